	.target	sm_80

	.elftype	@"ET_EXEC"


//--------------------- .note.nv.tkinfo           --------------------------
	.section	.note.nv.tkinfo,"",@"SHT_NOTE"
	.sectionflags	@"SHF_NOTE_NV_TKINFO"
	.tkinfo
        /*0018*/ 	.word	0x00000002
        /*0030*/ 	.string	""
        /*0030*/ 	.string	"ptxas"
        /*0030*/ 	.string	"Cuda compilation tools, release 13.0, V13.0.88"
        /*0030*/ 	.string	"Build cuda_13.0.r13.0/compiler.36424714_0"
        /*0030*/ 	.string	"-arch sm_80 -m 64 "



//--------------------- .note.nv.cuinfo           --------------------------
	.section	.note.nv.cuinfo,"",@"SHT_NOTE"
	.sectionflags	@"SHF_NOTE_NV_CUINFO"
        /*0018*/ 	.short	0x0002
        /*001a*/ 	.short	0x0050
        /*001c*/ 	.short	0x0082
	.zero		2


//--------------------- .nv.info                  --------------------------
	.section	.nv.info,"",@"SHT_CUDA_INFO"
	.align	4


	//----- nvinfo : EIATTR_REGCOUNT
	.align		4
        /*0000*/ 	.byte	0x04, 0x2f
        /*0002*/ 	.short	(.L_12 - .L_11)
	.align		4
.L_11:
        /*0004*/ 	.word	index@(_ZN7cutlass13device_kernelIN5flash19enable_sm80_to_sm89INS1_16FlashAttnFwdSm80INS1_25CollectiveMainloopFwdSm80ILi4ELi1ELb0EN4cute5tupleIJNS5_1CILi128EEENS7_ILi64EEENS7_ILi96EEEEEELi96ENS_10bfloat16_tEfNS_4arch4Sm80ELb1ELb0ELb0ELb1ELb1ELb1ELb1ELb0EEENS1_21CollectiveEpilogueFwdINS6_IJS8_SA_S9_EEENS6_IJNS7_ILi1EEESI_SI_EEESC_SE_Li128ELb1ELb1ELb0ELb0EEENS1_19SingleTileSchedulerILb1ELb0ELb1ELi128EEEEEEEEEvNT_6ParamsE)
        /*0008*/ 	.word	0x000000ff


	//----- nvinfo : EIATTR_FRAME_SIZE
	.align		4
.L_12:
        /*000c*/ 	.byte	0x04, 0x11
        /*000e*/ 	.short	(.L_14 - .L_13)
	.align		4
.L_13:
        /*0010*/ 	.word	index@(_ZN7cutlass13device_kernelIN5flash19enable_sm80_to_sm89INS1_16FlashAttnFwdSm80INS1_25CollectiveMainloopFwdSm80ILi4ELi1ELb0EN4cute5tupleIJNS5_1CILi128EEENS7_ILi64EEENS7_ILi96EEEEEELi96ENS_10bfloat16_tEfNS_4arch4Sm80ELb1ELb0ELb0ELb1ELb1ELb1ELb1ELb0EEENS1_21CollectiveEpilogueFwdINS6_IJS8_SA_S9_EEENS6_IJNS7_ILi1EEESI_SI_EEESC_SE_Li128ELb1ELb1ELb0ELb0EEENS1_19SingleTileSchedulerILb1ELb0ELb1ELi128EEEEEEEEEvNT_6ParamsE)
        /*0014*/ 	.word	0x00000050


	//----- nvinfo : EIATTR_REGCOUNT
	.align		4
.L_14:
        /*0018*/ 	.byte	0x04, 0x2f
        /*001a*/ 	.short	(.L_16 - .L_15)
	.align		4
.L_15:
        /*001c*/ 	.word	index@(_ZN7cutlass13device_kernelIN5flash19enable_sm80_to_sm89INS1_16FlashAttnFwdSm80INS1_25CollectiveMainloopFwdSm80ILi4ELi1ELb0EN4cute5tupleIJNS5_1CILi128EEENS7_ILi64EEENS7_ILi96EEEEEELi96ENS_10bfloat16_tEfNS_4arch4Sm80ELb1ELb0ELb0ELb1ELb1ELb0ELb1ELb0EEENS1_21CollectiveEpilogueFwdINS6_IJS8_SA_S9_EEENS6_IJNS7_ILi1EEESI_SI_EEESC_SE_Li128ELb1ELb1ELb0ELb0EEENS1_19SingleTileSchedulerILb1ELb0ELb1ELi128EEEEEEEEEvNT_6ParamsE)
        /*0020*/ 	.word	0x000000ff


	//----- nvinfo : EIATTR_FRAME_SIZE
	.align		4
.L_16:
        /*0024*/ 	.byte	0x04, 0x11
        /*0026*/ 	.short	(.L_18 - .L_17)
	.align		4
.L_17:
        /*0028*/ 	.word	index@(_ZN7cutlass13device_kernelIN5flash19enable_sm80_to_sm89INS1_16FlashAttnFwdSm80INS1_25CollectiveMainloopFwdSm80ILi4ELi1ELb0EN4cute5tupleIJNS5_1CILi128EEENS7_ILi64EEENS7_ILi96EEEEEELi96ENS_10bfloat16_tEfNS_4arch4Sm80ELb1ELb0ELb0ELb1ELb1ELb0ELb1ELb0EEENS1_21CollectiveEpilogueFwdINS6_IJS8_SA_S9_EEENS6_IJNS7_ILi1EEESI_SI_EEESC_SE_Li128ELb1ELb1ELb0ELb0EEENS1_19SingleTileSchedulerILb1ELb0ELb1ELi128EEEEEEEEEvNT_6ParamsE)
        /*002c*/ 	.word	0x00000050


	//----- nvinfo : EIATTR_REGCOUNT
	.align		4
.L_18:
        /*0030*/ 	.byte	0x04, 0x2f
        /*0032*/ 	.short	(.L_20 - .L_19)
	.align		4
.L_19:
        /*0034*/ 	.word	index@(_ZN7cutlass13device_kernelIN5flash19enable_sm80_to_sm89INS1_16FlashAttnFwdSm80INS1_25CollectiveMainloopFwdSm80ILi4ELi1ELb0EN4cute5tupleIJNS5_1CILi128EEENS7_ILi64EEENS7_ILi96EEEEEELi96ENS_10bfloat16_tEfNS_4arch4Sm80ELb1ELb0ELb0ELb0ELb1ELb0ELb1ELb0EEENS1_21CollectiveEpilogueFwdINS6_IJS8_SA_S9_EEENS6_IJNS7_ILi1EEESI_SI_EEESC_SE_Li128ELb0ELb1ELb0ELb0EEENS1_30DynamicPersistentTileSchedulerILi128ELi128ELb0ELb1ELb0EEEEEEEEEvNT_6ParamsE)
        /*0038*/ 	.word	0x000000ff


	//----- nvinfo : EIATTR_FRAME_SIZE
	.align		4
.L_20:
        /*003c*/ 	.byte	0x04, 0x11
        /*003e*/ 	.short	(.L_22 - .L_21)
	.align		4
.L_21:
        /*0040*/ 	.word	index@($__internal_9_$__cuda_sm70_shflsync_idx_p)
        /*0044*/ 	.word	0x00000000


	//----- nvinfo : EIATTR_FRAME_SIZE
	.align		4
.L_22:
        /*0048*/ 	.byte	0x04, 0x11
        /*004a*/ 	.short	(.L_24 - .L_23)
	.align		4
.L_23:
        /*004c*/ 	.word	index@($__internal_8_$__cuda_sm70_shflsync_bfly_p)
        /*0050*/ 	.word	0x00000000


	//----- nvinfo : EIATTR_FRAME_SIZE
	.align		4
.L_24:
        /*0054*/ 	.byte	0x04, 0x11
        /*0056*/ 	.short	(.L_26 - .L_25)
	.align		4
.L_25:
        /*0058*/ 	.word	index@(_ZN7cutlass13device_kernelIN5flash19enable_sm80_to_sm89INS1_16FlashAttnFwdSm80INS1_25CollectiveMainloopFwdSm80ILi4ELi1ELb0EN4cute5tupleIJNS5_1CILi128EEENS7_ILi64EEENS7_ILi96EEEEEELi96ENS_10bfloat16_tEfNS_4arch4Sm80ELb1ELb0ELb0ELb0ELb1ELb0ELb1ELb0EEENS1_21CollectiveEpilogueFwdINS6_IJS8_SA_S9_EEENS6_IJNS7_ILi1EEESI_SI_EEESC_SE_Li128ELb0ELb1ELb0ELb0EEENS1_30DynamicPersistentTileSchedulerILi128ELi128ELb0ELb1ELb0EEEEEEEEEvNT_6ParamsE)
        /*005c*/ 	.word	0x00000078


	//----- nvinfo : EIATTR_REGCOUNT
	.align		4
.L_26:
        /*0060*/ 	.byte	0x04, 0x2f
        /*0062*/ 	.short	(.L_28 - .L_27)
	.align		4
.L_27:
        /*0064*/ 	.word	index@(_ZN7cutlass13device_kernelIN5flash19enable_sm80_to_sm89INS1_16FlashAttnFwdSm80INS1_25CollectiveMainloopFwdSm80ILi4ELi1ELb0EN4cute5tupleIJNS5_1CILi128EEENS7_ILi48EEENS7_ILi96EEEEEELi96ENS_10bfloat16_tEfNS_4arch4Sm80ELb0ELb1ELb0ELb1ELb1ELb1ELb1ELb0EEENS1_21CollectiveEpilogueFwdINS6_IJS8_SA_S9_EEENS6_IJNS7_ILi1EEESI_SI_EEESC_SE_Li128ELb1ELb1ELb0ELb0EEENS1_19SingleTileSchedulerILb1ELb0ELb1ELi128EEEEEEEEEvNT_6ParamsE)
        /*0068*/ 	.word	0x000000ff


	//----- nvinfo : EIATTR_FRAME_SIZE
	.align		4
.L_28:
        /*006c*/ 	.byte	0x04, 0x11
        /*006e*/ 	.short	(.L_30 - .L_29)
	.align		4
.L_29:
        /*0070*/ 	.word	index@($__internal_7_$__cuda_sm70_shflsync_idx_p)
        /*0074*/ 	.word	0x00000000


	//----- nvinfo : EIATTR_FRAME_SIZE
	.align		4
.L_30:
        /*0078*/ 	.byte	0x04, 0x11
        /*007a*/ 	.short	(.L_32 - .L_31)
	.align		4
.L_31:
        /*007c*/ 	.word	index@(_ZN7cutlass13device_kernelIN5flash19enable_sm80_to_sm89INS1_16FlashAttnFwdSm80INS1_25CollectiveMainloopFwdSm80ILi4ELi1ELb0EN4cute5tupleIJNS5_1CILi128EEENS7_ILi48EEENS7_ILi96EEEEEELi96ENS_10bfloat16_tEfNS_4arch4Sm80ELb0ELb1ELb0ELb1ELb1ELb1ELb1ELb0EEENS1_21CollectiveEpilogueFwdINS6_IJS8_SA_S9_EEENS6_IJNS7_ILi1EEESI_SI_EEESC_SE_Li128ELb1ELb1ELb0ELb0EEENS1_19SingleTileSchedulerILb1ELb0ELb1ELi128EEEEEEEEEvNT_6ParamsE)
        /*0080*/ 	.word	0x00000050


	//----- nvinfo : EIATTR_REGCOUNT
	.align		4
.L_32:
        /*0084*/ 	.byte	0x04, 0x2f
        /*0086*/ 	.short	(.L_34 - .L_33)
	.align		4
.L_33:
        /*0088*/ 	.word	index@(_ZN7cutlass13device_kernelIN5flash19enable_sm80_to_sm89INS1_16FlashAttnFwdSm80INS1_25CollectiveMainloopFwdSm80ILi4ELi1ELb0EN4cute5tupleIJNS5_1CILi128EEENS7_ILi48EEENS7_ILi96EEEEEELi96ENS_10bfloat16_tEfNS_4arch4Sm80ELb0ELb1ELb0ELb1ELb1ELb0ELb1ELb0EEENS1_21CollectiveEpilogueFwdINS6_IJS8_SA_S9_EEENS6_IJNS7_ILi1EEESI_SI_EEESC_SE_Li128ELb1ELb1ELb0ELb0EEENS1_19SingleTileSchedulerILb1ELb0ELb1ELi128EEEEEEEEEvNT_6ParamsE)
        /*008c*/ 	.word	0x000000ff


	//----- nvinfo : EIATTR_FRAME_SIZE
	.align		4
.L_34:
        /*0090*/ 	.byte	0x04, 0x11
        /*0092*/ 	.short	(.L_36 - .L_35)
	.align		4
.L_35:
        /*0094*/ 	.word	index@($__internal_6_$__cuda_sm70_shflsync_idx_p)
        /*0098*/ 	.word	0x00000000


	//----- nvinfo : EIATTR_FRAME_SIZE
	.align		4
.L_36:
        /*009c*/ 	.byte	0x04, 0x11
        /*009e*/ 	.short	(.L_38 - .L_37)
	.align		4
.L_37:
        /*00a0*/ 	.word	index@(_ZN7cutlass13device_kernelIN5flash19enable_sm80_to_sm89INS1_16FlashAttnFwdSm80INS1_25CollectiveMainloopFwdSm80ILi4ELi1ELb0EN4cute5tupleIJNS5_1CILi128EEENS7_ILi48EEENS7_ILi96EEEEEELi96ENS_10bfloat16_tEfNS_4arch4Sm80ELb0ELb1ELb0ELb1ELb1ELb0ELb1ELb0EEENS1_21CollectiveEpilogueFwdINS6_IJS8_SA_S9_EEENS6_IJNS7_ILi1EEESI_SI_EEESC_SE_Li128ELb1ELb1ELb0ELb0EEENS1_19SingleTileSchedulerILb1ELb0ELb1ELi128EEEEEEEEEvNT_6ParamsE)
        /*00a4*/ 	.word	0x00000040


	//----- nvinfo : EIATTR_REGCOUNT
	.align		4
.L_38:
        /*00a8*/ 	.byte	0x04, 0x2f
        /*00aa*/ 	.short	(.L_40 - .L_39)
	.align		4
.L_39:
        /*00ac*/ 	.word	index@(_ZN7cutlass13device_kernelIN5flash19enable_sm80_to_sm89INS1_16FlashAttnFwdSm80INS1_25CollectiveMainloopFwdSm80ILi4ELi1ELb0EN4cute5tupleIJNS5_1CILi128EEENS7_ILi48EEENS7_ILi96EEEEEELi96ENS_10bfloat16_tEfNS_4arch4Sm80ELb0ELb1ELb0ELb0ELb1ELb0ELb1ELb0EEENS1_21CollectiveEpilogueFwdINS6_IJS8_SA_S9_EEENS6_IJNS7_ILi1EEESI_SI_EEESC_SE_Li128ELb0ELb1ELb0ELb0EEENS1_19SingleTileSchedulerILb0ELb0ELb1ELi128EEEEEEEEEvNT_6ParamsE)
        /*00b0*/ 	.word	0x000000ff


	//----- nvinfo : EIATTR_FRAME_SIZE
	.align		4
.L_40:
        /*00b4*/ 	.byte	0x04, 0x11
        /*00b6*/ 	.short	(.L_42 - .L_41)
	.align		4
.L_41:
        /*00b8*/ 	.word	index@($__internal_5_$__cuda_sm70_shflsync_idx_p)
        /*00bc*/ 	.word	0x00000000


	//----- nvinfo : EIATTR_FRAME_SIZE
	.align		4
.L_42:
        /*00c0*/ 	.byte	0x04, 0x11
        /*00c2*/ 	.short	(.L_44 - .L_43)
	.align		4
.L_43:
        /*00c4*/ 	.word	index@(_ZN7cutlass13device_kernelIN5flash19enable_sm80_to_sm89INS1_16FlashAttnFwdSm80INS1_25CollectiveMainloopFwdSm80ILi4ELi1ELb0EN4cute5tupleIJNS5_1CILi128EEENS7_ILi48EEENS7_ILi96EEEEEELi96ENS_10bfloat16_tEfNS_4arch4Sm80ELb0ELb1ELb0ELb0ELb1ELb0ELb1ELb0EEENS1_21CollectiveEpilogueFwdINS6_IJS8_SA_S9_EEENS6_IJNS7_ILi1EEESI_SI_EEESC_SE_Li128ELb0ELb1ELb0ELb0EEENS1_19SingleTileSchedulerILb0ELb0ELb1ELi128EEEEEEEEEvNT_6ParamsE)
        /*00c8*/ 	.word	0x00000030


	//----- nvinfo : EIATTR_REGCOUNT
	.align		4
.L_44:
        /*00cc*/ 	.byte	0x04, 0x2f
        /*00ce*/ 	.short	(.L_46 - .L_45)
	.align		4
.L_45:
        /*00d0*/ 	.word	index@(_ZN7cutlass13device_kernelIN5flash19enable_sm80_to_sm89INS1_16FlashAttnFwdSm80INS1_25CollectiveMainloopFwdSm80ILi4ELi1ELb0EN4cute5tupleIJNS5_1CILi128EEENS7_ILi64EEENS7_ILi96EEEEEELi96ENS_10bfloat16_tEfNS_4arch4Sm80ELb0ELb0ELb0ELb1ELb1ELb1ELb1ELb0EEENS1_21CollectiveEpilogueFwdINS6_IJS8_SA_S9_EEENS6_IJNS7_ILi1EEESI_SI_EEESC_SE_Li128ELb1ELb1ELb0ELb0EEENS1_19SingleTileSchedulerILb1ELb0ELb1ELi128EEEEEEEEEvNT_6ParamsE)
        /*00d4*/ 	.word	0x000000ff


	//----- nvinfo : EIATTR_FRAME_SIZE
	.align		4
.L_46:
        /*00d8*/ 	.byte	0x04, 0x11
        /*00da*/ 	.short	(.L_48 - .L_47)
	.align		4
.L_47:
        /*00dc*/ 	.word	index@(_ZN7cutlass13device_kernelIN5flash19enable_sm80_to_sm89INS1_16FlashAttnFwdSm80INS1_25CollectiveMainloopFwdSm80ILi4ELi1ELb0EN4cute5tupleIJNS5_1CILi128EEENS7_ILi64EEENS7_ILi96EEEEEELi96ENS_10bfloat16_tEfNS_4arch4Sm80ELb0ELb0ELb0ELb1ELb1ELb1ELb1ELb0EEENS1_21CollectiveEpilogueFwdINS6_IJS8_SA_S9_EEENS6_IJNS7_ILi1EEESI_SI_EEESC_SE_Li128ELb1ELb1ELb0ELb0EEENS1_19SingleTileSchedulerILb1ELb0ELb1ELi128EEEEEEEEEvNT_6ParamsE)
        /*00e0*/ 	.word	0x00000018


	//----- nvinfo : EIATTR_REGCOUNT
	.align		4
.L_48:
        /*00e4*/ 	.byte	0x04, 0x2f
        /*00e6*/ 	.short	(.L_50 - .L_49)
	.align		4
.L_49:
        /*00e8*/ 	.word	index@(_ZN7cutlass13device_kernelIN5flash19enable_sm80_to_sm89INS1_16FlashAttnFwdSm80INS1_25CollectiveMainloopFwdSm80ILi4ELi1ELb0EN4cute5tupleIJNS5_1CILi128EEENS7_ILi64EEENS7_ILi96EEEEEELi96ENS_10bfloat16_tEfNS_4arch4Sm80ELb0ELb0ELb0ELb1ELb1ELb0ELb1ELb0EEENS1_21CollectiveEpilogueFwdINS6_IJS8_SA_S9_EEENS6_IJNS7_ILi1EEESI_SI_EEESC_SE_Li128ELb1ELb1ELb0ELb0EEENS1_19SingleTileSchedulerILb1ELb0ELb1ELi128EEEEEEEEEvNT_6ParamsE)
        /*00ec*/ 	.word	0x000000ff


	//----- nvinfo : EIATTR_FRAME_SIZE
	.align		4
.L_50:
        /*00f0*/ 	.byte	0x04, 0x11
        /*00f2*/ 	.short	(.L_52 - .L_51)
	.align		4
.L_51:
        /*00f4*/ 	.word	index@(_ZN7cutlass13device_kernelIN5flash19enable_sm80_to_sm89INS1_16FlashAttnFwdSm80INS1_25CollectiveMainloopFwdSm80ILi4ELi1ELb0EN4cute5tupleIJNS5_1CILi128EEENS7_ILi64EEENS7_ILi96EEEEEELi96ENS_10bfloat16_tEfNS_4arch4Sm80ELb0ELb0ELb0ELb1ELb1ELb0ELb1ELb0EEENS1_21CollectiveEpilogueFwdINS6_IJS8_SA_S9_EEENS6_IJNS7_ILi1EEESI_SI_EEESC_SE_Li128ELb1ELb1ELb0ELb0EEENS1_19SingleTileSchedulerILb1ELb0ELb1ELi128EEEEEEEEEvNT_6ParamsE)
        /*00f8*/ 	.word	0x00000018


	//----- nvinfo : EIATTR_REGCOUNT
	.align		4
.L_52:
        /*00fc*/ 	.byte	0x04, 0x2f
        /*00fe*/ 	.short	(.L_54 - .L_53)
	.align		4
.L_53:
        /*0100*/ 	.word	index@(_ZN7cutlass13device_kernelIN5flash19enable_sm80_to_sm89INS1_16FlashAttnFwdSm80INS1_25CollectiveMainloopFwdSm80ILi4ELi1ELb0EN4cute5tupleIJNS5_1CILi128EEENS7_ILi64EEENS7_ILi96EEEEEELi96ENS_10bfloat16_tEfNS_4arch4Sm80ELb0ELb0ELb0ELb0ELb1ELb0ELb1ELb0EEENS1_21CollectiveEpilogueFwdINS6_IJS8_SA_S9_EEENS6_IJNS7_ILi1EEESI_SI_EEESC_SE_Li128ELb0ELb1ELb0ELb0EEENS1_19SingleTileSchedulerILb0ELb0ELb1ELi128EEEEEEEEEvNT_6ParamsE)
        /*0104*/ 	.word	0x000000ff


	//----- nvinfo : EIATTR_FRAME_SIZE
	.align		4
.L_54:
        /*0108*/ 	.byte	0x04, 0x11
        /*010a*/ 	.short	(.L_56 - .L_55)
	.align		4
.L_55:
        /*010c*/ 	.word	index@(_ZN7cutlass13device_kernelIN5flash19enable_sm80_to_sm89INS1_16FlashAttnFwdSm80INS1_25CollectiveMainloopFwdSm80ILi4ELi1ELb0EN4cute5tupleIJNS5_1CILi128EEENS7_ILi64EEENS7_ILi96EEEEEELi96ENS_10bfloat16_tEfNS_4arch4Sm80ELb0ELb0ELb0ELb0ELb1ELb0ELb1ELb0EEENS1_21CollectiveEpilogueFwdINS6_IJS8_SA_S9_EEENS6_IJNS7_ILi1EEESI_SI_EEESC_SE_Li128ELb0ELb1ELb0ELb0EEENS1_19SingleTileSchedulerILb0ELb0ELb1ELi128EEEEEEEEEvNT_6ParamsE)
        /*0110*/ 	.word	0x00000008


	//----- nvinfo : EIATTR_REGCOUNT
	.align		4
.L_56:
        /*0114*/ 	.byte	0x04, 0x2f
        /*0116*/ 	.short	(.L_58 - .L_57)
	.align		4
.L_57:
        /*0118*/ 	.word	index@(_ZN7cutlass13device_kernelIN5flash19enable_sm80_to_sm89INS1_16FlashAttnFwdSm80INS1_25CollectiveMainloopFwdSm80ILi4ELi1ELb0EN4cute5tupleIJNS5_1CILi128EEENS7_ILi64EEENS7_ILi96EEEEEELi96ENS_10bfloat16_tEfNS_4arch4Sm80ELb1ELb0ELb1ELb1ELb1ELb1ELb1ELb0EEENS1_21CollectiveEpilogueFwdINS6_IJS8_SA_S9_EEENS6_IJNS7_ILi1EEESI_SI_EEESC_SE_Li128ELb1ELb1ELb0ELb0EEENS1_19SingleTileSchedulerILb1ELb0ELb1ELi128EEEEEEEEEvNT_6ParamsE)
        /*011c*/ 	.word	0x000000ff


	//----- nvinfo : EIATTR_FRAME_SIZE
	.align		4
.L_58:
        /*0120*/ 	.byte	0x04, 0x11
        /*0122*/ 	.short	(.L_60 - .L_59)
	.align		4
.L_59:
        /*0124*/ 	.word	index@(_ZN7cutlass13device_kernelIN5flash19enable_sm80_to_sm89INS1_16FlashAttnFwdSm80INS1_25CollectiveMainloopFwdSm80ILi4ELi1ELb0EN4cute5tupleIJNS5_1CILi128EEENS7_ILi64EEENS7_ILi96EEEEEELi96ENS_10bfloat16_tEfNS_4arch4Sm80ELb1ELb0ELb1ELb1ELb1ELb1ELb1ELb0EEENS1_21CollectiveEpilogueFwdINS6_IJS8_SA_S9_EEENS6_IJNS7_ILi1EEESI_SI_EEESC_SE_Li128ELb1ELb1ELb0ELb0EEENS1_19SingleTileSchedulerILb1ELb0ELb1ELi128EEEEEEEEEvNT_6ParamsE)
        /*0128*/ 	.word	0x00000070


	//----- nvinfo : EIATTR_REGCOUNT
	.align		4
.L_60:
        /*012c*/ 	.byte	0x04, 0x2f
        /*012e*/ 	.short	(.L_62 - .L_61)
	.align		4
.L_61:
        /*0130*/ 	.word	index@(_ZN7cutlass13device_kernelIN5flash19enable_sm80_to_sm89INS1_16FlashAttnFwdSm80INS1_25CollectiveMainloopFwdSm80ILi4ELi1ELb0EN4cute5tupleIJNS5_1CILi128EEENS7_ILi64EEENS7_ILi96EEEEEELi96ENS_10bfloat16_tEfNS_4arch4Sm80ELb1ELb0ELb1ELb1ELb1ELb0ELb1ELb0EEENS1_21CollectiveEpilogueFwdINS6_IJS8_SA_S9_EEENS6_IJNS7_ILi1EEESI_SI_EEESC_SE_Li128ELb1ELb1ELb0ELb0EEENS1_19SingleTileSchedulerILb1ELb0ELb1ELi128EEEEEEEEEvNT_6ParamsE)
        /*0134*/ 	.word	0x000000ff


	//----- nvinfo : EIATTR_FRAME_SIZE
	.align		4
.L_62:
        /*0138*/ 	.byte	0x04, 0x11
        /*013a*/ 	.short	(.L_64 - .L_63)
	.align		4
.L_63:
        /*013c*/ 	.word	index@(_ZN7cutlass13device_kernelIN5flash19enable_sm80_to_sm89INS1_16FlashAttnFwdSm80INS1_25CollectiveMainloopFwdSm80ILi4ELi1ELb0EN4cute5tupleIJNS5_1CILi128EEENS7_ILi64EEENS7_ILi96EEEEEELi96ENS_10bfloat16_tEfNS_4arch4Sm80ELb1ELb0ELb1ELb1ELb1ELb0ELb1ELb0EEENS1_21CollectiveEpilogueFwdINS6_IJS8_SA_S9_EEENS6_IJNS7_ILi1EEESI_SI_EEESC_SE_Li128ELb1ELb1ELb0ELb0EEENS1_19SingleTileSchedulerILb1ELb0ELb1ELi128EEEEEEEEEvNT_6ParamsE)
        /*0140*/ 	.word	0x00000068


	//----- nvinfo : EIATTR_REGCOUNT
	.align		4
.L_64:
        /*0144*/ 	.byte	0x04, 0x2f
        /*0146*/ 	.short	(.L_66 - .L_65)
	.align		4
.L_65:
        /*0148*/ 	.word	index@(_ZN7cutlass13device_kernelIN5flash19enable_sm80_to_sm89INS1_16FlashAttnFwdSm80INS1_25CollectiveMainloopFwdSm80ILi4ELi1ELb0EN4cute5tupleIJNS5_1CILi128EEENS7_ILi64EEENS7_ILi96EEEEEELi96ENS_10bfloat16_tEfNS_4arch4Sm80ELb1ELb0ELb1ELb0ELb1ELb0ELb1ELb0EEENS1_21CollectiveEpilogueFwdINS6_IJS8_SA_S9_EEENS6_IJNS7_ILi1EEESI_SI_EEESC_SE_Li128ELb0ELb1ELb0ELb0EEENS1_30DynamicPersistentTileSchedulerILi128ELi128ELb0ELb1ELb0EEEEEEEEEvNT_6ParamsE)
        /*014c*/ 	.word	0x000000ff


	//----- nvinfo : EIATTR_FRAME_SIZE
	.align		4
.L_66:
        /*0150*/ 	.byte	0x04, 0x11
        /*0152*/ 	.short	(.L_68 - .L_67)
	.align		4
.L_67:
        /*0154*/ 	.word	index@($__internal_4_$__cuda_sm70_shflsync_idx_p)
        /*0158*/ 	.word	0x00000000


	//----- nvinfo : EIATTR_FRAME_SIZE
	.align		4
.L_68:
        /*015c*/ 	.byte	0x04, 0x11
        /*015e*/ 	.short	(.L_70 - .L_69)
	.align		4
.L_69:
        /*0160*/ 	.word	index@($__internal_3_$__cuda_sm70_shflsync_bfly_p)
        /*0164*/ 	.word	0x00000000


	//----- nvinfo : EIATTR_FRAME_SIZE
	.align		4
.L_70:
        /*0168*/ 	.byte	0x04, 0x11
        /*016a*/ 	.short	(.L_72 - .L_71)
	.align		4
.L_71:
        /*016c*/ 	.word	index@(_ZN7cutlass13device_kernelIN5flash19enable_sm80_to_sm89INS1_16FlashAttnFwdSm80INS1_25CollectiveMainloopFwdSm80ILi4ELi1ELb0EN4cute5tupleIJNS5_1CILi128EEENS7_ILi64EEENS7_ILi96EEEEEELi96ENS_10bfloat16_tEfNS_4arch4Sm80ELb1ELb0ELb1ELb0ELb1ELb0ELb1ELb0EEENS1_21CollectiveEpilogueFwdINS6_IJS8_SA_S9_EEENS6_IJNS7_ILi1EEESI_SI_EEESC_SE_Li128ELb0ELb1ELb0ELb0EEENS1_30DynamicPersistentTileSchedulerILi128ELi128ELb0ELb1ELb0EEEEEEEEEvNT_6ParamsE)
        /*0170*/ 	.word	0x00000090


	//----- nvinfo : EIATTR_REGCOUNT
	.align		4
.L_72:
        /*0174*/ 	.byte	0x04, 0x2f
        /*0176*/ 	.short	(.L_74 - .L_73)
	.align		4
.L_73:
        /*0178*/ 	.word	index@(_ZN7cutlass13device_kernelIN5flash19enable_sm80_to_sm89INS1_16FlashAttnFwdSm80INS1_25CollectiveMainloopFwdSm80ILi4ELi1ELb0EN4cute5tupleIJNS5_1CILi128EEENS7_ILi48EEENS7_ILi96EEEEEELi96ENS_10bfloat16_tEfNS_4arch4Sm80ELb0ELb1ELb1ELb1ELb1ELb1ELb1ELb0EEENS1_21CollectiveEpilogueFwdINS6_IJS8_SA_S9_EEENS6_IJNS7_ILi1EEESI_SI_EEESC_SE_Li128ELb1ELb1ELb0ELb0EEENS1_19SingleTileSchedulerILb1ELb0ELb1ELi128EEEEEEEEEvNT_6ParamsE)
        /*017c*/ 	.word	0x000000ff


	//----- nvinfo : EIATTR_FRAME_SIZE
	.align		4
.L_74:
        /*0180*/ 	.byte	0x04, 0x11
        /*0182*/ 	.short	(.L_76 - .L_75)
	.align		4
.L_75:
        /*0184*/ 	.word	index@($__internal_2_$__cuda_sm70_shflsync_idx_p)
        /*0188*/ 	.word	0x00000000


	//----- nvinfo : EIATTR_FRAME_SIZE
	.align		4
.L_76:
        /*018c*/ 	.byte	0x04, 0x11
        /*018e*/ 	.short	(.L_78 - .L_77)
	.align		4
.L_77:
        /*0190*/ 	.word	index@(_ZN7cutlass13device_kernelIN5flash19enable_sm80_to_sm89INS1_16FlashAttnFwdSm80INS1_25CollectiveMainloopFwdSm80ILi4ELi1ELb0EN4cute5tupleIJNS5_1CILi128EEENS7_ILi48EEENS7_ILi96EEEEEELi96ENS_10bfloat16_tEfNS_4arch4Sm80ELb0ELb1ELb1ELb1ELb1ELb1ELb1ELb0EEENS1_21CollectiveEpilogueFwdINS6_IJS8_SA_S9_EEENS6_IJNS7_ILi1EEESI_SI_EEESC_SE_Li128ELb1ELb1ELb0ELb0EEENS1_19SingleTileSchedulerILb1ELb0ELb1ELi128EEEEEEEEEvNT_6ParamsE)
        /*0194*/ 	.word	0x00000050


	//----- nvinfo : EIATTR_REGCOUNT
	.align		4
.L_78:
        /*0198*/ 	.byte	0x04, 0x2f
        /*019a*/ 	.short	(.L_80 - .L_79)
	.align		4
.L_79:
        /*019c*/ 	.word	index@(_ZN7cutlass13device_kernelIN5flash19enable_sm80_to_sm89INS1_16FlashAttnFwdSm80INS1_25CollectiveMainloopFwdSm80ILi4ELi1ELb0EN4cute5tupleIJNS5_1CILi128EEENS7_ILi48EEENS7_ILi96EEEEEELi96ENS_10bfloat16_tEfNS_4arch4Sm80ELb0ELb1ELb1ELb1ELb1ELb0ELb1ELb0EEENS1_21CollectiveEpilogueFwdINS6_IJS8_SA_S9_EEENS6_IJNS7_ILi1EEESI_SI_EEESC_SE_Li128ELb1ELb1ELb0ELb0EEENS1_19SingleTileSchedulerILb1ELb0ELb1ELi128EEEEEEEEEvNT_6ParamsE)
        /*01a0*/ 	.word	0x000000ff


	//----- nvinfo : EIATTR_FRAME_SIZE
	.align		4
.L_80:
        /*01a4*/ 	.byte	0x04, 0x11
        /*01a6*/ 	.short	(.L_82 - .L_81)
	.align		4
.L_81:
        /*01a8*/ 	.word	index@($__internal_1_$__cuda_sm70_shflsync_idx_p)
        /*01ac*/ 	.word	0x00000000


	//----- nvinfo : EIATTR_FRAME_SIZE
	.align		4
.L_82:
        /*01b0*/ 	.byte	0x04, 0x11
        /*01b2*/ 	.short	(.L_84 - .L_83)
	.align		4
.L_83:
        /*01b4*/ 	.word	index@(_ZN7cutlass13device_kernelIN5flash19enable_sm80_to_sm89INS1_16FlashAttnFwdSm80INS1_25CollectiveMainloopFwdSm80ILi4ELi1ELb0EN4cute5tupleIJNS5_1CILi128EEENS7_ILi48EEENS7_ILi96EEEEEELi96ENS_10bfloat16_tEfNS_4arch4Sm80ELb0ELb1ELb1ELb1ELb1ELb0ELb1ELb0EEENS1_21CollectiveEpilogueFwdINS6_IJS8_SA_S9_EEENS6_IJNS7_ILi1EEESI_SI_EEESC_SE_Li128ELb1ELb1ELb0ELb0EEENS1_19SingleTileSchedulerILb1ELb0ELb1ELi128EEEEEEEEEvNT_6ParamsE)
        /*01b8*/ 	.word	0x00000048


	//----- nvinfo : EIATTR_REGCOUNT
	.align		4
.L_84:
        /*01bc*/ 	.byte	0x04, 0x2f
        /*01be*/ 	.short	(.L_86 - .L_85)
	.align		4
.L_85:
        /*01c0*/ 	.word	index@(_ZN7cutlass13device_kernelIN5flash19enable_sm80_to_sm89INS1_16FlashAttnFwdSm80INS1_25CollectiveMainloopFwdSm80ILi4ELi1ELb0EN4cute5tupleIJNS5_1CILi128EEENS7_ILi48EEENS7_ILi96EEEEEELi96ENS_10bfloat16_tEfNS_4arch4Sm80ELb0ELb1ELb1ELb0ELb1ELb0ELb1ELb0EEENS1_21CollectiveEpilogueFwdINS6_IJS8_SA_S9_EEENS6_IJNS7_ILi1EEESI_SI_EEESC_SE_Li128ELb0ELb1ELb0ELb0EEENS1_19SingleTileSchedulerILb0ELb0ELb1ELi128EEEEEEEEEvNT_6ParamsE)
        /*01c4*/ 	.word	0x000000ff


	//----- nvinfo : EIATTR_FRAME_SIZE
	.align		4
.L_86:
        /*01c8*/ 	.byte	0x04, 0x11
        /*01ca*/ 	.short	(.L_88 - .L_87)
	.align		4
.L_87:
        /*01cc*/ 	.word	index@($__internal_0_$__cuda_sm70_shflsync_idx_p)
        /*01d0*/ 	.word	0x00000000


	//----- nvinfo : EIATTR_FRAME_SIZE
	.align		4
.L_88:
        /*01d4*/ 	.byte	0x04, 0x11
        /*01d6*/ 	.short	(.L_90 - .L_89)
	.align		4
.L_89:
        /*01d8*/ 	.word	index@(_ZN7cutlass13device_kernelIN5flash19enable_sm80_to_sm89INS1_16FlashAttnFwdSm80INS1_25CollectiveMainloopFwdSm80ILi4ELi1ELb0EN4cute5tupleIJNS5_1CILi128EEENS7_ILi48EEENS7_ILi96EEEEEELi96ENS_10bfloat16_tEfNS_4arch4Sm80ELb0ELb1ELb1ELb0ELb1ELb0ELb1ELb0EEENS1_21CollectiveEpilogueFwdINS6_IJS8_SA_S9_EEENS6_IJNS7_ILi1EEESI_SI_EEESC_SE_Li128ELb0ELb1ELb0ELb0EEENS1_19SingleTileSchedulerILb0ELb0ELb1ELi128EEEEEEEEEvNT_6ParamsE)
        /*01dc*/ 	.word	0x00000030


	//----- nvinfo : EIATTR_REGCOUNT
	.align		4
.L_90:
        /*01e0*/ 	.byte	0x04, 0x2f
        /*01e2*/ 	.short	(.L_92 - .L_91)
	.align		4
.L_91:
        /*01e4*/ 	.word	index@(_ZN7cutlass13device_kernelIN5flash19enable_sm80_to_sm89INS1_16FlashAttnFwdSm80INS1_25CollectiveMainloopFwdSm80ILi4ELi1ELb0EN4cute5tupleIJNS5_1CILi128EEENS7_ILi64EEENS7_ILi96EEEEEELi96ENS_10bfloat16_tEfNS_4arch4Sm80ELb0ELb0ELb1ELb1ELb1ELb1ELb1ELb0EEENS1_21CollectiveEpilogueFwdINS6_IJS8_SA_S9_EEENS6_IJNS7_ILi1EEESI_SI_EEESC_SE_Li128ELb1ELb1ELb0ELb0EEENS1_19SingleTileSchedulerILb1ELb0ELb1ELi128EEEEEEEEEvNT_6ParamsE)
        /*01e8*/ 	.word	0x000000ff


	//----- nvinfo : EIATTR_FRAME_SIZE
	.align		4
.L_92:
        /*01ec*/ 	.byte	0x04, 0x11
        /*01ee*/ 	.short	(.L_94 - .L_93)
	.align		4
.L_93:
        /*01f0*/ 	.word	index@(_ZN7cutlass13device_kernelIN5flash19enable_sm80_to_sm89INS1_16FlashAttnFwdSm80INS1_25CollectiveMainloopFwdSm80ILi4ELi1ELb0EN4cute5tupleIJNS5_1CILi128EEENS7_ILi64EEENS7_ILi96EEEEEELi96ENS_10bfloat16_tEfNS_4arch4Sm80ELb0ELb0ELb1ELb1ELb1ELb1ELb1ELb0EEENS1_21CollectiveEpilogueFwdINS6_IJS8_SA_S9_EEENS6_IJNS7_ILi1EEESI_SI_EEESC_SE_Li128ELb1ELb1ELb0ELb0EEENS1_19SingleTileSchedulerILb1ELb0ELb1ELi128EEEEEEEEEvNT_6ParamsE)
        /*01f4*/ 	.word	0x00000030


	//----- nvinfo : EIATTR_REGCOUNT
	.align		4
.L_94:
        /*01f8*/ 	.byte	0x04, 0x2f
        /*01fa*/ 	.short	(.L_96 - .L_95)
	.align		4
.L_95:
        /*01fc*/ 	.word	index@(_ZN7cutlass13device_kernelIN5flash19enable_sm80_to_sm89INS1_16FlashAttnFwdSm80INS1_25CollectiveMainloopFwdSm80ILi4ELi1ELb0EN4cute5tupleIJNS5_1CILi128EEENS7_ILi64EEENS7_ILi96EEEEEELi96ENS_10bfloat16_tEfNS_4arch4Sm80ELb0ELb0ELb1ELb1ELb1ELb0ELb1ELb0EEENS1_21CollectiveEpilogueFwdINS6_IJS8_SA_S9_EEENS6_IJNS7_ILi1EEESI_SI_EEESC_SE_Li128ELb1ELb1ELb0ELb0EEENS1_19SingleTileSchedulerILb1ELb0ELb1ELi128EEEEEEEEEvNT_6ParamsE)
        /*0200*/ 	.word	0x000000ff


	//----- nvinfo : EIATTR_FRAME_SIZE
	.align		4
.L_96:
        /*0204*/ 	.byte	0x04, 0x11
        /*0206*/ 	.short	(.L_98 - .L_97)
	.align		4
.L_97:
        /*0208*/ 	.word	index@(_ZN7cutlass13device_kernelIN5flash19enable_sm80_to_sm89INS1_16FlashAttnFwdSm80INS1_25CollectiveMainloopFwdSm80ILi4ELi1ELb0EN4cute5tupleIJNS5_1CILi128EEENS7_ILi64EEENS7_ILi96EEEEEELi96ENS_10bfloat16_tEfNS_4arch4Sm80ELb0ELb0ELb1ELb1ELb1ELb0ELb1ELb0EEENS1_21CollectiveEpilogueFwdINS6_IJS8_SA_S9_EEENS6_IJNS7_ILi1EEESI_SI_EEESC_SE_Li128ELb1ELb1ELb0ELb0EEENS1_19SingleTileSchedulerILb1ELb0ELb1ELi128EEEEEEEEEvNT_6ParamsE)
        /*020c*/ 	.word	0x00000038


	//----- nvinfo : EIATTR_REGCOUNT
	.align		4
.L_98:
        /*0210*/ 	.byte	0x04, 0x2f
        /*0212*/ 	.short	(.L_100 - .L_99)
	.align		4
.L_99:
        /*0214*/ 	.word	index@(_ZN7cutlass13device_kernelIN5flash19enable_sm80_to_sm89INS1_16FlashAttnFwdSm80INS1_25CollectiveMainloopFwdSm80ILi4ELi1ELb0EN4cute5tupleIJNS5_1CILi128EEENS7_ILi64EEENS7_ILi96EEEEEELi96ENS_10bfloat16_tEfNS_4arch4Sm80ELb0ELb0ELb1ELb0ELb1ELb0ELb1ELb0EEENS1_21CollectiveEpilogueFwdINS6_IJS8_SA_S9_EEENS6_IJNS7_ILi1EEESI_SI_EEESC_SE_Li128ELb0ELb1ELb0ELb0EEENS1_19SingleTileSchedulerILb0ELb0ELb1ELi128EEEEEEEEEvNT_6ParamsE)
        /*0218*/ 	.word	0x000000ff


	//----- nvinfo : EIATTR_FRAME_SIZE
	.align		4
.L_100:
        /*021c*/ 	.byte	0x04, 0x11
        /*021e*/ 	.short	(.L_102 - .L_101)
	.align		4
.L_101:
        /*0220*/ 	.word	index@(_ZN7cutlass13device_kernelIN5flash19enable_sm80_to_sm89INS1_16FlashAttnFwdSm80INS1_25CollectiveMainloopFwdSm80ILi4ELi1ELb0EN4cute5tupleIJNS5_1CILi128EEENS7_ILi64EEENS7_ILi96EEEEEELi96ENS_10bfloat16_tEfNS_4arch4Sm80ELb0ELb0ELb1ELb0ELb1ELb0ELb1ELb0EEENS1_21CollectiveEpilogueFwdINS6_IJS8_SA_S9_EEENS6_IJNS7_ILi1EEESI_SI_EEESC_SE_Li128ELb0ELb1ELb0ELb0EEENS1_19SingleTileSchedulerILb0ELb0ELb1ELi128EEEEEEEEEvNT_6ParamsE)
        /*0224*/ 	.word	0x00000058


	//----- nvinfo : EIATTR_MIN_STACK_SIZE
	.align		4
.L_102:
        /*0228*/ 	.byte	0x04, 0x12
        /*022a*/ 	.short	(.L_104 - .L_103)
	.align		4
.L_103:
        /*022c*/ 	.word	index@(_ZN7cutlass13device_kernelIN5flash19enable_sm80_to_sm89INS1_16FlashAttnFwdSm80INS1_25CollectiveMainloopFwdSm80ILi4ELi1ELb0EN4cute5tupleIJNS5_1CILi128EEENS7_ILi64EEENS7_ILi96EEEEEELi96ENS_10bfloat16_tEfNS_4arch4Sm80ELb0ELb0ELb1ELb0ELb1ELb0ELb1ELb0EEENS1_21CollectiveEpilogueFwdINS6_IJS8_SA_S9_EEENS6_IJNS7_ILi1EEESI_SI_EEESC_SE_Li128ELb0ELb1ELb0ELb0EEENS1_19SingleTileSchedulerILb0ELb0ELb1ELi128EEEEEEEEEvNT_6ParamsE)
        /*0230*/ 	.word	0x00000058


	//----- nvinfo : EIATTR_MIN_STACK_SIZE
	.align		4
.L_104:
        /*0234*/ 	.byte	0x04, 0x12
        /*0236*/ 	.short	(.L_106 - .L_105)
	.align		4
.L_105:
        /*0238*/ 	.word	index@(_ZN7cutlass13device_kernelIN5flash19enable_sm80_to_sm89INS1_16FlashAttnFwdSm80INS1_25CollectiveMainloopFwdSm80ILi4ELi1ELb0EN4cute5tupleIJNS5_1CILi128EEENS7_ILi64EEENS7_ILi96EEEEEELi96ENS_10bfloat16_tEfNS_4arch4Sm80ELb0ELb0ELb1ELb1ELb1ELb0ELb1ELb0EEENS1_21CollectiveEpilogueFwdINS6_IJS8_SA_S9_EEENS6_IJNS7_ILi1EEESI_SI_EEESC_SE_Li128ELb1ELb1ELb0ELb0EEENS1_19SingleTileSchedulerILb1ELb0ELb1ELi128EEEEEEEEEvNT_6ParamsE)
        /*023c*/ 	.word	0x00000038


	//----- nvinfo : EIATTR_MIN_STACK_SIZE
	.align		4
.L_106:
        /*0240*/ 	.byte	0x04, 0x12
        /*0242*/ 	.short	(.L_108 - .L_107)
	.align		4
.L_107:
        /*0244*/ 	.word	index@(_ZN7cutlass13device_kernelIN5flash19enable_sm80_to_sm89INS1_16FlashAttnFwdSm80INS1_25CollectiveMainloopFwdSm80ILi4ELi1ELb0EN4cute5tupleIJNS5_1CILi128EEENS7_ILi64EEENS7_ILi96EEEEEELi96ENS_10bfloat16_tEfNS_4arch4Sm80ELb0ELb0ELb1ELb1ELb1ELb1ELb1ELb0EEENS1_21CollectiveEpilogueFwdINS6_IJS8_SA_S9_EEENS6_IJNS7_ILi1EEESI_SI_EEESC_SE_Li128ELb1ELb1ELb0ELb0EEENS1_19SingleTileSchedulerILb1ELb0ELb1ELi128EEEEEEEEEvNT_6ParamsE)
        /*0248*/ 	.word	0x00000030


	//----- nvinfo : EIATTR_MIN_STACK_SIZE
	.align		4
.L_108:
        /*024c*/ 	.byte	0x04, 0x12
        /*024e*/ 	.short	(.L_110 - .L_109)
	.align		4
.L_109:
        /*0250*/ 	.word	index@(_ZN7cutlass13device_kernelIN5flash19enable_sm80_to_sm89INS1_16FlashAttnFwdSm80INS1_25CollectiveMainloopFwdSm80ILi4ELi1ELb0EN4cute5tupleIJNS5_1CILi128EEENS7_ILi48EEENS7_ILi96EEEEEELi96ENS_10bfloat16_tEfNS_4arch4Sm80ELb0ELb1ELb1ELb0ELb1ELb0ELb1ELb0EEENS1_21CollectiveEpilogueFwdINS6_IJS8_SA_S9_EEENS6_IJNS7_ILi1EEESI_SI_EEESC_SE_Li128ELb0ELb1ELb0ELb0EEENS1_19SingleTileSchedulerILb0ELb0ELb1ELi128EEEEEEEEEvNT_6ParamsE)
        /*0254*/ 	.word	0x00000030


	//----- nvinfo : EIATTR_MIN_STACK_SIZE
	.align		4
.L_110:
        /*0258*/ 	.byte	0x04, 0x12
        /*025a*/ 	.short	(.L_112 - .L_111)
	.align		4
.L_111:
        /*025c*/ 	.word	index@(_ZN7cutlass13device_kernelIN5flash19enable_sm80_to_sm89INS1_16FlashAttnFwdSm80INS1_25CollectiveMainloopFwdSm80ILi4ELi1ELb0EN4cute5tupleIJNS5_1CILi128EEENS7_ILi48EEENS7_ILi96EEEEEELi96ENS_10bfloat16_tEfNS_4arch4Sm80ELb0ELb1ELb1ELb1ELb1ELb0ELb1ELb0EEENS1_21CollectiveEpilogueFwdINS6_IJS8_SA_S9_EEENS6_IJNS7_ILi1EEESI_SI_EEESC_SE_Li128ELb1ELb1ELb0ELb0EEENS1_19SingleTileSchedulerILb1ELb0ELb1ELi128EEEEEEEEEvNT_6ParamsE)
        /*0260*/ 	.word	0x00000048


	//----- nvinfo : EIATTR_MIN_STACK_SIZE
	.align		4
.L_112:
        /*0264*/ 	.byte	0x04, 0x12
        /*0266*/ 	.short	(.L_114 - .L_113)
	.align		4
.L_113:
        /*0268*/ 	.word	index@(_ZN7cutlass13device_kernelIN5flash19enable_sm80_to_sm89INS1_16FlashAttnFwdSm80INS1_25CollectiveMainloopFwdSm80ILi4ELi1ELb0EN4cute5tupleIJNS5_1CILi128EEENS7_ILi48EEENS7_ILi96EEEEEELi96ENS_10bfloat16_tEfNS_4arch4Sm80ELb0ELb1ELb1ELb1ELb1ELb1ELb1ELb0EEENS1_21CollectiveEpilogueFwdINS6_IJS8_SA_S9_EEENS6_IJNS7_ILi1EEESI_SI_EEESC_SE_Li128ELb1ELb1ELb0ELb0EEENS1_19SingleTileSchedulerILb1ELb0ELb1ELi128EEEEEEEEEvNT_6ParamsE)
        /*026c*/ 	.word	0x00000050


	//----- nvinfo : EIATTR_MIN_STACK_SIZE
	.align		4
.L_114:
        /*0270*/ 	.byte	0x04, 0x12
        /*0272*/ 	.short	(.L_116 - .L_115)
	.align		4
.L_115:
        /*0274*/ 	.word	index@(_ZN7cutlass13device_kernelIN5flash19enable_sm80_to_sm89INS1_16FlashAttnFwdSm80INS1_25CollectiveMainloopFwdSm80ILi4ELi1ELb0EN4cute5tupleIJNS5_1CILi128EEENS7_ILi64EEENS7_ILi96EEEEEELi96ENS_10bfloat16_tEfNS_4arch4Sm80ELb1ELb0ELb1ELb0ELb1ELb0ELb1ELb0EEENS1_21CollectiveEpilogueFwdINS6_IJS8_SA_S9_EEENS6_IJNS7_ILi1EEESI_SI_EEESC_SE_Li128ELb0ELb1ELb0ELb0EEENS1_30DynamicPersistentTileSchedulerILi128ELi128ELb0ELb1ELb0EEEEEEEEEvNT_6ParamsE)
        /*0278*/ 	.word	0x00000090


	//----- nvinfo : EIATTR_MIN_STACK_SIZE
	.align		4
.L_116:
        /*027c*/ 	.byte	0x04, 0x12
        /*027e*/ 	.short	(.L_118 - .L_117)
	.align		4
.L_117:
        /*0280*/ 	.word	index@(_ZN7cutlass13device_kernelIN5flash19enable_sm80_to_sm89INS1_16FlashAttnFwdSm80INS1_25CollectiveMainloopFwdSm80ILi4ELi1ELb0EN4cute5tupleIJNS5_1CILi128EEENS7_ILi64EEENS7_ILi96EEEEEELi96ENS_10bfloat16_tEfNS_4arch4Sm80ELb1ELb0ELb1ELb1ELb1ELb0ELb1ELb0EEENS1_21CollectiveEpilogueFwdINS6_IJS8_SA_S9_EEENS6_IJNS7_ILi1EEESI_SI_EEESC_SE_Li128ELb1ELb1ELb0ELb0EEENS1_19SingleTileSchedulerILb1ELb0ELb1ELi128EEEEEEEEEvNT_6ParamsE)
        /*0284*/ 	.word	0x00000068


	//----- nvinfo : EIATTR_MIN_STACK_SIZE
	.align		4
.L_118:
        /*0288*/ 	.byte	0x04, 0x12
        /*028a*/ 	.short	(.L_120 - .L_119)
	.align		4
.L_119:
        /*028c*/ 	.word	index@(_ZN7cutlass13device_kernelIN5flash19enable_sm80_to_sm89INS1_16FlashAttnFwdSm80INS1_25CollectiveMainloopFwdSm80ILi4ELi1ELb0EN4cute5tupleIJNS5_1CILi128EEENS7_ILi64EEENS7_ILi96EEEEEELi96ENS_10bfloat16_tEfNS_4arch4Sm80ELb1ELb0ELb1ELb1ELb1ELb1ELb1ELb0EEENS1_21CollectiveEpilogueFwdINS6_IJS8_SA_S9_EEENS6_IJNS7_ILi1EEESI_SI_EEESC_SE_Li128ELb1ELb1ELb0ELb0EEENS1_19SingleTileSchedulerILb1ELb0ELb1ELi128EEEEEEEEEvNT_6ParamsE)
        /*0290*/ 	.word	0x00000070


	//----- nvinfo : EIATTR_MIN_STACK_SIZE
	.align		4
.L_120:
        /*0294*/ 	.byte	0x04, 0x12
        /*0296*/ 	.short	(.L_122 - .L_121)
	.align		4
.L_121:
        /*0298*/ 	.word	index@(_ZN7cutlass13device_kernelIN5flash19enable_sm80_to_sm89INS1_16FlashAttnFwdSm80INS1_25CollectiveMainloopFwdSm80ILi4ELi1ELb0EN4cute5tupleIJNS5_1CILi128EEENS7_ILi64EEENS7_ILi96EEEEEELi96ENS_10bfloat16_tEfNS_4arch4Sm80ELb0ELb0ELb0ELb0ELb1ELb0ELb1ELb0EEENS1_21CollectiveEpilogueFwdINS6_IJS8_SA_S9_EEENS6_IJNS7_ILi1EEESI_SI_EEESC_SE_Li128ELb0ELb1ELb0ELb0EEENS1_19SingleTileSchedulerILb0ELb0ELb1ELi128EEEEEEEEEvNT_6ParamsE)
        /*029c*/ 	.word	0x00000008


	//----- nvinfo : EIATTR_MIN_STACK_SIZE
	.align		4
.L_122:
        /*02a0*/ 	.byte	0x04, 0x12
        /*02a2*/ 	.short	(.L_124 - .L_123)
	.align		4
.L_123:
        /*02a4*/ 	.word	index@(_ZN7cutlass13device_kernelIN5flash19enable_sm80_to_sm89INS1_16FlashAttnFwdSm80INS1_25CollectiveMainloopFwdSm80ILi4ELi1ELb0EN4cute5tupleIJNS5_1CILi128EEENS7_ILi64EEENS7_ILi96EEEEEELi96ENS_10bfloat16_tEfNS_4arch4Sm80ELb0ELb0ELb0ELb1ELb1ELb0ELb1ELb0EEENS1_21CollectiveEpilogueFwdINS6_IJS8_SA_S9_EEENS6_IJNS7_ILi1EEESI_SI_EEESC_SE_Li128ELb1ELb1ELb0ELb0EEENS1_19SingleTileSchedulerILb1ELb0ELb1ELi128EEEEEEEEEvNT_6ParamsE)
        /*02a8*/ 	.word	0x00000018


	//----- nvinfo : EIATTR_MIN_STACK_SIZE
	.align		4
.L_124:
        /*02ac*/ 	.byte	0x04, 0x12
        /*02ae*/ 	.short	(.L_126 - .L_125)
	.align		4
.L_125:
        /*02b0*/ 	.word	index@(_ZN7cutlass13device_kernelIN5flash19enable_sm80_to_sm89INS1_16FlashAttnFwdSm80INS1_25CollectiveMainloopFwdSm80ILi4ELi1ELb0EN4cute5tupleIJNS5_1CILi128EEENS7_ILi64EEENS7_ILi96EEEEEELi96ENS_10bfloat16_tEfNS_4arch4Sm80ELb0ELb0ELb0ELb1ELb1ELb1ELb1ELb0EEENS1_21CollectiveEpilogueFwdINS6_IJS8_SA_S9_EEENS6_IJNS7_ILi1EEESI_SI_EEESC_SE_Li128ELb1ELb1ELb0ELb0EEENS1_19SingleTileSchedulerILb1ELb0ELb1ELi128EEEEEEEEEvNT_6ParamsE)
        /*02b4*/ 	.word	0x00000018


	//----- nvinfo : EIATTR_MIN_STACK_SIZE
	.align		4
.L_126:
        /*02b8*/ 	.byte	0x04, 0x12
        /*02ba*/ 	.short	(.L_128 - .L_127)
	.align		4
.L_127:
        /*02bc*/ 	.word	index@(_ZN7cutlass13device_kernelIN5flash19enable_sm80_to_sm89INS1_16FlashAttnFwdSm80INS1_25CollectiveMainloopFwdSm80ILi4ELi1ELb0EN4cute5tupleIJNS5_1CILi128EEENS7_ILi48EEENS7_ILi96EEEEEELi96ENS_10bfloat16_tEfNS_4arch4Sm80ELb0ELb1ELb0ELb0ELb1ELb0ELb1ELb0EEENS1_21CollectiveEpilogueFwdINS6_IJS8_SA_S9_EEENS6_IJNS7_ILi1EEESI_SI_EEESC_SE_Li128ELb0ELb1ELb0ELb0EEENS1_19SingleTileSchedulerILb0ELb0ELb1ELi128EEEEEEEEEvNT_6ParamsE)
        /*02c0*/ 	.word	0x00000030


	//----- nvinfo : EIATTR_MIN_STACK_SIZE
	.align		4
.L_128:
        /*02c4*/ 	.byte	0x04, 0x12
        /*02c6*/ 	.short	(.L_130 - .L_129)
	.align		4
.L_129:
        /*02c8*/ 	.word	index@(_ZN7cutlass13device_kernelIN5flash19enable_sm80_to_sm89INS1_16FlashAttnFwdSm80INS1_25CollectiveMainloopFwdSm80ILi4ELi1ELb0EN4cute5tupleIJNS5_1CILi128EEENS7_ILi48EEENS7_ILi96EEEEEELi96ENS_10bfloat16_tEfNS_4arch4Sm80ELb0ELb1ELb0ELb1ELb1ELb0ELb1ELb0EEENS1_21CollectiveEpilogueFwdINS6_IJS8_SA_S9_EEENS6_IJNS7_ILi1EEESI_SI_EEESC_SE_Li128ELb1ELb1ELb0ELb0EEENS1_19SingleTileSchedulerILb1ELb0ELb1ELi128EEEEEEEEEvNT_6ParamsE)
        /*02cc*/ 	.word	0x00000040


	//----- nvinfo : EIATTR_MIN_STACK_SIZE
	.align		4
.L_130:
        /*02d0*/ 	.byte	0x04, 0x12
        /*02d2*/ 	.short	(.L_132 - .L_131)
	.align		4
.L_131:
        /*02d4*/ 	.word	index@(_ZN7cutlass13device_kernelIN5flash19enable_sm80_to_sm89INS1_16FlashAttnFwdSm80INS1_25CollectiveMainloopFwdSm80ILi4ELi1ELb0EN4cute5tupleIJNS5_1CILi128EEENS7_ILi48EEENS7_ILi96EEEEEELi96ENS_10bfloat16_tEfNS_4arch4Sm80ELb0ELb1ELb0ELb1ELb1ELb1ELb1ELb0EEENS1_21CollectiveEpilogueFwdINS6_IJS8_SA_S9_EEENS6_IJNS7_ILi1EEESI_SI_EEESC_SE_Li128ELb1ELb1ELb0ELb0EEENS1_19SingleTileSchedulerILb1ELb0ELb1ELi128EEEEEEEEEvNT_6ParamsE)
        /*02d8*/ 	.word	0x00000050


	//----- nvinfo : EIATTR_MIN_STACK_SIZE
	.align		4
.L_132:
        /*02dc*/ 	.byte	0x04, 0x12
        /*02de*/ 	.short	(.L_134 - .L_133)
	.align		4
.L_133:
        /*02e0*/ 	.word	index@(_ZN7cutlass13device_kernelIN5flash19enable_sm80_to_sm89INS1_16FlashAttnFwdSm80INS1_25CollectiveMainloopFwdSm80ILi4ELi1ELb0EN4cute5tupleIJNS5_1CILi128EEENS7_ILi64EEENS7_ILi96EEEEEELi96ENS_10bfloat16_tEfNS_4arch4Sm80ELb1ELb0ELb0ELb0ELb1ELb0ELb1ELb0EEENS1_21CollectiveEpilogueFwdINS6_IJS8_SA_S9_EEENS6_IJNS7_ILi1EEESI_SI_EEESC_SE_Li128ELb0ELb1ELb0ELb0EEENS1_30DynamicPersistentTileSchedulerILi128ELi128ELb0ELb1ELb0EEEEEEEEEvNT_6ParamsE)
        /*02e4*/ 	.word	0x00000078


	//----- nvinfo : EIATTR_MIN_STACK_SIZE
	.align		4
.L_134:
        /*02e8*/ 	.byte	0x04, 0x12
        /*02ea*/ 	.short	(.L_136 - .L_135)
	.align		4
.L_135:
        /*02ec*/ 	.word	index@(_ZN7cutlass13device_kernelIN5flash19enable_sm80_to_sm89INS1_16FlashAttnFwdSm80INS1_25CollectiveMainloopFwdSm80ILi4ELi1ELb0EN4cute5tupleIJNS5_1CILi128EEENS7_ILi64EEENS7_ILi96EEEEEELi96ENS_10bfloat16_tEfNS_4arch4Sm80ELb1ELb0ELb0ELb1ELb1ELb0ELb1ELb0EEENS1_21CollectiveEpilogueFwdINS6_IJS8_SA_S9_EEENS6_IJNS7_ILi1EEESI_SI_EEESC_SE_Li128ELb1ELb1ELb0ELb0EEENS1_19SingleTileSchedulerILb1ELb0ELb1ELi128EEEEEEEEEvNT_6ParamsE)
        /*02f0*/ 	.word	0x00000050


	//----- nvinfo : EIATTR_MIN_STACK_SIZE
	.align		4
.L_136:
        /*02f4*/ 	.byte	0x04, 0x12
        /*02f6*/ 	.short	(.L_138 - .L_137)
	.align		4
.L_137:
        /*02f8*/ 	.word	index@(_ZN7cutlass13device_kernelIN5flash19enable_sm80_to_sm89INS1_16FlashAttnFwdSm80INS1_25CollectiveMainloopFwdSm80ILi4ELi1ELb0EN4cute5tupleIJNS5_1CILi128EEENS7_ILi64EEENS7_ILi96EEEEEELi96ENS_10bfloat16_tEfNS_4arch4Sm80ELb1ELb0ELb0ELb1ELb1ELb1ELb1ELb0EEENS1_21CollectiveEpilogueFwdINS6_IJS8_SA_S9_EEENS6_IJNS7_ILi1EEESI_SI_EEESC_SE_Li128ELb1ELb1ELb0ELb0EEENS1_19SingleTileSchedulerILb1ELb0ELb1ELi128EEEEEEEEEvNT_6ParamsE)
        /*02fc*/ 	.word	0x00000050
.L_138:


//--------------------- .nv.info._ZN7cutlass13device_kernelIN5flash19enable_sm80_to_sm89INS1_16FlashAttnFwdSm80INS1_25CollectiveMainloopFwdSm80ILi4ELi1ELb0EN4cute5tupleIJNS5_1CILi128EEENS7_ILi64EEENS7_ILi96EEEEEELi96ENS_10bfloat16_tEfNS_4arch4Sm80ELb0ELb0ELb1ELb0ELb1ELb0ELb1ELb0EEENS1_21CollectiveEpilogueFwdINS6_IJS8_SA_S9_EEENS6_IJNS7_ILi1EEESI_SI_EEESC_SE_Li128ELb0ELb1ELb0ELb0EEENS1_19SingleTileSchedulerILb0ELb0ELb1ELi128EEEEEEEEEvNT_6ParamsE --------------------------
	.section	.nv.info._ZN7cutlass13device_kernelIN5flash19enable_sm80_to_sm89INS1_16FlashAttnFwdSm80INS1_25CollectiveMainloopFwdSm80ILi4ELi1ELb0EN4cute5tupleIJNS5_1CILi128EEENS7_ILi64EEENS7_ILi96EEEEEELi96ENS_10bfloat16_tEfNS_4arch4Sm80ELb0ELb0ELb1ELb0ELb1ELb0ELb1ELb0EEENS1_21CollectiveEpilogueFwdINS6_IJS8_SA_S9_EEENS6_IJNS7_ILi1EEESI_SI_EEESC_SE_Li128ELb0ELb1ELb0ELb0EEENS1_19SingleTileSchedulerILb0ELb0ELb1ELi128EEEEEEEEEvNT_6ParamsE,"",@"SHT_CUDA_INFO"
	.sectionflags	@""
	.align	4


	//----- nvinfo : EIATTR_CUDA_API_VERSION
	.align		4
        /*0000*/ 	.byte	0x04, 0x37
        /*0002*/ 	.short	(.L_140 - .L_139)
.L_139:
        /*0004*/ 	.word	0x00000082


	//----- nvinfo : EIATTR_SW2861232_WAR
	.align		4
.L_140:
        /*0008*/ 	.byte	0x01, 0x35
	.zero		2


	//----- nvinfo : EIATTR_PARAM_CBANK
	.align		4
        /*000c*/ 	.byte	0x04, 0x0a
        /*000e*/ 	.short	(.L_142 - .L_141)
	.align		4
.L_141:
        /*0010*/ 	.word	index@(.nv.constant0._ZN7cutlass13device_kernelIN5flash19enable_sm80_to_sm89INS1_16FlashAttnFwdSm80INS1_25CollectiveMainloopFwdSm80ILi4ELi1ELb0EN4cute5tupleIJNS5_1CILi128EEENS7_ILi64EEENS7_ILi96EEEEEELi96ENS_10bfloat16_tEfNS_4arch4Sm80ELb0ELb0ELb1ELb0ELb1ELb0ELb1ELb0EEENS1_21CollectiveEpilogueFwdINS6_IJS8_SA_S9_EEENS6_IJNS7_ILi1EEESI_SI_EEESC_SE_Li128ELb0ELb1ELb0ELb0EEENS1_19SingleTileSchedulerILb0ELb0ELb1ELi128EEEEEEEEEvNT_6ParamsE)
        /*0014*/ 	.short	0x0160
        /*0016*/ 	.short	0x0418


	//----- nvinfo : EIATTR_CBANK_PARAM_SIZE
	.align		4
.L_142:
        /*0018*/ 	.byte	0x03, 0x19
        /*001a*/ 	.short	0x0418


	//----- nvinfo : EIATTR_KPARAM_INFO
	.align		4
        /*001c*/ 	.byte	0x04, 0x17
        /*001e*/ 	.short	(.L_144 - .L_143)
.L_143:
        /*0020*/ 	.word	0x00000000
        /*0024*/ 	.short	0x0000
        /*0026*/ 	.short	0x0000
        /*0028*/ 	.byte	0x00, 0xf0, 0x61, 0x10


	//----- nvinfo : EIATTR_MAXREG_COUNT
	.align		4
.L_144:
        /*002c*/ 	.byte	0x03, 0x1b
        /*002e*/ 	.short	0x00ff


	//----- nvinfo : EIATTR_NUM_BARRIERS
	.align		4
        /*0030*/ 	.byte	0x02, 0x4c
        /*0032*/ 	.byte	0x02
	.zero		1


	//----- nvinfo : EIATTR_ANNOTATIONS
	.align		4
        /*0034*/ 	.byte	0x04, 0x55
        /*0036*/ 	.short	(.L_146 - .L_145)


	//   ....[0]....
.L_145:
        /*0038*/ 	.word	0x00000001
        /*003c*/ 	.byte	0xd0, 0x03, 0x00, 0x00, 0x01, 0x00, 0x00, 0x00, 0x10, 0x04, 0x00, 0x00, 0x01, 0x00, 0x00, 0x00
        /* <DEDUP_REMOVED lines=26> */
        /*01ec*/ 	.byte	0x10, 0xab, 0x00, 0x00, 0x01, 0x00, 0x00, 0x00, 0x20, 0xab, 0x00, 0x00


	//----- nvinfo : EIATTR_MERCURY_ISA_VERSION
	.align		4
.L_146:
        /*01f8*/ 	.byte	0x03, 0x5f
        /*01fa*/ 	.short	0x0000


	//----- nvinfo : EIATTR_COOP_GROUP_MASK_REGIDS
	.align		4
        /*01fc*/ 	.byte	0x04, 0x29
        /*01fe*/ 	.short	(.L_148 - .L_147)


	//   ....[0]....
.L_147:
        /*0200*/ 	.word	0xffffffff


	//   ....[1]....
        /*0204*/ 	.word	0xffffffff


	//   ....[2]....
        /*0208*/ 	.word	0xffffffff


	//   ....[3]....
        /*020c*/ 	.word	0xffffffff


	//   ....[4]....
        /*0210*/ 	.word	0xffffffff


	//   ....[5]....
        /*0214*/ 	.word	0xffffffff


	//   ....[6]....
        /*0218*/ 	.word	0xffffffff


	//   ....[7]....
        /*021c*/ 	.word	0xffffffff


	//   ....[8]....
        /*0220*/ 	.word	0xffffffff


	//   ....[9]....
        /*0224*/ 	.word	0xffffffff


	//   ....[10]....
        /*0228*/ 	.word	0xffffffff


	//   ....[11]....
        /*022c*/ 	.word	0xffffffff


	//   ....[12]....
        /*0230*/ 	.word	0xffffffff


	//   ....[13]....
        /*0234*/ 	.word	0xffffffff


	//   ....[14]....
        /*0238*/ 	.word	0xffffffff


	//   ....[15]....
        /*023c*/ 	.word	0xffffffff


	//   ....[16]....
        /*0240*/ 	.word	0xffffffff


	//   ....[17]....
        /*0244*/ 	.word	0xffffffff


	//   ....[18]....
        /*0248*/ 	.word	0xffffffff


	//   ....[19]....
        /*024c*/ 	.word	0xffffffff


	//   ....[20]....
        /*0250*/ 	.word	0xffffffff


	//   ....[21]....
        /*0254*/ 	.word	0xffffffff


	//   ....[22]....
        /*0258*/ 	.word	0xffffffff


	//   ....[23]....
        /*025c*/ 	.word	0xffffffff


	//   ....[24]....
        /*0260*/ 	.word	0xffffffff


	//   ....[25]....
        /*0264*/ 	.word	0xffffffff


	//   ....[26]....
        /*0268*/ 	.word	0xffffffff


	//   ....[27]....
        /*026c*/ 	.word	0xffffffff


	//   ....[28]....
        /*0270*/ 	.word	0xffffffff


	//   ....[29]....
        /*0274*/ 	.word	0xffffffff


	//   ....[30]....
        /*0278*/ 	.word	0xffffffff


	//   ....[31]....
        /*027c*/ 	.word	0xffffffff


	//   ....[32]....
        /*0280*/ 	.word	0xffffffff


	//   ....[33]....
        /*0284*/ 	.word	0xffffffff


	//   ....[34]....
        /*0288*/ 	.word	0xffffffff


	//   ....[35]....
        /*028c*/ 	.word	0xffffffff


	//   ....[36]....
        /*0290*/ 	.word	0xffffffff


	//   ....[37]....
        /*0294*/ 	.word	0xffffffff


	//   ....[38]....
        /*0298*/ 	.word	0xffffffff


	//   ....[39]....
        /*029c*/ 	.word	0xffffffff


	//   ....[40]....
        /*02a0*/ 	.word	0xffffffff


	//   ....[41]....
        /*02a4*/ 	.word	0xffffffff


	//   ....[42]....
        /*02a8*/ 	.word	0xffffffff


	//   ....[43]....
        /*02ac*/ 	.word	0xffffffff


	//   ....[44]....
        /*02b0*/ 	.word	0xffffffff


	//   ....[45]....
        /*02b4*/ 	.word	0xffffffff


	//   ....[46]....
        /*02b8*/ 	.word	0xffffffff


	//   ....[47]....
        /*02bc*/ 	.word	0xffffffff


	//   ....[48]....
        /*02c0*/ 	.word	0xffffffff


	//   ....[49]....
        /*02c4*/ 	.word	0xffffffff


	//   ....[50]....
        /*02c8*/ 	.word	0xffffffff


	//   ....[51]....
        /*02cc*/ 	.word	0xffffffff


	//   ....[52]....
        /*02d0*/ 	.word	0xffffffff


	//   ....[53]....
        /*02d4*/ 	.word	0xffffffff


	//   ....[54]....
        /*02d8*/ 	.word	0xffffffff


	//   ....[55]....
        /*02dc*/ 	.word	0xffffffff


	//   ....[56]....
        /*02e0*/ 	.word	0xffffffff


	//   ....[57]....
        /*02e4*/ 	.word	0xffffffff


	//   ....[58]....
        /*02e8*/ 	.word	0xffffffff


	//   ....[59]....
        /*02ec*/ 	.word	0xffffffff


	//   ....[60]....
        /*02f0*/ 	.word	0xffffffff


	//   ....[61]....
        /*02f4*/ 	.word	0xffffffff


	//   ....[62]....
        /*02f8*/ 	.word	0xffffffff


	//   ....[63]....
        /*02fc*/ 	.word	0xffffffff


	//   ....[64]....
        /*0300*/ 	.word	0xffffffff


	//   ....[65]....
        /*0304*/ 	.word	0xffffffff


	//   ....[66]....
        /*0308*/ 	.word	0xffffffff


	//   ....[67]....
        /*030c*/ 	.word	0xffffffff


	//----- nvinfo : EIATTR_COOP_GROUP_INSTR_OFFSETS
	.align		4
.L_148:
        /*0310*/ 	.byte	0x04, 0x28
        /*0312*/ 	.short	(.L_150 - .L_149)


	//   ....[0]....
.L_149:
        /*0314*/ 	.word	0x00000660


	//   ....[1]....
        /*0318*/ 	.word	0x000006b0


	//   ....[2]....
        /*031c*/ 	.word	0x00000790


	//   ....[3]....
        /*0320*/ 	.word	0x000007c0


	//   ....[4]....
        /*0324*/ 	.word	0x00000a50


	//   ....[5]....
        /*0328*/ 	.word	0x00000a80


	//   ....[6]....
        /*032c*/ 	.word	0x00000ab0


	//   ....[7]....
        /*0330*/ 	.word	0x00000af0


	//   ....[8]....
        /*0334*/ 	.word	0x00001040


	//   ....[9]....
        /*0338*/ 	.word	0x00001070


	//   ....[10]....
        /*033c*/ 	.word	0x00001080


	//   ....[11]....
        /*0340*/ 	.word	0x000010b0


	//   ....[12]....
        /*0344*/ 	.word	0x00001730


	//   ....[13]....
        /*0348*/ 	.word	0x00001750


	//   ....[14]....
        /*034c*/ 	.word	0x00001770


	//   ....[15]....
        /*0350*/ 	.word	0x000017a0


	//   ....[16]....
        /*0354*/ 	.word	0x00002ca0


	//   ....[17]....
        /*0358*/ 	.word	0x00002cd0


	//   ....[18]....
        /*035c*/ 	.word	0x00002cf0


	//   ....[19]....
        /*0360*/ 	.word	0x00002d10


	//   ....[20]....
        /*0364*/ 	.word	0x00003580


	//   ....[21]....
        /*0368*/ 	.word	0x000036d0


	//   ....[22]....
        /*036c*/ 	.word	0x00003700


	//   ....[23]....
        /*0370*/ 	.word	0x00003800


	//   ....[24]....
        /*0374*/ 	.word	0x00003840


	//   ....[25]....
        /*0378*/ 	.word	0x00003980


	//   ....[26]....
        /*037c*/ 	.word	0x000039b0


	//   ....[27]....
        /*0380*/ 	.word	0x00003b50


	//   ....[28]....
        /*0384*/ 	.word	0x000056b0


	//   ....[29]....
        /*0388*/ 	.word	0x000056c0


	//   ....[30]....
        /*038c*/ 	.word	0x00005740


	//   ....[31]....
        /*0390*/ 	.word	0x00005770


	//   ....[32]....
        /*0394*/ 	.word	0x000059d0


	//   ....[33]....
        /*0398*/ 	.word	0x000059e0


	//   ....[34]....
        /*039c*/ 	.word	0x00005ad0


	//   ....[35]....
        /*03a0*/ 	.word	0x00005af0


	//   ....[36]....
        /*03a4*/ 	.word	0x00006ed0


	//   ....[37]....
        /*03a8*/ 	.word	0x00006f40


	//   ....[38]....
        /*03ac*/ 	.word	0x00006fe0


	//   ....[39]....
        /*03b0*/ 	.word	0x00007040


	//   ....[40]....
        /*03b4*/ 	.word	0x00007070


	//   ....[41]....
        /*03b8*/ 	.word	0x000070a0


	//   ....[42]....
        /*03bc*/ 	.word	0x000071d0


	//   ....[43]....
        /*03c0*/ 	.word	0x000076a0


	//   ....[44]....
        /*03c4*/ 	.word	0x00009690


	//   ....[45]....
        /*03c8*/ 	.word	0x000096a0


	//   ....[46]....
        /*03cc*/ 	.word	0x000096b0


	//   ....[47]....
        /*03d0*/ 	.word	0x000096c0


	//   ....[48]....
        /*03d4*/ 	.word	0x000096f0


	//   ....[49]....
        /*03d8*/ 	.word	0x00009730


	//   ....[50]....
        /*03dc*/ 	.word	0x00009740


	//   ....[51]....
        /*03e0*/ 	.word	0x00009750


	//   ....[52]....
        /*03e4*/ 	.word	0x0000ac90


	//   ....[53]....
        /*03e8*/ 	.word	0x0000aca0


	//   ....[54]....
        /*03ec*/ 	.word	0x0000acc0


	//   ....[55]....
        /*03f0*/ 	.word	0x0000acd0


	//   ....[56]....
        /*03f4*/ 	.word	0x0000ace0


	//   ....[57]....
        /*03f8*/ 	.word	0x0000acf0


	//   ....[58]....
        /*03fc*/ 	.word	0x0000ad00


	//   ....[59]....
        /*0400*/ 	.word	0x0000ad10


	//   ....[60]....
        /*0404*/ 	.word	0x0000ae80


	//   ....[61]....
        /*0408*/ 	.word	0x0000aeb0


	//   ....[62]....
        /*040c*/ 	.word	0x0000b020


	//   ....[63]....
        /*0410*/ 	.word	0x0000b050


	//   ....[64]....
        /*0414*/ 	.word	0x0000b180


	//   ....[65]....
        /*0418*/ 	.word	0x0000b1b0


	//   ....[66]....
        /*041c*/ 	.word	0x0000b2e0


	//   ....[67]....
        /*0420*/ 	.word	0x0000b300


	//----- nvinfo : EIATTR_EXIT_INSTR_OFFSETS
	.align		4
.L_150:
        /*0424*/ 	.byte	0x04, 0x1c
        /*0426*/ 	.short	(.L_152 - .L_151)


	//   ....[0]....
.L_151:
        /*0428*/ 	.word	0x00000040


	//   ....[1]....
        /*042c*/ 	.word	0x0000b310


	//   ....[2]....
        /*0430*/ 	.word	0x0000b3c0


	//   ....[3]....
        /*0434*/ 	.word	0x0000b420


	//----- nvinfo : EIATTR_CTAIDZ_USED
	.align		4
.L_152:
        /*0438*/ 	.byte	0x01, 0x04
	.zero		2


	//----- nvinfo : EIATTR_MAX_THREADS
	.align		4
        /*043c*/ 	.byte	0x04, 0x05
        /*043e*/ 	.short	(.L_154 - .L_153)
.L_153:
        /*0440*/ 	.word	0x00000080
        /*0444*/ 	.word	0x00000001
        /*0448*/ 	.word	0x00000001


	//----- nvinfo : EIATTR_CRS_STACK_SIZE
	.align		4
.L_154:
        /*044c*/ 	.byte	0x04, 0x1e
        /*044e*/ 	.short	(.L_156 - .L_155)
.L_155:
        /*0450*/ 	.word	0x00000000
.L_156:


//--------------------- .nv.info._ZN7cutlass13device_kernelIN5flash19enable_sm80_to_sm89INS1_16FlashAttnFwdSm80INS1_25CollectiveMainloopFwdSm80ILi4ELi1ELb0EN4cute5tupleIJNS5_1CILi128EEENS7_ILi64EEENS7_ILi96EEEEEELi96ENS_10bfloat16_tEfNS_4arch4Sm80ELb0ELb0ELb1ELb1ELb1ELb0ELb1ELb0EEENS1_21CollectiveEpilogueFwdINS6_IJS8_SA_S9_EEENS6_IJNS7_ILi1EEESI_SI_EEESC_SE_Li128ELb1ELb1ELb0ELb0EEENS1_19SingleTileSchedulerILb1ELb0ELb1ELi128EEEEEEEEEvNT_6ParamsE --------------------------
	.section	.nv.info._ZN7cutlass13device_kernelIN5flash19enable_sm80_to_sm89INS1_16FlashAttnFwdSm80INS1_25CollectiveMainloopFwdSm80ILi4ELi1ELb0EN4cute5tupleIJNS5_1CILi128EEENS7_ILi64EEENS7_ILi96EEEEEELi96ENS_10bfloat16_tEfNS_4arch4Sm80ELb0ELb0ELb1ELb1ELb1ELb0ELb1ELb0EEENS1_21CollectiveEpilogueFwdINS6_IJS8_SA_S9_EEENS6_IJNS7_ILi1EEESI_SI_EEESC_SE_Li128ELb1ELb1ELb0ELb0EEENS1_19SingleTileSchedulerILb1ELb0ELb1ELi128EEEEEEEEEvNT_6ParamsE,"",@"SHT_CUDA_INFO"
	.sectionflags	@""
	.align	4


	//----- nvinfo : EIATTR_CUDA_API_VERSION
	.align		4
        /*0000*/ 	.byte	0x04, 0x37
        /*0002*/ 	.short	(.L_158 - .L_157)
.L_157:
        /*0004*/ 	.word	0x00000082


	//----- nvinfo : EIATTR_SW2861232_WAR
	.align		4
.L_158:
        /*0008*/ 	.byte	0x01, 0x35
	.zero		2


	//----- nvinfo : EIATTR_PARAM_CBANK
	.align		4
        /*000c*/ 	.byte	0x04, 0x0a
        /*000e*/ 	.short	(.L_160 - .L_159)
	.align		4
.L_159:
        /*0010*/ 	.word	index@(.nv.constant0._ZN7cutlass13device_kernelIN5flash19enable_sm80_to_sm89INS1_16FlashAttnFwdSm80INS1_25CollectiveMainloopFwdSm80ILi4ELi1ELb0EN4cute5tupleIJNS5_1CILi128EEENS7_ILi64EEENS7_ILi96EEEEEELi96ENS_10bfloat16_tEfNS_4arch4Sm80ELb0ELb0ELb1ELb1ELb1ELb0ELb1ELb0EEENS1_21CollectiveEpilogueFwdINS6_IJS8_SA_S9_EEENS6_IJNS7_ILi1EEESI_SI_EEESC_SE_Li128ELb1ELb1ELb0ELb0EEENS1_19SingleTileSchedulerILb1ELb0ELb1ELi128EEEEEEEEEvNT_6ParamsE)
        /*0014*/ 	.short	0x0160
        /*0016*/ 	.short	0x0418


	//----- nvinfo : EIATTR_CBANK_PARAM_SIZE
	.align		4
.L_160:
        /*0018*/ 	.byte	0x03, 0x19
        /*001a*/ 	.short	0x0418


	//----- nvinfo : EIATTR_KPARAM_INFO
	.align		4
        /*001c*/ 	.byte	0x04, 0x17
        /*001e*/ 	.short	(.L_162 - .L_161)
.L_161:
        /*0020*/ 	.word	0x00000000
        /*0024*/ 	.short	0x0000
        /*0026*/ 	.short	0x0000
        /*0028*/ 	.byte	0x00, 0xf0, 0x61, 0x10


	//----- nvinfo : EIATTR_MAXREG_COUNT
	.align		4
.L_162:
        /*002c*/ 	.byte	0x03, 0x1b
        /*002e*/ 	.short	0x00ff


	//----- nvinfo : EIATTR_NUM_BARRIERS
	.align		4
        /*0030*/ 	.byte	0x02, 0x4c
        /*0032*/ 	.byte	0x02
	.zero		1


	//----- nvinfo : EIATTR_ANNOTATIONS
	.align		4
        /*0034*/ 	.byte	0x04, 0x55
        /*0036*/ 	.short	(.L_164 - .L_163)


	//   ....[0]....
.L_163:
        /* <DEDUP_REMOVED lines=17> */
        /*013c*/ 	.byte	0xb0, 0xb6, 0x00, 0x00


	//----- nvinfo : EIATTR_MERCURY_ISA_VERSION
	.align		4
.L_164:
        /*0140*/ 	.byte	0x03, 0x5f
        /*0142*/ 	.short	0x0000


	//----- nvinfo : EIATTR_COOP_GROUP_MASK_REGIDS
	.align		4
        /*0144*/ 	.byte	0x04, 0x29
        /*0146*/ 	.short	(.L_166 - .L_165)


	//   ....[0]....
.L_165:
        /*0148*/ 	.word	0xffffffff


	//   ....[1]....
        /*014c*/ 	.word	0xffffffff


	//   ....[2]....
        /*0150*/ 	.word	0xffffffff


	//   ....[3]....
        /*0154*/ 	.word	0xffffffff


	//   ....[4]....
        /*0158*/ 	.word	0xffffffff


	//   ....[5]....
        /*015c*/ 	.word	0xffffffff


	//   ....[6]....
        /*0160*/ 	.word	0xffffffff


	//   ....[7]....
        /*0164*/ 	.word	0xffffffff


	//   ....[8]....
        /*0168*/ 	.word	0xffffffff


	//   ....[9]....
        /*016c*/ 	.word	0xffffffff


	//   ....[10]....
        /*0170*/ 	.word	0xffffffff


	//   ....[11]....
        /*0174*/ 	.word	0xffffffff


	//   ....[12]....
        /*0178*/ 	.word	0xffffffff


	//   ....[13]....
        /*017c*/ 	.word	0xffffffff


	//   ....[14]....
        /*0180*/ 	.word	0xffffffff


	//   ....[15]....
        /*0184*/ 	.word	0xffffffff


	//   ....[16]....
        /*0188*/ 	.word	0xffffffff


	//   ....[17]....
        /*018c*/ 	.word	0xffffffff


	//   ....[18]....
        /*0190*/ 	.word	0xffffffff


	//   ....[19]....
        /*0194*/ 	.word	0xffffffff


	//   ....[20]....
        /*0198*/ 	.word	0xffffffff


	//   ....[21]....
        /*019c*/ 	.word	0xffffffff


	//   ....[22]....
        /*01a0*/ 	.word	0xffffffff


	//   ....[23]....
        /*01a4*/ 	.word	0xffffffff


	//   ....[24]....
        /*01a8*/ 	.word	0xffffffff


	//   ....[25]....
        /*01ac*/ 	.word	0xffffffff


	//   ....[26]....
        /*01b0*/ 	.word	0xffffffff


	//   ....[27]....
        /*01b4*/ 	.word	0xffffffff


	//   ....[28]....
        /*01b8*/ 	.word	0xffffffff


	//   ....[29]....
        /*01bc*/ 	.word	0xffffffff


	//   ....[30]....
        /*01c0*/ 	.word	0xffffffff


	//   ....[31]....
        /*01c4*/ 	.word	0xffffffff


	//   ....[32]....
        /*01c8*/ 	.word	0xffffffff


	//   ....[33]....
        /*01cc*/ 	.word	0xffffffff


	//   ....[34]....
        /*01d0*/ 	.word	0xffffffff


	//   ....[35]....
        /*01d4*/ 	.word	0xffffffff


	//   ....[36]....
        /*01d8*/ 	.word	0xffffffff


	//   ....[37]....
        /*01dc*/ 	.word	0xffffffff


	//   ....[38]....
        /*01e0*/ 	.word	0xffffffff


	//   ....[39]....
        /*01e4*/ 	.word	0xffffffff


	//   ....[40]....
        /*01e8*/ 	.word	0xffffffff


	//   ....[41]....
        /*01ec*/ 	.word	0xffffffff


	//   ....[42]....
        /*01f0*/ 	.word	0xffffffff


	//   ....[43]....
        /*01f4*/ 	.word	0xffffffff


	//   ....[44]....
        /*01f8*/ 	.word	0xffffffff


	//   ....[45]....
        /*01fc*/ 	.word	0xffffffff


	//   ....[46]....
        /*0200*/ 	.word	0xffffffff


	//   ....[47]....
        /*0204*/ 	.word	0xffffffff


	//   ....[48]....
        /*0208*/ 	.word	0xffffffff


	//   ....[49]....
        /*020c*/ 	.word	0xffffffff


	//   ....[50]....
        /*0210*/ 	.word	0xffffffff


	//   ....[51]....
        /*0214*/ 	.word	0xffffffff


	//   ....[52]....
        /*0218*/ 	.word	0xffffffff


	//   ....[53]....
        /*021c*/ 	.word	0xffffffff


	//   ....[54]....
        /*0220*/ 	.word	0xffffffff


	//   ....[55]....
        /*0224*/ 	.word	0xffffffff


	//   ....[56]....
        /*0228*/ 	.word	0xffffffff


	//   ....[57]....
        /*022c*/ 	.word	0xffffffff


	//   ....[58]....
        /*0230*/ 	.word	0xffffffff


	//   ....[59]....
        /*0234*/ 	.word	0xffffffff


	//   ....[60]....
        /*0238*/ 	.word	0xffffffff


	//   ....[61]....
        /*023c*/ 	.word	0xffffffff


	//   ....[62]....
        /*0240*/ 	.word	0xffffffff


	//   ....[63]....
        /*0244*/ 	.word	0xffffffff


	//   ....[64]....
        /*0248*/ 	.word	0xffffffff


	//   ....[65]....
        /*024c*/ 	.word	0xffffffff


	//   ....[66]....
        /*0250*/ 	.word	0xffffffff


	//   ....[67]....
        /*0254*/ 	.word	0xffffffff


	//   ....[68]....
        /*0258*/ 	.word	0xffffffff


	//   ....[69]....
        /*025c*/ 	.word	0xffffffff


	//   ....[70]....
        /*0260*/ 	.word	0xffffffff


	//   ....[71]....
        /*0264*/ 	.word	0xffffffff


	//   ....[72]....
        /*0268*/ 	.word	0xffffffff


	//   ....[73]....
        /*026c*/ 	.word	0xffffffff


	//   ....[74]....
        /*0270*/ 	.word	0xffffffff


	//   ....[75]....
        /*0274*/ 	.word	0xffffffff


	//   ....[76]....
        /*0278*/ 	.word	0xffffffff


	//----- nvinfo : EIATTR_COOP_GROUP_INSTR_OFFSETS
	.align		4
.L_166:
        /*027c*/ 	.byte	0x04, 0x28
        /*027e*/ 	.short	(.L_168 - .L_167)


	//   ....[0]....
.L_167:
        /*0280*/ 	.word	0x00000090


	//   ....[1]....
        /*0284*/ 	.word	0x00000f60


	//   ....[2]....
        /*0288*/ 	.word	0x00000f90


	//   ....[3]....
        /*028c*/ 	.word	0x00001130


	//   ....[4]....
        /*0290*/ 	.word	0x00001160


	//   ....[5]....
        /*0294*/ 	.word	0x00001280


	//   ....[6]....
        /*0298*/ 	.word	0x000012b0


	//   ....[7]....
        /*029c*/ 	.word	0x000013d0


	//   ....[8]....
        /*02a0*/ 	.word	0x00001410


	//   ....[9]....
        /*02a4*/ 	.word	0x000018f0


	//   ....[10]....
        /*02a8*/ 	.word	0x00001920


	//   ....[11]....
        /*02ac*/ 	.word	0x00001a30


	//   ....[12]....
        /*02b0*/ 	.word	0x00001ad0


	//   ....[13]....
        /*02b4*/ 	.word	0x00001ae0


	//   ....[14]....
        /*02b8*/ 	.word	0x00001b00


	//   ....[15]....
        /*02bc*/ 	.word	0x00001b30


	//   ....[16]....
        /*02c0*/ 	.word	0x00001b60


	//   ....[17]....
        /*02c4*/ 	.word	0x00003310


	//   ....[18]....
        /*02c8*/ 	.word	0x00003320


	//   ....[19]....
        /*02cc*/ 	.word	0x00003390


	//   ....[20]....
        /*02d0*/ 	.word	0x000033b0


	//   ....[21]....
        /*02d4*/ 	.word	0x00003c00


	//   ....[22]....
        /*02d8*/ 	.word	0x00003ce0


	//   ....[23]....
        /*02dc*/ 	.word	0x00003d40


	//   ....[24]....
        /*02e0*/ 	.word	0x00003e10


	//   ....[25]....
        /*02e4*/ 	.word	0x00003e40


	//   ....[26]....
        /*02e8*/ 	.word	0x00003f70


	//   ....[27]....
        /*02ec*/ 	.word	0x00003f90


	//   ....[28]....
        /*02f0*/ 	.word	0x000040c0


	//   ....[29]....
        /*02f4*/ 	.word	0x000059f0


	//   ....[30]....
        /*02f8*/ 	.word	0x00005a00


	//   ....[31]....
        /*02fc*/ 	.word	0x00005a10


	//   ....[32]....
        /*0300*/ 	.word	0x00005a20


	//   ....[33]....
        /*0304*/ 	.word	0x00005e30


	//   ....[34]....
        /*0308*/ 	.word	0x00005e50


	//   ....[35]....
        /*030c*/ 	.word	0x00005e70


	//   ....[36]....
        /*0310*/ 	.word	0x00005ef0


	//   ....[37]....
        /*0314*/ 	.word	0x00007140


	//   ....[38]....
        /*0318*/ 	.word	0x000071d0


	//   ....[39]....
        /*031c*/ 	.word	0x000072d0


	//   ....[40]....
        /*0320*/ 	.word	0x00007320


	//   ....[41]....
        /*0324*/ 	.word	0x00007360


	//   ....[42]....
        /*0328*/ 	.word	0x00007450


	//   ....[43]....
        /*032c*/ 	.word	0x00007460


	//   ....[44]....
        /*0330*/ 	.word	0x000079a0


	//   ....[45]....
        /*0334*/ 	.word	0x00009640


	//   ....[46]....
        /*0338*/ 	.word	0x00009650


	//   ....[47]....
        /*033c*/ 	.word	0x00009660


	//   ....[48]....
        /*0340*/ 	.word	0x00009670


	//   ....[49]....
        /*0344*/ 	.word	0x000096a0


	//   ....[50]....
        /*0348*/ 	.word	0x000096c0


	//   ....[51]....
        /*034c*/ 	.word	0x000096e0


	//   ....[52]....
        /*0350*/ 	.word	0x000096f0


	//   ....[53]....
        /*0354*/ 	.word	0x0000add0


	//   ....[54]....
        /*0358*/ 	.word	0x0000ae00


	//   ....[55]....
        /*035c*/ 	.word	0x0000ae30


	//   ....[56]....
        /*0360*/ 	.word	0x0000ae50


	//   ....[57]....
        /*0364*/ 	.word	0x0000ae60


	//   ....[58]....
        /*0368*/ 	.word	0x0000ae70


	//   ....[59]....
        /*036c*/ 	.word	0x0000ae80


	//   ....[60]....
        /*0370*/ 	.word	0x0000ae90


	//   ....[61]....
        /*0374*/ 	.word	0x0000b0b0


	//   ....[62]....
        /*0378*/ 	.word	0x0000b0c0


	//   ....[63]....
        /*037c*/ 	.word	0x0000b240


	//   ....[64]....
        /*0380*/ 	.word	0x0000b270


	//   ....[65]....
        /*0384*/ 	.word	0x0000b3c0


	//   ....[66]....
        /*0388*/ 	.word	0x0000b3f0


	//   ....[67]....
        /*038c*/ 	.word	0x0000b540


	//   ....[68]....
        /*0390*/ 	.word	0x0000b560


	//   ....[69]....
        /*0394*/ 	.word	0x0000bd50


	//   ....[70]....
        /*0398*/ 	.word	0x0000bd70


	//   ....[71]....
        /*039c*/ 	.word	0x0000bec0


	//   ....[72]....
        /*03a0*/ 	.word	0x0000bef0


	//   ....[73]....
        /*03a4*/ 	.word	0x0000c020


	//   ....[74]....
        /*03a8*/ 	.word	0x0000c050


	//   ....[75]....
        /*03ac*/ 	.word	0x0000c180


	//   ....[76]....
        /*03b0*/ 	.word	0x0000c1a0


	//----- nvinfo : EIATTR_EXIT_INSTR_OFFSETS
	.align		4
.L_168:
        /*03b4*/ 	.byte	0x04, 0x1c
        /*03b6*/ 	.short	(.L_170 - .L_169)


	//   ....[0]....
.L_169:
        /*03b8*/ 	.word	0x00000350


	//   ....[1]....
        /*03bc*/ 	.word	0x0000b570


	//   ....[2]....
        /*03c0*/ 	.word	0x0000b640


	//   ....[3]....
        /*03c4*/ 	.word	0x0000b6a0


	//   ....[4]....
        /*03c8*/ 	.word	0x0000c1b0


	//   ....[5]....
        /*03cc*/ 	.word	0x0000c260


	//   ....[6]....
        /*03d0*/ 	.word	0x0000c2c0


	//----- nvinfo : EIATTR_CTAIDZ_USED
	.align		4
.L_170:
        /*03d4*/ 	.byte	0x01, 0x04
	.zero		2


	//----- nvinfo : EIATTR_MAX_THREADS
	.align		4
        /*03d8*/ 	.byte	0x04, 0x05
        /*03da*/ 	.short	(.L_172 - .L_171)
.L_171:
        /*03dc*/ 	.word	0x00000080
        /*03e0*/ 	.word	0x00000001
        /*03e4*/ 	.word	0x00000001


	//----- nvinfo : EIATTR_CRS_STACK_SIZE
	.align		4
.L_172:
        /*03e8*/ 	.byte	0x04, 0x1e
        /*03ea*/ 	.short	(.L_174 - .L_173)
.L_173:
        /*03ec*/ 	.word	0x00000000
.L_174:


//--------------------- .nv.info._ZN7cutlass13device_kernelIN5flash19enable_sm80_to_sm89INS1_16FlashAttnFwdSm80INS1_25CollectiveMainloopFwdSm80ILi4ELi1ELb0EN4cute5tupleIJNS5_1CILi128EEENS7_ILi64EEENS7_ILi96EEEEEELi96ENS_10bfloat16_tEfNS_4arch4Sm80ELb0ELb0ELb1ELb1ELb1ELb1ELb1ELb0EEENS1_21CollectiveEpilogueFwdINS6_IJS8_SA_S9_EEENS6_IJNS7_ILi1EEESI_SI_EEESC_SE_Li128ELb1ELb1ELb0ELb0EEENS1_19SingleTileSchedulerILb1ELb0ELb1ELi128EEEEEEEEEvNT_6ParamsE --------------------------
	.section	.nv.info._ZN7cutlass13device_kernelIN5flash19enable_sm80_to_sm89INS1_16FlashAttnFwdSm80INS1_25CollectiveMainloopFwdSm80ILi4ELi1ELb0EN4cute5tupleIJNS5_1CILi128EEENS7_ILi64EEENS7_ILi96EEEEEELi96ENS_10bfloat16_tEfNS_4arch4Sm80ELb0ELb0ELb1ELb1ELb1ELb1ELb1ELb0EEENS1_21CollectiveEpilogueFwdINS6_IJS8_SA_S9_EEENS6_IJNS7_ILi1EEESI_SI_EEESC_SE_Li128ELb1ELb1ELb0ELb0EEENS1_19SingleTileSchedulerILb1ELb0ELb1ELi128EEEEEEEEEvNT_6ParamsE,"",@"SHT_CUDA_INFO"
	.sectionflags	@""
	.align	4


	//----- nvinfo : EIATTR_CUDA_API_VERSION
	.align		4
        /*0000*/ 	.byte	0x04, 0x37
        /*0002*/ 	.short	(.L_176 - .L_175)
.L_175:
        /*0004*/ 	.word	0x00000082


	//----- nvinfo : EIATTR_SW2861232_WAR
	.align		4
.L_176:
        /*0008*/ 	.byte	0x01, 0x35
	.zero		2


	//----- nvinfo : EIATTR_PARAM_CBANK
	.align		4
        /*000c*/ 	.byte	0x04, 0x0a
        /*000e*/ 	.short	(.L_178 - .L_177)
	.align		4
.L_177:
        /*0010*/ 	.word	index@(.nv.constant0._ZN7cutlass13device_kernelIN5flash19enable_sm80_to_sm89INS1_16FlashAttnFwdSm80INS1_25CollectiveMainloopFwdSm80ILi4ELi1ELb0EN4cute5tupleIJNS5_1CILi128EEENS7_ILi64EEENS7_ILi96EEEEEELi96ENS_10bfloat16_tEfNS_4arch4Sm80ELb0ELb0ELb1ELb1ELb1ELb1ELb1ELb0EEENS1_21CollectiveEpilogueFwdINS6_IJS8_SA_S9_EEENS6_IJNS7_ILi1EEESI_SI_EEESC_SE_Li128ELb1ELb1ELb0ELb0EEENS1_19SingleTileSchedulerILb1ELb0ELb1ELi128EEEEEEEEEvNT_6ParamsE)
        /*0014*/ 	.short	0x0160
        /*0016*/ 	.short	0x0418


	//----- nvinfo : EIATTR_CBANK_PARAM_SIZE
	.align		4
.L_178:
        /*0018*/ 	.byte	0x03, 0x19
        /*001a*/ 	.short	0x0418


	//----- nvinfo : EIATTR_KPARAM_INFO
	.align		4
        /*001c*/ 	.byte	0x04, 0x17
        /*001e*/ 	.short	(.L_180 - .L_179)
.L_179:
        /*0020*/ 	.word	0x00000000
        /*0024*/ 	.short	0x0000
        /*0026*/ 	.short	0x0000
        /*0028*/ 	.byte	0x00, 0xf0, 0x61, 0x10


	//----- nvinfo : EIATTR_MAXREG_COUNT
	.align		4
.L_180:
        /*002c*/ 	.byte	0x03, 0x1b
        /*002e*/ 	.short	0x00ff


	//----- nvinfo : EIATTR_NUM_BARRIERS
	.align		4
        /*0030*/ 	.byte	0x02, 0x4c
        /*0032*/ 	.byte	0x02
	.zero		1


	//----- nvinfo : EIATTR_ANNOTATIONS
	.align		4
        /*0034*/ 	.byte	0x04, 0x55
        /*0036*/ 	.short	(.L_182 - .L_181)


	//   ....[0]....
.L_181:
        /* <DEDUP_REMOVED lines=19> */


	//----- nvinfo : EIATTR_MERCURY_ISA_VERSION
	.align		4
.L_182:
        /*0150*/ 	.byte	0x03, 0x5f
        /*0152*/ 	.short	0x0000


	//----- nvinfo : EIATTR_COOP_GROUP_MASK_REGIDS
	.align		4
        /*0154*/ 	.byte	0x04, 0x29
        /*0156*/ 	.short	(.L_184 - .L_183)


	//   ....[0]....
.L_183:
        /*0158*/ 	.word	0xffffffff


	//   ....[1]....
        /*015c*/ 	.word	0xffffffff


	//   ....[2]....
        /*0160*/ 	.word	0xffffffff


	//   ....[3]....
        /*0164*/ 	.word	0xffffffff


	//   ....[4]....
        /*0168*/ 	.word	0xffffffff


	//   ....[5]....
        /*016c*/ 	.word	0xffffffff


	//   ....[6]....
        /*0170*/ 	.word	0xffffffff


	//   ....[7]....
        /*0174*/ 	.word	0xffffffff


	//   ....[8]....
        /*0178*/ 	.word	0xffffffff


	//   ....[9]....
        /*017c*/ 	.word	0xffffffff


	//   ....[10]....
        /*0180*/ 	.word	0xffffffff


	//   ....[11]....
        /*0184*/ 	.word	0xffffffff


	//   ....[12]....
        /*0188*/ 	.word	0xffffffff


	//   ....[13]....
        /*018c*/ 	.word	0xffffffff


	//   ....[14]....
        /*0190*/ 	.word	0xffffffff


	//   ....[15]....
        /*0194*/ 	.word	0xffffffff


	//   ....[16]....
        /*0198*/ 	.word	0xffffffff


	//   ....[17]....
        /*019c*/ 	.word	0xffffffff


	//   ....[18]....
        /*01a0*/ 	.word	0xffffffff


	//   ....[19]....
        /*01a4*/ 	.word	0xffffffff


	//   ....[20]....
        /*01a8*/ 	.word	0xffffffff


	//   ....[21]....
        /*01ac*/ 	.word	0xffffffff


	//   ....[22]....
        /*01b0*/ 	.word	0xffffffff


	//   ....[23]....
        /*01b4*/ 	.word	0xffffffff


	//   ....[24]....
        /*01b8*/ 	.word	0xffffffff


	//   ....[25]....
        /*01bc*/ 	.word	0xffffffff


	//   ....[26]....
        /*01c0*/ 	.word	0xffffffff


	//   ....[27]....
        /*01c4*/ 	.word	0xffffffff


	//   ....[28]....
        /*01c8*/ 	.word	0xffffffff


	//   ....[29]....
        /*01cc*/ 	.word	0xffffffff


	//   ....[30]....
        /*01d0*/ 	.word	0xffffffff


	//   ....[31]....
        /*01d4*/ 	.word	0xffffffff


	//   ....[32]....
        /*01d8*/ 	.word	0xffffffff


	//   ....[33]....
        /*01dc*/ 	.word	0xffffffff


	//   ....[34]....
        /*01e0*/ 	.word	0xffffffff


	//   ....[35]....
        /*01e4*/ 	.word	0xffffffff


	//   ....[36]....
        /*01e8*/ 	.word	0xffffffff


	//   ....[37]....
        /*01ec*/ 	.word	0xffffffff


	//   ....[38]....
        /*01f0*/ 	.word	0xffffffff


	//   ....[39]....
        /*01f4*/ 	.word	0xffffffff


	//   ....[40]....
        /*01f8*/ 	.word	0xffffffff


	//   ....[41]....
        /*01fc*/ 	.word	0xffffffff


	//   ....[42]....
        /*0200*/ 	.word	0xffffffff


	//   ....[43]....
        /*0204*/ 	.word	0xffffffff


	//   ....[44]....
        /*0208*/ 	.word	0xffffffff


	//   ....[45]....
        /*020c*/ 	.word	0xffffffff


	//   ....[46]....
        /*0210*/ 	.word	0xffffffff


	//   ....[47]....
        /*0214*/ 	.word	0xffffffff


	//   ....[48]....
        /*0218*/ 	.word	0xffffffff


	//   ....[49]....
        /*021c*/ 	.word	0xffffffff


	//   ....[50]....
        /*0220*/ 	.word	0xffffffff


	//   ....[51]....
        /*0224*/ 	.word	0xffffffff


	//   ....[52]....
        /*0228*/ 	.word	0xffffffff


	//   ....[53]....
        /*022c*/ 	.word	0xffffffff


	//   ....[54]....
        /*0230*/ 	.word	0xffffffff


	//   ....[55]....
        /*0234*/ 	.word	0xffffffff


	//   ....[56]....
        /*0238*/ 	.word	0xffffffff


	//   ....[57]....
        /*023c*/ 	.word	0xffffffff


	//   ....[58]....
        /*0240*/ 	.word	0xffffffff


	//   ....[59]....
        /*0244*/ 	.word	0xffffffff


	//   ....[60]....
        /*0248*/ 	.word	0xffffffff


	//   ....[61]....
        /*024c*/ 	.word	0xffffffff


	//   ....[62]....
        /*0250*/ 	.word	0xffffffff


	//   ....[63]....
        /*0254*/ 	.word	0xffffffff


	//   ....[64]....
        /*0258*/ 	.word	0xffffffff


	//   ....[65]....
        /*025c*/ 	.word	0xffffffff


	//   ....[66]....
        /*0260*/ 	.word	0xffffffff


	//   ....[67]....
        /*0264*/ 	.word	0xffffffff


	//   ....[68]....
        /*0268*/ 	.word	0xffffffff


	//   ....[69]....
        /*026c*/ 	.word	0xffffffff


	//   ....[70]....
        /*0270*/ 	.word	0xffffffff


	//   ....[71]....
        /*0274*/ 	.word	0xffffffff


	//   ....[72]....
        /*0278*/ 	.word	0xffffffff


	//   ....[73]....
        /*027c*/ 	.word	0xffffffff


	//   ....[74]....
        /*0280*/ 	.word	0xffffffff


	//   ....[75]....
        /*0284*/ 	.word	0xffffffff


	//   ....[76]....
        /*0288*/ 	.word	0xffffffff


	//   ....[77]....
        /*028c*/ 	.word	0xffffffff


	//   ....[78]....
        /*0290*/ 	.word	0xffffffff


	//   ....[79]....
        /*0294*/ 	.word	0xffffffff


	//   ....[80]....
        /*0298*/ 	.word	0xffffffff


	//   ....[81]....
        /*029c*/ 	.word	0xffffffff


	//   ....[82]....
        /*02a0*/ 	.word	0xffffffff


	//   ....[83]....
        /*02a4*/ 	.word	0xffffffff


	//   ....[84]....
        /*02a8*/ 	.word	0xffffffff


	//----- nvinfo : EIATTR_COOP_GROUP_INSTR_OFFSETS
	.align		4
.L_184:
        /*02ac*/ 	.byte	0x04, 0x28
        /*02ae*/ 	.short	(.L_186 - .L_185)


	//   ....[0]....
.L_185:
        /*02b0*/ 	.word	0x00000090


	//   ....[1]....
        /*02b4*/ 	.word	0x00001fa0


	//   ....[2]....
        /*02b8*/ 	.word	0x00001fb0


	//   ....[3]....
        /*02bc*/ 	.word	0x00003af0


	//   ....[4]....
        /*02c0*/ 	.word	0x00003b00


	//   ....[5]....
        /*02c4*/ 	.word	0x00005480


	//   ....[6]....
        /*02c8*/ 	.word	0x000054a0


	//   ....[7]....
        /*02cc*/ 	.word	0x000059a0


	//   ....[8]....
        /*02d0*/ 	.word	0x00005a00


	//   ....[9]....
        /*02d4*/ 	.word	0x00006750


	//   ....[10]....
        /*02d8*/ 	.word	0x00006780


	//   ....[11]....
        /*02dc*/ 	.word	0x00006940


	//   ....[12]....
        /*02e0*/ 	.word	0x00006970


	//   ....[13]....
        /*02e4*/ 	.word	0x00006a90


	//   ....[14]....
        /*02e8*/ 	.word	0x00006ac0


	//   ....[15]....
        /*02ec*/ 	.word	0x00006c10


	//   ....[16]....
        /*02f0*/ 	.word	0x00006c40


	//   ....[17]....
        /*02f4*/ 	.word	0x000070c0


	//   ....[18]....
        /*02f8*/ 	.word	0x000070f0


	//   ....[19]....
        /*02fc*/ 	.word	0x00007130


	//   ....[20]....
        /*0300*/ 	.word	0x00007150


	//   ....[21]....
        /*0304*/ 	.word	0x0000d470


	//   ....[22]....
        /*0308*/ 	.word	0x0000d480


	//   ....[23]....
        /*030c*/ 	.word	0x0000d490


	//   ....[24]....
        /*0310*/ 	.word	0x0000d4a0


	//   ....[25]....
        /*0314*/ 	.word	0x0000eab0


	//   ....[26]....
        /*0318*/ 	.word	0x0000ead0


	//   ....[27]....
        /*031c*/ 	.word	0x0000eb40


	//   ....[28]....
        /*0320*/ 	.word	0x0000eb60


	//   ....[29]....
        /*0324*/ 	.word	0x0000f3c0


	//   ....[30]....
        /*0328*/ 	.word	0x0000f4a0


	//   ....[31]....
        /*032c*/ 	.word	0x0000f530


	//   ....[32]....
        /*0330*/ 	.word	0x0000f5b0


	//   ....[33]....
        /*0334*/ 	.word	0x0000f5e0


	//   ....[34]....
        /*0338*/ 	.word	0x0000f6c0


	//   ....[35]....
        /*033c*/ 	.word	0x0000f700


	//   ....[36]....
        /*0340*/ 	.word	0x0000f830


	//   ....[37]....
        /*0344*/ 	.word	0x00011180


	//   ....[38]....
        /*0348*/ 	.word	0x00011190


	//   ....[39]....
        /*034c*/ 	.word	0x000111a0


	//   ....[40]....
        /*0350*/ 	.word	0x000111b0


	//   ....[41]....
        /*0354*/ 	.word	0x000115c0


	//   ....[42]....
        /*0358*/ 	.word	0x000115e0


	//   ....[43]....
        /*035c*/ 	.word	0x00011600


	//   ....[44]....
        /*0360*/ 	.word	0x00011680


	//   ....[45]....
        /*0364*/ 	.word	0x000128d0


	//   ....[46]....
        /*0368*/ 	.word	0x00012960


	//   ....[47]....
        /*036c*/ 	.word	0x00012a60


	//   ....[48]....
        /*0370*/ 	.word	0x00012ab0


	//   ....[49]....
        /*0374*/ 	.word	0x00012af0


	//   ....[50]....
        /*0378*/ 	.word	0x00012be0


	//   ....[51]....
        /*037c*/ 	.word	0x00012bf0


	//   ....[52]....
        /*0380*/ 	.word	0x00013130


	//   ....[53]....
        /*0384*/ 	.word	0x00014dd0


	//   ....[54]....
        /*0388*/ 	.word	0x00014de0


	//   ....[55]....
        /*038c*/ 	.word	0x00014df0


	//   ....[56]....
        /*0390*/ 	.word	0x00014e00


	//   ....[57]....
        /*0394*/ 	.word	0x00014e30


	//   ....[58]....
        /*0398*/ 	.word	0x00014e50


	//   ....[59]....
        /*039c*/ 	.word	0x00014e70


	//   ....[60]....
        /*03a0*/ 	.word	0x00014e80


	//   ....[61]....
        /*03a4*/ 	.word	0x00016560


	//   ....[62]....
        /*03a8*/ 	.word	0x00016590


	//   ....[63]....
        /*03ac*/ 	.word	0x000165c0


	//   ....[64]....
        /*03b0*/ 	.word	0x000165e0


	//   ....[65]....
        /*03b4*/ 	.word	0x000165f0


	//   ....[66]....
        /*03b8*/ 	.word	0x00016600


	//   ....[67]....
        /*03bc*/ 	.word	0x00016610


	//   ....[68]....
        /*03c0*/ 	.word	0x00016620


	//   ....[69]....
        /*03c4*/ 	.word	0x00016840


	//   ....[70]....
        /*03c8*/ 	.word	0x00016850


	//   ....[71]....
        /*03cc*/ 	.word	0x000169d0


	//   ....[72]....
        /*03d0*/ 	.word	0x00016a00


	//   ....[73]....
        /*03d4*/ 	.word	0x00016b50


	//   ....[74]....
        /*03d8*/ 	.word	0x00016b80


	//   ....[75]....
        /*03dc*/ 	.word	0x00016cd0


	//   ....[76]....
        /*03e0*/ 	.word	0x00016cf0


	//   ....[77]....
        /*03e4*/ 	.word	0x000174e0


	//   ....[78]....
        /*03e8*/ 	.word	0x00017500


	//   ....[79]....
        /*03ec*/ 	.word	0x00017650


	//   ....[80]....
        /*03f0*/ 	.word	0x00017680


	//   ....[81]....
        /*03f4*/ 	.word	0x000177b0


	//   ....[82]....
        /*03f8*/ 	.word	0x000177e0


	//   ....[83]....
        /*03fc*/ 	.word	0x00017910


	//   ....[84]....
        /*0400*/ 	.word	0x00017930


	//----- nvinfo : EIATTR_EXIT_INSTR_OFFSETS
	.align		4
.L_186:
        /*0404*/ 	.byte	0x04, 0x1c
        /*0406*/ 	.short	(.L_188 - .L_187)


	//   ....[0]....
.L_187:
        /*0408*/ 	.word	0x00000350


	//   ....[1]....
        /*040c*/ 	.word	0x00016d00


	//   ....[2]....
        /*0410*/ 	.word	0x00016dd0


	//   ....[3]....
        /*0414*/ 	.word	0x00016e30


	//   ....[4]....
        /*0418*/ 	.word	0x00017940


	//   ....[5]....
        /*041c*/ 	.word	0x000179f0


	//   ....[6]....
        /*0420*/ 	.word	0x00017a50


	//----- nvinfo : EIATTR_CTAIDZ_USED
	.align		4
.L_188:
        /*0424*/ 	.byte	0x01, 0x04
	.zero		2


	//----- nvinfo : EIATTR_MAX_THREADS
	.align		4
        /*0428*/ 	.byte	0x04, 0x05
        /*042a*/ 	.short	(.L_190 - .L_189)
.L_189:
        /*042c*/ 	.word	0x00000080
        /*0430*/ 	.word	0x00000001
        /*0434*/ 	.word	0x00000001


	//----- nvinfo : EIATTR_CRS_STACK_SIZE
	.align		4
.L_190:
        /*0438*/ 	.byte	0x04, 0x1e
        /*043a*/ 	.short	(.L_192 - .L_191)
.L_191:
        /*043c*/ 	.word	0x00000000
.L_192:


//--------------------- .nv.info._ZN7cutlass13device_kernelIN5flash19enable_sm80_to_sm89INS1_16FlashAttnFwdSm80INS1_25CollectiveMainloopFwdSm80ILi4ELi1ELb0EN4cute5tupleIJNS5_1CILi128EEENS7_ILi48EEENS7_ILi96EEEEEELi96ENS_10bfloat16_tEfNS_4arch4Sm80ELb0ELb1ELb1ELb0ELb1ELb0ELb1ELb0EEENS1_21CollectiveEpilogueFwdINS6_IJS8_SA_S9_EEENS6_IJNS7_ILi1EEESI_SI_EEESC_SE_Li128ELb0ELb1ELb0ELb0EEENS1_19SingleTileSchedulerILb0ELb0ELb1ELi128EEEEEEEEEvNT_6ParamsE --------------------------
	.section	.nv.info._ZN7cutlass13device_kernelIN5flash19enable_sm80_to_sm89INS1_16FlashAttnFwdSm80INS1_25CollectiveMainloopFwdSm80ILi4ELi1ELb0EN4cute5tupleIJNS5_1CILi128EEENS7_ILi48EEENS7_ILi96EEEEEELi96ENS_10bfloat16_tEfNS_4arch4Sm80ELb0ELb1ELb1ELb0ELb1ELb0ELb1ELb0EEENS1_21CollectiveEpilogueFwdINS6_IJS8_SA_S9_EEENS6_IJNS7_ILi1EEESI_SI_EEESC_SE_Li128ELb0ELb1ELb0ELb0EEENS1_19SingleTileSchedulerILb0ELb0ELb1ELi128EEEEEEEEEvNT_6ParamsE,"",@"SHT_CUDA_INFO"
	.sectionflags	@""
	.align	4


	//----- nvinfo : EIATTR_CUDA_API_VERSION
	.align		4
        /*0000*/ 	.byte	0x04, 0x37
        /*0002*/ 	.short	(.L_194 - .L_193)
.L_193:
        /*0004*/ 	.word	0x00000082


	//----- nvinfo : EIATTR_SW2861232_WAR
	.align		4
.L_194:
        /*0008*/ 	.byte	0x01, 0x35
	.zero		2


	//----- nvinfo : EIATTR_PARAM_CBANK
	.align		4
        /*000c*/ 	.byte	0x04, 0x0a
        /*000e*/ 	.short	(.L_196 - .L_195)
	.align		4
.L_195:
        /*0010*/ 	.word	index@(.nv.constant0._ZN7cutlass13device_kernelIN5flash19enable_sm80_to_sm89INS1_16FlashAttnFwdSm80INS1_25CollectiveMainloopFwdSm80ILi4ELi1ELb0EN4cute5tupleIJNS5_1CILi128EEENS7_ILi48EEENS7_ILi96EEEEEELi96ENS_10bfloat16_tEfNS_4arch4Sm80ELb0ELb1ELb1ELb0ELb1ELb0ELb1ELb0EEENS1_21CollectiveEpilogueFwdINS6_IJS8_SA_S9_EEENS6_IJNS7_ILi1EEESI_SI_EEESC_SE_Li128ELb0ELb1ELb0ELb0EEENS1_19SingleTileSchedulerILb0ELb0ELb1ELi128EEEEEEEEEvNT_6ParamsE)
        /*0014*/ 	.short	0x0160
        /*0016*/ 	.short	0x0418


	//----- nvinfo : EIATTR_CBANK_PARAM_SIZE
	.align		4
.L_196:
        /*0018*/ 	.byte	0x03, 0x19
        /*001a*/ 	.short	0x0418


	//----- nvinfo : EIATTR_KPARAM_INFO
	.align		4
        /*001c*/ 	.byte	0x04, 0x17
        /*001e*/ 	.short	(.L_198 - .L_197)
.L_197:
        /*0020*/ 	.word	0x00000000
        /*0024*/ 	.short	0x0000
        /*0026*/ 	.short	0x0000
        /*0028*/ 	.byte	0x00, 0xf0, 0x61, 0x10


	//----- nvinfo : EIATTR_MAXREG_COUNT
	.align		4
.L_198:
        /*002c*/ 	.byte	0x03, 0x1b
        /*002e*/ 	.short	0x00ff


	//----- nvinfo : EIATTR_NUM_BARRIERS
	.align		4
        /*0030*/ 	.byte	0x02, 0x4c
        /*0032*/ 	.byte	0x02
	.zero		1


	//----- nvinfo : EIATTR_ANNOTATIONS
	.align		4
        /*0034*/ 	.byte	0x04, 0x55
        /*0036*/ 	.short	(.L_200 - .L_199)


	//   ....[0]....
.L_199:
        /* <DEDUP_REMOVED lines=36> */


	//----- nvinfo : EIATTR_MERCURY_ISA_VERSION
	.align		4
.L_200:
        /*0268*/ 	.byte	0x03, 0x5f
        /*026a*/ 	.short	0x0000


	//----- nvinfo : EIATTR_COOP_GROUP_MASK_REGIDS
	.align		4
        /*026c*/ 	.byte	0x04, 0x29
        /*026e*/ 	.short	(.L_202 - .L_201)


	//   ....[0]....
.L_201:
        /*0270*/ 	.word	0xffffffff


	//   ....[1]....
        /*0274*/ 	.word	0xffffffff


	//   ....[2]....
        /*0278*/ 	.word	0xffffffff


	//   ....[3]....
        /*027c*/ 	.word	0xffffffff


	//   ....[4]....
        /*0280*/ 	.word	0xffffffff


	//   ....[5]....
        /*0284*/ 	.word	0xffffffff


	//   ....[6]....
        /*0288*/ 	.word	0xffffffff


	//   ....[7]....
        /*028c*/ 	.word	0xffffffff


	//   ....[8]....
        /*0290*/ 	.word	0xffffffff


	//   ....[9]....
        /*0294*/ 	.word	0xffffffff


	//   ....[10]....
        /*0298*/ 	.word	0xffffffff


	//   ....[11]....
        /*029c*/ 	.word	0xffffffff


	//   ....[12]....
        /*02a0*/ 	.word	0xffffffff


	//   ....[13]....
        /*02a4*/ 	.word	0xffffffff


	//   ....[14]....
        /*02a8*/ 	.word	0xffffffff


	//   ....[15]....
        /*02ac*/ 	.word	0xffffffff


	//   ....[16]....
        /*02b0*/ 	.word	0xffffffff


	//   ....[17]....
        /*02b4*/ 	.word	0xffffffff


	//   ....[18]....
        /*02b8*/ 	.word	0xffffffff


	//   ....[19]....
        /*02bc*/ 	.word	0xffffffff


	//   ....[20]....
        /*02c0*/ 	.word	0xffffffff


	//   ....[21]....
        /*02c4*/ 	.word	0xffffffff


	//   ....[22]....
        /*02c8*/ 	.word	0xffffffff


	//   ....[23]....
        /*02cc*/ 	.word	0xffffffff


	//   ....[24]....
        /*02d0*/ 	.word	0xffffffff


	//   ....[25]....
        /*02d4*/ 	.word	0xffffffff


	//   ....[26]....
        /*02d8*/ 	.word	0xffffffff


	//   ....[27]....
        /*02dc*/ 	.word	0xffffffff


	//   ....[28]....
        /*02e0*/ 	.word	0xffffffff


	//   ....[29]....
        /*02e4*/ 	.word	0xffffffff


	//   ....[30]....
        /*02e8*/ 	.word	0xffffffff


	//   ....[31]....
        /*02ec*/ 	.word	0xffffffff


	//   ....[32]....
        /*02f0*/ 	.word	0xffffffff


	//   ....[33]....
        /*02f4*/ 	.word	0xffffffff


	//   ....[34]....
        /*02f8*/ 	.word	0xffffffff


	//   ....[35]....
        /*02fc*/ 	.word	0xffffffff


	//   ....[36]....
        /*0300*/ 	.word	0xffffffff


	//   ....[37]....
        /*0304*/ 	.word	0xffffffff


	//   ....[38]....
        /*0308*/ 	.word	0xffffffff


	//   ....[39]....
        /*030c*/ 	.word	0xffffffff


	//   ....[40]....
        /*0310*/ 	.word	0xffffffff


	//   ....[41]....
        /*0314*/ 	.word	0xffffffff


	//   ....[42]....
        /*0318*/ 	.word	0xffffffff


	//   ....[43]....
        /*031c*/ 	.word	0xffffffff


	//   ....[44]....
        /*0320*/ 	.word	0xffffffff


	//   ....[45]....
        /*0324*/ 	.word	0xffffffff


	//   ....[46]....
        /*0328*/ 	.word	0xffffffff


	//   ....[47]....
        /*032c*/ 	.word	0xffffffff


	//   ....[48]....
        /*0330*/ 	.word	0xffffffff


	//   ....[49]....
        /*0334*/ 	.word	0xffffffff


	//   ....[50]....
        /*0338*/ 	.word	0xffffffff


	//   ....[51]....
        /*033c*/ 	.word	0xffffffff


	//   ....[52]....
        /*0340*/ 	.word	0xffffffff


	//   ....[53]....
        /*0344*/ 	.word	0xffffffff


	//   ....[54]....
        /*0348*/ 	.word	0xffffffff


	//   ....[55]....
        /*034c*/ 	.word	0xffffffff


	//   ....[56]....
        /*0350*/ 	.word	0xffffffff


	//   ....[57]....
        /*0354*/ 	.word	0xffffffff


	//   ....[58]....
        /*0358*/ 	.word	0xffffffff


	//   ....[59]....
        /*035c*/ 	.word	0xffffffff


	//   ....[60]....
        /*0360*/ 	.word	0xffffffff


	//   ....[61]....
        /*0364*/ 	.word	0xffffffff


	//   ....[62]....
        /*0368*/ 	.word	0xffffffff


	//   ....[63]....
        /*036c*/ 	.word	0xffffffff


	//   ....[64]....
        /*0370*/ 	.word	0xffffffff


	//   ....[65]....
        /*0374*/ 	.word	0xffffffff


	//   ....[66]....
        /*0378*/ 	.word	0xffffffff


	//   ....[67]....
        /*037c*/ 	.word	0xffffffff


	//   ....[68]....
        /*0380*/ 	.word	0xffffffff


	//   ....[69]....
        /*0384*/ 	.word	0xffffffff


	//   ....[70]....
        /*0388*/ 	.word	0xffffffff


	//   ....[71]....
        /*038c*/ 	.word	0xffffffff


	//   ....[72]....
        /*0390*/ 	.word	0xffffffff


	//   ....[73]....
        /*0394*/ 	.word	0xffffffff


	//   ....[74]....
        /*0398*/ 	.word	0xffffffff


	//   ....[75]....
        /*039c*/ 	.word	0xffffffff


	//   ....[76]....
        /*03a0*/ 	.word	0xffffffff


	//   ....[77]....
        /*03a4*/ 	.word	0xffffffff


	//   ....[78]....
        /*03a8*/ 	.word	0xffffffff


	//   ....[79]....
        /*03ac*/ 	.word	0xffffffff


	//   ....[80]....
        /*03b0*/ 	.word	0xffffffff


	//   ....[81]....
        /*03b4*/ 	.word	0xffffffff


	//   ....[82]....
        /*03b8*/ 	.word	0xffffffff


	//   ....[83]....
        /*03bc*/ 	.word	0xffffffff


	//   ....[84]....
        /*03c0*/ 	.word	0xffffffff


	//   ....[85]....
        /*03c4*/ 	.word	0xffffffff


	//   ....[86]....
        /*03c8*/ 	.word	0xffffffff


	//   ....[87]....
        /*03cc*/ 	.word	0xffffffff


	//   ....[88]....
        /*03d0*/ 	.word	0xffffffff


	//   ....[89]....
        /*03d4*/ 	.word	0xffffffff


	//   ....[90]....
        /*03d8*/ 	.word	0xffffffff


	//   ....[91]....
        /*03dc*/ 	.word	0xffffffff


	//   ....[92]....
        /*03e0*/ 	.word	0xffffffff


	//   ....[93]....
        /*03e4*/ 	.word	0xffffffff


	//   ....[94]....
        /*03e8*/ 	.word	0xffffffff


	//   ....[95]....
        /*03ec*/ 	.word	0xffffffff


	//   ....[96]....
        /*03f0*/ 	.word	0xffffffff


	//   ....[97]....
        /*03f4*/ 	.word	0xffffffff


	//   ....[98]....
        /*03f8*/ 	.word	0xffffffff


	//   ....[99]....
        /*03fc*/ 	.word	0xffffffff


	//   ....[100]....
        /*0400*/ 	.word	0xffffffff


	//   ....[101]....
        /*0404*/ 	.word	0xffffffff


	//   ....[102]....
        /*0408*/ 	.word	0xffffffff


	//   ....[103]....
        /*040c*/ 	.word	0xffffffff


	//   ....[104]....
        /*0410*/ 	.word	0xffffffff


	//   ....[105]....
        /*0414*/ 	.word	0xffffffff


	//   ....[106]....
        /*0418*/ 	.word	0xffffffff


	//   ....[107]....
        /*041c*/ 	.word	0xffffffff


	//   ....[108]....
        /*0420*/ 	.word	0xffffffff


	//   ....[109]....
        /*0424*/ 	.word	0xffffffff


	//   ....[110]....
        /*0428*/ 	.word	0xffffffff


	//   ....[111]....
        /*042c*/ 	.word	0xffffffff


	//   ....[112]....
        /*0430*/ 	.word	0xffffffff


	//   ....[113]....
        /*0434*/ 	.word	0xffffffff


	//   ....[114]....
        /*0438*/ 	.word	0xffffffff


	//   ....[115]....
        /*043c*/ 	.word	0xffffffff


	//   ....[116]....
        /*0440*/ 	.word	0xffffffff


	//   ....[117]....
        /*0444*/ 	.word	0xffffffff


	//   ....[118]....
        /*0448*/ 	.word	0xffffffff


	//   ....[119]....
        /*044c*/ 	.word	0xffffffff


	//   ....[120]....
        /*0450*/ 	.word	0xffffffff


	//   ....[121]....
        /*0454*/ 	.word	0xffffffff


	//   ....[122]....
        /*0458*/ 	.word	0xffffffff


	//   ....[123]....
        /*045c*/ 	.word	0xffffffff


	//   ....[124]....
        /*0460*/ 	.word	0xffffffff


	//   ....[125]....
        /*0464*/ 	.word	0xffffffff


	//   ....[126]....
        /*0468*/ 	.word	0xffffffff


	//   ....[127]....
        /*046c*/ 	.word	0xffffffff


	//----- nvinfo : EIATTR_COOP_GROUP_INSTR_OFFSETS
	.align		4
.L_202:
        /*0470*/ 	.byte	0x04, 0x28
        /*0472*/ 	.short	(.L_204 - .L_203)


	//   ....[0]....
.L_203:
        /*0474*/ 	.word	0x00000e80


	//   ....[1]....
        /*0478*/ 	.word	0x00000eb0


	//   ....[2]....
        /*047c*/ 	.word	0x00000ee0


	//   ....[3]....
        /*0480*/ 	.word	0x00000f10


	//   ....[4]....
        /*0484*/ 	.word	0x00000f80


	//   ....[5]....
        /*0488*/ 	.word	0x00000fb0


	//   ....[6]....
        /*048c*/ 	.word	0x00001050


	//   ....[7]....
        /*0490*/ 	.word	0x00001060


	//   ....[8]....
        /*0494*/ 	.word	0x000014f0


	//   ....[9]....
        /*0498*/ 	.word	0x00001520


	//   ....[10]....
        /*049c*/ 	.word	0x00001540


	//   ....[11]....
        /*04a0*/ 	.word	0x00001560


	//   ....[12]....
        /*04a4*/ 	.word	0x00001830


	//   ....[13]....
        /*04a8*/ 	.word	0x00001930


	//   ....[14]....
        /*04ac*/ 	.word	0x00001c60


	//   ....[15]....
        /*04b0*/ 	.word	0x00001c70


	//   ....[16]....
        /*04b4*/ 	.word	0x000028c0


	//   ....[17]....
        /*04b8*/ 	.word	0x000028d0


	//   ....[18]....
        /*04bc*/ 	.word	0x00002950


	//   ....[19]....
        /*04c0*/ 	.word	0x00002970


	//   ....[20]....
        /*04c4*/ 	.word	0x00002d80


	//   ....[21]....
        /*04c8*/ 	.word	0x00003010


	//   ....[22]....
        /*04cc*/ 	.word	0x000036b0


	//   ....[23]....
        /*04d0*/ 	.word	0x00003c90


	//   ....[24]....
        /*04d4*/ 	.word	0x000047a0


	//   ....[25]....
        /*04d8*/ 	.word	0x00004830


	//   ....[26]....
        /*04dc*/ 	.word	0x000048a0


	//   ....[27]....
        /*04e0*/ 	.word	0x000048c0


	//   ....[28]....
        /*04e4*/ 	.word	0x000048e0


	//   ....[29]....
        /*04e8*/ 	.word	0x00004990


	//   ....[30]....
        /*04ec*/ 	.word	0x00004a40


	//   ....[31]....
        /*04f0*/ 	.word	0x00004ac0


	//   ....[32]....
        /*04f4*/ 	.word	0x00005f80


	//   ....[33]....
        /*04f8*/ 	.word	0x00005f90


	//   ....[34]....
        /*04fc*/ 	.word	0x00006070


	//   ....[35]....
        /*0500*/ 	.word	0x00006080


	//   ....[36]....
        /*0504*/ 	.word	0x00007080


	//   ....[37]....
        /*0508*/ 	.word	0x00007090


	//   ....[38]....
        /*050c*/ 	.word	0x00007110


	//   ....[39]....
        /*0510*/ 	.word	0x00007150


	//   ....[40]....
        /*0514*/ 	.word	0x000072e0


	//   ....[41]....
        /*0518*/ 	.word	0x00007510


	//   ....[42]....
        /*051c*/ 	.word	0x00007a60


	//   ....[43]....
        /*0520*/ 	.word	0x00007ef0


	//   ....[44]....
        /*0524*/ 	.word	0x00008510


	//   ....[45]....
        /*0528*/ 	.word	0x00008610


	//   ....[46]....
        /*052c*/ 	.word	0x000086d0


	//   ....[47]....
        /*0530*/ 	.word	0x00008790


	//   ....[48]....
        /*0534*/ 	.word	0x00008820


	//   ....[49]....
        /*0538*/ 	.word	0x000088e0


	//   ....[50]....
        /*053c*/ 	.word	0x00008b00


	//   ....[51]....
        /*0540*/ 	.word	0x00008b20


	//   ....[52]....
        /*0544*/ 	.word	0x0000a900


	//   ....[53]....
        /*0548*/ 	.word	0x0000a910


	//   ....[54]....
        /*054c*/ 	.word	0x0000a9f0


	//   ....[55]....
        /*0550*/ 	.word	0x0000aa00


	//   ....[56]....
        /*0554*/ 	.word	0x0000ba00


	//   ....[57]....
        /*0558*/ 	.word	0x0000ba10


	//   ....[58]....
        /*055c*/ 	.word	0x0000ba90


	//   ....[59]....
        /*0560*/ 	.word	0x0000bad0


	//   ....[60]....
        /*0564*/ 	.word	0x0000bd60


	//   ....[61]....
        /*0568*/ 	.word	0x0000bdb0


	//   ....[62]....
        /*056c*/ 	.word	0x0000be50


	//   ....[63]....
        /*0570*/ 	.word	0x0000be90


	//   ....[64]....
        /*0574*/ 	.word	0x0000bec0


	//   ....[65]....
        /*0578*/ 	.word	0x0000bf70


	//   ....[66]....
        /*057c*/ 	.word	0x0000bfb0


	//   ....[67]....
        /*0580*/ 	.word	0x0000c470


	//   ....[68]....
        /*0584*/ 	.word	0x0000dad0


	//   ....[69]....
        /*0588*/ 	.word	0x0000daf0


	//   ....[70]....
        /*058c*/ 	.word	0x0000dcc0


	//   ....[71]....
        /*0590*/ 	.word	0x0000dcd0


	//   ....[72]....
        /*0594*/ 	.word	0x0000ec80


	//   ....[73]....
        /*0598*/ 	.word	0x0000ec90


	//   ....[74]....
        /*059c*/ 	.word	0x0000ed10


	//   ....[75]....
        /*05a0*/ 	.word	0x0000ed50


	//   ....[76]....
        /*05a4*/ 	.word	0x0000eed0


	//   ....[77]....
        /*05a8*/ 	.word	0x0000f440


	//   ....[78]....
        /*05ac*/ 	.word	0x0000f640


	//   ....[79]....
        /*05b0*/ 	.word	0x0000fad0


	//   ....[80]....
        /*05b4*/ 	.word	0x000103b0


	//   ....[81]....
        /*05b8*/ 	.word	0x00010490


	//   ....[82]....
        /*05bc*/ 	.word	0x000104b0


	//   ....[83]....
        /*05c0*/ 	.word	0x00010550


	//   ....[84]....
        /*05c4*/ 	.word	0x00010570


	//   ....[85]....
        /*05c8*/ 	.word	0x000105d0


	//   ....[86]....
        /*05cc*/ 	.word	0x00010710


	//   ....[87]....
        /*05d0*/ 	.word	0x00010730


	//   ....[88]....
        /*05d4*/ 	.word	0x00011f70


	//   ....[89]....
        /*05d8*/ 	.word	0x00011f80


	//   ....[90]....
        /*05dc*/ 	.word	0x00011f90


	//   ....[91]....
        /*05e0*/ 	.word	0x00011fa0


	//   ....[92]....
        /*05e4*/ 	.word	0x00011fd0


	//   ....[93]....
        /*05e8*/ 	.word	0x00011ff0


	//   ....[94]....
        /*05ec*/ 	.word	0x00012010


	//   ....[95]....
        /*05f0*/ 	.word	0x00012020


	//   ....[96]....
        /*05f4*/ 	.word	0x00013780


	//   ....[97]....
        /*05f8*/ 	.word	0x00013790


	//   ....[98]....
        /*05fc*/ 	.word	0x000137b0


	//   ....[99]....
        /*0600*/ 	.word	0x000137c0


	//   ....[100]....
        /*0604*/ 	.word	0x000137d0


	//   ....[101]....
        /*0608*/ 	.word	0x000137e0


	//   ....[102]....
        /*060c*/ 	.word	0x000137f0


	//   ....[103]....
        /*0610*/ 	.word	0x00013800


	//   ....[104]....
        /*0614*/ 	.word	0x00013830


	//   ....[105]....
        /*0618*/ 	.word	0x00013850


	//   ....[106]....
        /*061c*/ 	.word	0x00013a70


	//   ....[107]....
        /*0620*/ 	.word	0x00013aa0


	//   ....[108]....
        /*0624*/ 	.word	0x00013bf0


	//   ....[109]....
        /*0628*/ 	.word	0x00013c20


	//   ....[110]....
        /*062c*/ 	.word	0x00013d70


	//   ....[111]....
        /*0630*/ 	.word	0x00013d90


	//   ....[112]....
        /*0634*/ 	.word	0x00014430


	//   ....[113]....
        /*0638*/ 	.word	0x00014450


	//   ....[114]....
        /*063c*/ 	.word	0x000145a0


	//   ....[115]....
        /*0640*/ 	.word	0x000145d0


	//   ....[116]....
        /*0644*/ 	.word	0x00014700


	//   ....[117]....
        /*0648*/ 	.word	0x00014730


	//   ....[118]....
        /*064c*/ 	.word	0x00014860


	//   ....[119]....
        /*0650*/ 	.word	0x00014880


	//   ....[120]....
        /*0654*/ 	.word	0x000149d0


	//   ....[121]....
        /*0658*/ 	.word	0x00014a10


	//   ....[122]....
        /*065c*/ 	.word	0x00014a50


	//   ....[123]....
        /*0660*/ 	.word	0x00014a90


	//   ....[124]....
        /*0664*/ 	.word	0x00014ad0


	//   ....[125]....
        /*0668*/ 	.word	0x00014b10


	//   ....[126]....
        /*066c*/ 	.word	0x00014b50


	//   ....[127]....
        /*0670*/ 	.word	0x00014b90


	//----- nvinfo : EIATTR_EXIT_INSTR_OFFSETS
	.align		4
.L_204:
        /*0674*/ 	.byte	0x04, 0x1c
        /*0676*/ 	.short	(.L_206 - .L_205)


	//   ....[0]....
.L_205:
        /*0678*/ 	.word	0x00000040


	//   ....[1]....
        /*067c*/ 	.word	0x00013da0


	//   ....[2]....
        /*0680*/ 	.word	0x00013e70


	//   ....[3]....
        /*0684*/ 	.word	0x00013ed0


	//   ....[4]....
        /*0688*/ 	.word	0x00014890


	//   ....[5]....
        /*068c*/ 	.word	0x00014940


	//   ....[6]....
        /*0690*/ 	.word	0x000149a0


	//----- nvinfo : EIATTR_CTAIDZ_USED
	.align		4
.L_206:
        /*0694*/ 	.byte	0x01, 0x04
	.zero		2


	//----- nvinfo : EIATTR_MAX_THREADS
	.align		4
        /*0698*/ 	.byte	0x04, 0x05
        /*069a*/ 	.short	(.L_208 - .L_207)
.L_207:
        /*069c*/ 	.word	0x00000080
        /*06a0*/ 	.word	0x00000001
        /*06a4*/ 	.word	0x00000001


	//----- nvinfo : EIATTR_CRS_STACK_SIZE
	.align		4
.L_208:
        /*06a8*/ 	.byte	0x04, 0x1e
        /*06aa*/ 	.short	(.L_210 - .L_209)
.L_209:
        /*06ac*/ 	.word	0x00000000
.L_210:


//--------------------- .nv.info._ZN7cutlass13device_kernelIN5flash19enable_sm80_to_sm89INS1_16FlashAttnFwdSm80INS1_25CollectiveMainloopFwdSm80ILi4ELi1ELb0EN4cute5tupleIJNS5_1CILi128EEENS7_ILi48EEENS7_ILi96EEEEEELi96ENS_10bfloat16_tEfNS_4arch4Sm80ELb0ELb1ELb1ELb1ELb1ELb0ELb1ELb0EEENS1_21CollectiveEpilogueFwdINS6_IJS8_SA_S9_EEENS6_IJNS7_ILi1EEESI_SI_EEESC_SE_Li128ELb1ELb1ELb0ELb0EEENS1_19SingleTileSchedulerILb1ELb0ELb1ELi128EEEEEEEEEvNT_6ParamsE --------------------------
	.section	.nv.info._ZN7cutlass13device_kernelIN5flash19enable_sm80_to_sm89INS1_16FlashAttnFwdSm80INS1_25CollectiveMainloopFwdSm80ILi4ELi1ELb0EN4cute5tupleIJNS5_1CILi128EEENS7_ILi48EEENS7_ILi96EEEEEELi96ENS_10bfloat16_tEfNS_4arch4Sm80ELb0ELb1ELb1ELb1ELb1ELb0ELb1ELb0EEENS1_21CollectiveEpilogueFwdINS6_IJS8_SA_S9_EEENS6_IJNS7_ILi1EEESI_SI_EEESC_SE_Li128ELb1ELb1ELb0ELb0EEENS1_19SingleTileSchedulerILb1ELb0ELb1ELi128EEEEEEEEEvNT_6ParamsE,"",@"SHT_CUDA_INFO"
	.sectionflags	@""
	.align	4


	//----- nvinfo : EIATTR_CUDA_API_VERSION
	.align		4
        /*0000*/ 	.byte	0x04, 0x37
        /*0002*/ 	.short	(.L_212 - .L_211)
.L_211:
        /*0004*/ 	.word	0x00000082


	//----- nvinfo : EIATTR_SW2861232_WAR
	.align		4
.L_212:
        /*0008*/ 	.byte	0x01, 0x35
	.zero		2


	//----- nvinfo : EIATTR_PARAM_CBANK
	.align		4
        /*000c*/ 	.byte	0x04, 0x0a
        /*000e*/ 	.short	(.L_214 - .L_213)
	.align		4
.L_213:
        /*0010*/ 	.word	index@(.nv.constant0._ZN7cutlass13device_kernelIN5flash19enable_sm80_to_sm89INS1_16FlashAttnFwdSm80INS1_25CollectiveMainloopFwdSm80ILi4ELi1ELb0EN4cute5tupleIJNS5_1CILi128EEENS7_ILi48EEENS7_ILi96EEEEEELi96ENS_10bfloat16_tEfNS_4arch4Sm80ELb0ELb1ELb1ELb1ELb1ELb0ELb1ELb0EEENS1_21CollectiveEpilogueFwdINS6_IJS8_SA_S9_EEENS6_IJNS7_ILi1EEESI_SI_EEESC_SE_Li128ELb1ELb1ELb0ELb0EEENS1_19SingleTileSchedulerILb1ELb0ELb1ELi128EEEEEEEEEvNT_6ParamsE)
        /*0014*/ 	.short	0x0160
        /*0016*/ 	.short	0x0418


	//----- nvinfo : EIATTR_CBANK_PARAM_SIZE
	.align		4
.L_214:
        /*0018*/ 	.byte	0x03, 0x19
        /*001a*/ 	.short	0x0418


	//----- nvinfo : EIATTR_KPARAM_INFO
	.align		4
        /*001c*/ 	.byte	0x04, 0x17
        /*001e*/ 	.short	(.L_216 - .L_215)
.L_215:
        /*0020*/ 	.word	0x00000000
        /*0024*/ 	.short	0x0000
        /*0026*/ 	.short	0x0000
        /*0028*/ 	.byte	0x00, 0xf0, 0x61, 0x10


	//----- nvinfo : EIATTR_MAXREG_COUNT
	.align		4
.L_216:
        /*002c*/ 	.byte	0x03, 0x1b
        /*002e*/ 	.short	0x00ff


	//----- nvinfo : EIATTR_NUM_BARRIERS
	.align		4
        /*0030*/ 	.byte	0x02, 0x4c
        /*0032*/ 	.byte	0x02
	.zero		1


	//----- nvinfo : EIATTR_ANNOTATIONS
	.align		4
        /*0034*/ 	.byte	0x04, 0x55
        /*0036*/ 	.short	(.L_218 - .L_217)


	//   ....[0]....
.L_217:
        /* <DEDUP_REMOVED lines=45> */


	//----- nvinfo : EIATTR_MERCURY_ISA_VERSION
	.align		4
.L_218:
        /*02f0*/ 	.byte	0x03, 0x5f
        /*02f2*/ 	.short	0x0000


	//----- nvinfo : EIATTR_COOP_GROUP_MASK_REGIDS
	.align		4
        /*02f4*/ 	.byte	0x04, 0x29
        /*02f6*/ 	.short	(.L_220 - .L_219)


	//   ....[0]....
.L_219:
        /*02f8*/ 	.word	0xffffffff


	//   ....[1]....
        /*02fc*/ 	.word	0xffffffff


	//   ....[2]....
        /*0300*/ 	.word	0xffffffff


	//   ....[3]....
        /*0304*/ 	.word	0xffffffff


	//   ....[4]....
        /*0308*/ 	.word	0xffffffff


	//   ....[5]....
        /*030c*/ 	.word	0xffffffff


	//   ....[6]....
        /*0310*/ 	.word	0xffffffff


	//   ....[7]....
        /*0314*/ 	.word	0xffffffff


	//   ....[8]....
        /*0318*/ 	.word	0xffffffff


	//   ....[9]....
        /*031c*/ 	.word	0xffffffff


	//   ....[10]....
        /*0320*/ 	.word	0xffffffff


	//   ....[11]....
        /*0324*/ 	.word	0xffffffff


	//   ....[12]....
        /*0328*/ 	.word	0xffffffff


	//   ....[13]....
        /*032c*/ 	.word	0xffffffff


	//   ....[14]....
        /*0330*/ 	.word	0xffffffff


	//   ....[15]....
        /*0334*/ 	.word	0xffffffff


	//   ....[16]....
        /*0338*/ 	.word	0xffffffff


	//   ....[17]....
        /*033c*/ 	.word	0xffffffff


	//   ....[18]....
        /*0340*/ 	.word	0xffffffff


	//   ....[19]....
        /*0344*/ 	.word	0xffffffff


	//   ....[20]....
        /*0348*/ 	.word	0xffffffff


	//   ....[21]....
        /*034c*/ 	.word	0xffffffff


	//   ....[22]....
        /*0350*/ 	.word	0xffffffff


	//   ....[23]....
        /*0354*/ 	.word	0xffffffff


	//   ....[24]....
        /*0358*/ 	.word	0xffffffff


	//   ....[25]....
        /*035c*/ 	.word	0xffffffff


	//   ....[26]....
        /*0360*/ 	.word	0xffffffff


	//   ....[27]....
        /*0364*/ 	.word	0xffffffff


	//   ....[28]....
        /*0368*/ 	.word	0xffffffff


	//   ....[29]....
        /*036c*/ 	.word	0xffffffff


	//   ....[30]....
        /*0370*/ 	.word	0xffffffff


	//   ....[31]....
        /*0374*/ 	.word	0xffffffff


	//   ....[32]....
        /*0378*/ 	.word	0xffffffff


	//   ....[33]....
        /*037c*/ 	.word	0xffffffff


	//   ....[34]....
        /*0380*/ 	.word	0xffffffff


	//   ....[35]....
        /*0384*/ 	.word	0xffffffff


	//   ....[36]....
        /*0388*/ 	.word	0xffffffff


	//   ....[37]....
        /*038c*/ 	.word	0xffffffff


	//   ....[38]....
        /*0390*/ 	.word	0xffffffff


	//   ....[39]....
        /*0394*/ 	.word	0xffffffff


	//   ....[40]....
        /*0398*/ 	.word	0xffffffff


	//   ....[41]....
        /*039c*/ 	.word	0xffffffff


	//   ....[42]....
        /*03a0*/ 	.word	0xffffffff


	//   ....[43]....
        /*03a4*/ 	.word	0xffffffff


	//   ....[44]....
        /*03a8*/ 	.word	0xffffffff


	//   ....[45]....
        /*03ac*/ 	.word	0xffffffff


	//   ....[46]....
        /*03b0*/ 	.word	0xffffffff


	//   ....[47]....
        /*03b4*/ 	.word	0xffffffff


	//   ....[48]....
        /*03b8*/ 	.word	0xffffffff


	//   ....[49]....
        /*03bc*/ 	.word	0xffffffff


	//   ....[50]....
        /*03c0*/ 	.word	0xffffffff


	//   ....[51]....
        /*03c4*/ 	.word	0xffffffff


	//   ....[52]....
        /*03c8*/ 	.word	0xffffffff


	//   ....[53]....
        /*03cc*/ 	.word	0xffffffff


	//   ....[54]....
        /*03d0*/ 	.word	0xffffffff


	//   ....[55]....
        /*03d4*/ 	.word	0xffffffff


	//   ....[56]....
        /*03d8*/ 	.word	0xffffffff


	//   ....[57]....
        /*03dc*/ 	.word	0xffffffff


	//   ....[58]....
        /*03e0*/ 	.word	0xffffffff


	//   ....[59]....
        /*03e4*/ 	.word	0xffffffff


	//   ....[60]....
        /*03e8*/ 	.word	0xffffffff


	//   ....[61]....
        /*03ec*/ 	.word	0xffffffff


	//   ....[62]....
        /*03f0*/ 	.word	0xffffffff


	//   ....[63]....
        /*03f4*/ 	.word	0xffffffff


	//   ....[64]....
        /*03f8*/ 	.word	0xffffffff


	//   ....[65]....
        /*03fc*/ 	.word	0xffffffff


	//   ....[66]....
        /*0400*/ 	.word	0xffffffff


	//   ....[67]....
        /*0404*/ 	.word	0xffffffff


	//   ....[68]....
        /*0408*/ 	.word	0xffffffff


	//   ....[69]....
        /*040c*/ 	.word	0xffffffff


	//   ....[70]....
        /*0410*/ 	.word	0xffffffff


	//   ....[71]....
        /*0414*/ 	.word	0xffffffff


	//   ....[72]....
        /*0418*/ 	.word	0xffffffff


	//   ....[73]....
        /*041c*/ 	.word	0xffffffff


	//   ....[74]....
        /*0420*/ 	.word	0xffffffff


	//   ....[75]....
        /*0424*/ 	.word	0xffffffff


	//   ....[76]....
        /*0428*/ 	.word	0xffffffff


	//   ....[77]....
        /*042c*/ 	.word	0xffffffff


	//   ....[78]....
        /*0430*/ 	.word	0xffffffff


	//   ....[79]....
        /*0434*/ 	.word	0xffffffff


	//   ....[80]....
        /*0438*/ 	.word	0xffffffff


	//   ....[81]....
        /*043c*/ 	.word	0xffffffff


	//   ....[82]....
        /*0440*/ 	.word	0xffffffff


	//   ....[83]....
        /*0444*/ 	.word	0xffffffff


	//   ....[84]....
        /*0448*/ 	.word	0xffffffff


	//   ....[85]....
        /*044c*/ 	.word	0xffffffff


	//   ....[86]....
        /*0450*/ 	.word	0xffffffff


	//   ....[87]....
        /*0454*/ 	.word	0xffffffff


	//   ....[88]....
        /*0458*/ 	.word	0xffffffff


	//   ....[89]....
        /*045c*/ 	.word	0xffffffff


	//   ....[90]....
        /*0460*/ 	.word	0xffffffff


	//   ....[91]....
        /*0464*/ 	.word	0xffffffff


	//   ....[92]....
        /*0468*/ 	.word	0xffffffff


	//   ....[93]....
        /*046c*/ 	.word	0xffffffff


	//   ....[94]....
        /*0470*/ 	.word	0xffffffff


	//   ....[95]....
        /*0474*/ 	.word	0xffffffff


	//   ....[96]....
        /*0478*/ 	.word	0xffffffff


	//   ....[97]....
        /*047c*/ 	.word	0xffffffff


	//   ....[98]....
        /*0480*/ 	.word	0xffffffff


	//   ....[99]....
        /*0484*/ 	.word	0xffffffff


	//   ....[100]....
        /*0488*/ 	.word	0xffffffff


	//   ....[101]....
        /*048c*/ 	.word	0xffffffff


	//   ....[102]....
        /*0490*/ 	.word	0xffffffff


	//   ....[103]....
        /*0494*/ 	.word	0xffffffff


	//   ....[104]....
        /*0498*/ 	.word	0xffffffff


	//   ....[105]....
        /*049c*/ 	.word	0xffffffff


	//   ....[106]....
        /*04a0*/ 	.word	0xffffffff


	//   ....[107]....
        /*04a4*/ 	.word	0xffffffff


	//   ....[108]....
        /*04a8*/ 	.word	0xffffffff


	//   ....[109]....
        /*04ac*/ 	.word	0xffffffff


	//   ....[110]....
        /*04b0*/ 	.word	0xffffffff


	//   ....[111]....
        /*04b4*/ 	.word	0xffffffff


	//   ....[112]....
        /*04b8*/ 	.word	0xffffffff


	//   ....[113]....
        /*04bc*/ 	.word	0xffffffff


	//   ....[114]....
        /*04c0*/ 	.word	0xffffffff


	//   ....[115]....
        /*04c4*/ 	.word	0xffffffff


	//   ....[116]....
        /*04c8*/ 	.word	0xffffffff


	//   ....[117]....
        /*04cc*/ 	.word	0xffffffff


	//   ....[118]....
        /*04d0*/ 	.word	0xffffffff


	//   ....[119]....
        /*04d4*/ 	.word	0xffffffff


	//   ....[120]....
        /*04d8*/ 	.word	0xffffffff


	//   ....[121]....
        /*04dc*/ 	.word	0xffffffff


	//   ....[122]....
        /*04e0*/ 	.word	0xffffffff


	//   ....[123]....
        /*04e4*/ 	.word	0xffffffff


	//   ....[124]....
        /*04e8*/ 	.word	0xffffffff


	//   ....[125]....
        /*04ec*/ 	.word	0xffffffff


	//   ....[126]....
        /*04f0*/ 	.word	0xffffffff


	//   ....[127]....
        /*04f4*/ 	.word	0xffffffff


	//   ....[128]....
        /*04f8*/ 	.word	0xffffffff


	//----- nvinfo : EIATTR_COOP_GROUP_INSTR_OFFSETS
	.align		4
.L_220:
        /*04fc*/ 	.byte	0x04, 0x28
        /*04fe*/ 	.short	(.L_222 - .L_221)


	//   ....[0]....
.L_221:
        /*0500*/ 	.word	0x00000090


	//   ....[1]....
        /*0504*/ 	.word	0x00001300


	//   ....[2]....
        /*0508*/ 	.word	0x00001340


	//   ....[3]....
        /*050c*/ 	.word	0x000014e0


	//   ....[4]....
        /*0510*/ 	.word	0x00001510


	//   ....[5]....
        /*0514*/ 	.word	0x00001630


	//   ....[6]....
        /*0518*/ 	.word	0x00001660


	//   ....[7]....
        /*051c*/ 	.word	0x00001770


	//   ....[8]....
        /*0520*/ 	.word	0x000017b0


	//   ....[9]....
        /*0524*/ 	.word	0x00001c20


	//   ....[10]....
        /*0528*/ 	.word	0x00001c40


	//   ....[11]....
        /*052c*/ 	.word	0x00001c60


	//   ....[12]....
        /*0530*/ 	.word	0x00001c70


	//   ....[13]....
        /*0534*/ 	.word	0x00001ed0


	//   ....[14]....
        /*0538*/ 	.word	0x00002010


	//   ....[15]....
        /*053c*/ 	.word	0x00002350


	//   ....[16]....
        /*0540*/ 	.word	0x00002360


	//   ....[17]....
        /*0544*/ 	.word	0x00003000


	//   ....[18]....
        /*0548*/ 	.word	0x00003030


	//   ....[19]....
        /*054c*/ 	.word	0x00003130


	//   ....[20]....
        /*0550*/ 	.word	0x00003150


	//   ....[21]....
        /*0554*/ 	.word	0x00003540


	//   ....[22]....
        /*0558*/ 	.word	0x000037b0


	//   ....[23]....
        /*055c*/ 	.word	0x00003e30


	//   ....[24]....
        /*0560*/ 	.word	0x000043f0


	//   ....[25]....
        /*0564*/ 	.word	0x00004db0


	//   ....[26]....
        /*0568*/ 	.word	0x00004e00


	//   ....[27]....
        /*056c*/ 	.word	0x00004f00


	//   ....[28]....
        /*0570*/ 	.word	0x00004f30


	//   ....[29]....
        /*0574*/ 	.word	0x00005030


	//   ....[30]....
        /*0578*/ 	.word	0x00005080


	//   ....[31]....
        /*057c*/ 	.word	0x00005210


	//   ....[32]....
        /*0580*/ 	.word	0x00005260


	//   ....[33]....
        /*0584*/ 	.word	0x00006740


	//   ....[34]....
        /*0588*/ 	.word	0x00006750


	//   ....[35]....
        /*058c*/ 	.word	0x00006830


	//   ....[36]....
        /*0590*/ 	.word	0x00006840


	//   ....[37]....
        /*0594*/ 	.word	0x000078c0


	//   ....[38]....
        /*0598*/ 	.word	0x000078e0


	//   ....[39]....
        /*059c*/ 	.word	0x00007960


	//   ....[40]....
        /*05a0*/ 	.word	0x000079a0


	//   ....[41]....
        /*05a4*/ 	.word	0x00007b20


	//   ....[42]....
        /*05a8*/ 	.word	0x00007d30


	//   ....[43]....
        /*05ac*/ 	.word	0x00008270


	//   ....[44]....
        /*05b0*/ 	.word	0x000086f0


	//   ....[45]....
        /*05b4*/ 	.word	0x00008d00


	//   ....[46]....
        /*05b8*/ 	.word	0x00008da0


	//   ....[47]....
        /*05bc*/ 	.word	0x00008fd0


	//   ....[48]....
        /*05c0*/ 	.word	0x00009070


	//   ....[49]....
        /*05c4*/ 	.word	0x00009190


	//   ....[50]....
        /*05c8*/ 	.word	0x000091b0


	//   ....[51]....
        /*05cc*/ 	.word	0x000092f0


	//   ....[52]....
        /*05d0*/ 	.word	0x00009310


	//   ....[53]....
        /*05d4*/ 	.word	0x0000b190


	//   ....[54]....
        /*05d8*/ 	.word	0x0000b1a0


	//   ....[55]....
        /*05dc*/ 	.word	0x0000b280


	//   ....[56]....
        /*05e0*/ 	.word	0x0000b290


	//   ....[57]....
        /*05e4*/ 	.word	0x0000c310


	//   ....[58]....
        /*05e8*/ 	.word	0x0000c330


	//   ....[59]....
        /*05ec*/ 	.word	0x0000c3b0


	//   ....[60]....
        /*05f0*/ 	.word	0x0000c3f0


	//   ....[61]....
        /*05f4*/ 	.word	0x0000c6d0


	//   ....[62]....
        /*05f8*/ 	.word	0x0000c720


	//   ....[63]....
        /*05fc*/ 	.word	0x0000c750


	//   ....[64]....
        /*0600*/ 	.word	0x0000c7a0


	//   ....[65]....
        /*0604*/ 	.word	0x0000c7d0


	//   ....[66]....
        /*0608*/ 	.word	0x0000c800


	//   ....[67]....
        /*060c*/ 	.word	0x0000c8e0


	//   ....[68]....
        /*0610*/ 	.word	0x0000cd90


	//   ....[69]....
        /*0614*/ 	.word	0x0000e470


	//   ....[70]....
        /*0618*/ 	.word	0x0000e4a0


	//   ....[71]....
        /*061c*/ 	.word	0x0000e630


	//   ....[72]....
        /*0620*/ 	.word	0x0000e640


	//   ....[73]....
        /*0624*/ 	.word	0x0000f670


	//   ....[74]....
        /*0628*/ 	.word	0x0000f690


	//   ....[75]....
        /*062c*/ 	.word	0x0000f710


	//   ....[76]....
        /*0630*/ 	.word	0x0000f750


	//   ....[77]....
        /*0634*/ 	.word	0x0000f8b0


	//   ....[78]....
        /*0638*/ 	.word	0x0000fe00


	//   ....[79]....
        /*063c*/ 	.word	0x0000ffe0


	//   ....[80]....
        /*0640*/ 	.word	0x00010450


	//   ....[81]....
        /*0644*/ 	.word	0x00010c10


	//   ....[82]....
        /*0648*/ 	.word	0x00010c50


	//   ....[83]....
        /*064c*/ 	.word	0x00010db0


	//   ....[84]....
        /*0650*/ 	.word	0x00010dd0


	//   ....[85]....
        /*0654*/ 	.word	0x00010ef0


	//   ....[86]....
        /*0658*/ 	.word	0x00010f10


	//   ....[87]....
        /*065c*/ 	.word	0x00011050


	//   ....[88]....
        /*0660*/ 	.word	0x00011070


	//   ....[89]....
        /*0664*/ 	.word	0x000128d0


	//   ....[90]....
        /*0668*/ 	.word	0x000128e0


	//   ....[91]....
        /*066c*/ 	.word	0x000128f0


	//   ....[92]....
        /*0670*/ 	.word	0x00012900


	//   ....[93]....
        /*0674*/ 	.word	0x00012930


	//   ....[94]....
        /*0678*/ 	.word	0x00012950


	//   ....[95]....
        /*067c*/ 	.word	0x00012970


	//   ....[96]....
        /*0680*/ 	.word	0x00012980


	//   ....[97]....
        /*0684*/ 	.word	0x00014080


	//   ....[98]....
        /*0688*/ 	.word	0x000140b0


	//   ....[99]....
        /*068c*/ 	.word	0x000140e0


	//   ....[100]....
        /*0690*/ 	.word	0x00014100


	//   ....[101]....
        /*0694*/ 	.word	0x00014110


	//   ....[102]....
        /*0698*/ 	.word	0x00014120


	//   ....[103]....
        /*069c*/ 	.word	0x00014130


	//   ....[104]....
        /*06a0*/ 	.word	0x00014140


	//   ....[105]....
        /*06a4*/ 	.word	0x00014360


	//   ....[106]....
        /*06a8*/ 	.word	0x00014370


	//   ....[107]....
        /*06ac*/ 	.word	0x000144f0


	//   ....[108]....
        /*06b0*/ 	.word	0x00014520


	//   ....[109]....
        /*06b4*/ 	.word	0x00014670


	//   ....[110]....
        /*06b8*/ 	.word	0x000146a0


	//   ....[111]....
        /*06bc*/ 	.word	0x000147f0


	//   ....[112]....
        /*06c0*/ 	.word	0x00014810


	//   ....[113]....
        /*06c4*/ 	.word	0x00015000


	//   ....[114]....
        /*06c8*/ 	.word	0x00015020


	//   ....[115]....
        /*06cc*/ 	.word	0x00015170


	//   ....[116]....
        /*06d0*/ 	.word	0x000151a0


	//   ....[117]....
        /*06d4*/ 	.word	0x000152d0


	//   ....[118]....
        /*06d8*/ 	.word	0x00015300


	//   ....[119]....
        /*06dc*/ 	.word	0x00015430


	//   ....[120]....
        /*06e0*/ 	.word	0x00015450


	//   ....[121]....
        /*06e4*/ 	.word	0x000155b0


	//   ....[122]....
        /*06e8*/ 	.word	0x00015600


	//   ....[123]....
        /*06ec*/ 	.word	0x00015650


	//   ....[124]....
        /*06f0*/ 	.word	0x000156a0


	//   ....[125]....
        /*06f4*/ 	.word	0x000156f0


	//   ....[126]....
        /*06f8*/ 	.word	0x00015740


	//   ....[127]....
        /*06fc*/ 	.word	0x00015790


	//   ....[128]....
        /*0700*/ 	.word	0x000157e0


	//----- nvinfo : EIATTR_EXIT_INSTR_OFFSETS
	.align		4
.L_222:
        /*0704*/ 	.byte	0x04, 0x1c
        /*0706*/ 	.short	(.L_224 - .L_223)


	//   ....[0]....
.L_223:
        /*0708*/ 	.word	0x00000370


	//   ....[1]....
        /*070c*/ 	.word	0x00014820


	//   ....[2]....
        /*0710*/ 	.word	0x000148f0


	//   ....[3]....
        /*0714*/ 	.word	0x00014950


	//   ....[4]....
        /*0718*/ 	.word	0x00015460


	//   ....[5]....
        /*071c*/ 	.word	0x00015510


	//   ....[6]....
        /*0720*/ 	.word	0x00015570


	//----- nvinfo : EIATTR_CTAIDZ_USED
	.align		4
.L_224:
        /*0724*/ 	.byte	0x01, 0x04
	.zero		2


	//----- nvinfo : EIATTR_MAX_THREADS
	.align		4
        /*0728*/ 	.byte	0x04, 0x05
        /*072a*/ 	.short	(.L_226 - .L_225)
.L_225:
        /*072c*/ 	.word	0x00000080
        /*0730*/ 	.word	0x00000001
        /*0734*/ 	.word	0x00000001


	//----- nvinfo : EIATTR_CRS_STACK_SIZE
	.align		4
.L_226:
        /*0738*/ 	.byte	0x04, 0x1e
        /*073a*/ 	.short	(.L_228 - .L_227)
.L_227:
        /*073c*/ 	.word	0x00000000
.L_228:


//--------------------- .nv.info._ZN7cutlass13device_kernelIN5flash19enable_sm80_to_sm89INS1_16FlashAttnFwdSm80INS1_25CollectiveMainloopFwdSm80ILi4ELi1ELb0EN4cute5tupleIJNS5_1CILi128EEENS7_ILi48EEENS7_ILi96EEEEEELi96ENS_10bfloat16_tEfNS_4arch4Sm80ELb0ELb1ELb1ELb1ELb1ELb1ELb1ELb0EEENS1_21CollectiveEpilogueFwdINS6_IJS8_SA_S9_EEENS6_IJNS7_ILi1EEESI_SI_EEESC_SE_Li128ELb1ELb1ELb0ELb0EEENS1_19SingleTileSchedulerILb1ELb0ELb1ELi128EEEEEEEEEvNT_6ParamsE --------------------------
	.section	.nv.info._ZN7cutlass13device_kernelIN5flash19enable_sm80_to_sm89INS1_16FlashAttnFwdSm80INS1_25CollectiveMainloopFwdSm80ILi4ELi1ELb0EN4cute5tupleIJNS5_1CILi128EEENS7_ILi48EEENS7_ILi96EEEEEELi96ENS_10bfloat16_tEfNS_4arch4Sm80ELb0ELb1ELb1ELb1ELb1ELb1ELb1ELb0EEENS1_21CollectiveEpilogueFwdINS6_IJS8_SA_S9_EEENS6_IJNS7_ILi1EEESI_SI_EEESC_SE_Li128ELb1ELb1ELb0ELb0EEENS1_19SingleTileSchedulerILb1ELb0ELb1ELi128EEEEEEEEEvNT_6ParamsE,"",@"SHT_CUDA_INFO"
	.sectionflags	@""
	.align	4


	//----- nvinfo : EIATTR_CUDA_API_VERSION
	.align		4
        /*0000*/ 	.byte	0x04, 0x37
        /*0002*/ 	.short	(.L_230 - .L_229)
.L_229:
        /*0004*/ 	.word	0x00000082


	//----- nvinfo : EIATTR_SW2861232_WAR
	.align		4
.L_230:
        /*0008*/ 	.byte	0x01, 0x35
	.zero		2


	//----- nvinfo : EIATTR_PARAM_CBANK
	.align		4
        /*000c*/ 	.byte	0x04, 0x0a
        /*000e*/ 	.short	(.L_232 - .L_231)
	.align		4
.L_231:
        /*0010*/ 	.word	index@(.nv.constant0._ZN7cutlass13device_kernelIN5flash19enable_sm80_to_sm89INS1_16FlashAttnFwdSm80INS1_25CollectiveMainloopFwdSm80ILi4ELi1ELb0EN4cute5tupleIJNS5_1CILi128EEENS7_ILi48EEENS7_ILi96EEEEEELi96ENS_10bfloat16_tEfNS_4arch4Sm80ELb0ELb1ELb1ELb1ELb1ELb1ELb1ELb0EEENS1_21CollectiveEpilogueFwdINS6_IJS8_SA_S9_EEENS6_IJNS7_ILi1EEESI_SI_EEESC_SE_Li128ELb1ELb1ELb0ELb0EEENS1_19SingleTileSchedulerILb1ELb0ELb1ELi128EEEEEEEEEvNT_6ParamsE)
        /*0014*/ 	.short	0x0160
        /*0016*/ 	.short	0x0418


	//----- nvinfo : EIATTR_CBANK_PARAM_SIZE
	.align		4
.L_232:
        /*0018*/ 	.byte	0x03, 0x19
        /*001a*/ 	.short	0x0418


	//----- nvinfo : EIATTR_KPARAM_INFO
	.align		4
        /*001c*/ 	.byte	0x04, 0x17
        /*001e*/ 	.short	(.L_234 - .L_233)
.L_233:
        /*0020*/ 	.word	0x00000000
        /*0024*/ 	.short	0x0000
        /*0026*/ 	.short	0x0000
        /*0028*/ 	.byte	0x00, 0xf0, 0x61, 0x10


	//----- nvinfo : EIATTR_MAXREG_COUNT
	.align		4
.L_234:
        /*002c*/ 	.byte	0x03, 0x1b
        /*002e*/ 	.short	0x00ff


	//----- nvinfo : EIATTR_NUM_BARRIERS
	.align		4
        /*0030*/ 	.byte	0x02, 0x4c
        /*0032*/ 	.byte	0x02
	.zero		1


	//----- nvinfo : EIATTR_ANNOTATIONS
	.align		4
        /*0034*/ 	.byte	0x04, 0x55
        /*0036*/ 	.short	(.L_236 - .L_235)


	//   ....[0]....
.L_235:
        /* <DEDUP_REMOVED lines=51> */


	//----- nvinfo : EIATTR_MERCURY_ISA_VERSION
	.align		4
.L_236:
        /*0358*/ 	.byte	0x03, 0x5f
        /*035a*/ 	.short	0x0000


	//----- nvinfo : EIATTR_COOP_GROUP_MASK_REGIDS
	.align		4
        /*035c*/ 	.byte	0x04, 0x29
        /*035e*/ 	.short	(.L_238 - .L_237)


	//   ....[0]....
.L_237:
        /*0360*/ 	.word	0xffffffff


	//   ....[1]....
        /*0364*/ 	.word	0xffffffff


	//   ....[2]....
        /*0368*/ 	.word	0xffffffff


	//   ....[3]....
        /*036c*/ 	.word	0xffffffff


	//   ....[4]....
        /*0370*/ 	.word	0xffffffff


	//   ....[5]....
        /*0374*/ 	.word	0xffffffff


	//   ....[6]....
        /*0378*/ 	.word	0xffffffff


	//   ....[7]....
        /*037c*/ 	.word	0xffffffff


	//   ....[8]....
        /*0380*/ 	.word	0xffffffff


	//   ....[9]....
        /*0384*/ 	.word	0xffffffff


	//   ....[10]....
        /*0388*/ 	.word	0xffffffff


	//   ....[11]....
        /*038c*/ 	.word	0xffffffff


	//   ....[12]....
        /*0390*/ 	.word	0xffffffff


	//   ....[13]....
        /*0394*/ 	.word	0xffffffff


	//   ....[14]....
        /*0398*/ 	.word	0xffffffff


	//   ....[15]....
        /*039c*/ 	.word	0xffffffff


	//   ....[16]....
        /*03a0*/ 	.word	0xffffffff


	//   ....[17]....
        /*03a4*/ 	.word	0xffffffff


	//   ....[18]....
        /*03a8*/ 	.word	0xffffffff


	//   ....[19]....
        /*03ac*/ 	.word	0xffffffff


	//   ....[20]....
        /*03b0*/ 	.word	0xffffffff


	//   ....[21]....
        /*03b4*/ 	.word	0xffffffff


	//   ....[22]....
        /*03b8*/ 	.word	0xffffffff


	//   ....[23]....
        /*03bc*/ 	.word	0xffffffff


	//   ....[24]....
        /*03c0*/ 	.word	0xffffffff


	//   ....[25]....
        /*03c4*/ 	.word	0xffffffff


	//   ....[26]....
        /*03c8*/ 	.word	0xffffffff


	//   ....[27]....
        /*03cc*/ 	.word	0xffffffff


	//   ....[28]....
        /*03d0*/ 	.word	0xffffffff


	//   ....[29]....
        /*03d4*/ 	.word	0xffffffff


	//   ....[30]....
        /*03d8*/ 	.word	0xffffffff


	//   ....[31]....
        /*03dc*/ 	.word	0xffffffff


	//   ....[32]....
        /*03e0*/ 	.word	0xffffffff


	//   ....[33]....
        /*03e4*/ 	.word	0xffffffff


	//   ....[34]....
        /*03e8*/ 	.word	0xffffffff


	//   ....[35]....
        /*03ec*/ 	.word	0xffffffff


	//   ....[36]....
        /*03f0*/ 	.word	0xffffffff


	//   ....[37]....
        /*03f4*/ 	.word	0xffffffff


	//   ....[38]....
        /*03f8*/ 	.word	0xffffffff


	//   ....[39]....
        /*03fc*/ 	.word	0xffffffff


	//   ....[40]....
        /*0400*/ 	.word	0xffffffff


	//   ....[41]....
        /*0404*/ 	.word	0xffffffff


	//   ....[42]....
        /*0408*/ 	.word	0xffffffff


	//   ....[43]....
        /*040c*/ 	.word	0xffffffff


	//   ....[44]....
        /*0410*/ 	.word	0xffffffff


	//   ....[45]....
        /*0414*/ 	.word	0xffffffff


	//   ....[46]....
        /*0418*/ 	.word	0xffffffff


	//   ....[47]....
        /*041c*/ 	.word	0xffffffff


	//   ....[48]....
        /*0420*/ 	.word	0xffffffff


	//   ....[49]....
        /*0424*/ 	.word	0xffffffff


	//   ....[50]....
        /*0428*/ 	.word	0xffffffff


	//   ....[51]....
        /*042c*/ 	.word	0xffffffff


	//   ....[52]....
        /*0430*/ 	.word	0xffffffff


	//   ....[53]....
        /*0434*/ 	.word	0xffffffff


	//   ....[54]....
        /*0438*/ 	.word	0xffffffff


	//   ....[55]....
        /*043c*/ 	.word	0xffffffff


	//   ....[56]....
        /*0440*/ 	.word	0xffffffff


	//   ....[57]....
        /*0444*/ 	.word	0xffffffff


	//   ....[58]....
        /*0448*/ 	.word	0xffffffff


	//   ....[59]....
        /*044c*/ 	.word	0xffffffff


	//   ....[60]....
        /*0450*/ 	.word	0xffffffff


	//   ....[61]....
        /*0454*/ 	.word	0xffffffff


	//   ....[62]....
        /*0458*/ 	.word	0xffffffff


	//   ....[63]....
        /*045c*/ 	.word	0xffffffff


	//   ....[64]....
        /*0460*/ 	.word	0xffffffff


	//   ....[65]....
        /*0464*/ 	.word	0xffffffff


	//   ....[66]....
        /*0468*/ 	.word	0xffffffff


	//   ....[67]....
        /*046c*/ 	.word	0xffffffff


	//   ....[68]....
        /*0470*/ 	.word	0xffffffff


	//   ....[69]....
        /*0474*/ 	.word	0xffffffff


	//   ....[70]....
        /*0478*/ 	.word	0xffffffff


	//   ....[71]....
        /*047c*/ 	.word	0xffffffff


	//   ....[72]....
        /*0480*/ 	.word	0xffffffff


	//   ....[73]....
        /*0484*/ 	.word	0xffffffff


	//   ....[74]....
        /*0488*/ 	.word	0xffffffff


	//   ....[75]....
        /*048c*/ 	.word	0xffffffff


	//   ....[76]....
        /*0490*/ 	.word	0xffffffff


	//   ....[77]....
        /*0494*/ 	.word	0xffffffff


	//   ....[78]....
        /*0498*/ 	.word	0xffffffff


	//   ....[79]....
        /*049c*/ 	.word	0xffffffff


	//   ....[80]....
        /*04a0*/ 	.word	0xffffffff


	//   ....[81]....
        /*04a4*/ 	.word	0xffffffff


	//   ....[82]....
        /*04a8*/ 	.word	0xffffffff


	//   ....[83]....
        /*04ac*/ 	.word	0xffffffff


	//   ....[84]....
        /*04b0*/ 	.word	0xffffffff


	//   ....[85]....
        /*04b4*/ 	.word	0xffffffff


	//   ....[86]....
        /*04b8*/ 	.word	0xffffffff


	//   ....[87]....
        /*04bc*/ 	.word	0xffffffff


	//   ....[88]....
        /*04c0*/ 	.word	0xffffffff


	//   ....[89]....
        /*04c4*/ 	.word	0xffffffff


	//   ....[90]....
        /*04c8*/ 	.word	0xffffffff


	//   ....[91]....
        /*04cc*/ 	.word	0xffffffff


	//   ....[92]....
        /*04d0*/ 	.word	0xffffffff


	//   ....[93]....
        /*04d4*/ 	.word	0xffffffff


	//   ....[94]....
        /*04d8*/ 	.word	0xffffffff


	//   ....[95]....
        /*04dc*/ 	.word	0xffffffff


	//   ....[96]....
        /*04e0*/ 	.word	0xffffffff


	//   ....[97]....
        /*04e4*/ 	.word	0xffffffff


	//   ....[98]....
        /*04e8*/ 	.word	0xffffffff


	//   ....[99]....
        /*04ec*/ 	.word	0xffffffff


	//   ....[100]....
        /*04f0*/ 	.word	0xffffffff


	//   ....[101]....
        /*04f4*/ 	.word	0xffffffff


	//   ....[102]....
        /*04f8*/ 	.word	0xffffffff


	//   ....[103]....
        /*04fc*/ 	.word	0xffffffff


	//   ....[104]....
        /*0500*/ 	.word	0xffffffff


	//   ....[105]....
        /*0504*/ 	.word	0xffffffff


	//   ....[106]....
        /*0508*/ 	.word	0xffffffff


	//   ....[107]....
        /*050c*/ 	.word	0xffffffff


	//   ....[108]....
        /*0510*/ 	.word	0xffffffff


	//   ....[109]....
        /*0514*/ 	.word	0xffffffff


	//   ....[110]....
        /*0518*/ 	.word	0xffffffff


	//   ....[111]....
        /*051c*/ 	.word	0xffffffff


	//   ....[112]....
        /*0520*/ 	.word	0xffffffff


	//   ....[113]....
        /*0524*/ 	.word	0xffffffff


	//   ....[114]....
        /*0528*/ 	.word	0xffffffff


	//   ....[115]....
        /*052c*/ 	.word	0xffffffff


	//   ....[116]....
        /*0530*/ 	.word	0xffffffff


	//   ....[117]....
        /*0534*/ 	.word	0xffffffff


	//   ....[118]....
        /*0538*/ 	.word	0xffffffff


	//   ....[119]....
        /*053c*/ 	.word	0xffffffff


	//   ....[120]....
        /*0540*/ 	.word	0xffffffff


	//   ....[121]....
        /*0544*/ 	.word	0xffffffff


	//   ....[122]....
        /*0548*/ 	.word	0xffffffff


	//   ....[123]....
        /*054c*/ 	.word	0xffffffff


	//   ....[124]....
        /*0550*/ 	.word	0xffffffff


	//   ....[125]....
        /*0554*/ 	.word	0xffffffff


	//   ....[126]....
        /*0558*/ 	.word	0xffffffff


	//   ....[127]....
        /*055c*/ 	.word	0xffffffff


	//   ....[128]....
        /*0560*/ 	.word	0xffffffff


	//   ....[129]....
        /*0564*/ 	.word	0xffffffff


	//   ....[130]....
        /*0568*/ 	.word	0xffffffff


	//   ....[131]....
        /*056c*/ 	.word	0xffffffff


	//   ....[132]....
        /*0570*/ 	.word	0xffffffff


	//   ....[133]....
        /*0574*/ 	.word	0xffffffff


	//   ....[134]....
        /*0578*/ 	.word	0xffffffff


	//   ....[135]....
        /*057c*/ 	.word	0xffffffff


	//   ....[136]....
        /*0580*/ 	.word	0xffffffff


	//   ....[137]....
        /*0584*/ 	.word	0xffffffff


	//   ....[138]....
        /*0588*/ 	.word	0xffffffff


	//   ....[139]....
        /*058c*/ 	.word	0xffffffff


	//   ....[140]....
        /*0590*/ 	.word	0xffffffff


	//   ....[141]....
        /*0594*/ 	.word	0xffffffff


	//   ....[142]....
        /*0598*/ 	.word	0xffffffff


	//   ....[143]....
        /*059c*/ 	.word	0xffffffff


	//   ....[144]....
        /*05a0*/ 	.word	0xffffffff


	//   ....[145]....
        /*05a4*/ 	.word	0xffffffff


	//   ....[146]....
        /*05a8*/ 	.word	0xffffffff


	//   ....[147]....
        /*05ac*/ 	.word	0xffffffff


	//   ....[148]....
        /*05b0*/ 	.word	0xffffffff


	//   ....[149]....
        /*05b4*/ 	.word	0xffffffff


	//   ....[150]....
        /*05b8*/ 	.word	0xffffffff


	//   ....[151]....
        /*05bc*/ 	.word	0xffffffff


	//   ....[152]....
        /*05c0*/ 	.word	0xffffffff


	//----- nvinfo : EIATTR_COOP_GROUP_INSTR_OFFSETS
	.align		4
.L_238:
        /*05c4*/ 	.byte	0x04, 0x28
        /*05c6*/ 	.short	(.L_240 - .L_239)


	//   ....[0]....
.L_239:
        /*05c8*/ 	.word	0x00000090


	//   ....[1]....
        /*05cc*/ 	.word	0x000023b0


	//   ....[2]....
        /*05d0*/ 	.word	0x000023c0


	//   ....[3]....
        /*05d4*/ 	.word	0x00003f00


	//   ....[4]....
        /*05d8*/ 	.word	0x00003f10


	//   ....[5]....
        /*05dc*/ 	.word	0x00005860


	//   ....[6]....
        /*05e0*/ 	.word	0x00005880


	//   ....[7]....
        /*05e4*/ 	.word	0x00005d80


	//   ....[8]....
        /*05e8*/ 	.word	0x00005e40


	//   ....[9]....
        /*05ec*/ 	.word	0x00006fb0


	//   ....[10]....
        /*05f0*/ 	.word	0x00006fe0


	//   ....[11]....
        /*05f4*/ 	.word	0x00007220


	//   ....[12]....
        /*05f8*/ 	.word	0x00007250


	//   ....[13]....
        /*05fc*/ 	.word	0x00007370


	//   ....[14]....
        /*0600*/ 	.word	0x000073a0


	//   ....[15]....
        /*0604*/ 	.word	0x000074d0


	//   ....[16]....
        /*0608*/ 	.word	0x000074e0


	//   ....[17]....
        /*060c*/ 	.word	0x000079f0


	//   ....[18]....
        /*0610*/ 	.word	0x00007a00


	//   ....[19]....
        /*0614*/ 	.word	0x00007b00


	//   ....[20]....
        /*0618*/ 	.word	0x00007b10


	//   ....[21]....
        /*061c*/ 	.word	0x00007fb0


	//   ....[22]....
        /*0620*/ 	.word	0x00007fd0


	//   ....[23]....
        /*0624*/ 	.word	0x00008010


	//   ....[24]....
        /*0628*/ 	.word	0x00008040


	//   ....[25]....
        /*062c*/ 	.word	0x00008460


	//   ....[26]....
        /*0630*/ 	.word	0x000084a0


	//   ....[27]....
        /*0634*/ 	.word	0x000084f0


	//   ....[28]....
        /*0638*/ 	.word	0x00008560


	//   ....[29]....
        /*063c*/ 	.word	0x0000b7b0


	//   ....[30]....
        /*0640*/ 	.word	0x0000b7d0


	//   ....[31]....
        /*0644*/ 	.word	0x0000b830


	//   ....[32]....
        /*0648*/ 	.word	0x0000b840


	//   ....[33]....
        /*064c*/ 	.word	0x0000bab0


	//   ....[34]....
        /*0650*/ 	.word	0x0000baf0


	//   ....[35]....
        /*0654*/ 	.word	0x0000bb40


	//   ....[36]....
        /*0658*/ 	.word	0x0000bbb0


	//   ....[37]....
        /*065c*/ 	.word	0x0000f450


	//   ....[38]....
        /*0660*/ 	.word	0x0000f530


	//   ....[39]....
        /*0664*/ 	.word	0x0000f8a0


	//   ....[40]....
        /*0668*/ 	.word	0x0000f8b0


	//   ....[41]....
        /*066c*/ 	.word	0x00010550


	//   ....[42]....
        /*0670*/ 	.word	0x00010580


	//   ....[43]....
        /*0674*/ 	.word	0x00010680


	//   ....[44]....
        /*0678*/ 	.word	0x000106a0


	//   ....[45]....
        /*067c*/ 	.word	0x00010a50


	//   ....[46]....
        /*0680*/ 	.word	0x00010d10


	//   ....[47]....
        /*0684*/ 	.word	0x00011390


	//   ....[48]....
        /*0688*/ 	.word	0x00011950


	//   ....[49]....
        /*068c*/ 	.word	0x00012310


	//   ....[50]....
        /*0690*/ 	.word	0x00012350


	//   ....[51]....
        /*0694*/ 	.word	0x00012450


	//   ....[52]....
        /*0698*/ 	.word	0x00012480


	//   ....[53]....
        /*069c*/ 	.word	0x00012580


	//   ....[54]....
        /*06a0*/ 	.word	0x000125d0


	//   ....[55]....
        /*06a4*/ 	.word	0x00012770


	//   ....[56]....
        /*06a8*/ 	.word	0x000127c0


	//   ....[57]....
        /*06ac*/ 	.word	0x00013ca0


	//   ....[58]....
        /*06b0*/ 	.word	0x00013cb0


	//   ....[59]....
        /*06b4*/ 	.word	0x00013d90


	//   ....[60]....
        /*06b8*/ 	.word	0x00013da0


	//   ....[61]....
        /*06bc*/ 	.word	0x00014e30


	//   ....[62]....
        /*06c0*/ 	.word	0x00014e40


	//   ....[63]....
        /*06c4*/ 	.word	0x00014ec0


	//   ....[64]....
        /*06c8*/ 	.word	0x00014f00


	//   ....[65]....
        /*06cc*/ 	.word	0x000150a0


	//   ....[66]....
        /*06d0*/ 	.word	0x000152b0


	//   ....[67]....
        /*06d4*/ 	.word	0x000157f0


	//   ....[68]....
        /*06d8*/ 	.word	0x00015c70


	//   ....[69]....
        /*06dc*/ 	.word	0x00016280


	//   ....[70]....
        /*06e0*/ 	.word	0x00016320


	//   ....[71]....
        /*06e4*/ 	.word	0x00016550


	//   ....[72]....
        /*06e8*/ 	.word	0x000165f0


	//   ....[73]....
        /*06ec*/ 	.word	0x00016710


	//   ....[74]....
        /*06f0*/ 	.word	0x00016730


	//   ....[75]....
        /*06f4*/ 	.word	0x00016870


	//   ....[76]....
        /*06f8*/ 	.word	0x00016890


	//   ....[77]....
        /*06fc*/ 	.word	0x00018700


	//   ....[78]....
        /*0700*/ 	.word	0x00018710


	//   ....[79]....
        /*0704*/ 	.word	0x000187f0


	//   ....[80]....
        /*0708*/ 	.word	0x00018800


	//   ....[81]....
        /*070c*/ 	.word	0x00019890


	//   ....[82]....
        /*0710*/ 	.word	0x000198a0


	//   ....[83]....
        /*0714*/ 	.word	0x00019920


	//   ....[84]....
        /*0718*/ 	.word	0x00019960


	//   ....[85]....
        /*071c*/ 	.word	0x00019c50


	//   ....[86]....
        /*0720*/ 	.word	0x00019ca0


	//   ....[87]....
        /*0724*/ 	.word	0x00019cd0


	//   ....[88]....
        /*0728*/ 	.word	0x00019d20


	//   ....[89]....
        /*072c*/ 	.word	0x00019d50


	//   ....[90]....
        /*0730*/ 	.word	0x00019d80


	//   ....[91]....
        /*0734*/ 	.word	0x00019e60


	//   ....[92]....
        /*0738*/ 	.word	0x0001a310


	//   ....[93]....
        /*073c*/ 	.word	0x0001b9c0


	//   ....[94]....
        /*0740*/ 	.word	0x0001b9f0


	//   ....[95]....
        /*0744*/ 	.word	0x0001bb80


	//   ....[96]....
        /*0748*/ 	.word	0x0001bb90


	//   ....[97]....
        /*074c*/ 	.word	0x0001cbc0


	//   ....[98]....
        /*0750*/ 	.word	0x0001cbe0


	//   ....[99]....
        /*0754*/ 	.word	0x0001cc60


	//   ....[100]....
        /*0758*/ 	.word	0x0001cca0


	//   ....[101]....
        /*075c*/ 	.word	0x0001ce20


	//   ....[102]....
        /*0760*/ 	.word	0x0001d370


	//   ....[103]....
        /*0764*/ 	.word	0x0001d550


	//   ....[104]....
        /*0768*/ 	.word	0x0001d9c0


	//   ....[105]....
        /*076c*/ 	.word	0x0001e180


	//   ....[106]....
        /*0770*/ 	.word	0x0001e1c0


	//   ....[107]....
        /*0774*/ 	.word	0x0001e320


	//   ....[108]....
        /*0778*/ 	.word	0x0001e340


	//   ....[109]....
        /*077c*/ 	.word	0x0001e460


	//   ....[110]....
        /*0780*/ 	.word	0x0001e480


	//   ....[111]....
        /*0784*/ 	.word	0x0001e5c0


	//   ....[112]....
        /*0788*/ 	.word	0x0001e5e0


	//   ....[113]....
        /*078c*/ 	.word	0x0001fe20


	//   ....[114]....
        /*0790*/ 	.word	0x0001fe30


	//   ....[115]....
        /*0794*/ 	.word	0x0001fe40


	//   ....[116]....
        /*0798*/ 	.word	0x0001fe50


	//   ....[117]....
        /*079c*/ 	.word	0x0001fe80


	//   ....[118]....
        /*07a0*/ 	.word	0x0001fea0


	//   ....[119]....
        /*07a4*/ 	.word	0x0001fec0


	//   ....[120]....
        /*07a8*/ 	.word	0x0001fed0


	//   ....[121]....
        /*07ac*/ 	.word	0x000215d0


	//   ....[122]....
        /*07b0*/ 	.word	0x00021600


	//   ....[123]....
        /*07b4*/ 	.word	0x00021630


	//   ....[124]....
        /*07b8*/ 	.word	0x00021650


	//   ....[125]....
        /*07bc*/ 	.word	0x00021660


	//   ....[126]....
        /*07c0*/ 	.word	0x00021670


	//   ....[127]....
        /*07c4*/ 	.word	0x00021680


	//   ....[128]....
        /*07c8*/ 	.word	0x00021690


	//   ....[129]....
        /*07cc*/ 	.word	0x000218b0


	//   ....[130]....
        /*07d0*/ 	.word	0x000218c0


	//   ....[131]....
        /*07d4*/ 	.word	0x00021a40


	//   ....[132]....
        /*07d8*/ 	.word	0x00021a70


	//   ....[133]....
        /*07dc*/ 	.word	0x00021bc0


	//   ....[134]....
        /*07e0*/ 	.word	0x00021bf0


	//   ....[135]....
        /*07e4*/ 	.word	0x00021d40


	//   ....[136]....
        /*07e8*/ 	.word	0x00021d60


	//   ....[137]....
        /*07ec*/ 	.word	0x00022550


	//   ....[138]....
        /*07f0*/ 	.word	0x00022570


	//   ....[139]....
        /*07f4*/ 	.word	0x000226c0


	//   ....[140]....
        /*07f8*/ 	.word	0x000226f0


	//   ....[141]....
        /*07fc*/ 	.word	0x00022820


	//   ....[142]....
        /*0800*/ 	.word	0x00022850


	//   ....[143]....
        /*0804*/ 	.word	0x00022980


	//   ....[144]....
        /*0808*/ 	.word	0x000229a0


	//   ....[145]....
        /*080c*/ 	.word	0x00022b00


	//   ....[146]....
        /*0810*/ 	.word	0x00022b50


	//   ....[147]....
        /*0814*/ 	.word	0x00022ba0


	//   ....[148]....
        /*0818*/ 	.word	0x00022bf0


	//   ....[149]....
        /*081c*/ 	.word	0x00022c40


	//   ....[150]....
        /*0820*/ 	.word	0x00022c90


	//   ....[151]....
        /*0824*/ 	.word	0x00022ce0


	//   ....[152]....
        /*0828*/ 	.word	0x00022d30


	//----- nvinfo : EIATTR_EXIT_INSTR_OFFSETS
	.align		4
.L_240:
        /*082c*/ 	.byte	0x04, 0x1c
        /*082e*/ 	.short	(.L_242 - .L_241)


	//   ....[0]....
.L_241:
        /*0830*/ 	.word	0x00000370


	//   ....[1]....
        /*0834*/ 	.word	0x00021d70


	//   ....[2]....
        /*0838*/ 	.word	0x00021e40


	//   ....[3]....
        /*083c*/ 	.word	0x00021ea0


	//   ....[4]....
        /*0840*/ 	.word	0x000229b0


	//   ....[5]....
        /*0844*/ 	.word	0x00022a60


	//   ....[6]....
        /*0848*/ 	.word	0x00022ac0


	//----- nvinfo : EIATTR_CTAIDZ_USED
	.align		4
.L_242:
        /*084c*/ 	.byte	0x01, 0x04
	.zero		2


	//----- nvinfo : EIATTR_MAX_THREADS
	.align		4
        /*0850*/ 	.byte	0x04, 0x05
        /*0852*/ 	.short	(.L_244 - .L_243)
.L_243:
        /*0854*/ 	.word	0x00000080
        /*0858*/ 	.word	0x00000001
        /*085c*/ 	.word	0x00000001


	//----- nvinfo : EIATTR_CRS_STACK_SIZE
	.align		4
.L_244:
        /*0860*/ 	.byte	0x04, 0x1e
        /*0862*/ 	.short	(.L_246 - .L_245)
.L_245:
        /*0864*/ 	.word	0x00000000
.L_246:


//--------------------- .nv.info._ZN7cutlass13device_kernelIN5flash19enable_sm80_to_sm89INS1_16FlashAttnFwdSm80INS1_25CollectiveMainloopFwdSm80ILi4ELi1ELb0EN4cute5tupleIJNS5_1CILi128EEENS7_ILi64EEENS7_ILi96EEEEEELi96ENS_10bfloat16_tEfNS_4arch4Sm80ELb1ELb0ELb1ELb0ELb1ELb0ELb1ELb0EEENS1_21CollectiveEpilogueFwdINS6_IJS8_SA_S9_EEENS6_IJNS7_ILi1EEESI_SI_EEESC_SE_Li128ELb0ELb1ELb0ELb0EEENS1_30DynamicPersistentTileSchedulerILi128ELi128ELb0ELb1ELb0EEEEEEEEEvNT_6ParamsE --------------------------
	.section	.nv.info._ZN7cutlass13device_kernelIN5flash19enable_sm80_to_sm89INS1_16FlashAttnFwdSm80INS1_25CollectiveMainloopFwdSm80ILi4ELi1ELb0EN4cute5tupleIJNS5_1CILi128EEENS7_ILi64EEENS7_ILi96EEEEEELi96ENS_10bfloat16_tEfNS_4arch4Sm80ELb1ELb0ELb1ELb0ELb1ELb0ELb1ELb0EEENS1_21CollectiveEpilogueFwdINS6_IJS8_SA_S9_EEENS6_IJNS7_ILi1EEESI_SI_EEESC_SE_Li128ELb0ELb1ELb0ELb0EEENS1_30DynamicPersistentTileSchedulerILi128ELi128ELb0ELb1ELb0EEEEEEEEEvNT_6ParamsE,"",@"SHT_CUDA_INFO"
	.sectionflags	@""
	.align	4


	//----- nvinfo : EIATTR_CUDA_API_VERSION
	.align		4
        /*0000*/ 	.byte	0x04, 0x37
        /*0002*/ 	.short	(.L_248 - .L_247)
.L_247:
        /*0004*/ 	.word	0x00000082


	//----- nvinfo : EIATTR_SW2861232_WAR
	.align		4
.L_248:
        /*0008*/ 	.byte	0x01, 0x35
	.zero		2


	//----- nvinfo : EIATTR_PARAM_CBANK
	.align		4
        /*000c*/ 	.byte	0x04, 0x0a
        /*000e*/ 	.short	(.L_250 - .L_249)
	.align		4
.L_249:
        /*0010*/ 	.word	index@(.nv.constant0._ZN7cutlass13device_kernelIN5flash19enable_sm80_to_sm89INS1_16FlashAttnFwdSm80INS1_25CollectiveMainloopFwdSm80ILi4ELi1ELb0EN4cute5tupleIJNS5_1CILi128EEENS7_ILi64EEENS7_ILi96EEEEEELi96ENS_10bfloat16_tEfNS_4arch4Sm80ELb1ELb0ELb1ELb0ELb1ELb0ELb1ELb0EEENS1_21CollectiveEpilogueFwdINS6_IJS8_SA_S9_EEENS6_IJNS7_ILi1EEESI_SI_EEESC_SE_Li128ELb0ELb1ELb0ELb0EEENS1_30DynamicPersistentTileSchedulerILi128ELi128ELb0ELb1ELb0EEEEEEEEEvNT_6ParamsE)
        /*0014*/ 	.short	0x0160
        /*0016*/ 	.short	0x0428


	//----- nvinfo : EIATTR_CBANK_PARAM_SIZE
	.align		4
.L_250:
        /*0018*/ 	.byte	0x03, 0x19
        /*001a*/ 	.short	0x0428


	//----- nvinfo : EIATTR_KPARAM_INFO
	.align		4
        /*001c*/ 	.byte	0x04, 0x17
        /*001e*/ 	.short	(.L_252 - .L_251)
.L_251:
        /*0020*/ 	.word	0x00000000
        /*0024*/ 	.short	0x0000
        /*0026*/ 	.short	0x0000
        /*0028*/ 	.byte	0x00, 0xf0, 0xa1, 0x10


	//----- nvinfo : EIATTR_MAXREG_COUNT
	.align		4
.L_252:
        /*002c*/ 	.byte	0x03, 0x1b
        /*002e*/ 	.short	0x00ff


	//----- nvinfo : EIATTR_NUM_BARRIERS
	.align		4
        /*0030*/ 	.byte	0x02, 0x4c
        /*0032*/ 	.byte	0x06
	.zero		1


	//----- nvinfo : EIATTR_ANNOTATIONS
	.align		4
        /*0034*/ 	.byte	0x04, 0x55
        /*0036*/ 	.short	(.L_254 - .L_253)


	//   ....[0]....
.L_253:
        /* <DEDUP_REMOVED lines=66> */


	//----- nvinfo : EIATTR_MERCURY_ISA_VERSION
	.align		4
.L_254:
        /*0448*/ 	.byte	0x03, 0x5f
        /*044a*/ 	.short	0x0000


	//----- nvinfo : EIATTR_INT_WARP_WIDE_INSTR_OFFSETS
	.align		4
        /*044c*/ 	.byte	0x04, 0x31
        /*044e*/ 	.short	(.L_256 - .L_255)


	//   ....[0]....
.L_255:
        /*0450*/ 	.word	0x0000f870


	//   ....[1]....
        /*0454*/ 	.word	0x0000f8f0


	//----- nvinfo : EIATTR_COOP_GROUP_MASK_REGIDS
	.align		4
.L_256:
        /*0458*/ 	.byte	0x04, 0x29
        /*045a*/ 	.short	(.L_258 - .L_257)


	//   ....[0]....
.L_257:
        /*045c*/ 	.word	0xffffffff


	//   ....[1]....
        /*0460*/ 	.word	0xffffffff


	//   ....[2]....
        /*0464*/ 	.word	0xffffffff


	//   ....[3]....
        /*0468*/ 	.word	0xffffffff


	//   ....[4]....
        /*046c*/ 	.word	0xffffffff


	//   ....[5]....
        /*0470*/ 	.word	0xffffffff


	//   ....[6]....
        /*0474*/ 	.word	0xffffffff


	//   ....[7]....
        /*0478*/ 	.word	0xffffffff


	//   ....[8]....
        /*047c*/ 	.word	0xffffffff


	//   ....[9]....
        /*0480*/ 	.word	0xffffffff


	//   ....[10]....
        /*0484*/ 	.word	0xffffffff


	//   ....[11]....
        /*0488*/ 	.word	0xffffffff


	//   ....[12]....
        /*048c*/ 	.word	0xffffffff


	//   ....[13]....
        /*0490*/ 	.word	0xffffffff


	//   ....[14]....
        /*0494*/ 	.word	0xffffffff


	//   ....[15]....
        /*0498*/ 	.word	0xffffffff


	//   ....[16]....
        /*049c*/ 	.word	0xffffffff


	//   ....[17]....
        /*04a0*/ 	.word	0xffffffff


	//   ....[18]....
        /*04a4*/ 	.word	0xffffffff


	//   ....[19]....
        /*04a8*/ 	.word	0xffffffff


	//   ....[20]....
        /*04ac*/ 	.word	0xffffffff


	//   ....[21]....
        /*04b0*/ 	.word	0xffffffff


	//   ....[22]....
        /*04b4*/ 	.word	0xffffffff


	//   ....[23]....
        /*04b8*/ 	.word	0xffffffff


	//   ....[24]....
        /*04bc*/ 	.word	0xffffffff


	//   ....[25]....
        /*04c0*/ 	.word	0xffffffff


	//   ....[26]....
        /*04c4*/ 	.word	0xffffffff


	//   ....[27]....
        /*04c8*/ 	.word	0xffffffff


	//   ....[28]....
        /*04cc*/ 	.word	0xffffffff


	//   ....[29]....
        /*04d0*/ 	.word	0xffffffff


	//   ....[30]....
        /*04d4*/ 	.word	0xffffffff


	//   ....[31]....
        /*04d8*/ 	.word	0xffffffff


	//   ....[32]....
        /*04dc*/ 	.word	0xffffffff


	//   ....[33]....
        /*04e0*/ 	.word	0xffffffff


	//   ....[34]....
        /*04e4*/ 	.word	0xffffffff


	//   ....[35]....
        /*04e8*/ 	.word	0xffffffff


	//   ....[36]....
        /*04ec*/ 	.word	0xffffffff


	//   ....[37]....
        /*04f0*/ 	.word	0xffffffff


	//   ....[38]....
        /*04f4*/ 	.word	0xffffffff


	//   ....[39]....
        /*04f8*/ 	.word	0xffffffff


	//   ....[40]....
        /*04fc*/ 	.word	0xffffffff


	//   ....[41]....
        /*0500*/ 	.word	0xffffffff


	//   ....[42]....
        /*0504*/ 	.word	0xffffffff


	//   ....[43]....
        /*0508*/ 	.word	0xffffffff


	//   ....[44]....
        /*050c*/ 	.word	0xffffffff


	//   ....[45]....
        /*0510*/ 	.word	0xffffffff


	//   ....[46]....
        /*0514*/ 	.word	0xffffffff


	//   ....[47]....
        /*0518*/ 	.word	0xffffffff


	//   ....[48]....
        /*051c*/ 	.word	0xffffffff


	//   ....[49]....
        /*0520*/ 	.word	0xffffffff


	//   ....[50]....
        /*0524*/ 	.word	0xffffffff


	//   ....[51]....
        /*0528*/ 	.word	0xffffffff


	//   ....[52]....
        /*052c*/ 	.word	0xffffffff


	//   ....[53]....
        /*0530*/ 	.word	0xffffffff


	//   ....[54]....
        /*0534*/ 	.word	0xffffffff


	//   ....[55]....
        /*0538*/ 	.word	0xffffffff


	//   ....[56]....
        /*053c*/ 	.word	0xffffffff


	//   ....[57]....
        /*0540*/ 	.word	0xffffffff


	//   ....[58]....
        /*0544*/ 	.word	0xffffffff


	//   ....[59]....
        /*0548*/ 	.word	0xffffffff


	//   ....[60]....
        /*054c*/ 	.word	0xffffffff


	//   ....[61]....
        /*0550*/ 	.word	0xffffffff


	//   ....[62]....
        /*0554*/ 	.word	0xffffffff


	//   ....[63]....
        /*0558*/ 	.word	0xffffffff


	//   ....[64]....
        /*055c*/ 	.word	0xffffffff


	//   ....[65]....
        /*0560*/ 	.word	0xffffffff


	//   ....[66]....
        /*0564*/ 	.word	0xffffffff


	//   ....[67]....
        /*0568*/ 	.word	0xffffffff


	//   ....[68]....
        /*056c*/ 	.word	0xffffffff


	//   ....[69]....
        /*0570*/ 	.word	0xffffffff


	//   ....[70]....
        /*0574*/ 	.word	0xffffffff


	//   ....[71]....
        /*0578*/ 	.word	0xffffffff


	//   ....[72]....
        /*057c*/ 	.word	0xffffffff


	//   ....[73]....
        /*0580*/ 	.word	0xffffffff


	//   ....[74]....
        /*0584*/ 	.word	0xffffffff


	//   ....[75]....
        /*0588*/ 	.word	0xffffffff


	//   ....[76]....
        /*058c*/ 	.word	0xffffffff


	//   ....[77]....
        /*0590*/ 	.word	0xffffffff


	//   ....[78]....
        /*0594*/ 	.word	0xffffffff


	//   ....[79]....
        /*0598*/ 	.word	0xffffffff


	//   ....[80]....
        /*059c*/ 	.word	0xffffffff


	//   ....[81]....
        /*05a0*/ 	.word	0xffffffff


	//   ....[82]....
        /*05a4*/ 	.word	0xffffffff


	//   ....[83]....
        /*05a8*/ 	.word	0xffffffff


	//   ....[84]....
        /*05ac*/ 	.word	0xffffffff


	//   ....[85]....
        /*05b0*/ 	.word	0xffffffff


	//   ....[86]....
        /*05b4*/ 	.word	0xffffffff


	//   ....[87]....
        /*05b8*/ 	.word	0xffffffff


	//   ....[88]....
        /*05bc*/ 	.word	0xffffffff


	//   ....[89]....
        /*05c0*/ 	.word	0xffffffff


	//   ....[90]....
        /*05c4*/ 	.word	0xffffffff


	//   ....[91]....
        /*05c8*/ 	.word	0xffffffff


	//   ....[92]....
        /*05cc*/ 	.word	0xffffffff


	//   ....[93]....
        /*05d0*/ 	.word	0xffffffff


	//   ....[94]....
        /*05d4*/ 	.word	0xffffffff


	//   ....[95]....
        /*05d8*/ 	.word	0xffffffff


	//   ....[96]....
        /*05dc*/ 	.word	0xffffffff


	//   ....[97]....
        /*05e0*/ 	.word	0xffffffff


	//   ....[98]....
        /*05e4*/ 	.word	0xffffffff


	//   ....[99]....
        /*05e8*/ 	.word	0xffffffff


	//   ....[100]....
        /*05ec*/ 	.word	0xffffffff


	//   ....[101]....
        /*05f0*/ 	.word	0xffffffff


	//   ....[102]....
        /*05f4*/ 	.word	0xffffffff


	//   ....[103]....
        /*05f8*/ 	.word	0xffffffff


	//   ....[104]....
        /*05fc*/ 	.word	0xffffffff


	//   ....[105]....
        /*0600*/ 	.word	0xffffffff


	//   ....[106]....
        /*0604*/ 	.word	0xffffffff


	//   ....[107]....
        /*0608*/ 	.word	0xffffffff


	//   ....[108]....
        /*060c*/ 	.word	0xffffffff


	//   ....[109]....
        /*0610*/ 	.word	0xffffffff


	//   ....[110]....
        /*0614*/ 	.word	0xffffffff


	//   ....[111]....
        /*0618*/ 	.word	0xffffffff


	//   ....[112]....
        /*061c*/ 	.word	0xffffffff


	//   ....[113]....
        /*0620*/ 	.word	0xffffffff


	//   ....[114]....
        /*0624*/ 	.word	0xffffffff


	//   ....[115]....
        /*0628*/ 	.word	0xffffffff


	//   ....[116]....
        /*062c*/ 	.word	0xffffffff


	//   ....[117]....
        /*0630*/ 	.word	0xffffffff


	//   ....[118]....
        /*0634*/ 	.word	0xffffffff


	//   ....[119]....
        /*0638*/ 	.word	0xffffffff


	//   ....[120]....
        /*063c*/ 	.word	0xffffffff


	//   ....[121]....
        /*0640*/ 	.word	0xffffffff


	//   ....[122]....
        /*0644*/ 	.word	0xffffffff


	//   ....[123]....
        /*0648*/ 	.word	0xffffffff


	//   ....[124]....
        /*064c*/ 	.word	0xffffffff


	//   ....[125]....
        /*0650*/ 	.word	0xffffffff


	//   ....[126]....
        /*0654*/ 	.word	0xffffffff


	//   ....[127]....
        /*0658*/ 	.word	0xffffffff


	//   ....[128]....
        /*065c*/ 	.word	0xffffffff


	//   ....[129]....
        /*0660*/ 	.word	0xffffffff


	//   ....[130]....
        /*0664*/ 	.word	0xffffffff


	//   ....[131]....
        /*0668*/ 	.word	0xffffffff


	//   ....[132]....
        /*066c*/ 	.word	0xffffffff


	//   ....[133]....
        /*0670*/ 	.word	0xffffffff


	//   ....[134]....
        /*0674*/ 	.word	0xffffffff


	//   ....[135]....
        /*0678*/ 	.word	0xffffffff


	//   ....[136]....
        /*067c*/ 	.word	0xffffffff


	//   ....[137]....
        /*0680*/ 	.word	0xffffffff


	//   ....[138]....
        /*0684*/ 	.word	0xffffffff


	//   ....[139]....
        /*0688*/ 	.word	0xffffffff


	//   ....[140]....
        /*068c*/ 	.word	0xffffffff


	//   ....[141]....
        /*0690*/ 	.word	0xffffffff


	//   ....[142]....
        /*0694*/ 	.word	0xffffffff


	//   ....[143]....
        /*0698*/ 	.word	0xffffffff


	//   ....[144]....
        /*069c*/ 	.word	0xffffffff


	//   ....[145]....
        /*06a0*/ 	.word	0xffffffff


	//   ....[146]....
        /*06a4*/ 	.word	0xffffffff


	//   ....[147]....
        /*06a8*/ 	.word	0xffffffff


	//   ....[148]....
        /*06ac*/ 	.word	0xffffffff


	//   ....[149]....
        /*06b0*/ 	.word	0xffffffff


	//   ....[150]....
        /*06b4*/ 	.word	0xffffffff


	//   ....[151]....
        /*06b8*/ 	.word	0xffffffff


	//   ....[152]....
        /*06bc*/ 	.word	0xffffffff


	//   ....[153]....
        /*06c0*/ 	.word	0xffffffff


	//   ....[154]....
        /*06c4*/ 	.word	0xffffffff


	//   ....[155]....
        /*06c8*/ 	.word	0xffffffff


	//   ....[156]....
        /*06cc*/ 	.word	0xffffffff


	//   ....[157]....
        /*06d0*/ 	.word	0xffffffff


	//   ....[158]....
        /*06d4*/ 	.word	0xffffffff


	//   ....[159]....
        /*06d8*/ 	.word	0xffffffff


	//   ....[160]....
        /*06dc*/ 	.word	0xffffffff


	//   ....[161]....
        /*06e0*/ 	.word	0xffffffff


	//   ....[162]....
        /*06e4*/ 	.word	0xffffffff


	//   ....[163]....
        /*06e8*/ 	.word	0xffffffff


	//   ....[164]....
        /*06ec*/ 	.word	0xffffffff


	//   ....[165]....
        /*06f0*/ 	.word	0xffffffff


	//   ....[166]....
        /*06f4*/ 	.word	0xffffffff


	//   ....[167]....
        /*06f8*/ 	.word	0xffffffff


	//   ....[168]....
        /*06fc*/ 	.word	0xffffffff


	//   ....[169]....
        /*0700*/ 	.word	0xffffffff


	//   ....[170]....
        /*0704*/ 	.word	0xffffffff


	//   ....[171]....
        /*0708*/ 	.word	0xffffffff


	//   ....[172]....
        /*070c*/ 	.word	0xffffffff


	//   ....[173]....
        /*0710*/ 	.word	0xffffffff


	//   ....[174]....
        /*0714*/ 	.word	0xffffffff


	//   ....[175]....
        /*0718*/ 	.word	0xffffffff


	//   ....[176]....
        /*071c*/ 	.word	0xffffffff


	//----- nvinfo : EIATTR_COOP_GROUP_INSTR_OFFSETS
	.align		4
.L_258:
        /*0720*/ 	.byte	0x04, 0x28
        /*0722*/ 	.short	(.L_260 - .L_259)


	//   ....[0]....
.L_259:
        /*0724*/ 	.word	0x00000050


	//   ....[1]....
        /*0728*/ 	.word	0x00001540


	//   ....[2]....
        /*072c*/ 	.word	0x00001560


	//   ....[3]....
        /*0730*/ 	.word	0x00001790


	//   ....[4]....
        /*0734*/ 	.word	0x000017a0


	//   ....[5]....
        /*0738*/ 	.word	0x00001960


	//   ....[6]....
        /*073c*/ 	.word	0x00001980


	//   ....[7]....
        /*0740*/ 	.word	0x00001b40


	//   ....[8]....
        /*0744*/ 	.word	0x00001b50


	//   ....[9]....
        /*0748*/ 	.word	0x00002120


	//   ....[10]....
        /*074c*/ 	.word	0x00002130


	//   ....[11]....
        /*0750*/ 	.word	0x00002140


	//   ....[12]....
        /*0754*/ 	.word	0x00002150


	//   ....[13]....
        /*0758*/ 	.word	0x00002420


	//   ....[14]....
        /*075c*/ 	.word	0x00002430


	//   ....[15]....
        /*0760*/ 	.word	0x00002440


	//   ....[16]....
        /*0764*/ 	.word	0x00002450


	//   ....[17]....
        /*0768*/ 	.word	0x000038b0


	//   ....[18]....
        /*076c*/ 	.word	0x000038d0


	//   ....[19]....
        /*0770*/ 	.word	0x000039f0


	//   ....[20]....
        /*0774*/ 	.word	0x00003a10


	//   ....[21]....
        /*0778*/ 	.word	0x00003c70


	//   ....[22]....
        /*077c*/ 	.word	0x00003eb0


	//   ....[23]....
        /*0780*/ 	.word	0x00003ec0


	//   ....[24]....
        /*0784*/ 	.word	0x00003ed0


	//   ....[25]....
        /*0788*/ 	.word	0x000048d0


	//   ....[26]....
        /*078c*/ 	.word	0x00004900


	//   ....[27]....
        /*0790*/ 	.word	0x00004920


	//   ....[28]....
        /*0794*/ 	.word	0x00004930


	//   ....[29]....
        /*0798*/ 	.word	0x00004960


	//   ....[30]....
        /*079c*/ 	.word	0x00004980


	//   ....[31]....
        /*07a0*/ 	.word	0x000049a0


	//   ....[32]....
        /*07a4*/ 	.word	0x000049b0


	//   ....[33]....
        /*07a8*/ 	.word	0x00006520


	//   ....[34]....
        /*07ac*/ 	.word	0x00006540


	//   ....[35]....
        /*07b0*/ 	.word	0x00006660


	//   ....[36]....
        /*07b4*/ 	.word	0x00006670


	//   ....[37]....
        /*07b8*/ 	.word	0x00007ad0


	//   ....[38]....
        /*07bc*/ 	.word	0x00007af0


	//   ....[39]....
        /*07c0*/ 	.word	0x00007c10


	//   ....[40]....
        /*07c4*/ 	.word	0x00007c20


	//   ....[41]....
        /*07c8*/ 	.word	0x00007e90


	//   ....[42]....
        /*07cc*/ 	.word	0x000080c0


	//   ....[43]....
        /*07d0*/ 	.word	0x000080d0


	//   ....[44]....
        /*07d4*/ 	.word	0x000080e0


	//   ....[45]....
        /*07d8*/ 	.word	0x00008af0


	//   ....[46]....
        /*07dc*/ 	.word	0x00008b30


	//   ....[47]....
        /*07e0*/ 	.word	0x00008b40


	//   ....[48]....
        /*07e4*/ 	.word	0x00008b50


	//   ....[49]....
        /*07e8*/ 	.word	0x00008b70


	//   ....[50]....
        /*07ec*/ 	.word	0x00008b90


	//   ....[51]....
        /*07f0*/ 	.word	0x00008bb0


	//   ....[52]....
        /*07f4*/ 	.word	0x00008bd0


	//   ....[53]....
        /*07f8*/ 	.word	0x0000b050


	//   ....[54]....
        /*07fc*/ 	.word	0x0000b070


	//   ....[55]....
        /*0800*/ 	.word	0x0000b0d0


	//   ....[56]....
        /*0804*/ 	.word	0x0000b120


	//   ....[57]....
        /*0808*/ 	.word	0x0000c5c0


	//   ....[58]....
        /*080c*/ 	.word	0x0000c5e0


	//   ....[59]....
        /*0810*/ 	.word	0x0000c6a0


	//   ....[60]....
        /*0814*/ 	.word	0x0000c6d0


	//   ....[61]....
        /*0818*/ 	.word	0x0000cc70


	//   ....[62]....
        /*081c*/ 	.word	0x0000cc80


	//   ....[63]....
        /*0820*/ 	.word	0x0000cc90


	//   ....[64]....
        /*0824*/ 	.word	0x0000cca0


	//   ....[65]....
        /*0828*/ 	.word	0x0000cce0


	//   ....[66]....
        /*082c*/ 	.word	0x0000cd00


	//   ....[67]....
        /*0830*/ 	.word	0x0000cd10


	//   ....[68]....
        /*0834*/ 	.word	0x0000cd20


	//   ....[69]....
        /*0838*/ 	.word	0x0000ee70


	//   ....[70]....
        /*083c*/ 	.word	0x0000eee0


	//   ....[71]....
        /*0840*/ 	.word	0x0000eef0


	//   ....[72]....
        /*0844*/ 	.word	0x0000ef00


	//   ....[73]....
        /*0848*/ 	.word	0x0000ef30


	//   ....[74]....
        /*084c*/ 	.word	0x0000ef50


	//   ....[75]....
        /*0850*/ 	.word	0x0000ef60


	//   ....[76]....
        /*0854*/ 	.word	0x0000ef70


	//   ....[77]....
        /*0858*/ 	.word	0x00010090


	//   ....[78]....
        /*085c*/ 	.word	0x000104a0


	//   ....[79]....
        /*0860*/ 	.word	0x000104d0


	//   ....[80]....
        /*0864*/ 	.word	0x000104f0


	//   ....[81]....
        /*0868*/ 	.word	0x00010500


	//   ....[82]....
        /*086c*/ 	.word	0x00010510


	//   ....[83]....
        /*0870*/ 	.word	0x00010520


	//   ....[84]....
        /*0874*/ 	.word	0x00010530


	//   ....[85]....
        /*0878*/ 	.word	0x00010540


	//   ....[86]....
        /*087c*/ 	.word	0x000107c0


	//   ....[87]....
        /*0880*/ 	.word	0x000107e0


	//   ....[88]....
        /*0884*/ 	.word	0x00010920


	//   ....[89]....
        /*0888*/ 	.word	0x00010950


	//   ....[90]....
        /*088c*/ 	.word	0x00010a50


	//   ....[91]....
        /*0890*/ 	.word	0x00010a80


	//   ....[92]....
        /*0894*/ 	.word	0x00010b80


	//   ....[93]....
        /*0898*/ 	.word	0x00010ba0


	//   ....[94]....
        /*089c*/ 	.word	0x00011130


	//   ....[95]....
        /*08a0*/ 	.word	0x00011150


	//   ....[96]....
        /*08a4*/ 	.word	0x00011360


	//   ....[97]....
        /*08a8*/ 	.word	0x00011370


	//   ....[98]....
        /*08ac*/ 	.word	0x00011510


	//   ....[99]....
        /*08b0*/ 	.word	0x00011530


	//   ....[100]....
        /*08b4*/ 	.word	0x000116d0


	//   ....[101]....
        /*08b8*/ 	.word	0x000116e0


	//   ....[102]....
        /*08bc*/ 	.word	0x000118f0


	//   ....[103]....
        /*08c0*/ 	.word	0x000119e0


	//   ....[104]....
        /*08c4*/ 	.word	0x00011a50


	//   ....[105]....
        /*08c8*/ 	.word	0x00011ac0


	//   ....[106]....
        /*08cc*/ 	.word	0x00011b20


	//   ....[107]....
        /*08d0*/ 	.word	0x00011b90


	//   ....[108]....
        /*08d4*/ 	.word	0x00011c00


	//   ....[109]....
        /*08d8*/ 	.word	0x00011c70


	//   ....[110]....
        /*08dc*/ 	.word	0x00011cd0


	//   ....[111]....
        /*08e0*/ 	.word	0x00011d40


	//   ....[112]....
        /*08e4*/ 	.word	0x00011db0


	//   ....[113]....
        /*08e8*/ 	.word	0x00011f40


	//   ....[114]....
        /*08ec*/ 	.word	0x00011fa0


	//   ....[115]....
        /*08f0*/ 	.word	0x00012000


	//   ....[116]....
        /*08f4*/ 	.word	0x00012060


	//   ....[117]....
        /*08f8*/ 	.word	0x000122c0


	//   ....[118]....
        /*08fc*/ 	.word	0x00012520


	//   ....[119]....
        /*0900*/ 	.word	0x00012b40


	//   ....[120]....
        /*0904*/ 	.word	0x00012b90


	//   ....[121]....
        /*0908*/ 	.word	0x00012be0


	//   ....[122]....
        /*090c*/ 	.word	0x00012c30


	//   ....[123]....
        /*0910*/ 	.word	0x00012c80


	//   ....[124]....
        /*0914*/ 	.word	0x00012cd0


	//   ....[125]....
        /*0918*/ 	.word	0x00012d20


	//   ....[126]....
        /*091c*/ 	.word	0x00012d70


	//   ....[127]....
        /*0920*/ 	.word	0x00012dd0


	//   ....[128]....
        /*0924*/ 	.word	0x00012e40


	//   ....[129]....
        /*0928*/ 	.word	0x00012fd0


	//   ....[130]....
        /*092c*/ 	.word	0x00013030


	//   ....[131]....
        /*0930*/ 	.word	0x000130a0


	//   ....[132]....
        /*0934*/ 	.word	0x00013110


	//   ....[133]....
        /*0938*/ 	.word	0x000132a0


	//   ....[134]....
        /*093c*/ 	.word	0x00013300


	//   ....[135]....
        /*0940*/ 	.word	0x00013360


	//   ....[136]....
        /*0944*/ 	.word	0x000133c0


	//   ....[137]....
        /*0948*/ 	.word	0x00013610


	//   ....[138]....
        /*094c*/ 	.word	0x00013860


	//   ....[139]....
        /*0950*/ 	.word	0x00013ea0


	//   ....[140]....
        /*0954*/ 	.word	0x00013ee0


	//   ....[141]....
        /*0958*/ 	.word	0x00013f30


	//   ....[142]....
        /*095c*/ 	.word	0x00013f70


	//   ....[143]....
        /*0960*/ 	.word	0x00013fc0


	//   ....[144]....
        /*0964*/ 	.word	0x00014000


	//   ....[145]....
        /*0968*/ 	.word	0x00014050


	//   ....[146]....
        /*096c*/ 	.word	0x00014090


	//   ....[147]....
        /*0970*/ 	.word	0x00014100


	//   ....[148]....
        /*0974*/ 	.word	0x00014170


	//   ....[149]....
        /*0978*/ 	.word	0x000141e0


	//   ....[150]....
        /*097c*/ 	.word	0x00014320


	//   ....[151]....
        /*0980*/ 	.word	0x00014380


	//   ....[152]....
        /*0984*/ 	.word	0x000143d0


	//   ....[153]....
        /*0988*/ 	.word	0x00014410


	//   ....[154]....
        /*098c*/ 	.word	0x00014460


	//   ....[155]....
        /*0990*/ 	.word	0x000144a0


	//   ....[156]....
        /*0994*/ 	.word	0x000144f0


	//   ....[157]....
        /*0998*/ 	.word	0x00014530


	//   ....[158]....
        /*099c*/ 	.word	0x00014580


	//   ....[159]....
        /*09a0*/ 	.word	0x000145c0


	//   ....[160]....
        /*09a4*/ 	.word	0x00014620


	//   ....[161]....
        /*09a8*/ 	.word	0x00014680


	//   ....[162]....
        /*09ac*/ 	.word	0x000146d0


	//   ....[163]....
        /*09b0*/ 	.word	0x00014730


	//   ....[164]....
        /*09b4*/ 	.word	0x00014780


	//   ....[165]....
        /*09b8*/ 	.word	0x000147e0


	//   ....[166]....
        /*09bc*/ 	.word	0x00014830


	//   ....[167]....
        /*09c0*/ 	.word	0x00014880


	//   ....[168]....
        /*09c4*/ 	.word	0x000148e0


	//   ....[169]....
        /*09c8*/ 	.word	0x00014950


	//   ....[170]....
        /*09cc*/ 	.word	0x000149c0


	//   ....[171]....
        /*09d0*/ 	.word	0x00014a20


	//   ....[172]....
        /*09d4*/ 	.word	0x00014a90


	//   ....[173]....
        /*09d8*/ 	.word	0x00014b00


	//   ....[174]....
        /*09dc*/ 	.word	0x00014b70


	//   ....[175]....
        /*09e0*/ 	.word	0x00014bd0


	//   ....[176]....
        /*09e4*/ 	.word	0x00014c40


	//----- nvinfo : EIATTR_EXIT_INSTR_OFFSETS
	.align		4
.L_260:
        /*09e8*/ 	.byte	0x04, 0x1c
        /*09ea*/ 	.short	(.L_262 - .L_261)


	//   ....[0]....
.L_261:
        /*09ec*/ 	.word	0x000000a0


	//   ....[1]....
        /*09f0*/ 	.word	0x00011990


	//----- nvinfo : EIATTR_MAX_THREADS
	.align		4
.L_262:
        /*09f4*/ 	.byte	0x04, 0x05
        /*09f6*/ 	.short	(.L_264 - .L_263)
.L_263:
        /*09f8*/ 	.word	0x00000080
        /*09fc*/ 	.word	0x00000001
        /*0a00*/ 	.word	0x00000001


	//----- nvinfo : EIATTR_CRS_STACK_SIZE
	.align		4
.L_264:
        /*0a04*/ 	.byte	0x04, 0x1e
        /*0a06*/ 	.short	(.L_266 - .L_265)
.L_265:
        /*0a08*/ 	.word	0x00000000
.L_266:


//--------------------- .nv.info._ZN7cutlass13device_kernelIN5flash19enable_sm80_to_sm89INS1_16FlashAttnFwdSm80INS1_25CollectiveMainloopFwdSm80ILi4ELi1ELb0EN4cute5tupleIJNS5_1CILi128EEENS7_ILi64EEENS7_ILi96EEEEEELi96ENS_10bfloat16_tEfNS_4arch4Sm80ELb1ELb0ELb1ELb1ELb1ELb0ELb1ELb0EEENS1_21CollectiveEpilogueFwdINS6_IJS8_SA_S9_EEENS6_IJNS7_ILi1EEESI_SI_EEESC_SE_Li128ELb1ELb1ELb0ELb0EEENS1_19SingleTileSchedulerILb1ELb0ELb1ELi128EEEEEEEEEvNT_6ParamsE --------------------------
	.section	.nv.info._ZN7cutlass13device_kernelIN5flash19enable_sm80_to_sm89INS1_16FlashAttnFwdSm80INS1_25CollectiveMainloopFwdSm80ILi4ELi1ELb0EN4cute5tupleIJNS5_1CILi128EEENS7_ILi64EEENS7_ILi96EEEEEELi96ENS_10bfloat16_tEfNS_4arch4Sm80ELb1ELb0ELb1ELb1ELb1ELb0ELb1ELb0EEENS1_21CollectiveEpilogueFwdINS6_IJS8_SA_S9_EEENS6_IJNS7_ILi1EEESI_SI_EEESC_SE_Li128ELb1ELb1ELb0ELb0EEENS1_19SingleTileSchedulerILb1ELb0ELb1ELi128EEEEEEEEEvNT_6ParamsE,"",@"SHT_CUDA_INFO"
	.sectionflags	@""
	.align	4


	//----- nvinfo : EIATTR_CUDA_API_VERSION
	.align		4
        /*0000*/ 	.byte	0x04, 0x37
        /*0002*/ 	.short	(.L_268 - .L_267)
.L_267:
        /*0004*/ 	.word	0x00000082


	//----- nvinfo : EIATTR_SW2861232_WAR
	.align		4
.L_268:
        /*0008*/ 	.byte	0x01, 0x35
	.zero		2


	//----- nvinfo : EIATTR_PARAM_CBANK
	.align		4
        /*000c*/ 	.byte	0x04, 0x0a
        /*000e*/ 	.short	(.L_270 - .L_269)
	.align		4
.L_269:
        /*0010*/ 	.word	index@(.nv.constant0._ZN7cutlass13device_kernelIN5flash19enable_sm80_to_sm89INS1_16FlashAttnFwdSm80INS1_25CollectiveMainloopFwdSm80ILi4ELi1ELb0EN4cute5tupleIJNS5_1CILi128EEENS7_ILi64EEENS7_ILi96EEEEEELi96ENS_10bfloat16_tEfNS_4arch4Sm80ELb1ELb0ELb1ELb1ELb1ELb0ELb1ELb0EEENS1_21CollectiveEpilogueFwdINS6_IJS8_SA_S9_EEENS6_IJNS7_ILi1EEESI_SI_EEESC_SE_Li128ELb1ELb1ELb0ELb0EEENS1_19SingleTileSchedulerILb1ELb0ELb1ELi128EEEEEEEEEvNT_6ParamsE)
        /*0014*/ 	.short	0x0160
        /*0016*/ 	.short	0x0418


	//----- nvinfo : EIATTR_CBANK_PARAM_SIZE
	.align		4
.L_270:
        /*0018*/ 	.byte	0x03, 0x19
        /*001a*/ 	.short	0x0418


	//----- nvinfo : EIATTR_KPARAM_INFO
	.align		4
        /*001c*/ 	.byte	0x04, 0x17
        /*001e*/ 	.short	(.L_272 - .L_271)
.L_271:
        /*0020*/ 	.word	0x00000000
        /*0024*/ 	.short	0x0000
        /*0026*/ 	.short	0x0000
        /*0028*/ 	.byte	0x00, 0xf0, 0x61, 0x10


	//----- nvinfo : EIATTR_MAXREG_COUNT
	.align		4
.L_272:
        /*002c*/ 	.byte	0x03, 0x1b
        /*002e*/ 	.short	0x00ff


	//----- nvinfo : EIATTR_NUM_BARRIERS
	.align		4
        /*0030*/ 	.byte	0x02, 0x4c
        /*0032*/ 	.byte	0x02
	.zero		1


	//----- nvinfo : EIATTR_ANNOTATIONS
	.align		4
        /*0034*/ 	.byte	0x04, 0x55
        /*0036*/ 	.short	(.L_274 - .L_273)


	//   ....[0]....
.L_273:
        /* <DEDUP_REMOVED lines=41> */


	//----- nvinfo : EIATTR_MERCURY_ISA_VERSION
	.align		4
.L_274:
        /*02b0*/ 	.byte	0x03, 0x5f
        /*02b2*/ 	.short	0x0000


	//----- nvinfo : EIATTR_COOP_GROUP_MASK_REGIDS
	.align		4
        /*02b4*/ 	.byte	0x04, 0x29
        /*02b6*/ 	.short	(.L_276 - .L_275)


	//   ....[0]....
.L_275:
        /*02b8*/ 	.word	0xffffffff


	//   ....[1]....
        /*02bc*/ 	.word	0xffffffff


	//   ....[2]....
        /*02c0*/ 	.word	0xffffffff


	//   ....[3]....
        /*02c4*/ 	.word	0xffffffff


	//   ....[4]....
        /*02c8*/ 	.word	0xffffffff


	//   ....[5]....
        /*02cc*/ 	.word	0xffffffff


	//   ....[6]....
        /*02d0*/ 	.word	0xffffffff


	//   ....[7]....
        /*02d4*/ 	.word	0xffffffff


	//   ....[8]....
        /*02d8*/ 	.word	0xffffffff


	//   ....[9]....
        /*02dc*/ 	.word	0xffffffff


	//   ....[10]....
        /*02e0*/ 	.word	0xffffffff


	//   ....[11]....
        /*02e4*/ 	.word	0xffffffff


	//   ....[12]....
        /*02e8*/ 	.word	0xffffffff


	//   ....[13]....
        /*02ec*/ 	.word	0xffffffff


	//   ....[14]....
        /*02f0*/ 	.word	0xffffffff


	//   ....[15]....
        /*02f4*/ 	.word	0xffffffff


	//   ....[16]....
        /*02f8*/ 	.word	0xffffffff


	//   ....[17]....
        /*02fc*/ 	.word	0xffffffff


	//   ....[18]....
        /*0300*/ 	.word	0xffffffff


	//   ....[19]....
        /*0304*/ 	.word	0xffffffff


	//   ....[20]....
        /*0308*/ 	.word	0xffffffff


	//   ....[21]....
        /*030c*/ 	.word	0xffffffff


	//   ....[22]....
        /*0310*/ 	.word	0xffffffff


	//   ....[23]....
        /*0314*/ 	.word	0xffffffff


	//   ....[24]....
        /*0318*/ 	.word	0xffffffff


	//   ....[25]....
        /*031c*/ 	.word	0xffffffff


	//   ....[26]....
        /*0320*/ 	.word	0xffffffff


	//   ....[27]....
        /*0324*/ 	.word	0xffffffff


	//   ....[28]....
        /*0328*/ 	.word	0xffffffff


	//   ....[29]....
        /*032c*/ 	.word	0xffffffff


	//   ....[30]....
        /*0330*/ 	.word	0xffffffff


	//   ....[31]....
        /*0334*/ 	.word	0xffffffff


	//   ....[32]....
        /*0338*/ 	.word	0xffffffff


	//   ....[33]....
        /*033c*/ 	.word	0xffffffff


	//   ....[34]....
        /*0340*/ 	.word	0xffffffff


	//   ....[35]....
        /*0344*/ 	.word	0xffffffff


	//   ....[36]....
        /*0348*/ 	.word	0xffffffff


	//   ....[37]....
        /*034c*/ 	.word	0xffffffff


	//   ....[38]....
        /*0350*/ 	.word	0xffffffff


	//   ....[39]....
        /*0354*/ 	.word	0xffffffff


	//   ....[40]....
        /*0358*/ 	.word	0xffffffff


	//   ....[41]....
        /*035c*/ 	.word	0xffffffff


	//   ....[42]....
        /*0360*/ 	.word	0xffffffff


	//   ....[43]....
        /*0364*/ 	.word	0xffffffff


	//   ....[44]....
        /*0368*/ 	.word	0xffffffff


	//   ....[45]....
        /*036c*/ 	.word	0xffffffff


	//   ....[46]....
        /*0370*/ 	.word	0xffffffff


	//   ....[47]....
        /*0374*/ 	.word	0xffffffff


	//   ....[48]....
        /*0378*/ 	.word	0xffffffff


	//   ....[49]....
        /*037c*/ 	.word	0xffffffff


	//   ....[50]....
        /*0380*/ 	.word	0xffffffff


	//   ....[51]....
        /*0384*/ 	.word	0xffffffff


	//   ....[52]....
        /*0388*/ 	.word	0xffffffff


	//   ....[53]....
        /*038c*/ 	.word	0xffffffff


	//   ....[54]....
        /*0390*/ 	.word	0xffffffff


	//   ....[55]....
        /*0394*/ 	.word	0xffffffff


	//   ....[56]....
        /*0398*/ 	.word	0xffffffff


	//   ....[57]....
        /*039c*/ 	.word	0xffffffff


	//   ....[58]....
        /*03a0*/ 	.word	0xffffffff


	//   ....[59]....
        /*03a4*/ 	.word	0xffffffff


	//   ....[60]....
        /*03a8*/ 	.word	0xffffffff


	//   ....[61]....
        /*03ac*/ 	.word	0xffffffff


	//   ....[62]....
        /*03b0*/ 	.word	0xffffffff


	//   ....[63]....
        /*03b4*/ 	.word	0xffffffff


	//   ....[64]....
        /*03b8*/ 	.word	0xffffffff


	//   ....[65]....
        /*03bc*/ 	.word	0xffffffff


	//   ....[66]....
        /*03c0*/ 	.word	0xffffffff


	//   ....[67]....
        /*03c4*/ 	.word	0xffffffff


	//   ....[68]....
        /*03c8*/ 	.word	0xffffffff


	//   ....[69]....
        /*03cc*/ 	.word	0xffffffff


	//   ....[70]....
        /*03d0*/ 	.word	0xffffffff


	//   ....[71]....
        /*03d4*/ 	.word	0xffffffff


	//   ....[72]....
        /*03d8*/ 	.word	0xffffffff


	//   ....[73]....
        /*03dc*/ 	.word	0xffffffff


	//   ....[74]....
        /*03e0*/ 	.word	0xffffffff


	//   ....[75]....
        /*03e4*/ 	.word	0xffffffff


	//   ....[76]....
        /*03e8*/ 	.word	0xffffffff


	//   ....[77]....
        /*03ec*/ 	.word	0xffffffff


	//   ....[78]....
        /*03f0*/ 	.word	0xffffffff


	//   ....[79]....
        /*03f4*/ 	.word	0xffffffff


	//   ....[80]....
        /*03f8*/ 	.word	0xffffffff


	//   ....[81]....
        /*03fc*/ 	.word	0xffffffff


	//   ....[82]....
        /*0400*/ 	.word	0xffffffff


	//   ....[83]....
        /*0404*/ 	.word	0xffffffff


	//   ....[84]....
        /*0408*/ 	.word	0xffffffff


	//   ....[85]....
        /*040c*/ 	.word	0xffffffff


	//   ....[86]....
        /*0410*/ 	.word	0xffffffff


	//   ....[87]....
        /*0414*/ 	.word	0xffffffff


	//   ....[88]....
        /*0418*/ 	.word	0xffffffff


	//   ....[89]....
        /*041c*/ 	.word	0xffffffff


	//   ....[90]....
        /*0420*/ 	.word	0xffffffff


	//   ....[91]....
        /*0424*/ 	.word	0xffffffff


	//   ....[92]....
        /*0428*/ 	.word	0xffffffff


	//   ....[93]....
        /*042c*/ 	.word	0xffffffff


	//   ....[94]....
        /*0430*/ 	.word	0xffffffff


	//   ....[95]....
        /*0434*/ 	.word	0xffffffff


	//   ....[96]....
        /*0438*/ 	.word	0xffffffff


	//   ....[97]....
        /*043c*/ 	.word	0xffffffff


	//   ....[98]....
        /*0440*/ 	.word	0xffffffff


	//   ....[99]....
        /*0444*/ 	.word	0xffffffff


	//   ....[100]....
        /*0448*/ 	.word	0xffffffff


	//----- nvinfo : EIATTR_COOP_GROUP_INSTR_OFFSETS
	.align		4
.L_276:
        /*044c*/ 	.byte	0x04, 0x28
        /*044e*/ 	.short	(.L_278 - .L_277)


	//   ....[0]....
.L_277:
        /*0450*/ 	.word	0x000000a0


	//   ....[1]....
        /*0454*/ 	.word	0x000013a0


	//   ....[2]....
        /*0458*/ 	.word	0x000013d0


	//   ....[3]....
        /*045c*/ 	.word	0x000015b0


	//   ....[4]....
        /*0460*/ 	.word	0x000015e0


	//   ....[5]....
        /*0464*/ 	.word	0x00001700


	//   ....[6]....
        /*0468*/ 	.word	0x00001730


	//   ....[7]....
        /*046c*/ 	.word	0x00001850


	//   ....[8]....
        /*0470*/ 	.word	0x000018b0


	//   ....[9]....
        /*0474*/ 	.word	0x00002000


	//   ....[10]....
        /*0478*/ 	.word	0x00002030


	//   ....[11]....
        /*047c*/ 	.word	0x00002060


	//   ....[12]....
        /*0480*/ 	.word	0x00002090


	//   ....[13]....
        /*0484*/ 	.word	0x000020b0


	//   ....[14]....
        /*0488*/ 	.word	0x000020d0


	//   ....[15]....
        /*048c*/ 	.word	0x000020f0


	//   ....[16]....
        /*0490*/ 	.word	0x00002100


	//   ....[17]....
        /*0494*/ 	.word	0x00003050


	//   ....[18]....
        /*0498*/ 	.word	0x00003060


	//   ....[19]....
        /*049c*/ 	.word	0x00003070


	//   ....[20]....
        /*04a0*/ 	.word	0x00003080


	//   ....[21]....
        /*04a4*/ 	.word	0x00003a70


	//   ....[22]....
        /*04a8*/ 	.word	0x00003aa0


	//   ....[23]....
        /*04ac*/ 	.word	0x00003dd0


	//   ....[24]....
        /*04b0*/ 	.word	0x00004000


	//   ....[25]....
        /*04b4*/ 	.word	0x000043d0


	//   ....[26]....
        /*04b8*/ 	.word	0x00004600


	//   ....[27]....
        /*04bc*/ 	.word	0x00004630


	//   ....[28]....
        /*04c0*/ 	.word	0x00004720


	//   ....[29]....
        /*04c4*/ 	.word	0x00004860


	//   ....[30]....
        /*04c8*/ 	.word	0x00004a50


	//   ....[31]....
        /*04cc*/ 	.word	0x00004ad0


	//   ....[32]....
        /*04d0*/ 	.word	0x00004b60


	//   ....[33]....
        /*04d4*/ 	.word	0x00006710


	//   ....[34]....
        /*04d8*/ 	.word	0x00006720


	//   ....[35]....
        /*04dc*/ 	.word	0x00006730


	//   ....[36]....
        /*04e0*/ 	.word	0x00006740


	//   ....[37]....
        /*04e4*/ 	.word	0x00007a60


	//   ....[38]....
        /*04e8*/ 	.word	0x00007a70


	//   ....[39]....
        /*04ec*/ 	.word	0x00007a80


	//   ....[40]....
        /*04f0*/ 	.word	0x00007a90


	//   ....[41]....
        /*04f4*/ 	.word	0x00007c90


	//   ....[42]....
        /*04f8*/ 	.word	0x00007ca0


	//   ....[43]....
        /*04fc*/ 	.word	0x00007cb0


	//   ....[44]....
        /*0500*/ 	.word	0x00007cd0


	//   ....[45]....
        /*0504*/ 	.word	0x00008120


	//   ....[46]....
        /*0508*/ 	.word	0x00008330


	//   ....[47]....
        /*050c*/ 	.word	0x000085b0


	//   ....[48]....
        /*0510*/ 	.word	0x00008950


	//   ....[49]....
        /*0514*/ 	.word	0x000089c0


	//   ....[50]....
        /*0518*/ 	.word	0x00008a90


	//   ....[51]....
        /*051c*/ 	.word	0x00008ac0


	//   ....[52]....
        /*0520*/ 	.word	0x00008bb0


	//   ....[53]....
        /*0524*/ 	.word	0x0000b080


	//   ....[54]....
        /*0528*/ 	.word	0x0000b090


	//   ....[55]....
        /*052c*/ 	.word	0x0000b0a0


	//   ....[56]....
        /*0530*/ 	.word	0x0000b0b0


	//   ....[57]....
        /*0534*/ 	.word	0x0000b440


	//   ....[58]....
        /*0538*/ 	.word	0x0000b460


	//   ....[59]....
        /*053c*/ 	.word	0x0000b480


	//   ....[60]....
        /*0540*/ 	.word	0x0000b4a0


	//   ....[61]....
        /*0544*/ 	.word	0x0000c7d0


	//   ....[62]....
        /*0548*/ 	.word	0x0000c870


	//   ....[63]....
        /*054c*/ 	.word	0x0000c970


	//   ....[64]....
        /*0550*/ 	.word	0x0000c9b0


	//   ....[65]....
        /*0554*/ 	.word	0x0000c9e0


	//   ....[66]....
        /*0558*/ 	.word	0x0000cac0


	//   ....[67]....
        /*055c*/ 	.word	0x0000cae0


	//   ....[68]....
        /*0560*/ 	.word	0x0000cf40


	//   ....[69]....
        /*0564*/ 	.word	0x0000ecc0


	//   ....[70]....
        /*0568*/ 	.word	0x0000ecd0


	//   ....[71]....
        /*056c*/ 	.word	0x0000ece0


	//   ....[72]....
        /*0570*/ 	.word	0x0000ecf0


	//   ....[73]....
        /*0574*/ 	.word	0x0000ed20


	//   ....[74]....
        /*0578*/ 	.word	0x0000ed40


	//   ....[75]....
        /*057c*/ 	.word	0x0000ed60


	//   ....[76]....
        /*0580*/ 	.word	0x0000ed70


	//   ....[77]....
        /*0584*/ 	.word	0x00010550


	//   ....[78]....
        /*0588*/ 	.word	0x000105a0


	//   ....[79]....
        /*058c*/ 	.word	0x000105e0


	//   ....[80]....
        /*0590*/ 	.word	0x00010620


	//   ....[81]....
        /*0594*/ 	.word	0x00010630


	//   ....[82]....
        /*0598*/ 	.word	0x00010640


	//   ....[83]....
        /*059c*/ 	.word	0x00010650


	//   ....[84]....
        /*05a0*/ 	.word	0x00010660


	//   ....[85]....
        /*05a4*/ 	.word	0x00010880


	//   ....[86]....
        /*05a8*/ 	.word	0x00010890


	//   ....[87]....
        /*05ac*/ 	.word	0x00010a10


	//   ....[88]....
        /*05b0*/ 	.word	0x00010a40


	//   ....[89]....
        /*05b4*/ 	.word	0x00010b90


	//   ....[90]....
        /*05b8*/ 	.word	0x00010bc0


	//   ....[91]....
        /*05bc*/ 	.word	0x00010d10


	//   ....[92]....
        /*05c0*/ 	.word	0x00010d30


	//   ....[93]....
        /*05c4*/ 	.word	0x00011640


	//   ....[94]....
        /*05c8*/ 	.word	0x00011660


	//   ....[95]....
        /*05cc*/ 	.word	0x000117b0


	//   ....[96]....
        /*05d0*/ 	.word	0x000117e0


	//   ....[97]....
        /*05d4*/ 	.word	0x00011910


	//   ....[98]....
        /*05d8*/ 	.word	0x00011940


	//   ....[99]....
        /*05dc*/ 	.word	0x00011a70


	//   ....[100]....
        /*05e0*/ 	.word	0x00011a90


	//----- nvinfo : EIATTR_EXIT_INSTR_OFFSETS
	.align		4
.L_278:
        /*05e4*/ 	.byte	0x04, 0x1c
        /*05e6*/ 	.short	(.L_280 - .L_279)


	//   ....[0]....
.L_279:
        /*05e8*/ 	.word	0x00000450


	//   ....[1]....
        /*05ec*/ 	.word	0x00010d40


	//   ....[2]....
        /*05f0*/ 	.word	0x00010e10


	//   ....[3]....
        /*05f4*/ 	.word	0x00010e70


	//   ....[4]....
        /*05f8*/ 	.word	0x00011aa0


	//   ....[5]....
        /*05fc*/ 	.word	0x00011b50


	//   ....[6]....
        /*0600*/ 	.word	0x00011bb0


	//----- nvinfo : EIATTR_CTAIDZ_USED
	.align		4
.L_280:
        /*0604*/ 	.byte	0x01, 0x04
	.zero		2


	//----- nvinfo : EIATTR_MAX_THREADS
	.align		4
        /*0608*/ 	.byte	0x04, 0x05
        /*060a*/ 	.short	(.L_282 - .L_281)
.L_281:
        /*060c*/ 	.word	0x00000080
        /*0610*/ 	.word	0x00000001
        /*0614*/ 	.word	0x00000001


	//----- nvinfo : EIATTR_CRS_STACK_SIZE
	.align		4
.L_282:
        /*0618*/ 	.byte	0x04, 0x1e
        /*061a*/ 	.short	(.L_284 - .L_283)
.L_283:
        /*061c*/ 	.word	0x00000000
.L_284:


//--------------------- .nv.info._ZN7cutlass13device_kernelIN5flash19enable_sm80_to_sm89INS1_16FlashAttnFwdSm80INS1_25CollectiveMainloopFwdSm80ILi4ELi1ELb0EN4cute5tupleIJNS5_1CILi128EEENS7_ILi64EEENS7_ILi96EEEEEELi96ENS_10bfloat16_tEfNS_4arch4Sm80ELb1ELb0ELb1ELb1ELb1ELb1ELb1ELb0EEENS1_21CollectiveEpilogueFwdINS6_IJS8_SA_S9_EEENS6_IJNS7_ILi1EEESI_SI_EEESC_SE_Li128ELb1ELb1ELb0ELb0EEENS1_19SingleTileSchedulerILb1ELb0ELb1ELi128EEEEEEEEEvNT_6ParamsE --------------------------
	.section	.nv.info._ZN7cutlass13device_kernelIN5flash19enable_sm80_to_sm89INS1_16FlashAttnFwdSm80INS1_25CollectiveMainloopFwdSm80ILi4ELi1ELb0EN4cute5tupleIJNS5_1CILi128EEENS7_ILi64EEENS7_ILi96EEEEEELi96ENS_10bfloat16_tEfNS_4arch4Sm80ELb1ELb0ELb1ELb1ELb1ELb1ELb1ELb0EEENS1_21CollectiveEpilogueFwdINS6_IJS8_SA_S9_EEENS6_IJNS7_ILi1EEESI_SI_EEESC_SE_Li128ELb1ELb1ELb0ELb0EEENS1_19SingleTileSchedulerILb1ELb0ELb1ELi128EEEEEEEEEvNT_6ParamsE,"",@"SHT_CUDA_INFO"
	.sectionflags	@""
	.align	4


	//----- nvinfo : EIATTR_CUDA_API_VERSION
	.align		4
        /*0000*/ 	.byte	0x04, 0x37
        /*0002*/ 	.short	(.L_286 - .L_285)
.L_285:
        /*0004*/ 	.word	0x00000082


	//----- nvinfo : EIATTR_SW2861232_WAR
	.align		4
.L_286:
        /*0008*/ 	.byte	0x01, 0x35
	.zero		2


	//----- nvinfo : EIATTR_PARAM_CBANK
	.align		4
        /*000c*/ 	.byte	0x04, 0x0a
        /*000e*/ 	.short	(.L_288 - .L_287)
	.align		4
.L_287:
        /*0010*/ 	.word	index@(.nv.constant0._ZN7cutlass13device_kernelIN5flash19enable_sm80_to_sm89INS1_16FlashAttnFwdSm80INS1_25CollectiveMainloopFwdSm80ILi4ELi1ELb0EN4cute5tupleIJNS5_1CILi128EEENS7_ILi64EEENS7_ILi96EEEEEELi96ENS_10bfloat16_tEfNS_4arch4Sm80ELb1ELb0ELb1ELb1ELb1ELb1ELb1ELb0EEENS1_21CollectiveEpilogueFwdINS6_IJS8_SA_S9_EEENS6_IJNS7_ILi1EEESI_SI_EEESC_SE_Li128ELb1ELb1ELb0ELb0EEENS1_19SingleTileSchedulerILb1ELb0ELb1ELi128EEEEEEEEEvNT_6ParamsE)
        /*0014*/ 	.short	0x0160
        /*0016*/ 	.short	0x0418


	//----- nvinfo : EIATTR_CBANK_PARAM_SIZE
	.align		4
.L_288:
        /*0018*/ 	.byte	0x03, 0x19
        /*001a*/ 	.short	0x0418


	//----- nvinfo : EIATTR_KPARAM_INFO
	.align		4
        /*001c*/ 	.byte	0x04, 0x17
        /*001e*/ 	.short	(.L_290 - .L_289)
.L_289:
        /*0020*/ 	.word	0x00000000
        /*0024*/ 	.short	0x0000
        /*0026*/ 	.short	0x0000
        /*0028*/ 	.byte	0x00, 0xf0, 0x61, 0x10


	//----- nvinfo : EIATTR_MAXREG_COUNT
	.align		4
.L_290:
        /*002c*/ 	.byte	0x03, 0x1b
        /*002e*/ 	.short	0x00ff


	//----- nvinfo : EIATTR_NUM_BARRIERS
	.align		4
        /*0030*/ 	.byte	0x02, 0x4c
        /*0032*/ 	.byte	0x02
	.zero		1


	//----- nvinfo : EIATTR_ANNOTATIONS
	.align		4
        /*0034*/ 	.byte	0x04, 0x55
        /*0036*/ 	.short	(.L_292 - .L_291)


	//   ....[0]....
.L_291:
        /* <DEDUP_REMOVED lines=48> */


	//----- nvinfo : EIATTR_MERCURY_ISA_VERSION
	.align		4
.L_292:
        /*0320*/ 	.byte	0x03, 0x5f
        /*0322*/ 	.short	0x0000


	//----- nvinfo : EIATTR_COOP_GROUP_MASK_REGIDS
	.align		4
        /*0324*/ 	.byte	0x04, 0x29
        /*0326*/ 	.short	(.L_294 - .L_293)


	//   ....[0]....
.L_293:
        /*0328*/ 	.word	0xffffffff


	//   ....[1]....
        /*032c*/ 	.word	0xffffffff


	//   ....[2]....
        /*0330*/ 	.word	0xffffffff


	//   ....[3]....
        /*0334*/ 	.word	0xffffffff


	//   ....[4]....
        /*0338*/ 	.word	0xffffffff


	//   ....[5]....
        /*033c*/ 	.word	0xffffffff


	//   ....[6]....
        /*0340*/ 	.word	0xffffffff


	//   ....[7]....
        /*0344*/ 	.word	0xffffffff


	//   ....[8]....
        /*0348*/ 	.word	0xffffffff


	//   ....[9]....
        /*034c*/ 	.word	0xffffffff


	//   ....[10]....
        /*0350*/ 	.word	0xffffffff


	//   ....[11]....
        /*0354*/ 	.word	0xffffffff


	//   ....[12]....
        /*0358*/ 	.word	0xffffffff


	//   ....[13]....
        /*035c*/ 	.word	0xffffffff


	//   ....[14]....
        /*0360*/ 	.word	0xffffffff


	//   ....[15]....
        /*0364*/ 	.word	0xffffffff


	//   ....[16]....
        /*0368*/ 	.word	0xffffffff


	//   ....[17]....
        /*036c*/ 	.word	0xffffffff


	//   ....[18]....
        /*0370*/ 	.word	0xffffffff


	//   ....[19]....
        /*0374*/ 	.word	0xffffffff


	//   ....[20]....
        /*0378*/ 	.word	0xffffffff


	//   ....[21]....
        /*037c*/ 	.word	0xffffffff


	//   ....[22]....
        /*0380*/ 	.word	0xffffffff


	//   ....[23]....
        /*0384*/ 	.word	0xffffffff


	//   ....[24]....
        /*0388*/ 	.word	0xffffffff


	//   ....[25]....
        /*038c*/ 	.word	0xffffffff


	//   ....[26]....
        /*0390*/ 	.word	0xffffffff


	//   ....[27]....
        /*0394*/ 	.word	0xffffffff


	//   ....[28]....
        /*0398*/ 	.word	0xffffffff


	//   ....[29]....
        /*039c*/ 	.word	0xffffffff


	//   ....[30]....
        /*03a0*/ 	.word	0xffffffff


	//   ....[31]....
        /*03a4*/ 	.word	0xffffffff


	//   ....[32]....
        /*03a8*/ 	.word	0xffffffff


	//   ....[33]....
        /*03ac*/ 	.word	0xffffffff


	//   ....[34]....
        /*03b0*/ 	.word	0xffffffff


	//   ....[35]....
        /*03b4*/ 	.word	0xffffffff


	//   ....[36]....
        /*03b8*/ 	.word	0xffffffff


	//   ....[37]....
        /*03bc*/ 	.word	0xffffffff


	//   ....[38]....
        /*03c0*/ 	.word	0xffffffff


	//   ....[39]....
        /*03c4*/ 	.word	0xffffffff


	//   ....[40]....
        /*03c8*/ 	.word	0xffffffff


	//   ....[41]....
        /*03cc*/ 	.word	0xffffffff


	//   ....[42]....
        /*03d0*/ 	.word	0xffffffff


	//   ....[43]....
        /*03d4*/ 	.word	0xffffffff


	//   ....[44]....
        /*03d8*/ 	.word	0xffffffff


	//   ....[45]....
        /*03dc*/ 	.word	0xffffffff


	//   ....[46]....
        /*03e0*/ 	.word	0xffffffff


	//   ....[47]....
        /*03e4*/ 	.word	0xffffffff


	//   ....[48]....
        /*03e8*/ 	.word	0xffffffff


	//   ....[49]....
        /*03ec*/ 	.word	0xffffffff


	//   ....[50]....
        /*03f0*/ 	.word	0xffffffff


	//   ....[51]....
        /*03f4*/ 	.word	0xffffffff


	//   ....[52]....
        /*03f8*/ 	.word	0xffffffff


	//   ....[53]....
        /*03fc*/ 	.word	0xffffffff


	//   ....[54]....
        /*0400*/ 	.word	0xffffffff


	//   ....[55]....
        /*0404*/ 	.word	0xffffffff


	//   ....[56]....
        /*0408*/ 	.word	0xffffffff


	//   ....[57]....
        /*040c*/ 	.word	0xffffffff


	//   ....[58]....
        /*0410*/ 	.word	0xffffffff


	//   ....[59]....
        /*0414*/ 	.word	0xffffffff


	//   ....[60]....
        /*0418*/ 	.word	0xffffffff


	//   ....[61]....
        /*041c*/ 	.word	0xffffffff


	//   ....[62]....
        /*0420*/ 	.word	0xffffffff


	//   ....[63]....
        /*0424*/ 	.word	0xffffffff


	//   ....[64]....
        /*0428*/ 	.word	0xffffffff


	//   ....[65]....
        /*042c*/ 	.word	0xffffffff


	//   ....[66]....
        /*0430*/ 	.word	0xffffffff


	//   ....[67]....
        /*0434*/ 	.word	0xffffffff


	//   ....[68]....
        /*0438*/ 	.word	0xffffffff


	//   ....[69]....
        /*043c*/ 	.word	0xffffffff


	//   ....[70]....
        /*0440*/ 	.word	0xffffffff


	//   ....[71]....
        /*0444*/ 	.word	0xffffffff


	//   ....[72]....
        /*0448*/ 	.word	0xffffffff


	//   ....[73]....
        /*044c*/ 	.word	0xffffffff


	//   ....[74]....
        /*0450*/ 	.word	0xffffffff


	//   ....[75]....
        /*0454*/ 	.word	0xffffffff


	//   ....[76]....
        /*0458*/ 	.word	0xffffffff


	//   ....[77]....
        /*045c*/ 	.word	0xffffffff


	//   ....[78]....
        /*0460*/ 	.word	0xffffffff


	//   ....[79]....
        /*0464*/ 	.word	0xffffffff


	//   ....[80]....
        /*0468*/ 	.word	0xffffffff


	//   ....[81]....
        /*046c*/ 	.word	0xffffffff


	//   ....[82]....
        /*0470*/ 	.word	0xffffffff


	//   ....[83]....
        /*0474*/ 	.word	0xffffffff


	//   ....[84]....
        /*0478*/ 	.word	0xffffffff


	//   ....[85]....
        /*047c*/ 	.word	0xffffffff


	//   ....[86]....
        /*0480*/ 	.word	0xffffffff


	//   ....[87]....
        /*0484*/ 	.word	0xffffffff


	//   ....[88]....
        /*0488*/ 	.word	0xffffffff


	//   ....[89]....
        /*048c*/ 	.word	0xffffffff


	//   ....[90]....
        /*0490*/ 	.word	0xffffffff


	//   ....[91]....
        /*0494*/ 	.word	0xffffffff


	//   ....[92]....
        /*0498*/ 	.word	0xffffffff


	//   ....[93]....
        /*049c*/ 	.word	0xffffffff


	//   ....[94]....
        /*04a0*/ 	.word	0xffffffff


	//   ....[95]....
        /*04a4*/ 	.word	0xffffffff


	//   ....[96]....
        /*04a8*/ 	.word	0xffffffff


	//   ....[97]....
        /*04ac*/ 	.word	0xffffffff


	//   ....[98]....
        /*04b0*/ 	.word	0xffffffff


	//   ....[99]....
        /*04b4*/ 	.word	0xffffffff


	//   ....[100]....
        /*04b8*/ 	.word	0xffffffff


	//   ....[101]....
        /*04bc*/ 	.word	0xffffffff


	//   ....[102]....
        /*04c0*/ 	.word	0xffffffff


	//   ....[103]....
        /*04c4*/ 	.word	0xffffffff


	//   ....[104]....
        /*04c8*/ 	.word	0xffffffff


	//   ....[105]....
        /*04cc*/ 	.word	0xffffffff


	//   ....[106]....
        /*04d0*/ 	.word	0xffffffff


	//   ....[107]....
        /*04d4*/ 	.word	0xffffffff


	//   ....[108]....
        /*04d8*/ 	.word	0xffffffff


	//   ....[109]....
        /*04dc*/ 	.word	0xffffffff


	//   ....[110]....
        /*04e0*/ 	.word	0xffffffff


	//   ....[111]....
        /*04e4*/ 	.word	0xffffffff


	//   ....[112]....
        /*04e8*/ 	.word	0xffffffff


	//   ....[113]....
        /*04ec*/ 	.word	0xffffffff


	//   ....[114]....
        /*04f0*/ 	.word	0xffffffff


	//   ....[115]....
        /*04f4*/ 	.word	0xffffffff


	//   ....[116]....
        /*04f8*/ 	.word	0xffffffff


	//   ....[117]....
        /*04fc*/ 	.word	0xffffffff


	//   ....[118]....
        /*0500*/ 	.word	0xffffffff


	//   ....[119]....
        /*0504*/ 	.word	0xffffffff


	//   ....[120]....
        /*0508*/ 	.word	0xffffffff


	//   ....[121]....
        /*050c*/ 	.word	0xffffffff


	//   ....[122]....
        /*0510*/ 	.word	0xffffffff


	//   ....[123]....
        /*0514*/ 	.word	0xffffffff


	//   ....[124]....
        /*0518*/ 	.word	0xffffffff


	//----- nvinfo : EIATTR_COOP_GROUP_INSTR_OFFSETS
	.align		4
.L_294:
        /*051c*/ 	.byte	0x04, 0x28
        /*051e*/ 	.short	(.L_296 - .L_295)


	//   ....[0]....
.L_295:
        /*0520*/ 	.word	0x000000a0


	//   ....[1]....
        /*0524*/ 	.word	0x00002520


	//   ....[2]....
        /*0528*/ 	.word	0x00002530


	//   ....[3]....
        /*052c*/ 	.word	0x00004070


	//   ....[4]....
        /*0530*/ 	.word	0x00004080


	//   ....[5]....
        /*0534*/ 	.word	0x00005a00


	//   ....[6]....
        /*0538*/ 	.word	0x00005a20


	//   ....[7]....
        /*053c*/ 	.word	0x00005f20


	//   ....[8]....
        /*0540*/ 	.word	0x00005f80


	//   ....[9]....
        /*0544*/ 	.word	0x00006e30


	//   ....[10]....
        /*0548*/ 	.word	0x00006e60


	//   ....[11]....
        /*054c*/ 	.word	0x00007040


	//   ....[12]....
        /*0550*/ 	.word	0x00007070


	//   ....[13]....
        /*0554*/ 	.word	0x00007190


	//   ....[14]....
        /*0558*/ 	.word	0x000071c0


	//   ....[15]....
        /*055c*/ 	.word	0x00007300


	//   ....[16]....
        /*0560*/ 	.word	0x00007350


	//   ....[17]....
        /*0564*/ 	.word	0x000077e0


	//   ....[18]....
        /*0568*/ 	.word	0x00007810


	//   ....[19]....
        /*056c*/ 	.word	0x00007830


	//   ....[20]....
        /*0570*/ 	.word	0x00007840


	//   ....[21]....
        /*0574*/ 	.word	0x00007d90


	//   ....[22]....
        /*0578*/ 	.word	0x00007db0


	//   ....[23]....
        /*057c*/ 	.word	0x00007dc0


	//   ....[24]....
        /*0580*/ 	.word	0x00007dd0


	//   ....[25]....
        /*0584*/ 	.word	0x00008200


	//   ....[26]....
        /*0588*/ 	.word	0x00008240


	//   ....[27]....
        /*058c*/ 	.word	0x00008460


	//   ....[28]....
        /*0590*/ 	.word	0x000084e0


	//   ....[29]....
        /*0594*/ 	.word	0x0000b600


	//   ....[30]....
        /*0598*/ 	.word	0x0000b620


	//   ....[31]....
        /*059c*/ 	.word	0x0000b630


	//   ....[32]....
        /*05a0*/ 	.word	0x0000b640


	//   ....[33]....
        /*05a4*/ 	.word	0x0000b8c0


	//   ....[34]....
        /*05a8*/ 	.word	0x0000b900


	//   ....[35]....
        /*05ac*/ 	.word	0x0000bb20


	//   ....[36]....
        /*05b0*/ 	.word	0x0000bba0


	//   ....[37]....
        /*05b4*/ 	.word	0x0000f220


	//   ....[38]....
        /*05b8*/ 	.word	0x0000f250


	//   ....[39]....
        /*05bc*/ 	.word	0x0000f270


	//   ....[40]....
        /*05c0*/ 	.word	0x0000f290


	//   ....[41]....
        /*05c4*/ 	.word	0x00010320


	//   ....[42]....
        /*05c8*/ 	.word	0x00010330


	//   ....[43]....
        /*05cc*/ 	.word	0x00010360


	//   ....[44]....
        /*05d0*/ 	.word	0x00010370


	//   ....[45]....
        /*05d4*/ 	.word	0x00010d70


	//   ....[46]....
        /*05d8*/ 	.word	0x00010d90


	//   ....[47]....
        /*05dc*/ 	.word	0x00011050


	//   ....[48]....
        /*05e0*/ 	.word	0x00011160


	//   ....[49]....
        /*05e4*/ 	.word	0x000116d0


	//   ....[50]....
        /*05e8*/ 	.word	0x00011900


	//   ....[51]....
        /*05ec*/ 	.word	0x00011930


	//   ....[52]....
        /*05f0*/ 	.word	0x00011a20


	//   ....[53]....
        /*05f4*/ 	.word	0x00011b60


	//   ....[54]....
        /*05f8*/ 	.word	0x00011d50


	//   ....[55]....
        /*05fc*/ 	.word	0x00011dd0


	//   ....[56]....
        /*0600*/ 	.word	0x00011e60


	//   ....[57]....
        /*0604*/ 	.word	0x00013990


	//   ....[58]....
        /*0608*/ 	.word	0x000139a0


	//   ....[59]....
        /*060c*/ 	.word	0x000139b0


	//   ....[60]....
        /*0610*/ 	.word	0x000139c0


	//   ....[61]....
        /*0614*/ 	.word	0x00014d60


	//   ....[62]....
        /*0618*/ 	.word	0x00014d70


	//   ....[63]....
        /*061c*/ 	.word	0x00014d80


	//   ....[64]....
        /*0620*/ 	.word	0x00014d90


	//   ....[65]....
        /*0624*/ 	.word	0x00014f90


	//   ....[66]....
        /*0628*/ 	.word	0x00014fa0


	//   ....[67]....
        /*062c*/ 	.word	0x00014fb0


	//   ....[68]....
        /*0630*/ 	.word	0x00014fd0


	//   ....[69]....
        /*0634*/ 	.word	0x000154f0


	//   ....[70]....
        /*0638*/ 	.word	0x00015630


	//   ....[71]....
        /*063c*/ 	.word	0x00015880


	//   ....[72]....
        /*0640*/ 	.word	0x00015c60


	//   ....[73]....
        /*0644*/ 	.word	0x00015cd0


	//   ....[74]....
        /*0648*/ 	.word	0x00015db0


	//   ....[75]....
        /*064c*/ 	.word	0x00015de0


	//   ....[76]....
        /*0650*/ 	.word	0x00015ec0


	//   ....[77]....
        /*0654*/ 	.word	0x00018400


	//   ....[78]....
        /*0658*/ 	.word	0x00018420


	//   ....[79]....
        /*065c*/ 	.word	0x00018430


	//   ....[80]....
        /*0660*/ 	.word	0x00018440


	//   ....[81]....
        /*0664*/ 	.word	0x000189a0


	//   ....[82]....
        /*0668*/ 	.word	0x000189d0


	//   ....[83]....
        /*066c*/ 	.word	0x000189f0


	//   ....[84]....
        /*0670*/ 	.word	0x00018a00


	//   ....[85]....
        /*0674*/ 	.word	0x00019b50


	//   ....[86]....
        /*0678*/ 	.word	0x00019bf0


	//   ....[87]....
        /*067c*/ 	.word	0x00019cf0


	//   ....[88]....
        /*0680*/ 	.word	0x00019d30


	//   ....[89]....
        /*0684*/ 	.word	0x00019d60


	//   ....[90]....
        /*0688*/ 	.word	0x00019e40


	//   ....[91]....
        /*068c*/ 	.word	0x00019e60


	//   ....[92]....
        /*0690*/ 	.word	0x0001a2c0


	//   ....[93]....
        /*0694*/ 	.word	0x0001c070


	//   ....[94]....
        /*0698*/ 	.word	0x0001c080


	//   ....[95]....
        /*069c*/ 	.word	0x0001c090


	//   ....[96]....
        /*06a0*/ 	.word	0x0001c0a0


	//   ....[97]....
        /*06a4*/ 	.word	0x0001c0d0


	//   ....[98]....
        /*06a8*/ 	.word	0x0001c0f0


	//   ....[99]....
        /*06ac*/ 	.word	0x0001c110


	//   ....[100]....
        /*06b0*/ 	.word	0x0001c120


	//   ....[101]....
        /*06b4*/ 	.word	0x0001d900


	//   ....[102]....
        /*06b8*/ 	.word	0x0001d950


	//   ....[103]....
        /*06bc*/ 	.word	0x0001d990


	//   ....[104]....
        /*06c0*/ 	.word	0x0001d9d0


	//   ....[105]....
        /*06c4*/ 	.word	0x0001d9e0


	//   ....[106]....
        /*06c8*/ 	.word	0x0001d9f0


	//   ....[107]....
        /*06cc*/ 	.word	0x0001da00


	//   ....[108]....
        /*06d0*/ 	.word	0x0001da10


	//   ....[109]....
        /*06d4*/ 	.word	0x0001dc30


	//   ....[110]....
        /*06d8*/ 	.word	0x0001dc40


	//   ....[111]....
        /*06dc*/ 	.word	0x0001ddc0


	//   ....[112]....
        /*06e0*/ 	.word	0x0001ddf0


	//   ....[113]....
        /*06e4*/ 	.word	0x0001df40


	//   ....[114]....
        /*06e8*/ 	.word	0x0001df70


	//   ....[115]....
        /*06ec*/ 	.word	0x0001e0c0


	//   ....[116]....
        /*06f0*/ 	.word	0x0001e0e0


	//   ....[117]....
        /*06f4*/ 	.word	0x0001e9f0


	//   ....[118]....
        /*06f8*/ 	.word	0x0001ea10


	//   ....[119]....
        /*06fc*/ 	.word	0x0001eb60


	//   ....[120]....
        /*0700*/ 	.word	0x0001eb90


	//   ....[121]....
        /*0704*/ 	.word	0x0001ecc0


	//   ....[122]....
        /*0708*/ 	.word	0x0001ecf0


	//   ....[123]....
        /*070c*/ 	.word	0x0001ee20


	//   ....[124]....
        /*0710*/ 	.word	0x0001ee40


	//----- nvinfo : EIATTR_EXIT_INSTR_OFFSETS
	.align		4
.L_296:
        /*0714*/ 	.byte	0x04, 0x1c
        /*0716*/ 	.short	(.L_298 - .L_297)


	//   ....[0]....
.L_297:
        /*0718*/ 	.word	0x00000450


	//   ....[1]....
        /*071c*/ 	.word	0x0001e0f0


	//   ....[2]....
        /*0720*/ 	.word	0x0001e1c0


	//   ....[3]....
        /*0724*/ 	.word	0x0001e220


	//   ....[4]....
        /*0728*/ 	.word	0x0001ee50


	//   ....[5]....
        /*072c*/ 	.word	0x0001ef00


	//   ....[6]....
        /*0730*/ 	.word	0x0001ef60


	//----- nvinfo : EIATTR_CTAIDZ_USED
	.align		4
.L_298:
        /*0734*/ 	.byte	0x01, 0x04
	.zero		2


	//----- nvinfo : EIATTR_MAX_THREADS
	.align		4
        /*0738*/ 	.byte	0x04, 0x05
        /*073a*/ 	.short	(.L_300 - .L_299)
.L_299:
        /*073c*/ 	.word	0x00000080
        /*0740*/ 	.word	0x00000001
        /*0744*/ 	.word	0x00000001


	//----- nvinfo : EIATTR_CRS_STACK_SIZE
	.align		4
.L_300:
        /*0748*/ 	.byte	0x04, 0x1e
        /*074a*/ 	.short	(.L_302 - .L_301)
.L_301:
        /*074c*/ 	.word	0x00000000
.L_302:


//--------------------- .nv.info._ZN7cutlass13device_kernelIN5flash19enable_sm80_to_sm89INS1_16FlashAttnFwdSm80INS1_25CollectiveMainloopFwdSm80ILi4ELi1ELb0EN4cute5tupleIJNS5_1CILi128EEENS7_ILi64EEENS7_ILi96EEEEEELi96ENS_10bfloat16_tEfNS_4arch4Sm80ELb0ELb0ELb0ELb0ELb1ELb0ELb1ELb0EEENS1_21CollectiveEpilogueFwdINS6_IJS8_SA_S9_EEENS6_IJNS7_ILi1EEESI_SI_EEESC_SE_Li128ELb0ELb1ELb0ELb0EEENS1_19SingleTileSchedulerILb0ELb0ELb1ELi128EEEEEEEEEvNT_6ParamsE --------------------------
	.section	.nv.info._ZN7cutlass13device_kernelIN5flash19enable_sm80_to_sm89INS1_16FlashAttnFwdSm80INS1_25CollectiveMainloopFwdSm80ILi4ELi1ELb0EN4cute5tupleIJNS5_1CILi128EEENS7_ILi64EEENS7_ILi96EEEEEELi96ENS_10bfloat16_tEfNS_4arch4Sm80ELb0ELb0ELb0ELb0ELb1ELb0ELb1ELb0EEENS1_21CollectiveEpilogueFwdINS6_IJS8_SA_S9_EEENS6_IJNS7_ILi1EEESI_SI_EEESC_SE_Li128ELb0ELb1ELb0ELb0EEENS1_19SingleTileSchedulerILb0ELb0ELb1ELi128EEEEEEEEEvNT_6ParamsE,"",@"SHT_CUDA_INFO"
	.sectionflags	@""
	.align	4


	//----- nvinfo : EIATTR_CUDA_API_VERSION
	.align		4
        /*0000*/ 	.byte	0x04, 0x37
        /*0002*/ 	.short	(.L_304 - .L_303)
.L_303:
        /*0004*/ 	.word	0x00000082


	//----- nvinfo : EIATTR_SW2861232_WAR
	.align		4
.L_304:
        /*0008*/ 	.byte	0x01, 0x35
	.zero		2


	//----- nvinfo : EIATTR_PARAM_CBANK
	.align		4
        /*000c*/ 	.byte	0x04, 0x0a
        /*000e*/ 	.short	(.L_306 - .L_305)
	.align		4
.L_305:
        /*0010*/ 	.word	index@(.nv.constant0._ZN7cutlass13device_kernelIN5flash19enable_sm80_to_sm89INS1_16FlashAttnFwdSm80INS1_25CollectiveMainloopFwdSm80ILi4ELi1ELb0EN4cute5tupleIJNS5_1CILi128EEENS7_ILi64EEENS7_ILi96EEEEEELi96ENS_10bfloat16_tEfNS_4arch4Sm80ELb0ELb0ELb0ELb0ELb1ELb0ELb1ELb0EEENS1_21CollectiveEpilogueFwdINS6_IJS8_SA_S9_EEENS6_IJNS7_ILi1EEESI_SI_EEESC_SE_Li128ELb0ELb1ELb0ELb0EEENS1_19SingleTileSchedulerILb0ELb0ELb1ELi128EEEEEEEEEvNT_6ParamsE)
        /*0014*/ 	.short	0x0160
        /*0016*/ 	.short	0x0418


	//----- nvinfo : EIATTR_CBANK_PARAM_SIZE
	.align		4
.L_306:
        /*0018*/ 	.byte	0x03, 0x19
        /*001a*/ 	.short	0x0418


	//----- nvinfo : EIATTR_KPARAM_INFO
	.align		4
        /*001c*/ 	.byte	0x04, 0x17
        /*001e*/ 	.short	(.L_308 - .L_307)
.L_307:
        /*0020*/ 	.word	0x00000000
        /*0024*/ 	.short	0x0000
        /*0026*/ 	.short	0x0000
        /*0028*/ 	.byte	0x00, 0xf0, 0x61, 0x10


	//----- nvinfo : EIATTR_MAXREG_COUNT
	.align		4
.L_308:
        /*002c*/ 	.byte	0x03, 0x1b
        /*002e*/ 	.short	0x00ff


	//----- nvinfo : EIATTR_NUM_BARRIERS
	.align		4
        /*0030*/ 	.byte	0x02, 0x4c
        /*0032*/ 	.byte	0x02
	.zero		1


	//----- nvinfo : EIATTR_ANNOTATIONS
	.align		4
        /*0034*/ 	.byte	0x04, 0x55
        /*0036*/ 	.short	(.L_310 - .L_309)


	//   ....[0]....
.L_309:
        /*0038*/ 	.word	0x00000001
        /*003c*/ 	.byte	0x20, 0x42, 0x00, 0x00, 0x01, 0x00, 0x00, 0x00, 0x30, 0x42, 0x00, 0x00, 0x01, 0x00, 0x00, 0x00
        /*004c*/ 	.byte	0xb0, 0x74, 0x00, 0x00, 0x01, 0x00, 0x00, 0x00, 0xd0, 0x74, 0x00, 0x00, 0x01, 0x00, 0x00, 0x00
        /*005c*/ 	.byte	0xc0, 0x79, 0x00, 0x00, 0x01, 0x00, 0x00, 0x00, 0xe0, 0x79, 0x00, 0x00, 0x01, 0x00, 0x00, 0x00
        /*006c*/ 	.byte	0x60, 0x7a, 0x00, 0x00, 0x01, 0x00, 0x00, 0x00, 0xc0, 0x7a, 0x00, 0x00


	//----- nvinfo : EIATTR_MERCURY_ISA_VERSION
	.align		4
.L_310:
        /*0078*/ 	.byte	0x03, 0x5f
        /*007a*/ 	.short	0x0000


	//----- nvinfo : EIATTR_COOP_GROUP_MASK_REGIDS
	.align		4
        /*007c*/ 	.byte	0x04, 0x29
        /*007e*/ 	.short	(.L_312 - .L_311)


	//   ....[0]....
.L_311:
        /*0080*/ 	.word	0xffffffff


	//   ....[1]....
        /*0084*/ 	.word	0xffffffff


	//   ....[2]....
        /*0088*/ 	.word	0xffffffff


	//   ....[3]....
        /*008c*/ 	.word	0xffffffff


	//   ....[4]....
        /*0090*/ 	.word	0xffffffff


	//   ....[5]....
        /*0094*/ 	.word	0xffffffff


	//   ....[6]....
        /*0098*/ 	.word	0xffffffff


	//   ....[7]....
        /*009c*/ 	.word	0xffffffff


	//   ....[8]....
        /*00a0*/ 	.word	0xffffffff


	//   ....[9]....
        /*00a4*/ 	.word	0xffffffff


	//   ....[10]....
        /*00a8*/ 	.word	0xffffffff


	//   ....[11]....
        /*00ac*/ 	.word	0xffffffff


	//   ....[12]....
        /*00b0*/ 	.word	0xffffffff


	//   ....[13]....
        /*00b4*/ 	.word	0xffffffff


	//   ....[14]....
        /*00b8*/ 	.word	0xffffffff


	//   ....[15]....
        /*00bc*/ 	.word	0xffffffff


	//   ....[16]....
        /*00c0*/ 	.word	0xffffffff


	//   ....[17]....
        /*00c4*/ 	.word	0xffffffff


	//   ....[18]....
        /*00c8*/ 	.word	0xffffffff


	//   ....[19]....
        /*00cc*/ 	.word	0xffffffff


	//   ....[20]....
        /*00d0*/ 	.word	0xffffffff


	//   ....[21]....
        /*00d4*/ 	.word	0xffffffff


	//   ....[22]....
        /*00d8*/ 	.word	0xffffffff


	//   ....[23]....
        /*00dc*/ 	.word	0xffffffff


	//   ....[24]....
        /*00e0*/ 	.word	0xffffffff


	//   ....[25]....
        /*00e4*/ 	.word	0xffffffff


	//   ....[26]....
        /*00e8*/ 	.word	0xffffffff


	//   ....[27]....
        /*00ec*/ 	.word	0xffffffff


	//   ....[28]....
        /*00f0*/ 	.word	0xffffffff


	//   ....[29]....
        /*00f4*/ 	.word	0xffffffff


	//   ....[30]....
        /*00f8*/ 	.word	0xffffffff


	//   ....[31]....
        /*00fc*/ 	.word	0xffffffff


	//   ....[32]....
        /*0100*/ 	.word	0xffffffff


	//   ....[33]....
        /*0104*/ 	.word	0xffffffff


	//   ....[34]....
        /*0108*/ 	.word	0xffffffff


	//   ....[35]....
        /*010c*/ 	.word	0xffffffff


	//   ....[36]....
        /*0110*/ 	.word	0xffffffff


	//   ....[37]....
        /*0114*/ 	.word	0xffffffff


	//   ....[38]....
        /*0118*/ 	.word	0xffffffff


	//   ....[39]....
        /*011c*/ 	.word	0xffffffff


	//   ....[40]....
        /*0120*/ 	.word	0xffffffff


	//   ....[41]....
        /*0124*/ 	.word	0xffffffff


	//   ....[42]....
        /*0128*/ 	.word	0xffffffff


	//   ....[43]....
        /*012c*/ 	.word	0xffffffff


	//   ....[44]....
        /*0130*/ 	.word	0xffffffff


	//   ....[45]....
        /*0134*/ 	.word	0xffffffff


	//   ....[46]....
        /*0138*/ 	.word	0xffffffff


	//   ....[47]....
        /*013c*/ 	.word	0xffffffff


	//   ....[48]....
        /*0140*/ 	.word	0xffffffff


	//   ....[49]....
        /*0144*/ 	.word	0xffffffff


	//   ....[50]....
        /*0148*/ 	.word	0xffffffff


	//   ....[51]....
        /*014c*/ 	.word	0xffffffff


	//   ....[52]....
        /*0150*/ 	.word	0xffffffff


	//   ....[53]....
        /*0154*/ 	.word	0xffffffff


	//   ....[54]....
        /*0158*/ 	.word	0xffffffff


	//   ....[55]....
        /*015c*/ 	.word	0xffffffff


	//   ....[56]....
        /*0160*/ 	.word	0xffffffff


	//   ....[57]....
        /*0164*/ 	.word	0xffffffff


	//   ....[58]....
        /*0168*/ 	.word	0xffffffff


	//   ....[59]....
        /*016c*/ 	.word	0xffffffff


	//   ....[60]....
        /*0170*/ 	.word	0xffffffff


	//   ....[61]....
        /*0174*/ 	.word	0xffffffff


	//   ....[62]....
        /*0178*/ 	.word	0xffffffff


	//   ....[63]....
        /*017c*/ 	.word	0xffffffff


	//   ....[64]....
        /*0180*/ 	.word	0xffffffff


	//   ....[65]....
        /*0184*/ 	.word	0xffffffff


	//   ....[66]....
        /*0188*/ 	.word	0xffffffff


	//   ....[67]....
        /*018c*/ 	.word	0xffffffff


	//----- nvinfo : EIATTR_COOP_GROUP_INSTR_OFFSETS
	.align		4
.L_312:
        /*0190*/ 	.byte	0x04, 0x28
        /*0192*/ 	.short	(.L_314 - .L_313)


	//   ....[0]....
.L_313:
        /*0194*/ 	.word	0x00000680


	//   ....[1]....
        /*0198*/ 	.word	0x000006b0


	//   ....[2]....
        /*019c*/ 	.word	0x000006e0


	//   ....[3]....
        /*01a0*/ 	.word	0x00000700


	//   ....[4]....
        /*01a4*/ 	.word	0x00000730


	//   ....[5]....
        /*01a8*/ 	.word	0x00000770


	//   ....[6]....
        /*01ac*/ 	.word	0x00000930


	//   ....[7]....
        /*01b0*/ 	.word	0x00000a50


	//   ....[8]....
        /*01b4*/ 	.word	0x000010b0


	//   ....[9]....
        /*01b8*/ 	.word	0x000010e0


	//   ....[10]....
        /*01bc*/ 	.word	0x00001110


	//   ....[11]....
        /*01c0*/ 	.word	0x00001130


	//   ....[12]....
        /*01c4*/ 	.word	0x00001660


	//   ....[13]....
        /*01c8*/ 	.word	0x00001690


	//   ....[14]....
        /*01cc*/ 	.word	0x000016c0


	//   ....[15]....
        /*01d0*/ 	.word	0x000016e0


	//   ....[16]....
        /*01d4*/ 	.word	0x000023d0


	//   ....[17]....
        /*01d8*/ 	.word	0x000023f0


	//   ....[18]....
        /*01dc*/ 	.word	0x00002410


	//   ....[19]....
        /*01e0*/ 	.word	0x00002430


	//   ....[20]....
        /*01e4*/ 	.word	0x00002cc0


	//   ....[21]....
        /*01e8*/ 	.word	0x00002df0


	//   ....[22]....
        /*01ec*/ 	.word	0x00002e20


	//   ....[23]....
        /*01f0*/ 	.word	0x00002f20


	//   ....[24]....
        /*01f4*/ 	.word	0x00002f50


	//   ....[25]....
        /*01f8*/ 	.word	0x00003050


	//   ....[26]....
        /*01fc*/ 	.word	0x00003090


	//   ....[27]....
        /*0200*/ 	.word	0x000031b0


	//   ....[28]....
        /*0204*/ 	.word	0x000049f0


	//   ....[29]....
        /*0208*/ 	.word	0x00004a00


	//   ....[30]....
        /*020c*/ 	.word	0x00004a10


	//   ....[31]....
        /*0210*/ 	.word	0x00004a20


	//   ....[32]....
        /*0214*/ 	.word	0x00004c70


	//   ....[33]....
        /*0218*/ 	.word	0x00004c80


	//   ....[34]....
        /*021c*/ 	.word	0x00004c90


	//   ....[35]....
        /*0220*/ 	.word	0x00004cb0


	//   ....[36]....
        /*0224*/ 	.word	0x000058f0


	//   ....[37]....
        /*0228*/ 	.word	0x00005a20


	//   ....[38]....
        /*022c*/ 	.word	0x00005af0


	//   ....[39]....
        /*0230*/ 	.word	0x00005b40


	//   ....[40]....
        /*0234*/ 	.word	0x00005ba0


	//   ....[41]....
        /*0238*/ 	.word	0x00005c30


	//   ....[42]....
        /*023c*/ 	.word	0x00005c90


	//   ....[43]....
        /*0240*/ 	.word	0x00005cf0


	//   ....[44]....
        /*0244*/ 	.word	0x00007a70


	//   ....[45]....
        /*0248*/ 	.word	0x00007bc0


	//   ....[46]....
        /*024c*/ 	.word	0x00007d00


	//   ....[47]....
        /*0250*/ 	.word	0x00007d10


	//   ....[48]....
        /*0254*/ 	.word	0x00007d30


	//   ....[49]....
        /*0258*/ 	.word	0x00007d40


	//   ....[50]....
        /*025c*/ 	.word	0x00007d60


	//   ....[51]....
        /*0260*/ 	.word	0x00007d90


	//   ....[52]....
        /*0264*/ 	.word	0x00009190


	//   ....[53]....
        /*0268*/ 	.word	0x000091a0


	//   ....[54]....
        /*026c*/ 	.word	0x000091c0


	//   ....[55]....
        /*0270*/ 	.word	0x000091d0


	//   ....[56]....
        /*0274*/ 	.word	0x000091e0


	//   ....[57]....
        /*0278*/ 	.word	0x000091f0


	//   ....[58]....
        /*027c*/ 	.word	0x00009200


	//   ....[59]....
        /*0280*/ 	.word	0x00009210


	//   ....[60]....
        /*0284*/ 	.word	0x00009380


	//   ....[61]....
        /*0288*/ 	.word	0x00009390


	//   ....[62]....
        /*028c*/ 	.word	0x000094f0


	//   ....[63]....
        /*0290*/ 	.word	0x00009520


	//   ....[64]....
        /*0294*/ 	.word	0x00009650


	//   ....[65]....
        /*0298*/ 	.word	0x00009680


	//   ....[66]....
        /*029c*/ 	.word	0x000097b0


	//   ....[67]....
        /*02a0*/ 	.word	0x000097d0


	//----- nvinfo : EIATTR_EXIT_INSTR_OFFSETS
	.align		4
.L_314:
        /*02a4*/ 	.byte	0x04, 0x1c
        /*02a6*/ 	.short	(.L_316 - .L_315)


	//   ....[0]....
.L_315:
        /*02a8*/ 	.word	0x00000040


	//   ....[1]....
        /*02ac*/ 	.word	0x000097e0


	//   ....[2]....
        /*02b0*/ 	.word	0x00009890


	//   ....[3]....
        /*02b4*/ 	.word	0x000098f0


	//----- nvinfo : EIATTR_CTAIDZ_USED
	.align		4
.L_316:
        /*02b8*/ 	.byte	0x01, 0x04
	.zero		2


	//----- nvinfo : EIATTR_MAX_THREADS
	.align		4
        /*02bc*/ 	.byte	0x04, 0x05
        /*02be*/ 	.short	(.L_318 - .L_317)
.L_317:
        /*02c0*/ 	.word	0x00000080
        /*02c4*/ 	.word	0x00000001
        /*02c8*/ 	.word	0x00000001


	//----- nvinfo : EIATTR_CRS_STACK_SIZE
	.align		4
.L_318:
        /*02cc*/ 	.byte	0x04, 0x1e
        /*02ce*/ 	.short	(.L_320 - .L_319)
.L_319:
        /*02d0*/ 	.word	0x00000000
.L_320:


//--------------------- .nv.info._ZN7cutlass13device_kernelIN5flash19enable_sm80_to_sm89INS1_16FlashAttnFwdSm80INS1_25CollectiveMainloopFwdSm80ILi4ELi1ELb0EN4cute5tupleIJNS5_1CILi128EEENS7_ILi64EEENS7_ILi96EEEEEELi96ENS_10bfloat16_tEfNS_4arch4Sm80ELb0ELb0ELb0ELb1ELb1ELb0ELb1ELb0EEENS1_21CollectiveEpilogueFwdINS6_IJS8_SA_S9_EEENS6_IJNS7_ILi1EEESI_SI_EEESC_SE_Li128ELb1ELb1ELb0ELb0EEENS1_19SingleTileSchedulerILb1ELb0ELb1ELi128EEEEEEEEEvNT_6ParamsE --------------------------
	.section	.nv.info._ZN7cutlass13device_kernelIN5flash19enable_sm80_to_sm89INS1_16FlashAttnFwdSm80INS1_25CollectiveMainloopFwdSm80ILi4ELi1ELb0EN4cute5tupleIJNS5_1CILi128EEENS7_ILi64EEENS7_ILi96EEEEEELi96ENS_10bfloat16_tEfNS_4arch4Sm80ELb0ELb0ELb0ELb1ELb1ELb0ELb1ELb0EEENS1_21CollectiveEpilogueFwdINS6_IJS8_SA_S9_EEENS6_IJNS7_ILi1EEESI_SI_EEESC_SE_Li128ELb1ELb1ELb0ELb0EEENS1_19SingleTileSchedulerILb1ELb0ELb1ELi128EEEEEEEEEvNT_6ParamsE,"",@"SHT_CUDA_INFO"
	.sectionflags	@""
	.align	4


	//----- nvinfo : EIATTR_CUDA_API_VERSION
	.align		4
        /*0000*/ 	.byte	0x04, 0x37
        /*0002*/ 	.short	(.L_322 - .L_321)
.L_321:
        /*0004*/ 	.word	0x00000082


	//----- nvinfo : EIATTR_SW2861232_WAR
	.align		4
.L_322:
        /*0008*/ 	.byte	0x01, 0x35
	.zero		2


	//----- nvinfo : EIATTR_PARAM_CBANK
	.align		4
        /*000c*/ 	.byte	0x04, 0x0a
        /*000e*/ 	.short	(.L_324 - .L_323)
	.align		4
.L_323:
        /*0010*/ 	.word	index@(.nv.constant0._ZN7cutlass13device_kernelIN5flash19enable_sm80_to_sm89INS1_16FlashAttnFwdSm80INS1_25CollectiveMainloopFwdSm80ILi4ELi1ELb0EN4cute5tupleIJNS5_1CILi128EEENS7_ILi64EEENS7_ILi96EEEEEELi96ENS_10bfloat16_tEfNS_4arch4Sm80ELb0ELb0ELb0ELb1ELb1ELb0ELb1ELb0EEENS1_21CollectiveEpilogueFwdINS6_IJS8_SA_S9_EEENS6_IJNS7_ILi1EEESI_SI_EEESC_SE_Li128ELb1ELb1ELb0ELb0EEENS1_19SingleTileSchedulerILb1ELb0ELb1ELi128EEEEEEEEEvNT_6ParamsE)
        /*0014*/ 	.short	0x0160
        /*0016*/ 	.short	0x0418


	//----- nvinfo : EIATTR_CBANK_PARAM_SIZE
	.align		4
.L_324:
        /*0018*/ 	.byte	0x03, 0x19
        /*001a*/ 	.short	0x0418


	//----- nvinfo : EIATTR_KPARAM_INFO
	.align		4
        /*001c*/ 	.byte	0x04, 0x17
        /*001e*/ 	.short	(.L_326 - .L_325)
.L_325:
        /*0020*/ 	.word	0x00000000
        /*0024*/ 	.short	0x0000
        /*0026*/ 	.short	0x0000
        /*0028*/ 	.byte	0x00, 0xf0, 0x61, 0x10


	//----- nvinfo : EIATTR_MAXREG_COUNT
	.align		4
.L_326:
        /*002c*/ 	.byte	0x03, 0x1b
        /*002e*/ 	.short	0x00ff


	//----- nvinfo : EIATTR_NUM_BARRIERS
	.align		4
        /*0030*/ 	.byte	0x02, 0x4c
        /*0032*/ 	.byte	0x02
	.zero		1


	//----- nvinfo : EIATTR_ANNOTATIONS
	.align		4
        /*0034*/ 	.byte	0x04, 0x55
        /*0036*/ 	.short	(.L_328 - .L_327)


	//   ....[0]....
.L_327:
        /*0038*/ 	.word	0x00000001
        /*003c*/ 	.byte	0xe0, 0x01, 0x00, 0x00, 0x01, 0x00, 0x00, 0x00, 0x20, 0x03, 0x00, 0x00, 0x01, 0x00, 0x00, 0x00
        /*004c*/ 	.byte	0x30, 0x03, 0x00, 0x00, 0x01, 0x00, 0x00, 0x00, 0x50, 0x0c, 0x00, 0x00, 0x01, 0x00, 0x00, 0x00
        /*005c*/ 	.byte	0xe0, 0x14, 0x00, 0x00, 0x01, 0x00, 0x00, 0x00, 0x60, 0x15, 0x00, 0x00, 0x01, 0x00, 0x00, 0x00
        /*006c*/ 	.byte	0x80, 0x4e, 0x00, 0x00, 0x01, 0x00, 0x00, 0x00, 0x80, 0x4f, 0x00, 0x00, 0x01, 0x00, 0x00, 0x00
        /*007c*/ 	.byte	0xb0, 0x4f, 0x00, 0x00, 0x01, 0x00, 0x00, 0x00, 0xe0, 0x89, 0x00, 0x00, 0x01, 0x00, 0x00, 0x00
        /*008c*/ 	.byte	0x40, 0xa1, 0x00, 0x00


	//----- nvinfo : EIATTR_MERCURY_ISA_VERSION
	.align		4
.L_328:
        /*0090*/ 	.byte	0x03, 0x5f
        /*0092*/ 	.short	0x0000


	//----- nvinfo : EIATTR_COOP_GROUP_MASK_REGIDS
	.align		4
        /*0094*/ 	.byte	0x04, 0x29
        /*0096*/ 	.short	(.L_330 - .L_329)


	//   ....[0]....
.L_329:
        /*0098*/ 	.word	0xffffffff


	//   ....[1]....
        /*009c*/ 	.word	0xffffffff


	//   ....[2]....
        /*00a0*/ 	.word	0xffffffff


	//   ....[3]....
        /*00a4*/ 	.word	0xffffffff


	//   ....[4]....
        /*00a8*/ 	.word	0xffffffff


	//   ....[5]....
        /*00ac*/ 	.word	0xffffffff


	//   ....[6]....
        /*00b0*/ 	.word	0xffffffff


	//   ....[7]....
        /*00b4*/ 	.word	0xffffffff


	//   ....[8]....
        /*00b8*/ 	.word	0xffffffff


	//   ....[9]....
        /*00bc*/ 	.word	0xffffffff


	//   ....[10]....
        /*00c0*/ 	.word	0xffffffff


	//   ....[11]....
        /*00c4*/ 	.word	0xffffffff


	//   ....[12]....
        /*00c8*/ 	.word	0xffffffff


	//   ....[13]....
        /*00cc*/ 	.word	0xffffffff


	//   ....[14]....
        /*00d0*/ 	.word	0xffffffff


	//   ....[15]....
        /*00d4*/ 	.word	0xffffffff


	//   ....[16]....
        /*00d8*/ 	.word	0xffffffff


	//   ....[17]....
        /*00dc*/ 	.word	0xffffffff


	//   ....[18]....
        /*00e0*/ 	.word	0xffffffff


	//   ....[19]....
        /*00e4*/ 	.word	0xffffffff


	//   ....[20]....
        /*00e8*/ 	.word	0xffffffff


	//   ....[21]....
        /*00ec*/ 	.word	0xffffffff


	//   ....[22]....
        /*00f0*/ 	.word	0xffffffff


	//   ....[23]....
        /*00f4*/ 	.word	0xffffffff


	//   ....[24]....
        /*00f8*/ 	.word	0xffffffff


	//   ....[25]....
        /*00fc*/ 	.word	0xffffffff


	//   ....[26]....
        /*0100*/ 	.word	0xffffffff


	//   ....[27]....
        /*0104*/ 	.word	0xffffffff


	//   ....[28]....
        /*0108*/ 	.word	0xffffffff


	//   ....[29]....
        /*010c*/ 	.word	0xffffffff


	//   ....[30]....
        /*0110*/ 	.word	0xffffffff


	//   ....[31]....
        /*0114*/ 	.word	0xffffffff


	//   ....[32]....
        /*0118*/ 	.word	0xffffffff


	//   ....[33]....
        /*011c*/ 	.word	0xffffffff


	//   ....[34]....
        /*0120*/ 	.word	0xffffffff


	//   ....[35]....
        /*0124*/ 	.word	0xffffffff


	//   ....[36]....
        /*0128*/ 	.word	0xffffffff


	//   ....[37]....
        /*012c*/ 	.word	0xffffffff


	//   ....[38]....
        /*0130*/ 	.word	0xffffffff


	//   ....[39]....
        /*0134*/ 	.word	0xffffffff


	//   ....[40]....
        /*0138*/ 	.word	0xffffffff


	//   ....[41]....
        /*013c*/ 	.word	0xffffffff


	//   ....[42]....
        /*0140*/ 	.word	0xffffffff


	//   ....[43]....
        /*0144*/ 	.word	0xffffffff


	//   ....[44]....
        /*0148*/ 	.word	0xffffffff


	//   ....[45]....
        /*014c*/ 	.word	0xffffffff


	//   ....[46]....
        /*0150*/ 	.word	0xffffffff


	//   ....[47]....
        /*0154*/ 	.word	0xffffffff


	//   ....[48]....
        /*0158*/ 	.word	0xffffffff


	//   ....[49]....
        /*015c*/ 	.word	0xffffffff


	//   ....[50]....
        /*0160*/ 	.word	0xffffffff


	//   ....[51]....
        /*0164*/ 	.word	0xffffffff


	//   ....[52]....
        /*0168*/ 	.word	0xffffffff


	//   ....[53]....
        /*016c*/ 	.word	0xffffffff


	//   ....[54]....
        /*0170*/ 	.word	0xffffffff


	//   ....[55]....
        /*0174*/ 	.word	0xffffffff


	//   ....[56]....
        /*0178*/ 	.word	0xffffffff


	//   ....[57]....
        /*017c*/ 	.word	0xffffffff


	//   ....[58]....
        /*0180*/ 	.word	0xffffffff


	//   ....[59]....
        /*0184*/ 	.word	0xffffffff


	//   ....[60]....
        /*0188*/ 	.word	0xffffffff


	//   ....[61]....
        /*018c*/ 	.word	0xffffffff


	//   ....[62]....
        /*0190*/ 	.word	0xffffffff


	//   ....[63]....
        /*0194*/ 	.word	0xffffffff


	//   ....[64]....
        /*0198*/ 	.word	0xffffffff


	//   ....[65]....
        /*019c*/ 	.word	0xffffffff


	//   ....[66]....
        /*01a0*/ 	.word	0xffffffff


	//   ....[67]....
        /*01a4*/ 	.word	0xffffffff


	//   ....[68]....
        /*01a8*/ 	.word	0xffffffff


	//   ....[69]....
        /*01ac*/ 	.word	0xffffffff


	//   ....[70]....
        /*01b0*/ 	.word	0xffffffff


	//   ....[71]....
        /*01b4*/ 	.word	0xffffffff


	//   ....[72]....
        /*01b8*/ 	.word	0xffffffff


	//   ....[73]....
        /*01bc*/ 	.word	0xffffffff


	//   ....[74]....
        /*01c0*/ 	.word	0xffffffff


	//   ....[75]....
        /*01c4*/ 	.word	0xffffffff


	//   ....[76]....
        /*01c8*/ 	.word	0xffffffff


	//----- nvinfo : EIATTR_COOP_GROUP_INSTR_OFFSETS
	.align		4
.L_330:
        /*01cc*/ 	.byte	0x04, 0x28
        /*01ce*/ 	.short	(.L_332 - .L_331)


	//   ....[0]....
.L_331:
        /*01d0*/ 	.word	0x00000090


	//   ....[1]....
        /*01d4*/ 	.word	0x00000f40


	//   ....[2]....
        /*01d8*/ 	.word	0x00000f70


	//   ....[3]....
        /*01dc*/ 	.word	0x00001110


	//   ....[4]....
        /*01e0*/ 	.word	0x00001140


	//   ....[5]....
        /*01e4*/ 	.word	0x00001260


	//   ....[6]....
        /*01e8*/ 	.word	0x00001290


	//   ....[7]....
        /*01ec*/ 	.word	0x000013b0


	//   ....[8]....
        /*01f0*/ 	.word	0x00001400


	//   ....[9]....
        /*01f4*/ 	.word	0x000018e0


	//   ....[10]....
        /*01f8*/ 	.word	0x00001910


	//   ....[11]....
        /*01fc*/ 	.word	0x00001a10


	//   ....[12]....
        /*0200*/ 	.word	0x00001a90


	//   ....[13]....
        /*0204*/ 	.word	0x00001ac0


	//   ....[14]....
        /*0208*/ 	.word	0x00001ae0


	//   ....[15]....
        /*020c*/ 	.word	0x00001b10


	//   ....[16]....
        /*0210*/ 	.word	0x00001b40


	//   ....[17]....
        /*0214*/ 	.word	0x00002a70


	//   ....[18]....
        /*0218*/ 	.word	0x00002a80


	//   ....[19]....
        /*021c*/ 	.word	0x00002b20


	//   ....[20]....
        /*0220*/ 	.word	0x00002b40


	//   ....[21]....
        /*0224*/ 	.word	0x00003390


	//   ....[22]....
        /*0228*/ 	.word	0x00003470


	//   ....[23]....
        /*022c*/ 	.word	0x000034d0


	//   ....[24]....
        /*0230*/ 	.word	0x000035a0


	//   ....[25]....
        /*0234*/ 	.word	0x000035d0


	//   ....[26]....
        /*0238*/ 	.word	0x00003700


	//   ....[27]....
        /*023c*/ 	.word	0x00003720


	//   ....[28]....
        /*0240*/ 	.word	0x00003850


	//   ....[29]....
        /*0244*/ 	.word	0x00005180


	//   ....[30]....
        /*0248*/ 	.word	0x00005190


	//   ....[31]....
        /*024c*/ 	.word	0x000051a0


	//   ....[32]....
        /*0250*/ 	.word	0x000051b0


	//   ....[33]....
        /*0254*/ 	.word	0x00005590


	//   ....[34]....
        /*0258*/ 	.word	0x000055b0


	//   ....[35]....
        /*025c*/ 	.word	0x000055d0


	//   ....[36]....
        /*0260*/ 	.word	0x000055f0


	//   ....[37]....
        /*0264*/ 	.word	0x000060d0


	//   ....[38]....
        /*0268*/ 	.word	0x00006130


	//   ....[39]....
        /*026c*/ 	.word	0x00006230


	//   ....[40]....
        /*0270*/ 	.word	0x00006280


	//   ....[41]....
        /*0274*/ 	.word	0x000062b0


	//   ....[42]....
        /*0278*/ 	.word	0x000063c0


	//   ....[43]....
        /*027c*/ 	.word	0x00006480


	//   ....[44]....
        /*0280*/ 	.word	0x000067b0


	//   ....[45]....
        /*0284*/ 	.word	0x00008080


	//   ....[46]....
        /*0288*/ 	.word	0x000080b0


	//   ....[47]....
        /*028c*/ 	.word	0x000080e0


	//   ....[48]....
        /*0290*/ 	.word	0x00008100


	//   ....[49]....
        /*0294*/ 	.word	0x00008130


	//   ....[50]....
        /*0298*/ 	.word	0x00008150


	//   ....[51]....
        /*029c*/ 	.word	0x00008170


	//   ....[52]....
        /*02a0*/ 	.word	0x00008180


	//   ....[53]....
        /*02a4*/ 	.word	0x00009860


	//   ....[54]....
        /*02a8*/ 	.word	0x00009890


	//   ....[55]....
        /*02ac*/ 	.word	0x000098c0


	//   ....[56]....
        /*02b0*/ 	.word	0x000098e0


	//   ....[57]....
        /*02b4*/ 	.word	0x000098f0


	//   ....[58]....
        /*02b8*/ 	.word	0x00009900


	//   ....[59]....
        /*02bc*/ 	.word	0x00009910


	//   ....[60]....
        /*02c0*/ 	.word	0x00009920


	//   ....[61]....
        /*02c4*/ 	.word	0x00009b40


	//   ....[62]....
        /*02c8*/ 	.word	0x00009b50


	//   ....[63]....
        /*02cc*/ 	.word	0x00009cd0


	//   ....[64]....
        /*02d0*/ 	.word	0x00009d00


	//   ....[65]....
        /*02d4*/ 	.word	0x00009e50


	//   ....[66]....
        /*02d8*/ 	.word	0x00009e80


	//   ....[67]....
        /*02dc*/ 	.word	0x00009fd0


	//   ....[68]....
        /*02e0*/ 	.word	0x00009ff0


	//   ....[69]....
        /*02e4*/ 	.word	0x0000a7e0


	//   ....[70]....
        /*02e8*/ 	.word	0x0000a800


	//   ....[71]....
        /*02ec*/ 	.word	0x0000a950


	//   ....[72]....
        /*02f0*/ 	.word	0x0000a980


	//   ....[73]....
        /*02f4*/ 	.word	0x0000aab0


	//   ....[74]....
        /*02f8*/ 	.word	0x0000aae0


	//   ....[75]....
        /*02fc*/ 	.word	0x0000ac10


	//   ....[76]....
        /*0300*/ 	.word	0x0000ac30


	//----- nvinfo : EIATTR_EXIT_INSTR_OFFSETS
	.align		4
.L_332:
        /*0304*/ 	.byte	0x04, 0x1c
        /*0306*/ 	.short	(.L_334 - .L_333)


	//   ....[0]....
.L_333:
        /*0308*/ 	.word	0x00000350


	//   ....[1]....
        /*030c*/ 	.word	0x0000a000


	//   ....[2]....
        /*0310*/ 	.word	0x0000a0d0


	//   ....[3]....
        /*0314*/ 	.word	0x0000a130


	//   ....[4]....
        /*0318*/ 	.word	0x0000ac40


	//   ....[5]....
        /*031c*/ 	.word	0x0000acf0


	//   ....[6]....
        /*0320*/ 	.word	0x0000ad50


	//----- nvinfo : EIATTR_CTAIDZ_USED
	.align		4
.L_334:
        /*0324*/ 	.byte	0x01, 0x04
	.zero		2


	//----- nvinfo : EIATTR_MAX_THREADS
	.align		4
        /*0328*/ 	.byte	0x04, 0x05
        /*032a*/ 	.short	(.L_336 - .L_335)
.L_335:
        /*032c*/ 	.word	0x00000080
        /*0330*/ 	.word	0x00000001
        /*0334*/ 	.word	0x00000001


	//----- nvinfo : EIATTR_CRS_STACK_SIZE
	.align		4
.L_336:
        /*0338*/ 	.byte	0x04, 0x1e
        /*033a*/ 	.short	(.L_338 - .L_337)
.L_337:
        /*033c*/ 	.word	0x00000000
.L_338:


//--------------------- .nv.info._ZN7cutlass13device_kernelIN5flash19enable_sm80_to_sm89INS1_16FlashAttnFwdSm80INS1_25CollectiveMainloopFwdSm80ILi4ELi1ELb0EN4cute5tupleIJNS5_1CILi128EEENS7_ILi64EEENS7_ILi96EEEEEELi96ENS_10bfloat16_tEfNS_4arch4Sm80ELb0ELb0ELb0ELb1ELb1ELb1ELb1ELb0EEENS1_21CollectiveEpilogueFwdINS6_IJS8_SA_S9_EEENS6_IJNS7_ILi1EEESI_SI_EEESC_SE_Li128ELb1ELb1ELb0ELb0EEENS1_19SingleTileSchedulerILb1ELb0ELb1ELi128EEEEEEEEEvNT_6ParamsE --------------------------
	.section	.nv.info._ZN7cutlass13device_kernelIN5flash19enable_sm80_to_sm89INS1_16FlashAttnFwdSm80INS1_25CollectiveMainloopFwdSm80ILi4ELi1ELb0EN4cute5tupleIJNS5_1CILi128EEENS7_ILi64EEENS7_ILi96EEEEEELi96ENS_10bfloat16_tEfNS_4arch4Sm80ELb0ELb0ELb0ELb1ELb1ELb1ELb1ELb0EEENS1_21CollectiveEpilogueFwdINS6_IJS8_SA_S9_EEENS6_IJNS7_ILi1EEESI_SI_EEESC_SE_Li128ELb1ELb1ELb0ELb0EEENS1_19SingleTileSchedulerILb1ELb0ELb1ELi128EEEEEEEEEvNT_6ParamsE,"",@"SHT_CUDA_INFO"
	.sectionflags	@""
	.align	4


	//----- nvinfo : EIATTR_CUDA_API_VERSION
	.align		4
        /*0000*/ 	.byte	0x04, 0x37
        /*0002*/ 	.short	(.L_340 - .L_339)
.L_339:
        /*0004*/ 	.word	0x00000082


	//----- nvinfo : EIATTR_SW2861232_WAR
	.align		4
.L_340:
        /*0008*/ 	.byte	0x01, 0x35
	.zero		2


	//----- nvinfo : EIATTR_PARAM_CBANK
	.align		4
        /*000c*/ 	.byte	0x04, 0x0a
        /*000e*/ 	.short	(.L_342 - .L_341)
	.align		4
.L_341:
        /*0010*/ 	.word	index@(.nv.constant0._ZN7cutlass13device_kernelIN5flash19enable_sm80_to_sm89INS1_16FlashAttnFwdSm80INS1_25CollectiveMainloopFwdSm80ILi4ELi1ELb0EN4cute5tupleIJNS5_1CILi128EEENS7_ILi64EEENS7_ILi96EEEEEELi96ENS_10bfloat16_tEfNS_4arch4Sm80ELb0ELb0ELb0ELb1ELb1ELb1ELb1ELb0EEENS1_21CollectiveEpilogueFwdINS6_IJS8_SA_S9_EEENS6_IJNS7_ILi1EEESI_SI_EEESC_SE_Li128ELb1ELb1ELb0ELb0EEENS1_19SingleTileSchedulerILb1ELb0ELb1ELi128EEEEEEEEEvNT_6ParamsE)
        /*0014*/ 	.short	0x0160
        /*0016*/ 	.short	0x0418


	//----- nvinfo : EIATTR_CBANK_PARAM_SIZE
	.align		4
.L_342:
        /*0018*/ 	.byte	0x03, 0x19
        /*001a*/ 	.short	0x0418


	//----- nvinfo : EIATTR_KPARAM_INFO
	.align		4
        /*001c*/ 	.byte	0x04, 0x17
        /*001e*/ 	.short	(.L_344 - .L_343)
.L_343:
        /*0020*/ 	.word	0x00000000
        /*0024*/ 	.short	0x0000
        /*0026*/ 	.short	0x0000
        /*0028*/ 	.byte	0x00, 0xf0, 0x61, 0x10


	//----- nvinfo : EIATTR_MAXREG_COUNT
	.align		4
.L_344:
        /*002c*/ 	.byte	0x03, 0x1b
        /*002e*/ 	.short	0x00ff


	//----- nvinfo : EIATTR_NUM_BARRIERS
	.align		4
        /*0030*/ 	.byte	0x02, 0x4c
        /*0032*/ 	.byte	0x02
	.zero		1


	//----- nvinfo : EIATTR_ANNOTATIONS
	.align		4
        /*0034*/ 	.byte	0x04, 0x55
        /*0036*/ 	.short	(.L_346 - .L_345)


	//   ....[0]....
.L_345:
        /*0038*/ 	.word	0x00000001
        /*003c*/ 	.byte	0x20, 0x05, 0x00, 0x00, 0x01, 0x00, 0x00, 0x00, 0x10, 0x07, 0x00, 0x00, 0x01, 0x00, 0x00, 0x00
        /*004c*/ 	.byte	0x80, 0x6b, 0x00, 0x00, 0x01, 0x00, 0x00, 0x00, 0x60, 0x6c, 0x00, 0x00, 0x01, 0x00, 0x00, 0x00
        /*005c*/ 	.byte	0xc0, 0x6d, 0x00, 0x00, 0x01, 0x00, 0x00, 0x00, 0x40, 0x05, 0x01, 0x00, 0x01, 0x00, 0x00, 0x00
        /*006c*/ 	.byte	0x40, 0x06, 0x01, 0x00, 0x01, 0x00, 0x00, 0x00, 0x70, 0x06, 0x01, 0x00, 0x01, 0x00, 0x00, 0x00
        /*007c*/ 	.byte	0x80, 0x06, 0x01, 0x00


	//----- nvinfo : EIATTR_MERCURY_ISA_VERSION
	.align		4
.L_346:
        /*0080*/ 	.byte	0x03, 0x5f
        /*0082*/ 	.short	0x0000


	//----- nvinfo : EIATTR_COOP_GROUP_MASK_REGIDS
	.align		4
        /*0084*/ 	.byte	0x04, 0x29
        /*0086*/ 	.short	(.L_348 - .L_347)


	//   ....[0]....
.L_347:
        /*0088*/ 	.word	0xffffffff


	//   ....[1]....
        /*008c*/ 	.word	0xffffffff


	//   ....[2]....
        /*0090*/ 	.word	0xffffffff


	//   ....[3]....
        /*0094*/ 	.word	0xffffffff


	//   ....[4]....
        /*0098*/ 	.word	0xffffffff


	//   ....[5]....
        /*009c*/ 	.word	0xffffffff


	//   ....[6]....
        /*00a0*/ 	.word	0xffffffff


	//   ....[7]....
        /*00a4*/ 	.word	0xffffffff


	//   ....[8]....
        /*00a8*/ 	.word	0xffffffff


	//   ....[9]....
        /*00ac*/ 	.word	0xffffffff


	//   ....[10]....
        /*00b0*/ 	.word	0xffffffff


	//   ....[11]....
        /*00b4*/ 	.word	0xffffffff


	//   ....[12]....
        /*00b8*/ 	.word	0xffffffff


	//   ....[13]....
        /*00bc*/ 	.word	0xffffffff


	//   ....[14]....
        /*00c0*/ 	.word	0xffffffff


	//   ....[15]....
        /*00c4*/ 	.word	0xffffffff


	//   ....[16]....
        /*00c8*/ 	.word	0xffffffff


	//   ....[17]....
        /*00cc*/ 	.word	0xffffffff


	//   ....[18]....
        /*00d0*/ 	.word	0xffffffff


	//   ....[19]....
        /*00d4*/ 	.word	0xffffffff


	//   ....[20]....
        /*00d8*/ 	.word	0xffffffff


	//   ....[21]....
        /*00dc*/ 	.word	0xffffffff


	//   ....[22]....
        /*00e0*/ 	.word	0xffffffff


	//   ....[23]....
        /*00e4*/ 	.word	0xffffffff


	//   ....[24]....
        /*00e8*/ 	.word	0xffffffff


	//   ....[25]....
        /*00ec*/ 	.word	0xffffffff


	//   ....[26]....
        /*00f0*/ 	.word	0xffffffff


	//   ....[27]....
        /*00f4*/ 	.word	0xffffffff


	//   ....[28]....
        /*00f8*/ 	.word	0xffffffff


	//   ....[29]....
        /*00fc*/ 	.word	0xffffffff


	//   ....[30]....
        /*0100*/ 	.word	0xffffffff


	//   ....[31]....
        /*0104*/ 	.word	0xffffffff


	//   ....[32]....
        /*0108*/ 	.word	0xffffffff


	//   ....[33]....
        /*010c*/ 	.word	0xffffffff


	//   ....[34]....
        /*0110*/ 	.word	0xffffffff


	//   ....[35]....
        /*0114*/ 	.word	0xffffffff


	//   ....[36]....
        /*0118*/ 	.word	0xffffffff


	//   ....[37]....
        /*011c*/ 	.word	0xffffffff


	//   ....[38]....
        /*0120*/ 	.word	0xffffffff


	//   ....[39]....
        /*0124*/ 	.word	0xffffffff


	//   ....[40]....
        /*0128*/ 	.word	0xffffffff


	//   ....[41]....
        /*012c*/ 	.word	0xffffffff


	//   ....[42]....
        /*0130*/ 	.word	0xffffffff


	//   ....[43]....
        /*0134*/ 	.word	0xffffffff


	//   ....[44]....
        /*0138*/ 	.word	0xffffffff


	//   ....[45]....
        /*013c*/ 	.word	0xffffffff


	//   ....[46]....
        /*0140*/ 	.word	0xffffffff


	//   ....[47]....
        /*0144*/ 	.word	0xffffffff


	//   ....[48]....
        /*0148*/ 	.word	0xffffffff


	//   ....[49]....
        /*014c*/ 	.word	0xffffffff


	//   ....[50]....
        /*0150*/ 	.word	0xffffffff


	//   ....[51]....
        /*0154*/ 	.word	0xffffffff


	//   ....[52]....
        /*0158*/ 	.word	0xffffffff


	//   ....[53]....
        /*015c*/ 	.word	0xffffffff


	//   ....[54]....
        /*0160*/ 	.word	0xffffffff


	//   ....[55]....
        /*0164*/ 	.word	0xffffffff


	//   ....[56]....
        /*0168*/ 	.word	0xffffffff


	//   ....[57]....
        /*016c*/ 	.word	0xffffffff


	//   ....[58]....
        /*0170*/ 	.word	0xffffffff


	//   ....[59]....
        /*0174*/ 	.word	0xffffffff


	//   ....[60]....
        /*0178*/ 	.word	0xffffffff


	//   ....[61]....
        /*017c*/ 	.word	0xffffffff


	//   ....[62]....
        /*0180*/ 	.word	0xffffffff


	//   ....[63]....
        /*0184*/ 	.word	0xffffffff


	//   ....[64]....
        /*0188*/ 	.word	0xffffffff


	//   ....[65]....
        /*018c*/ 	.word	0xffffffff


	//   ....[66]....
        /*0190*/ 	.word	0xffffffff


	//   ....[67]....
        /*0194*/ 	.word	0xffffffff


	//   ....[68]....
        /*0198*/ 	.word	0xffffffff


	//   ....[69]....
        /*019c*/ 	.word	0xffffffff


	//   ....[70]....
        /*01a0*/ 	.word	0xffffffff


	//   ....[71]....
        /*01a4*/ 	.word	0xffffffff


	//   ....[72]....
        /*01a8*/ 	.word	0xffffffff


	//   ....[73]....
        /*01ac*/ 	.word	0xffffffff


	//   ....[74]....
        /*01b0*/ 	.word	0xffffffff


	//   ....[75]....
        /*01b4*/ 	.word	0xffffffff


	//   ....[76]....
        /*01b8*/ 	.word	0xffffffff


	//   ....[77]....
        /*01bc*/ 	.word	0xffffffff


	//   ....[78]....
        /*01c0*/ 	.word	0xffffffff


	//   ....[79]....
        /*01c4*/ 	.word	0xffffffff


	//   ....[80]....
        /*01c8*/ 	.word	0xffffffff


	//   ....[81]....
        /*01cc*/ 	.word	0xffffffff


	//   ....[82]....
        /*01d0*/ 	.word	0xffffffff


	//   ....[83]....
        /*01d4*/ 	.word	0xffffffff


	//   ....[84]....
        /*01d8*/ 	.word	0xffffffff


	//----- nvinfo : EIATTR_COOP_GROUP_INSTR_OFFSETS
	.align		4
.L_348:
        /*01dc*/ 	.byte	0x04, 0x28
        /*01de*/ 	.short	(.L_350 - .L_349)


	//   ....[0]....
.L_349:
        /*01e0*/ 	.word	0x00000090


	//   ....[1]....
        /*01e4*/ 	.word	0x00001f70


	//   ....[2]....
        /*01e8*/ 	.word	0x00001f80


	//   ....[3]....
        /*01ec*/ 	.word	0x00003ac0


	//   ....[4]....
        /*01f0*/ 	.word	0x00003ad0


	//   ....[5]....
        /*01f4*/ 	.word	0x00005450


	//   ....[6]....
        /*01f8*/ 	.word	0x00005470


	//   ....[7]....
        /*01fc*/ 	.word	0x00005970


	//   ....[8]....
        /*0200*/ 	.word	0x000059d0


	//   ....[9]....
        /*0204*/ 	.word	0x000066b0


	//   ....[10]....
        /*0208*/ 	.word	0x000066e0


	//   ....[11]....
        /*020c*/ 	.word	0x000068f0


	//   ....[12]....
        /*0210*/ 	.word	0x00006920


	//   ....[13]....
        /*0214*/ 	.word	0x00006a40


	//   ....[14]....
        /*0218*/ 	.word	0x00006a70


	//   ....[15]....
        /*021c*/ 	.word	0x00006bc0


	//   ....[16]....
        /*0220*/ 	.word	0x00006bf0


	//   ....[17]....
        /*0224*/ 	.word	0x00007070


	//   ....[18]....
        /*0228*/ 	.word	0x000070a0


	//   ....[19]....
        /*022c*/ 	.word	0x000070e0


	//   ....[20]....
        /*0230*/ 	.word	0x00007100


	//   ....[21]....
        /*0234*/ 	.word	0x0000d420


	//   ....[22]....
        /*0238*/ 	.word	0x0000d430


	//   ....[23]....
        /*023c*/ 	.word	0x0000d440


	//   ....[24]....
        /*0240*/ 	.word	0x0000d450


	//   ....[25]....
        /*0244*/ 	.word	0x0000e1e0


	//   ....[26]....
        /*0248*/ 	.word	0x0000e200


	//   ....[27]....
        /*024c*/ 	.word	0x0000e290


	//   ....[28]....
        /*0250*/ 	.word	0x0000e2b0


	//   ....[29]....
        /*0254*/ 	.word	0x0000eaf0


	//   ....[30]....
        /*0258*/ 	.word	0x0000ebd0


	//   ....[31]....
        /*025c*/ 	.word	0x0000ec70


	//   ....[32]....
        /*0260*/ 	.word	0x0000ed00


	//   ....[33]....
        /*0264*/ 	.word	0x0000ed30


	//   ....[34]....
        /*0268*/ 	.word	0x0000ee20


	//   ....[35]....
        /*026c*/ 	.word	0x0000ee50


	//   ....[36]....
        /*0270*/ 	.word	0x0000ef80


	//   ....[37]....
        /*0274*/ 	.word	0x00010850


	//   ....[38]....
        /*0278*/ 	.word	0x00010860


	//   ....[39]....
        /*027c*/ 	.word	0x00010870


	//   ....[40]....
        /*0280*/ 	.word	0x00010880


	//   ....[41]....
        /*0284*/ 	.word	0x00010c60


	//   ....[42]....
        /*0288*/ 	.word	0x00010c80


	//   ....[43]....
        /*028c*/ 	.word	0x00010ca0


	//   ....[44]....
        /*0290*/ 	.word	0x00010cc0


	//   ....[45]....
        /*0294*/ 	.word	0x000117a0


	//   ....[46]....
        /*0298*/ 	.word	0x00011800


	//   ....[47]....
        /*029c*/ 	.word	0x00011900


	//   ....[48]....
        /*02a0*/ 	.word	0x00011950


	//   ....[49]....
        /*02a4*/ 	.word	0x00011980


	//   ....[50]....
        /*02a8*/ 	.word	0x00011a90


	//   ....[51]....
        /*02ac*/ 	.word	0x00011b50


	//   ....[52]....
        /*02b0*/ 	.word	0x00011e80


	//   ....[53]....
        /*02b4*/ 	.word	0x00013750


	//   ....[54]....
        /*02b8*/ 	.word	0x00013780


	//   ....[55]....
        /*02bc*/ 	.word	0x000137b0


	//   ....[56]....
        /*02c0*/ 	.word	0x000137d0


	//   ....[57]....
        /*02c4*/ 	.word	0x00013800


	//   ....[58]....
        /*02c8*/ 	.word	0x00013820


	//   ....[59]....
        /*02cc*/ 	.word	0x00013840


	//   ....[60]....
        /*02d0*/ 	.word	0x00013850


	//   ....[61]....
        /*02d4*/ 	.word	0x00014f20


	//   ....[62]....
        /*02d8*/ 	.word	0x00014f50


	//   ....[63]....
        /*02dc*/ 	.word	0x00014f80


	//   ....[64]....
        /*02e0*/ 	.word	0x00014fa0


	//   ....[65]....
        /*02e4*/ 	.word	0x00014fb0


	//   ....[66]....
        /*02e8*/ 	.word	0x00014fc0


	//   ....[67]....
        /*02ec*/ 	.word	0x00014fd0


	//   ....[68]....
        /*02f0*/ 	.word	0x00014fe0


	//   ....[69]....
        /*02f4*/ 	.word	0x00015200


	//   ....[70]....
        /*02f8*/ 	.word	0x00015210


	//   ....[71]....
        /*02fc*/ 	.word	0x00015390


	//   ....[72]....
        /*0300*/ 	.word	0x000153c0


	//   ....[73]....
        /*0304*/ 	.word	0x00015510


	//   ....[74]....
        /*0308*/ 	.word	0x00015540


	//   ....[75]....
        /*030c*/ 	.word	0x00015690


	//   ....[76]....
        /*0310*/ 	.word	0x000156b0


	//   ....[77]....
        /*0314*/ 	.word	0x00015e90


	//   ....[78]....
        /*0318*/ 	.word	0x00015eb0


	//   ....[79]....
        /*031c*/ 	.word	0x00016000


	//   ....[80]....
        /*0320*/ 	.word	0x00016030


	//   ....[81]....
        /*0324*/ 	.word	0x00016160


	//   ....[82]....
        /*0328*/ 	.word	0x00016190


	//   ....[83]....
        /*032c*/ 	.word	0x000162c0


	//   ....[84]....
        /*0330*/ 	.word	0x000162e0


	//----- nvinfo : EIATTR_EXIT_INSTR_OFFSETS
	.align		4
.L_350:
        /*0334*/ 	.byte	0x04, 0x1c
        /*0336*/ 	.short	(.L_352 - .L_351)


	//   ....[0]....
.L_351:
        /*0338*/ 	.word	0x00000320


	//   ....[1]....
        /*033c*/ 	.word	0x000156c0


	//   ....[2]....
        /*0340*/ 	.word	0x00015790


	//   ....[3]....
        /*0344*/ 	.word	0x000157f0


	//   ....[4]....
        /*0348*/ 	.word	0x000162f0


	//   ....[5]....
        /*034c*/ 	.word	0x000163a0


	//   ....[6]....
        /*0350*/ 	.word	0x00016400


	//----- nvinfo : EIATTR_CTAIDZ_USED
	.align		4
.L_352:
        /*0354*/ 	.byte	0x01, 0x04
	.zero		2


	//----- nvinfo : EIATTR_MAX_THREADS
	.align		4
        /*0358*/ 	.byte	0x04, 0x05
        /*035a*/ 	.short	(.L_354 - .L_353)
.L_353:
        /*035c*/ 	.word	0x00000080
        /*0360*/ 	.word	0x00000001
        /*0364*/ 	.word	0x00000001


	//----- nvinfo : EIATTR_CRS_STACK_SIZE
	.align		4
.L_354:
        /*0368*/ 	.byte	0x04, 0x1e
        /*036a*/ 	.short	(.L_356 - .L_355)
.L_355:
        /*036c*/ 	.word	0x00000000
.L_356:


//--------------------- .nv.info._ZN7cutlass13device_kernelIN5flash19enable_sm80_to_sm89INS1_16FlashAttnFwdSm80INS1_25CollectiveMainloopFwdSm80ILi4ELi1ELb0EN4cute5tupleIJNS5_1CILi128EEENS7_ILi48EEENS7_ILi96EEEEEELi96ENS_10bfloat16_tEfNS_4arch4Sm80ELb0ELb1ELb0ELb0ELb1ELb0ELb1ELb0EEENS1_21CollectiveEpilogueFwdINS6_IJS8_SA_S9_EEENS6_IJNS7_ILi1EEESI_SI_EEESC_SE_Li128ELb0ELb1ELb0ELb0EEENS1_19SingleTileSchedulerILb0ELb0ELb1ELi128EEEEEEEEEvNT_6ParamsE --------------------------
	.section	.nv.info._ZN7cutlass13device_kernelIN5flash19enable_sm80_to_sm89INS1_16FlashAttnFwdSm80INS1_25CollectiveMainloopFwdSm80ILi4ELi1ELb0EN4cute5tupleIJNS5_1CILi128EEENS7_ILi48EEENS7_ILi96EEEEEELi96ENS_10bfloat16_tEfNS_4arch4Sm80ELb0ELb1ELb0ELb0ELb1ELb0ELb1ELb0EEENS1_21CollectiveEpilogueFwdINS6_IJS8_SA_S9_EEENS6_IJNS7_ILi1EEESI_SI_EEESC_SE_Li128ELb0ELb1ELb0ELb0EEENS1_19SingleTileSchedulerILb0ELb0ELb1ELi128EEEEEEEEEvNT_6ParamsE,"",@"SHT_CUDA_INFO"
	.sectionflags	@""
	.align	4


	//----- nvinfo : EIATTR_CUDA_API_VERSION
	.align		4
        /*0000*/ 	.byte	0x04, 0x37
        /*0002*/ 	.short	(.L_358 - .L_357)
.L_357:
        /*0004*/ 	.word	0x00000082


	//----- nvinfo : EIATTR_SW2861232_WAR
	.align		4
.L_358:
        /*0008*/ 	.byte	0x01, 0x35
	.zero		2


	//----- nvinfo : EIATTR_PARAM_CBANK
	.align		4
        /*000c*/ 	.byte	0x04, 0x0a
        /*000e*/ 	.short	(.L_360 - .L_359)
	.align		4
.L_359:
        /*0010*/ 	.word	index@(.nv.constant0._ZN7cutlass13device_kernelIN5flash19enable_sm80_to_sm89INS1_16FlashAttnFwdSm80INS1_25CollectiveMainloopFwdSm80ILi4ELi1ELb0EN4cute5tupleIJNS5_1CILi128EEENS7_ILi48EEENS7_ILi96EEEEEELi96ENS_10bfloat16_tEfNS_4arch4Sm80ELb0ELb1ELb0ELb0ELb1ELb0ELb1ELb0EEENS1_21CollectiveEpilogueFwdINS6_IJS8_SA_S9_EEENS6_IJNS7_ILi1EEESI_SI_EEESC_SE_Li128ELb0ELb1ELb0ELb0EEENS1_19SingleTileSchedulerILb0ELb0ELb1ELi128EEEEEEEEEvNT_6ParamsE)
        /*0014*/ 	.short	0x0160
        /*0016*/ 	.short	0x0418


	//----- nvinfo : EIATTR_CBANK_PARAM_SIZE
	.align		4
.L_360:
        /*0018*/ 	.byte	0x03, 0x19
        /*001a*/ 	.short	0x0418


	//----- nvinfo : EIATTR_KPARAM_INFO
	.align		4
        /*001c*/ 	.byte	0x04, 0x17
        /*001e*/ 	.short	(.L_362 - .L_361)
.L_361:
        /*0020*/ 	.word	0x00000000
        /*0024*/ 	.short	0x0000
        /*0026*/ 	.short	0x0000
        /*0028*/ 	.byte	0x00, 0xf0, 0x61, 0x10


	//----- nvinfo : EIATTR_MAXREG_COUNT
	.align		4
.L_362:
        /*002c*/ 	.byte	0x03, 0x1b
        /*002e*/ 	.short	0x00ff


	//----- nvinfo : EIATTR_NUM_BARRIERS
	.align		4
        /*0030*/ 	.byte	0x02, 0x4c
        /*0032*/ 	.byte	0x02
	.zero		1


	//----- nvinfo : EIATTR_ANNOTATIONS
	.align		4
        /*0034*/ 	.byte	0x04, 0x55
        /*0036*/ 	.short	(.L_364 - .L_363)


	//   ....[0]....
.L_363:
        /* <DEDUP_REMOVED lines=35> */


	//----- nvinfo : EIATTR_MERCURY_ISA_VERSION
	.align		4
.L_364:
        /*0250*/ 	.byte	0x03, 0x5f
        /*0252*/ 	.short	0x0000


	//----- nvinfo : EIATTR_COOP_GROUP_MASK_REGIDS
	.align		4
        /*0254*/ 	.byte	0x04, 0x29
        /*0256*/ 	.short	(.L_366 - .L_365)


	//   ....[0]....
.L_365:
        /*0258*/ 	.word	0xffffffff


	//   ....[1]....
        /*025c*/ 	.word	0xffffffff


	//   ....[2]....
        /*0260*/ 	.word	0xffffffff


	//   ....[3]....
        /*0264*/ 	.word	0xffffffff


	//   ....[4]....
        /*0268*/ 	.word	0xffffffff


	//   ....[5]....
        /*026c*/ 	.word	0xffffffff


	//   ....[6]....
        /*0270*/ 	.word	0xffffffff


	//   ....[7]....
        /*0274*/ 	.word	0xffffffff


	//   ....[8]....
        /*0278*/ 	.word	0xffffffff


	//   ....[9]....
        /*027c*/ 	.word	0xffffffff


	//   ....[10]....
        /*0280*/ 	.word	0xffffffff


	//   ....[11]....
        /*0284*/ 	.word	0xffffffff


	//   ....[12]....
        /*0288*/ 	.word	0xffffffff


	//   ....[13]....
        /*028c*/ 	.word	0xffffffff


	//   ....[14]....
        /*0290*/ 	.word	0xffffffff


	//   ....[15]....
        /*0294*/ 	.word	0xffffffff


	//   ....[16]....
        /*0298*/ 	.word	0xffffffff


	//   ....[17]....
        /*029c*/ 	.word	0xffffffff


	//   ....[18]....
        /*02a0*/ 	.word	0xffffffff


	//   ....[19]....
        /*02a4*/ 	.word	0xffffffff


	//   ....[20]....
        /*02a8*/ 	.word	0xffffffff


	//   ....[21]....
        /*02ac*/ 	.word	0xffffffff


	//   ....[22]....
        /*02b0*/ 	.word	0xffffffff


	//   ....[23]....
        /*02b4*/ 	.word	0xffffffff


	//   ....[24]....
        /*02b8*/ 	.word	0xffffffff


	//   ....[25]....
        /*02bc*/ 	.word	0xffffffff


	//   ....[26]....
        /*02c0*/ 	.word	0xffffffff


	//   ....[27]....
        /*02c4*/ 	.word	0xffffffff


	//   ....[28]....
        /*02c8*/ 	.word	0xffffffff


	//   ....[29]....
        /*02cc*/ 	.word	0xffffffff


	//   ....[30]....
        /*02d0*/ 	.word	0xffffffff


	//   ....[31]....
        /*02d4*/ 	.word	0xffffffff


	//   ....[32]....
        /*02d8*/ 	.word	0xffffffff


	//   ....[33]....
        /*02dc*/ 	.word	0xffffffff


	//   ....[34]....
        /*02e0*/ 	.word	0xffffffff


	//   ....[35]....
        /*02e4*/ 	.word	0xffffffff


	//   ....[36]....
        /*02e8*/ 	.word	0xffffffff


	//   ....[37]....
        /*02ec*/ 	.word	0xffffffff


	//   ....[38]....
        /*02f0*/ 	.word	0xffffffff


	//   ....[39]....
        /*02f4*/ 	.word	0xffffffff


	//   ....[40]....
        /*02f8*/ 	.word	0xffffffff


	//   ....[41]....
        /*02fc*/ 	.word	0xffffffff


	//   ....[42]....
        /*0300*/ 	.word	0xffffffff


	//   ....[43]....
        /*0304*/ 	.word	0xffffffff


	//   ....[44]....
        /*0308*/ 	.word	0xffffffff


	//   ....[45]....
        /*030c*/ 	.word	0xffffffff


	//   ....[46]....
        /*0310*/ 	.word	0xffffffff


	//   ....[47]....
        /*0314*/ 	.word	0xffffffff


	//   ....[48]....
        /*0318*/ 	.word	0xffffffff


	//   ....[49]....
        /*031c*/ 	.word	0xffffffff


	//   ....[50]....
        /*0320*/ 	.word	0xffffffff


	//   ....[51]....
        /*0324*/ 	.word	0xffffffff


	//   ....[52]....
        /*0328*/ 	.word	0xffffffff


	//   ....[53]....
        /*032c*/ 	.word	0xffffffff


	//   ....[54]....
        /*0330*/ 	.word	0xffffffff


	//   ....[55]....
        /*0334*/ 	.word	0xffffffff


	//   ....[56]....
        /*0338*/ 	.word	0xffffffff


	//   ....[57]....
        /*033c*/ 	.word	0xffffffff


	//   ....[58]....
        /*0340*/ 	.word	0xffffffff


	//   ....[59]....
        /*0344*/ 	.word	0xffffffff


	//   ....[60]....
        /*0348*/ 	.word	0xffffffff


	//   ....[61]....
        /*034c*/ 	.word	0xffffffff


	//   ....[62]....
        /*0350*/ 	.word	0xffffffff


	//   ....[63]....
        /*0354*/ 	.word	0xffffffff


	//   ....[64]....
        /*0358*/ 	.word	0xffffffff


	//   ....[65]....
        /*035c*/ 	.word	0xffffffff


	//   ....[66]....
        /*0360*/ 	.word	0xffffffff


	//   ....[67]....
        /*0364*/ 	.word	0xffffffff


	//   ....[68]....
        /*0368*/ 	.word	0xffffffff


	//   ....[69]....
        /*036c*/ 	.word	0xffffffff


	//   ....[70]....
        /*0370*/ 	.word	0xffffffff


	//   ....[71]....
        /*0374*/ 	.word	0xffffffff


	//   ....[72]....
        /*0378*/ 	.word	0xffffffff


	//   ....[73]....
        /*037c*/ 	.word	0xffffffff


	//   ....[74]....
        /*0380*/ 	.word	0xffffffff


	//   ....[75]....
        /*0384*/ 	.word	0xffffffff


	//   ....[76]....
        /*0388*/ 	.word	0xffffffff


	//   ....[77]....
        /*038c*/ 	.word	0xffffffff


	//   ....[78]....
        /*0390*/ 	.word	0xffffffff


	//   ....[79]....
        /*0394*/ 	.word	0xffffffff


	//   ....[80]....
        /*0398*/ 	.word	0xffffffff


	//   ....[81]....
        /*039c*/ 	.word	0xffffffff


	//   ....[82]....
        /*03a0*/ 	.word	0xffffffff


	//   ....[83]....
        /*03a4*/ 	.word	0xffffffff


	//   ....[84]....
        /*03a8*/ 	.word	0xffffffff


	//   ....[85]....
        /*03ac*/ 	.word	0xffffffff


	//   ....[86]....
        /*03b0*/ 	.word	0xffffffff


	//   ....[87]....
        /*03b4*/ 	.word	0xffffffff


	//   ....[88]....
        /*03b8*/ 	.word	0xffffffff


	//   ....[89]....
        /*03bc*/ 	.word	0xffffffff


	//   ....[90]....
        /*03c0*/ 	.word	0xffffffff


	//   ....[91]....
        /*03c4*/ 	.word	0xffffffff


	//   ....[92]....
        /*03c8*/ 	.word	0xffffffff


	//   ....[93]....
        /*03cc*/ 	.word	0xffffffff


	//   ....[94]....
        /*03d0*/ 	.word	0xffffffff


	//   ....[95]....
        /*03d4*/ 	.word	0xffffffff


	//   ....[96]....
        /*03d8*/ 	.word	0xffffffff


	//   ....[97]....
        /*03dc*/ 	.word	0xffffffff


	//   ....[98]....
        /*03e0*/ 	.word	0xffffffff


	//   ....[99]....
        /*03e4*/ 	.word	0xffffffff


	//   ....[100]....
        /*03e8*/ 	.word	0xffffffff


	//   ....[101]....
        /*03ec*/ 	.word	0xffffffff


	//   ....[102]....
        /*03f0*/ 	.word	0xffffffff


	//   ....[103]....
        /*03f4*/ 	.word	0xffffffff


	//   ....[104]....
        /*03f8*/ 	.word	0xffffffff


	//   ....[105]....
        /*03fc*/ 	.word	0xffffffff


	//   ....[106]....
        /*0400*/ 	.word	0xffffffff


	//   ....[107]....
        /*0404*/ 	.word	0xffffffff


	//   ....[108]....
        /*0408*/ 	.word	0xffffffff


	//   ....[109]....
        /*040c*/ 	.word	0xffffffff


	//   ....[110]....
        /*0410*/ 	.word	0xffffffff


	//   ....[111]....
        /*0414*/ 	.word	0xffffffff


	//   ....[112]....
        /*0418*/ 	.word	0xffffffff


	//   ....[113]....
        /*041c*/ 	.word	0xffffffff


	//   ....[114]....
        /*0420*/ 	.word	0xffffffff


	//   ....[115]....
        /*0424*/ 	.word	0xffffffff


	//   ....[116]....
        /*0428*/ 	.word	0xffffffff


	//   ....[117]....
        /*042c*/ 	.word	0xffffffff


	//   ....[118]....
        /*0430*/ 	.word	0xffffffff


	//   ....[119]....
        /*0434*/ 	.word	0xffffffff


	//   ....[120]....
        /*0438*/ 	.word	0xffffffff


	//   ....[121]....
        /*043c*/ 	.word	0xffffffff


	//   ....[122]....
        /*0440*/ 	.word	0xffffffff


	//   ....[123]....
        /*0444*/ 	.word	0xffffffff


	//   ....[124]....
        /*0448*/ 	.word	0xffffffff


	//   ....[125]....
        /*044c*/ 	.word	0xffffffff


	//   ....[126]....
        /*0450*/ 	.word	0xffffffff


	//   ....[127]....
        /*0454*/ 	.word	0xffffffff


	//----- nvinfo : EIATTR_COOP_GROUP_INSTR_OFFSETS
	.align		4
.L_366:
        /*0458*/ 	.byte	0x04, 0x28
        /*045a*/ 	.short	(.L_368 - .L_367)


	//   ....[0]....
.L_367:
        /*045c*/ 	.word	0x00000de0


	//   ....[1]....
        /*0460*/ 	.word	0x00000e10


	//   ....[2]....
        /*0464*/ 	.word	0x00000e40


	//   ....[3]....
        /*0468*/ 	.word	0x00000e70


	//   ....[4]....
        /*046c*/ 	.word	0x00000ee0


	//   ....[5]....
        /*0470*/ 	.word	0x00000f10


	//   ....[6]....
        /*0474*/ 	.word	0x00001040


	//   ....[7]....
        /*0478*/ 	.word	0x00001050


	//   ....[8]....
        /*047c*/ 	.word	0x000014a0


	//   ....[9]....
        /*0480*/ 	.word	0x000014c0


	//   ....[10]....
        /*0484*/ 	.word	0x000014e0


	//   ....[11]....
        /*0488*/ 	.word	0x00001500


	//   ....[12]....
        /*048c*/ 	.word	0x00001880


	//   ....[13]....
        /*0490*/ 	.word	0x000018f0


	//   ....[14]....
        /*0494*/ 	.word	0x00001c40


	//   ....[15]....
        /*0498*/ 	.word	0x00001c50


	//   ....[16]....
        /*049c*/ 	.word	0x000028c0


	//   ....[17]....
        /*04a0*/ 	.word	0x000028d0


	//   ....[18]....
        /*04a4*/ 	.word	0x00002950


	//   ....[19]....
        /*04a8*/ 	.word	0x00002970


	//   ....[20]....
        /*04ac*/ 	.word	0x00002c30


	//   ....[21]....
        /*04b0*/ 	.word	0x00002e70


	//   ....[22]....
        /*04b4*/ 	.word	0x00003030


	//   ....[23]....
        /*04b8*/ 	.word	0x000037d0


	//   ....[24]....
        /*04bc*/ 	.word	0x00004150


	//   ....[25]....
        /*04c0*/ 	.word	0x00004220


	//   ....[26]....
        /*04c4*/ 	.word	0x00004260


	//   ....[27]....
        /*04c8*/ 	.word	0x000042b0


	//   ....[28]....
        /*04cc*/ 	.word	0x000042d0


	//   ....[29]....
        /*04d0*/ 	.word	0x00004360


	//   ....[30]....
        /*04d4*/ 	.word	0x00004460


	//   ....[31]....
        /*04d8*/ 	.word	0x000044c0


	//   ....[32]....
        /*04dc*/ 	.word	0x00005980


	//   ....[33]....
        /*04e0*/ 	.word	0x00005990


	//   ....[34]....
        /*04e4*/ 	.word	0x00005a70


	//   ....[35]....
        /*04e8*/ 	.word	0x00005a80


	//   ....[36]....
        /*04ec*/ 	.word	0x00006480


	//   ....[37]....
        /*04f0*/ 	.word	0x00006490


	//   ....[38]....
        /*04f4*/ 	.word	0x00006510


	//   ....[39]....
        /*04f8*/ 	.word	0x00006550


	//   ....[40]....
        /*04fc*/ 	.word	0x00006720


	//   ....[41]....
        /*0500*/ 	.word	0x000068f0


	//   ....[42]....
        /*0504*/ 	.word	0x00006ac0


	//   ....[43]....
        /*0508*/ 	.word	0x000070f0


	//   ....[44]....
        /*050c*/ 	.word	0x00007ad0


	//   ....[45]....
        /*0510*/ 	.word	0x00007b80


	//   ....[46]....
        /*0514*/ 	.word	0x00007bf0


	//   ....[47]....
        /*0518*/ 	.word	0x00007c90


	//   ....[48]....
        /*051c*/ 	.word	0x00007cb0


	//   ....[49]....
        /*0520*/ 	.word	0x00007d10


	//   ....[50]....
        /*0524*/ 	.word	0x00007e50


	//   ....[51]....
        /*0528*/ 	.word	0x00007e70


	//   ....[52]....
        /*052c*/ 	.word	0x00009c80


	//   ....[53]....
        /*0530*/ 	.word	0x00009c90


	//   ....[54]....
        /*0534*/ 	.word	0x00009d70


	//   ....[55]....
        /*0538*/ 	.word	0x00009d80


	//   ....[56]....
        /*053c*/ 	.word	0x0000a780


	//   ....[57]....
        /*0540*/ 	.word	0x0000a790


	//   ....[58]....
        /*0544*/ 	.word	0x0000a810


	//   ....[59]....
        /*0548*/ 	.word	0x0000a850


	//   ....[60]....
        /*054c*/ 	.word	0x0000ab00


	//   ....[61]....
        /*0550*/ 	.word	0x0000ab50


	//   ....[62]....
        /*0554*/ 	.word	0x0000abe0


	//   ....[63]....
        /*0558*/ 	.word	0x0000ac20


	//   ....[64]....
        /*055c*/ 	.word	0x0000ac50


	//   ....[65]....
        /*0560*/ 	.word	0x0000aca0


	//   ....[66]....
        /*0564*/ 	.word	0x0000ada0


	//   ....[67]....
        /*0568*/ 	.word	0x0000b180


	//   ....[68]....
        /*056c*/ 	.word	0x0000c810


	//   ....[69]....
        /*0570*/ 	.word	0x0000c830


	//   ....[70]....
        /*0574*/ 	.word	0x0000ca00


	//   ....[71]....
        /*0578*/ 	.word	0x0000ca10


	//   ....[72]....
        /*057c*/ 	.word	0x0000d3c0


	//   ....[73]....
        /*0580*/ 	.word	0x0000d3d0


	//   ....[74]....
        /*0584*/ 	.word	0x0000d450


	//   ....[75]....
        /*0588*/ 	.word	0x0000d490


	//   ....[76]....
        /*058c*/ 	.word	0x0000d600


	//   ....[77]....
        /*0590*/ 	.word	0x0000d820


	//   ....[78]....
        /*0594*/ 	.word	0x0000dd10


	//   ....[79]....
        /*0598*/ 	.word	0x0000e1b0


	//   ....[80]....
        /*059c*/ 	.word	0x0000eae0


	//   ....[81]....
        /*05a0*/ 	.word	0x0000ebc0


	//   ....[82]....
        /*05a4*/ 	.word	0x0000ebe0


	//   ....[83]....
        /*05a8*/ 	.word	0x0000ec80


	//   ....[84]....
        /*05ac*/ 	.word	0x0000eca0


	//   ....[85]....
        /*05b0*/ 	.word	0x0000ed00


	//   ....[86]....
        /*05b4*/ 	.word	0x0000ee40


	//   ....[87]....
        /*05b8*/ 	.word	0x0000ee60


	//   ....[88]....
        /*05bc*/ 	.word	0x00010670


	//   ....[89]....
        /*05c0*/ 	.word	0x00010680


	//   ....[90]....
        /*05c4*/ 	.word	0x00010690


	//   ....[91]....
        /*05c8*/ 	.word	0x000106a0


	//   ....[92]....
        /*05cc*/ 	.word	0x000106d0


	//   ....[93]....
        /*05d0*/ 	.word	0x000106f0


	//   ....[94]....
        /*05d4*/ 	.word	0x00010710


	//   ....[95]....
        /*05d8*/ 	.word	0x00010720


	//   ....[96]....
        /*05dc*/ 	.word	0x00011e80


	//   ....[97]....
        /*05e0*/ 	.word	0x00011e90


	//   ....[98]....
        /*05e4*/ 	.word	0x00011eb0


	//   ....[99]....
        /*05e8*/ 	.word	0x00011ec0


	//   ....[100]....
        /*05ec*/ 	.word	0x00011ed0


	//   ....[101]....
        /*05f0*/ 	.word	0x00011ee0


	//   ....[102]....
        /*05f4*/ 	.word	0x00011ef0


	//   ....[103]....
        /*05f8*/ 	.word	0x00011f00


	//   ....[104]....
        /*05fc*/ 	.word	0x00011f30


	//   ....[105]....
        /*0600*/ 	.word	0x00011f50


	//   ....[106]....
        /*0604*/ 	.word	0x00012170


	//   ....[107]....
        /*0608*/ 	.word	0x000121a0


	//   ....[108]....
        /*060c*/ 	.word	0x000122f0


	//   ....[109]....
        /*0610*/ 	.word	0x00012320


	//   ....[110]....
        /*0614*/ 	.word	0x00012470


	//   ....[111]....
        /*0618*/ 	.word	0x00012490


	//   ....[112]....
        /*061c*/ 	.word	0x00012b30


	//   ....[113]....
        /*0620*/ 	.word	0x00012b50


	//   ....[114]....
        /*0624*/ 	.word	0x00012ca0


	//   ....[115]....
        /*0628*/ 	.word	0x00012cd0


	//   ....[116]....
        /*062c*/ 	.word	0x00012e00


	//   ....[117]....
        /*0630*/ 	.word	0x00012e30


	//   ....[118]....
        /*0634*/ 	.word	0x00012f60


	//   ....[119]....
        /*0638*/ 	.word	0x00012f80


	//   ....[120]....
        /*063c*/ 	.word	0x000130d0


	//   ....[121]....
        /*0640*/ 	.word	0x00013110


	//   ....[122]....
        /*0644*/ 	.word	0x00013150


	//   ....[123]....
        /*0648*/ 	.word	0x00013190


	//   ....[124]....
        /*064c*/ 	.word	0x000131e0


	//   ....[125]....
        /*0650*/ 	.word	0x00013220


	//   ....[126]....
        /*0654*/ 	.word	0x00013260


	//   ....[127]....
        /*0658*/ 	.word	0x000132a0


	//----- nvinfo : EIATTR_EXIT_INSTR_OFFSETS
	.align		4
.L_368:
        /*065c*/ 	.byte	0x04, 0x1c
        /*065e*/ 	.short	(.L_370 - .L_369)


	//   ....[0]....
.L_369:
        /*0660*/ 	.word	0x00000040


	//   ....[1]....
        /*0664*/ 	.word	0x000124a0


	//   ....[2]....
        /*0668*/ 	.word	0x00012570


	//   ....[3]....
        /*066c*/ 	.word	0x000125d0


	//   ....[4]....
        /*0670*/ 	.word	0x00012f90


	//   ....[5]....
        /*0674*/ 	.word	0x00013040


	//   ....[6]....
        /*0678*/ 	.word	0x000130a0


	//----- nvinfo : EIATTR_CTAIDZ_USED
	.align		4
.L_370:
        /*067c*/ 	.byte	0x01, 0x04
	.zero		2


	//----- nvinfo : EIATTR_MAX_THREADS
	.align		4
        /*0680*/ 	.byte	0x04, 0x05
        /*0682*/ 	.short	(.L_372 - .L_371)
.L_371:
        /*0684*/ 	.word	0x00000080
        /*0688*/ 	.word	0x00000001
        /*068c*/ 	.word	0x00000001


	//----- nvinfo : EIATTR_CRS_STACK_SIZE
	.align		4
.L_372:
        /*0690*/ 	.byte	0x04, 0x1e
        /*0692*/ 	.short	(.L_374 - .L_373)
.L_373:
        /*0694*/ 	.word	0x00000000
.L_374:


//--------------------- .nv.info._ZN7cutlass13device_kernelIN5flash19enable_sm80_to_sm89INS1_16FlashAttnFwdSm80INS1_25CollectiveMainloopFwdSm80ILi4ELi1ELb0EN4cute5tupleIJNS5_1CILi128EEENS7_ILi48EEENS7_ILi96EEEEEELi96ENS_10bfloat16_tEfNS_4arch4Sm80ELb0ELb1ELb0ELb1ELb1ELb0ELb1ELb0EEENS1_21CollectiveEpilogueFwdINS6_IJS8_SA_S9_EEENS6_IJNS7_ILi1EEESI_SI_EEESC_SE_Li128ELb1ELb1ELb0ELb0EEENS1_19SingleTileSchedulerILb1ELb0ELb1ELi128EEEEEEEEEvNT_6ParamsE --------------------------
	.section	.nv.info._ZN7cutlass13device_kernelIN5flash19enable_sm80_to_sm89INS1_16FlashAttnFwdSm80INS1_25CollectiveMainloopFwdSm80ILi4ELi1ELb0EN4cute5tupleIJNS5_1CILi128EEENS7_ILi48EEENS7_ILi96EEEEEELi96ENS_10bfloat16_tEfNS_4arch4Sm80ELb0ELb1ELb0ELb1ELb1ELb0ELb1ELb0EEENS1_21CollectiveEpilogueFwdINS6_IJS8_SA_S9_EEENS6_IJNS7_ILi1EEESI_SI_EEESC_SE_Li128ELb1ELb1ELb0ELb0EEENS1_19SingleTileSchedulerILb1ELb0ELb1ELi128EEEEEEEEEvNT_6ParamsE,"",@"SHT_CUDA_INFO"
	.sectionflags	@""
	.align	4


	//----- nvinfo : EIATTR_CUDA_API_VERSION
	.align		4
        /*0000*/ 	.byte	0x04, 0x37
        /*0002*/ 	.short	(.L_376 - .L_375)
.L_375:
        /*0004*/ 	.word	0x00000082


	//----- nvinfo : EIATTR_SW2861232_WAR
	.align		4
.L_376:
        /*0008*/ 	.byte	0x01, 0x35
	.zero		2


	//----- nvinfo : EIATTR_PARAM_CBANK
	.align		4
        /*000c*/ 	.byte	0x04, 0x0a
        /*000e*/ 	.short	(.L_378 - .L_377)
	.align		4
.L_377:
        /*0010*/ 	.word	index@(.nv.constant0._ZN7cutlass13device_kernelIN5flash19enable_sm80_to_sm89INS1_16FlashAttnFwdSm80INS1_25CollectiveMainloopFwdSm80ILi4ELi1ELb0EN4cute5tupleIJNS5_1CILi128EEENS7_ILi48EEENS7_ILi96EEEEEELi96ENS_10bfloat16_tEfNS_4arch4Sm80ELb0ELb1ELb0ELb1ELb1ELb0ELb1ELb0EEENS1_21CollectiveEpilogueFwdINS6_IJS8_SA_S9_EEENS6_IJNS7_ILi1EEESI_SI_EEESC_SE_Li128ELb1ELb1ELb0ELb0EEENS1_19SingleTileSchedulerILb1ELb0ELb1ELi128EEEEEEEEEvNT_6ParamsE)
        /*0014*/ 	.short	0x0160
        /*0016*/ 	.short	0x0418


	//----- nvinfo : EIATTR_CBANK_PARAM_SIZE
	.align		4
.L_378:
        /*0018*/ 	.byte	0x03, 0x19
        /*001a*/ 	.short	0x0418


	//----- nvinfo : EIATTR_KPARAM_INFO
	.align		4
        /*001c*/ 	.byte	0x04, 0x17
        /*001e*/ 	.short	(.L_380 - .L_379)
.L_379:
        /*0020*/ 	.word	0x00000000
        /*0024*/ 	.short	0x0000
        /*0026*/ 	.short	0x0000
        /*0028*/ 	.byte	0x00, 0xf0, 0x61, 0x10


	//----- nvinfo : EIATTR_MAXREG_COUNT
	.align		4
.L_380:
        /*002c*/ 	.byte	0x03, 0x1b
        /*002e*/ 	.short	0x00ff


	//----- nvinfo : EIATTR_NUM_BARRIERS
	.align		4
        /*0030*/ 	.byte	0x02, 0x4c
        /*0032*/ 	.byte	0x02
	.zero		1


	//----- nvinfo : EIATTR_ANNOTATIONS
	.align		4
        /*0034*/ 	.byte	0x04, 0x55
        /*0036*/ 	.short	(.L_382 - .L_381)


	//   ....[0]....
.L_381:
        /* <DEDUP_REMOVED lines=44> */


	//----- nvinfo : EIATTR_MERCURY_ISA_VERSION
	.align		4
.L_382:
        /*02e0*/ 	.byte	0x03, 0x5f
        /*02e2*/ 	.short	0x0000


	//----- nvinfo : EIATTR_COOP_GROUP_MASK_REGIDS
	.align		4
        /*02e4*/ 	.byte	0x04, 0x29
        /*02e6*/ 	.short	(.L_384 - .L_383)


	//   ....[0]....
.L_383:
        /*02e8*/ 	.word	0xffffffff


	//   ....[1]....
        /*02ec*/ 	.word	0xffffffff


	//   ....[2]....
        /*02f0*/ 	.word	0xffffffff


	//   ....[3]....
        /*02f4*/ 	.word	0xffffffff


	//   ....[4]....
        /*02f8*/ 	.word	0xffffffff


	//   ....[5]....
        /*02fc*/ 	.word	0xffffffff


	//   ....[6]....
        /*0300*/ 	.word	0xffffffff


	//   ....[7]....
        /*0304*/ 	.word	0xffffffff


	//   ....[8]....
        /*0308*/ 	.word	0xffffffff


	//   ....[9]....
        /*030c*/ 	.word	0xffffffff


	//   ....[10]....
        /*0310*/ 	.word	0xffffffff


	//   ....[11]....
        /*0314*/ 	.word	0xffffffff


	//   ....[12]....
        /*0318*/ 	.word	0xffffffff


	//   ....[13]....
        /*031c*/ 	.word	0xffffffff


	//   ....[14]....
        /*0320*/ 	.word	0xffffffff


	//   ....[15]....
        /*0324*/ 	.word	0xffffffff


	//   ....[16]....
        /*0328*/ 	.word	0xffffffff


	//   ....[17]....
        /*032c*/ 	.word	0xffffffff


	//   ....[18]....
        /*0330*/ 	.word	0xffffffff


	//   ....[19]....
        /*0334*/ 	.word	0xffffffff


	//   ....[20]....
        /*0338*/ 	.word	0xffffffff


	//   ....[21]....
        /*033c*/ 	.word	0xffffffff


	//   ....[22]....
        /*0340*/ 	.word	0xffffffff


	//   ....[23]....
        /*0344*/ 	.word	0xffffffff


	//   ....[24]....
        /*0348*/ 	.word	0xffffffff


	//   ....[25]....
        /*034c*/ 	.word	0xffffffff


	//   ....[26]....
        /*0350*/ 	.word	0xffffffff


	//   ....[27]....
        /*0354*/ 	.word	0xffffffff


	//   ....[28]....
        /*0358*/ 	.word	0xffffffff


	//   ....[29]....
        /*035c*/ 	.word	0xffffffff


	//   ....[30]....
        /*0360*/ 	.word	0xffffffff


	//   ....[31]....
        /*0364*/ 	.word	0xffffffff


	//   ....[32]....
        /*0368*/ 	.word	0xffffffff


	//   ....[33]....
        /*036c*/ 	.word	0xffffffff


	//   ....[34]....
        /*0370*/ 	.word	0xffffffff


	//   ....[35]....
        /*0374*/ 	.word	0xffffffff


	//   ....[36]....
        /*0378*/ 	.word	0xffffffff


	//   ....[37]....
        /*037c*/ 	.word	0xffffffff


	//   ....[38]....
        /*0380*/ 	.word	0xffffffff


	//   ....[39]....
        /*0384*/ 	.word	0xffffffff


	//   ....[40]....
        /*0388*/ 	.word	0xffffffff


	//   ....[41]....
        /*038c*/ 	.word	0xffffffff


	//   ....[42]....
        /*0390*/ 	.word	0xffffffff


	//   ....[43]....
        /*0394*/ 	.word	0xffffffff


	//   ....[44]....
        /*0398*/ 	.word	0xffffffff


	//   ....[45]....
        /*039c*/ 	.word	0xffffffff


	//   ....[46]....
        /*03a0*/ 	.word	0xffffffff


	//   ....[47]....
        /*03a4*/ 	.word	0xffffffff


	//   ....[48]....
        /*03a8*/ 	.word	0xffffffff


	//   ....[49]....
        /*03ac*/ 	.word	0xffffffff


	//   ....[50]....
        /*03b0*/ 	.word	0xffffffff


	//   ....[51]....
        /*03b4*/ 	.word	0xffffffff


	//   ....[52]....
        /*03b8*/ 	.word	0xffffffff


	//   ....[53]....
        /*03bc*/ 	.word	0xffffffff


	//   ....[54]....
        /*03c0*/ 	.word	0xffffffff


	//   ....[55]....
        /*03c4*/ 	.word	0xffffffff


	//   ....[56]....
        /*03c8*/ 	.word	0xffffffff


	//   ....[57]....
        /*03cc*/ 	.word	0xffffffff


	//   ....[58]....
        /*03d0*/ 	.word	0xffffffff


	//   ....[59]....
        /*03d4*/ 	.word	0xffffffff


	//   ....[60]....
        /*03d8*/ 	.word	0xffffffff


	//   ....[61]....
        /*03dc*/ 	.word	0xffffffff


	//   ....[62]....
        /*03e0*/ 	.word	0xffffffff


	//   ....[63]....
        /*03e4*/ 	.word	0xffffffff


	//   ....[64]....
        /*03e8*/ 	.word	0xffffffff


	//   ....[65]....
        /*03ec*/ 	.word	0xffffffff


	//   ....[66]....
        /*03f0*/ 	.word	0xffffffff


	//   ....[67]....
        /*03f4*/ 	.word	0xffffffff


	//   ....[68]....
        /*03f8*/ 	.word	0xffffffff


	//   ....[69]....
        /*03fc*/ 	.word	0xffffffff


	//   ....[70]....
        /*0400*/ 	.word	0xffffffff


	//   ....[71]....
        /*0404*/ 	.word	0xffffffff


	//   ....[72]....
        /*0408*/ 	.word	0xffffffff


	//   ....[73]....
        /*040c*/ 	.word	0xffffffff


	//   ....[74]....
        /*0410*/ 	.word	0xffffffff


	//   ....[75]....
        /*0414*/ 	.word	0xffffffff


	//   ....[76]....
        /*0418*/ 	.word	0xffffffff


	//   ....[77]....
        /*041c*/ 	.word	0xffffffff


	//   ....[78]....
        /*0420*/ 	.word	0xffffffff


	//   ....[79]....
        /*0424*/ 	.word	0xffffffff


	//   ....[80]....
        /*0428*/ 	.word	0xffffffff


	//   ....[81]....
        /*042c*/ 	.word	0xffffffff


	//   ....[82]....
        /*0430*/ 	.word	0xffffffff


	//   ....[83]....
        /*0434*/ 	.word	0xffffffff


	//   ....[84]....
        /*0438*/ 	.word	0xffffffff


	//   ....[85]....
        /*043c*/ 	.word	0xffffffff


	//   ....[86]....
        /*0440*/ 	.word	0xffffffff


	//   ....[87]....
        /*0444*/ 	.word	0xffffffff


	//   ....[88]....
        /*0448*/ 	.word	0xffffffff


	//   ....[89]....
        /*044c*/ 	.word	0xffffffff


	//   ....[90]....
        /*0450*/ 	.word	0xffffffff


	//   ....[91]....
        /*0454*/ 	.word	0xffffffff


	//   ....[92]....
        /*0458*/ 	.word	0xffffffff


	//   ....[93]....
        /*045c*/ 	.word	0xffffffff


	//   ....[94]....
        /*0460*/ 	.word	0xffffffff


	//   ....[95]....
        /*0464*/ 	.word	0xffffffff


	//   ....[96]....
        /*0468*/ 	.word	0xffffffff


	//   ....[97]....
        /*046c*/ 	.word	0xffffffff


	//   ....[98]....
        /*0470*/ 	.word	0xffffffff


	//   ....[99]....
        /*0474*/ 	.word	0xffffffff


	//   ....[100]....
        /*0478*/ 	.word	0xffffffff


	//   ....[101]....
        /*047c*/ 	.word	0xffffffff


	//   ....[102]....
        /*0480*/ 	.word	0xffffffff


	//   ....[103]....
        /*0484*/ 	.word	0xffffffff


	//   ....[104]....
        /*0488*/ 	.word	0xffffffff


	//   ....[105]....
        /*048c*/ 	.word	0xffffffff


	//   ....[106]....
        /*0490*/ 	.word	0xffffffff


	//   ....[107]....
        /*0494*/ 	.word	0xffffffff


	//   ....[108]....
        /*0498*/ 	.word	0xffffffff


	//   ....[109]....
        /*049c*/ 	.word	0xffffffff


	//   ....[110]....
        /*04a0*/ 	.word	0xffffffff


	//   ....[111]....
        /*04a4*/ 	.word	0xffffffff


	//   ....[112]....
        /*04a8*/ 	.word	0xffffffff


	//   ....[113]....
        /*04ac*/ 	.word	0xffffffff


	//   ....[114]....
        /*04b0*/ 	.word	0xffffffff


	//   ....[115]....
        /*04b4*/ 	.word	0xffffffff


	//   ....[116]....
        /*04b8*/ 	.word	0xffffffff


	//   ....[117]....
        /*04bc*/ 	.word	0xffffffff


	//   ....[118]....
        /*04c0*/ 	.word	0xffffffff


	//   ....[119]....
        /*04c4*/ 	.word	0xffffffff


	//   ....[120]....
        /*04c8*/ 	.word	0xffffffff


	//   ....[121]....
        /*04cc*/ 	.word	0xffffffff


	//   ....[122]....
        /*04d0*/ 	.word	0xffffffff


	//   ....[123]....
        /*04d4*/ 	.word	0xffffffff


	//   ....[124]....
        /*04d8*/ 	.word	0xffffffff


	//   ....[125]....
        /*04dc*/ 	.word	0xffffffff


	//   ....[126]....
        /*04e0*/ 	.word	0xffffffff


	//   ....[127]....
        /*04e4*/ 	.word	0xffffffff


	//   ....[128]....
        /*04e8*/ 	.word	0xffffffff


	//----- nvinfo : EIATTR_COOP_GROUP_INSTR_OFFSETS
	.align		4
.L_384:
        /*04ec*/ 	.byte	0x04, 0x28
        /*04ee*/ 	.short	(.L_386 - .L_385)


	//   ....[0]....
.L_385:
        /*04f0*/ 	.word	0x00000090


	//   ....[1]....
        /*04f4*/ 	.word	0x00001310


	//   ....[2]....
        /*04f8*/ 	.word	0x00001350


	//   ....[3]....
        /*04fc*/ 	.word	0x000014f0


	//   ....[4]....
        /*0500*/ 	.word	0x00001520


	//   ....[5]....
        /*0504*/ 	.word	0x00001640


	//   ....[6]....
        /*0508*/ 	.word	0x00001670


	//   ....[7]....
        /*050c*/ 	.word	0x00001780


	//   ....[8]....
        /*0510*/ 	.word	0x000017c0


	//   ....[9]....
        /*0514*/ 	.word	0x00001c30


	//   ....[10]....
        /*0518*/ 	.word	0x00001c50


	//   ....[11]....
        /*051c*/ 	.word	0x00001c70


	//   ....[12]....
        /*0520*/ 	.word	0x00001c80


	//   ....[13]....
        /*0524*/ 	.word	0x00001ee0


	//   ....[14]....
        /*0528*/ 	.word	0x00002030


	//   ....[15]....
        /*052c*/ 	.word	0x00002340


	//   ....[16]....
        /*0530*/ 	.word	0x00002350


	//   ....[17]....
        /*0534*/ 	.word	0x00003010


	//   ....[18]....
        /*0538*/ 	.word	0x00003040


	//   ....[19]....
        /*053c*/ 	.word	0x00003140


	//   ....[20]....
        /*0540*/ 	.word	0x00003160


	//   ....[21]....
        /*0544*/ 	.word	0x00003410


	//   ....[22]....
        /*0548*/ 	.word	0x00003620


	//   ....[23]....
        /*054c*/ 	.word	0x000037c0


	//   ....[24]....
        /*0550*/ 	.word	0x00003f40


	//   ....[25]....
        /*0554*/ 	.word	0x00004780


	//   ....[26]....
        /*0558*/ 	.word	0x000047c0


	//   ....[27]....
        /*055c*/ 	.word	0x000048c0


	//   ....[28]....
        /*0560*/ 	.word	0x000048f0


	//   ....[29]....
        /*0564*/ 	.word	0x000049f0


	//   ....[30]....
        /*0568*/ 	.word	0x00004a50


	//   ....[31]....
        /*056c*/ 	.word	0x00004bf0


	//   ....[32]....
        /*0570*/ 	.word	0x00004c40


	//   ....[33]....
        /*0574*/ 	.word	0x00006230


	//   ....[34]....
        /*0578*/ 	.word	0x00006240


	//   ....[35]....
        /*057c*/ 	.word	0x00006320


	//   ....[36]....
        /*0580*/ 	.word	0x00006330


	//   ....[37]....
        /*0584*/ 	.word	0x00006d70


	//   ....[38]....
        /*0588*/ 	.word	0x00006da0


	//   ....[39]....
        /*058c*/ 	.word	0x00006e60


	//   ....[40]....
        /*0590*/ 	.word	0x00006ea0


	//   ....[41]....
        /*0594*/ 	.word	0x00007050


	//   ....[42]....
        /*0598*/ 	.word	0x00007210


	//   ....[43]....
        /*059c*/ 	.word	0x000073d0


	//   ....[44]....
        /*05a0*/ 	.word	0x000079f0


	//   ....[45]....
        /*05a4*/ 	.word	0x00008300


	//   ....[46]....
        /*05a8*/ 	.word	0x00008340


	//   ....[47]....
        /*05ac*/ 	.word	0x000084a0


	//   ....[48]....
        /*05b0*/ 	.word	0x000084c0


	//   ....[49]....
        /*05b4*/ 	.word	0x000085e0


	//   ....[50]....
        /*05b8*/ 	.word	0x00008600


	//   ....[51]....
        /*05bc*/ 	.word	0x00008740


	//   ....[52]....
        /*05c0*/ 	.word	0x00008760


	//   ....[53]....
        /*05c4*/ 	.word	0x0000a610


	//   ....[54]....
        /*05c8*/ 	.word	0x0000a620


	//   ....[55]....
        /*05cc*/ 	.word	0x0000a700


	//   ....[56]....
        /*05d0*/ 	.word	0x0000a710


	//   ....[57]....
        /*05d4*/ 	.word	0x0000b190


	//   ....[58]....
        /*05d8*/ 	.word	0x0000b1b0


	//   ....[59]....
        /*05dc*/ 	.word	0x0000b230


	//   ....[60]....
        /*05e0*/ 	.word	0x0000b270


	//   ....[61]....
        /*05e4*/ 	.word	0x0000b580


	//   ....[62]....
        /*05e8*/ 	.word	0x0000b5d0


	//   ....[63]....
        /*05ec*/ 	.word	0x0000b600


	//   ....[64]....
        /*05f0*/ 	.word	0x0000b630


	//   ....[65]....
        /*05f4*/ 	.word	0x0000b670


	//   ....[66]....
        /*05f8*/ 	.word	0x0000b6a0


	//   ....[67]....
        /*05fc*/ 	.word	0x0000b800


	//   ....[68]....
        /*0600*/ 	.word	0x0000bbb0


	//   ....[69]....
        /*0604*/ 	.word	0x0000d2b0


	//   ....[70]....
        /*0608*/ 	.word	0x0000d2e0


	//   ....[71]....
        /*060c*/ 	.word	0x0000d470


	//   ....[72]....
        /*0610*/ 	.word	0x0000d480


	//   ....[73]....
        /*0614*/ 	.word	0x0000deb0


	//   ....[74]....
        /*0618*/ 	.word	0x0000ded0


	//   ....[75]....
        /*061c*/ 	.word	0x0000df50


	//   ....[76]....
        /*0620*/ 	.word	0x0000df90


	//   ....[77]....
        /*0624*/ 	.word	0x0000e0e0


	//   ....[78]....
        /*0628*/ 	.word	0x0000e2e0


	//   ....[79]....
        /*062c*/ 	.word	0x0000e7b0


	//   ....[80]....
        /*0630*/ 	.word	0x0000ec30


	//   ....[81]....
        /*0634*/ 	.word	0x0000f460


	//   ....[82]....
        /*0638*/ 	.word	0x0000f4a0


	//   ....[83]....
        /*063c*/ 	.word	0x0000f600


	//   ....[84]....
        /*0640*/ 	.word	0x0000f620


	//   ....[85]....
        /*0644*/ 	.word	0x0000f740


	//   ....[86]....
        /*0648*/ 	.word	0x0000f760


	//   ....[87]....
        /*064c*/ 	.word	0x0000f8a0


	//   ....[88]....
        /*0650*/ 	.word	0x0000f8c0


	//   ....[89]....
        /*0654*/ 	.word	0x000110b0


	//   ....[90]....
        /*0658*/ 	.word	0x000110c0


	//   ....[91]....
        /*065c*/ 	.word	0x000110d0


	//   ....[92]....
        /*0660*/ 	.word	0x000110e0


	//   ....[93]....
        /*0664*/ 	.word	0x00011110


	//   ....[94]....
        /*0668*/ 	.word	0x00011130


	//   ....[95]....
        /*066c*/ 	.word	0x00011150


	//   ....[96]....
        /*0670*/ 	.word	0x00011160


	//   ....[97]....
        /*0674*/ 	.word	0x00012860


	//   ....[98]....
        /*0678*/ 	.word	0x00012890


	//   ....[99]....
        /*067c*/ 	.word	0x000128c0


	//   ....[100]....
        /*0680*/ 	.word	0x000128e0


	//   ....[101]....
        /*0684*/ 	.word	0x000128f0


	//   ....[102]....
        /*0688*/ 	.word	0x00012900


	//   ....[103]....
        /*068c*/ 	.word	0x00012910


	//   ....[104]....
        /*0690*/ 	.word	0x00012920


	//   ....[105]....
        /*0694*/ 	.word	0x00012b40


	//   ....[106]....
        /*0698*/ 	.word	0x00012b50


	//   ....[107]....
        /*069c*/ 	.word	0x00012cd0


	//   ....[108]....
        /*06a0*/ 	.word	0x00012d00


	//   ....[109]....
        /*06a4*/ 	.word	0x00012e50


	//   ....[110]....
        /*06a8*/ 	.word	0x00012e80


	//   ....[111]....
        /*06ac*/ 	.word	0x00012fd0


	//   ....[112]....
        /*06b0*/ 	.word	0x00012ff0


	//   ....[113]....
        /*06b4*/ 	.word	0x000137e0


	//   ....[114]....
        /*06b8*/ 	.word	0x00013800


	//   ....[115]....
        /*06bc*/ 	.word	0x00013950


	//   ....[116]....
        /*06c0*/ 	.word	0x00013980


	//   ....[117]....
        /*06c4*/ 	.word	0x00013ab0


	//   ....[118]....
        /*06c8*/ 	.word	0x00013ae0


	//   ....[119]....
        /*06cc*/ 	.word	0x00013c10


	//   ....[120]....
        /*06d0*/ 	.word	0x00013c30


	//   ....[121]....
        /*06d4*/ 	.word	0x00013d90


	//   ....[122]....
        /*06d8*/ 	.word	0x00013de0


	//   ....[123]....
        /*06dc*/ 	.word	0x00013e30


	//   ....[124]....
        /*06e0*/ 	.word	0x00013e80


	//   ....[125]....
        /*06e4*/ 	.word	0x00013ee0


	//   ....[126]....
        /*06e8*/ 	.word	0x00013f30


	//   ....[127]....
        /*06ec*/ 	.word	0x00013f80


	//   ....[128]....
        /*06f0*/ 	.word	0x00013fd0


	//----- nvinfo : EIATTR_EXIT_INSTR_OFFSETS
	.align		4
.L_386:
        /*06f4*/ 	.byte	0x04, 0x1c
        /*06f6*/ 	.short	(.L_388 - .L_387)


	//   ....[0]....
.L_387:
        /*06f8*/ 	.word	0x00000370


	//   ....[1]....
        /*06fc*/ 	.word	0x00013000


	//   ....[2]....
        /*0700*/ 	.word	0x000130d0


	//   ....[3]....
        /*0704*/ 	.word	0x00013130


	//   ....[4]....
        /*0708*/ 	.word	0x00013c40


	//   ....[5]....
        /*070c*/ 	.word	0x00013cf0


	//   ....[6]....
        /*0710*/ 	.word	0x00013d50


	//----- nvinfo : EIATTR_CTAIDZ_USED
	.align		4
.L_388:
        /*0714*/ 	.byte	0x01, 0x04
	.zero		2


	//----- nvinfo : EIATTR_MAX_THREADS
	.align		4
        /*0718*/ 	.byte	0x04, 0x05
        /*071a*/ 	.short	(.L_390 - .L_389)
.L_389:
        /*071c*/ 	.word	0x00000080
        /*0720*/ 	.word	0x00000001
        /*0724*/ 	.word	0x00000001


	//----- nvinfo : EIATTR_CRS_STACK_SIZE
	.align		4
.L_390:
        /*0728*/ 	.byte	0x04, 0x1e
        /*072a*/ 	.short	(.L_392 - .L_391)
.L_391:
        /*072c*/ 	.word	0x00000000
.L_392:


//--------------------- .nv.info._ZN7cutlass13device_kernelIN5flash19enable_sm80_to_sm89INS1_16FlashAttnFwdSm80INS1_25CollectiveMainloopFwdSm80ILi4ELi1ELb0EN4cute5tupleIJNS5_1CILi128EEENS7_ILi48EEENS7_ILi96EEEEEELi96ENS_10bfloat16_tEfNS_4arch4Sm80ELb0ELb1ELb0ELb1ELb1ELb1ELb1ELb0EEENS1_21CollectiveEpilogueFwdINS6_IJS8_SA_S9_EEENS6_IJNS7_ILi1EEESI_SI_EEESC_SE_Li128ELb1ELb1ELb0ELb0EEENS1_19SingleTileSchedulerILb1ELb0ELb1ELi128EEEEEEEEEvNT_6ParamsE --------------------------
	.section	.nv.info._ZN7cutlass13device_kernelIN5flash19enable_sm80_to_sm89INS1_16FlashAttnFwdSm80INS1_25CollectiveMainloopFwdSm80ILi4ELi1ELb0EN4cute5tupleIJNS5_1CILi128EEENS7_ILi48EEENS7_ILi96EEEEEELi96ENS_10bfloat16_tEfNS_4arch4Sm80ELb0ELb1ELb0ELb1ELb1ELb1ELb1ELb0EEENS1_21CollectiveEpilogueFwdINS6_IJS8_SA_S9_EEENS6_IJNS7_ILi1EEESI_SI_EEESC_SE_Li128ELb1ELb1ELb0ELb0EEENS1_19SingleTileSchedulerILb1ELb0ELb1ELi128EEEEEEEEEvNT_6ParamsE,"",@"SHT_CUDA_INFO"
	.sectionflags	@""
	.align	4


	//----- nvinfo : EIATTR_CUDA_API_VERSION
	.align		4
        /*0000*/ 	.byte	0x04, 0x37
        /*0002*/ 	.short	(.L_394 - .L_393)
.L_393:
        /*0004*/ 	.word	0x00000082


	//----- nvinfo : EIATTR_SW2861232_WAR
	.align		4
.L_394:
        /*0008*/ 	.byte	0x01, 0x35
	.zero		2


	//----- nvinfo : EIATTR_PARAM_CBANK
	.align		4
        /*000c*/ 	.byte	0x04, 0x0a
        /*000e*/ 	.short	(.L_396 - .L_395)
	.align		4
.L_395:
        /*0010*/ 	.word	index@(.nv.constant0._ZN7cutlass13device_kernelIN5flash19enable_sm80_to_sm89INS1_16FlashAttnFwdSm80INS1_25CollectiveMainloopFwdSm80ILi4ELi1ELb0EN4cute5tupleIJNS5_1CILi128EEENS7_ILi48EEENS7_ILi96EEEEEELi96ENS_10bfloat16_tEfNS_4arch4Sm80ELb0ELb1ELb0ELb1ELb1ELb1ELb1ELb0EEENS1_21CollectiveEpilogueFwdINS6_IJS8_SA_S9_EEENS6_IJNS7_ILi1EEESI_SI_EEESC_SE_Li128ELb1ELb1ELb0ELb0EEENS1_19SingleTileSchedulerILb1ELb0ELb1ELi128EEEEEEEEEvNT_6ParamsE)
        /*0014*/ 	.short	0x0160
        /*0016*/ 	.short	0x0418


	//----- nvinfo : EIATTR_CBANK_PARAM_SIZE
	.align		4
.L_396:
        /*0018*/ 	.byte	0x03, 0x19
        /*001a*/ 	.short	0x0418


	//----- nvinfo : EIATTR_KPARAM_INFO
	.align		4
        /*001c*/ 	.byte	0x04, 0x17
        /*001e*/ 	.short	(.L_398 - .L_397)
.L_397:
        /*0020*/ 	.word	0x00000000
        /*0024*/ 	.short	0x0000
        /*0026*/ 	.short	0x0000
        /*0028*/ 	.byte	0x00, 0xf0, 0x61, 0x10


	//----- nvinfo : EIATTR_MAXREG_COUNT
	.align		4
.L_398:
        /*002c*/ 	.byte	0x03, 0x1b
        /*002e*/ 	.short	0x00ff


	//----- nvinfo : EIATTR_NUM_BARRIERS
	.align		4
        /*0030*/ 	.byte	0x02, 0x4c
        /*0032*/ 	.byte	0x02
	.zero		1


	//----- nvinfo : EIATTR_ANNOTATIONS
	.align		4
        /*0034*/ 	.byte	0x04, 0x55
        /*0036*/ 	.short	(.L_400 - .L_399)


	//   ....[0]....
.L_399:
        /* <DEDUP_REMOVED lines=52> */


	//----- nvinfo : EIATTR_MERCURY_ISA_VERSION
	.align		4
.L_400:
        /*0360*/ 	.byte	0x03, 0x5f
        /*0362*/ 	.short	0x0000


	//----- nvinfo : EIATTR_COOP_GROUP_MASK_REGIDS
	.align		4
        /*0364*/ 	.byte	0x04, 0x29
        /*0366*/ 	.short	(.L_402 - .L_401)


	//   ....[0]....
.L_401:
        /*0368*/ 	.word	0xffffffff


	//   ....[1]....
        /*036c*/ 	.word	0xffffffff


	//   ....[2]....
        /*0370*/ 	.word	0xffffffff


	//   ....[3]....
        /*0374*/ 	.word	0xffffffff


	//   ....[4]....
        /*0378*/ 	.word	0xffffffff


	//   ....[5]....
        /*037c*/ 	.word	0xffffffff


	//   ....[6]....
        /*0380*/ 	.word	0xffffffff


	//   ....[7]....
        /*0384*/ 	.word	0xffffffff


	//   ....[8]....
        /*0388*/ 	.word	0xffffffff


	//   ....[9]....
        /*038c*/ 	.word	0xffffffff


	//   ....[10]....
        /*0390*/ 	.word	0xffffffff


	//   ....[11]....
        /*0394*/ 	.word	0xffffffff


	//   ....[12]....
        /*0398*/ 	.word	0xffffffff


	//   ....[13]....
        /*039c*/ 	.word	0xffffffff


	//   ....[14]....
        /*03a0*/ 	.word	0xffffffff


	//   ....[15]....
        /*03a4*/ 	.word	0xffffffff


	//   ....[16]....
        /*03a8*/ 	.word	0xffffffff


	//   ....[17]....
        /*03ac*/ 	.word	0xffffffff


	//   ....[18]....
        /*03b0*/ 	.word	0xffffffff


	//   ....[19]....
        /*03b4*/ 	.word	0xffffffff


	//   ....[20]....
        /*03b8*/ 	.word	0xffffffff


	//   ....[21]....
        /*03bc*/ 	.word	0xffffffff


	//   ....[22]....
        /*03c0*/ 	.word	0xffffffff


	//   ....[23]....
        /*03c4*/ 	.word	0xffffffff


	//   ....[24]....
        /*03c8*/ 	.word	0xffffffff


	//   ....[25]....
        /*03cc*/ 	.word	0xffffffff


	//   ....[26]....
        /*03d0*/ 	.word	0xffffffff


	//   ....[27]....
        /*03d4*/ 	.word	0xffffffff


	//   ....[28]....
        /*03d8*/ 	.word	0xffffffff


	//   ....[29]....
        /*03dc*/ 	.word	0xffffffff


	//   ....[30]....
        /*03e0*/ 	.word	0xffffffff


	//   ....[31]....
        /*03e4*/ 	.word	0xffffffff


	//   ....[32]....
        /*03e8*/ 	.word	0xffffffff


	//   ....[33]....
        /*03ec*/ 	.word	0xffffffff


	//   ....[34]....
        /*03f0*/ 	.word	0xffffffff


	//   ....[35]....
        /*03f4*/ 	.word	0xffffffff


	//   ....[36]....
        /*03f8*/ 	.word	0xffffffff


	//   ....[37]....
        /*03fc*/ 	.word	0xffffffff


	//   ....[38]....
        /*0400*/ 	.word	0xffffffff


	//   ....[39]....
        /*0404*/ 	.word	0xffffffff


	//   ....[40]....
        /*0408*/ 	.word	0xffffffff


	//   ....[41]....
        /*040c*/ 	.word	0xffffffff


	//   ....[42]....
        /*0410*/ 	.word	0xffffffff


	//   ....[43]....
        /*0414*/ 	.word	0xffffffff


	//   ....[44]....
        /*0418*/ 	.word	0xffffffff


	//   ....[45]....
        /*041c*/ 	.word	0xffffffff


	//   ....[46]....
        /*0420*/ 	.word	0xffffffff


	//   ....[47]....
        /*0424*/ 	.word	0xffffffff


	//   ....[48]....
        /*0428*/ 	.word	0xffffffff


	//   ....[49]....
        /*042c*/ 	.word	0xffffffff


	//   ....[50]....
        /*0430*/ 	.word	0xffffffff


	//   ....[51]....
        /*0434*/ 	.word	0xffffffff


	//   ....[52]....
        /*0438*/ 	.word	0xffffffff


	//   ....[53]....
        /*043c*/ 	.word	0xffffffff


	//   ....[54]....
        /*0440*/ 	.word	0xffffffff


	//   ....[55]....
        /*0444*/ 	.word	0xffffffff


	//   ....[56]....
        /*0448*/ 	.word	0xffffffff


	//   ....[57]....
        /*044c*/ 	.word	0xffffffff


	//   ....[58]....
        /*0450*/ 	.word	0xffffffff


	//   ....[59]....
        /*0454*/ 	.word	0xffffffff


	//   ....[60]....
        /*0458*/ 	.word	0xffffffff


	//   ....[61]....
        /*045c*/ 	.word	0xffffffff


	//   ....[62]....
        /*0460*/ 	.word	0xffffffff


	//   ....[63]....
        /*0464*/ 	.word	0xffffffff


	//   ....[64]....
        /*0468*/ 	.word	0xffffffff


	//   ....[65]....
        /*046c*/ 	.word	0xffffffff


	//   ....[66]....
        /*0470*/ 	.word	0xffffffff


	//   ....[67]....
        /*0474*/ 	.word	0xffffffff


	//   ....[68]....
        /*0478*/ 	.word	0xffffffff


	//   ....[69]....
        /*047c*/ 	.word	0xffffffff


	//   ....[70]....
        /*0480*/ 	.word	0xffffffff


	//   ....[71]....
        /*0484*/ 	.word	0xffffffff


	//   ....[72]....
        /*0488*/ 	.word	0xffffffff


	//   ....[73]....
        /*048c*/ 	.word	0xffffffff


	//   ....[74]....
        /*0490*/ 	.word	0xffffffff


	//   ....[75]....
        /*0494*/ 	.word	0xffffffff


	//   ....[76]....
        /*0498*/ 	.word	0xffffffff


	//   ....[77]....
        /*049c*/ 	.word	0xffffffff


	//   ....[78]....
        /*04a0*/ 	.word	0xffffffff


	//   ....[79]....
        /*04a4*/ 	.word	0xffffffff


	//   ....[80]....
        /*04a8*/ 	.word	0xffffffff


	//   ....[81]....
        /*04ac*/ 	.word	0xffffffff


	//   ....[82]....
        /*04b0*/ 	.word	0xffffffff


	//   ....[83]....
        /*04b4*/ 	.word	0xffffffff


	//   ....[84]....
        /*04b8*/ 	.word	0xffffffff


	//   ....[85]....
        /*04bc*/ 	.word	0xffffffff


	//   ....[86]....
        /*04c0*/ 	.word	0xffffffff


	//   ....[87]....
        /*04c4*/ 	.word	0xffffffff


	//   ....[88]....
        /*04c8*/ 	.word	0xffffffff


	//   ....[89]....
        /*04cc*/ 	.word	0xffffffff


	//   ....[90]....
        /*04d0*/ 	.word	0xffffffff


	//   ....[91]....
        /*04d4*/ 	.word	0xffffffff


	//   ....[92]....
        /*04d8*/ 	.word	0xffffffff


	//   ....[93]....
        /*04dc*/ 	.word	0xffffffff


	//   ....[94]....
        /*04e0*/ 	.word	0xffffffff


	//   ....[95]....
        /*04e4*/ 	.word	0xffffffff


	//   ....[96]....
        /*04e8*/ 	.word	0xffffffff


	//   ....[97]....
        /*04ec*/ 	.word	0xffffffff


	//   ....[98]....
        /*04f0*/ 	.word	0xffffffff


	//   ....[99]....
        /*04f4*/ 	.word	0xffffffff


	//   ....[100]....
        /*04f8*/ 	.word	0xffffffff


	//   ....[101]....
        /*04fc*/ 	.word	0xffffffff


	//   ....[102]....
        /*0500*/ 	.word	0xffffffff


	//   ....[103]....
        /*0504*/ 	.word	0xffffffff


	//   ....[104]....
        /*0508*/ 	.word	0xffffffff


	//   ....[105]....
        /*050c*/ 	.word	0xffffffff


	//   ....[106]....
        /*0510*/ 	.word	0xffffffff


	//   ....[107]....
        /*0514*/ 	.word	0xffffffff


	//   ....[108]....
        /*0518*/ 	.word	0xffffffff


	//   ....[109]....
        /*051c*/ 	.word	0xffffffff


	//   ....[110]....
        /*0520*/ 	.word	0xffffffff


	//   ....[111]....
        /*0524*/ 	.word	0xffffffff


	//   ....[112]....
        /*0528*/ 	.word	0xffffffff


	//   ....[113]....
        /*052c*/ 	.word	0xffffffff


	//   ....[114]....
        /*0530*/ 	.word	0xffffffff


	//   ....[115]....
        /*0534*/ 	.word	0xffffffff


	//   ....[116]....
        /*0538*/ 	.word	0xffffffff


	//   ....[117]....
        /*053c*/ 	.word	0xffffffff


	//   ....[118]....
        /*0540*/ 	.word	0xffffffff


	//   ....[119]....
        /*0544*/ 	.word	0xffffffff


	//   ....[120]....
        /*0548*/ 	.word	0xffffffff


	//   ....[121]....
        /*054c*/ 	.word	0xffffffff


	//   ....[122]....
        /*0550*/ 	.word	0xffffffff


	//   ....[123]....
        /*0554*/ 	.word	0xffffffff


	//   ....[124]....
        /*0558*/ 	.word	0xffffffff


	//   ....[125]....
        /*055c*/ 	.word	0xffffffff


	//   ....[126]....
        /*0560*/ 	.word	0xffffffff


	//   ....[127]....
        /*0564*/ 	.word	0xffffffff


	//   ....[128]....
        /*0568*/ 	.word	0xffffffff


	//   ....[129]....
        /*056c*/ 	.word	0xffffffff


	//   ....[130]....
        /*0570*/ 	.word	0xffffffff


	//   ....[131]....
        /*0574*/ 	.word	0xffffffff


	//   ....[132]....
        /*0578*/ 	.word	0xffffffff


	//   ....[133]....
        /*057c*/ 	.word	0xffffffff


	//   ....[134]....
        /*0580*/ 	.word	0xffffffff


	//   ....[135]....
        /*0584*/ 	.word	0xffffffff


	//   ....[136]....
        /*0588*/ 	.word	0xffffffff


	//   ....[137]....
        /*058c*/ 	.word	0xffffffff


	//   ....[138]....
        /*0590*/ 	.word	0xffffffff


	//   ....[139]....
        /*0594*/ 	.word	0xffffffff


	//   ....[140]....
        /*0598*/ 	.word	0xffffffff


	//   ....[141]....
        /*059c*/ 	.word	0xffffffff


	//   ....[142]....
        /*05a0*/ 	.word	0xffffffff


	//   ....[143]....
        /*05a4*/ 	.word	0xffffffff


	//   ....[144]....
        /*05a8*/ 	.word	0xffffffff


	//   ....[145]....
        /*05ac*/ 	.word	0xffffffff


	//   ....[146]....
        /*05b0*/ 	.word	0xffffffff


	//   ....[147]....
        /*05b4*/ 	.word	0xffffffff


	//   ....[148]....
        /*05b8*/ 	.word	0xffffffff


	//   ....[149]....
        /*05bc*/ 	.word	0xffffffff


	//   ....[150]....
        /*05c0*/ 	.word	0xffffffff


	//   ....[151]....
        /*05c4*/ 	.word	0xffffffff


	//   ....[152]....
        /*05c8*/ 	.word	0xffffffff


	//----- nvinfo : EIATTR_COOP_GROUP_INSTR_OFFSETS
	.align		4
.L_402:
        /*05cc*/ 	.byte	0x04, 0x28
        /*05ce*/ 	.short	(.L_404 - .L_403)


	//   ....[0]....
.L_403:
        /*05d0*/ 	.word	0x00000090


	//   ....[1]....
        /*05d4*/ 	.word	0x000023c0


	//   ....[2]....
        /*05d8*/ 	.word	0x000023d0


	//   ....[3]....
        /*05dc*/ 	.word	0x00003f10


	//   ....[4]....
        /*05e0*/ 	.word	0x00003f20


	//   ....[5]....
        /*05e4*/ 	.word	0x00005870


	//   ....[6]....
        /*05e8*/ 	.word	0x00005890


	//   ....[7]....
        /*05ec*/ 	.word	0x00005d90


	//   ....[8]....
        /*05f0*/ 	.word	0x00005e50


	//   ....[9]....
        /*05f4*/ 	.word	0x00006fd0


	//   ....[10]....
        /*05f8*/ 	.word	0x00007000


	//   ....[11]....
        /*05fc*/ 	.word	0x00007240


	//   ....[12]....
        /*0600*/ 	.word	0x00007270


	//   ....[13]....
        /*0604*/ 	.word	0x00007390


	//   ....[14]....
        /*0608*/ 	.word	0x000073c0


	//   ....[15]....
        /*060c*/ 	.word	0x000074f0


	//   ....[16]....
        /*0610*/ 	.word	0x00007500


	//   ....[17]....
        /*0614*/ 	.word	0x00007a10


	//   ....[18]....
        /*0618*/ 	.word	0x00007a20


	//   ....[19]....
        /*061c*/ 	.word	0x00007b20


	//   ....[20]....
        /*0620*/ 	.word	0x00007b30


	//   ....[21]....
        /*0624*/ 	.word	0x00007fd0


	//   ....[22]....
        /*0628*/ 	.word	0x00007ff0


	//   ....[23]....
        /*062c*/ 	.word	0x00008030


	//   ....[24]....
        /*0630*/ 	.word	0x00008060


	//   ....[25]....
        /*0634*/ 	.word	0x00008480


	//   ....[26]....
        /*0638*/ 	.word	0x000084c0


	//   ....[27]....
        /*063c*/ 	.word	0x00008510


	//   ....[28]....
        /*0640*/ 	.word	0x00008580


	//   ....[29]....
        /*0644*/ 	.word	0x0000b7d0


	//   ....[30]....
        /*0648*/ 	.word	0x0000b7f0


	//   ....[31]....
        /*064c*/ 	.word	0x0000b850


	//   ....[32]....
        /*0650*/ 	.word	0x0000b860


	//   ....[33]....
        /*0654*/ 	.word	0x0000bad0


	//   ....[34]....
        /*0658*/ 	.word	0x0000bb10


	//   ....[35]....
        /*065c*/ 	.word	0x0000bb60


	//   ....[36]....
        /*0660*/ 	.word	0x0000bbd0


	//   ....[37]....
        /*0664*/ 	.word	0x0000f470


	//   ....[38]....
        /*0668*/ 	.word	0x0000f530


	//   ....[39]....
        /*066c*/ 	.word	0x0000f8a0


	//   ....[40]....
        /*0670*/ 	.word	0x0000f8b0


	//   ....[41]....
        /*0674*/ 	.word	0x00010580


	//   ....[42]....
        /*0678*/ 	.word	0x000105a0


	//   ....[43]....
        /*067c*/ 	.word	0x000106a0


	//   ....[44]....
        /*0680*/ 	.word	0x000106c0


	//   ....[45]....
        /*0684*/ 	.word	0x00010940


	//   ....[46]....
        /*0688*/ 	.word	0x00010ba0


	//   ....[47]....
        /*068c*/ 	.word	0x00010d40


	//   ....[48]....
        /*0690*/ 	.word	0x000114c0


	//   ....[49]....
        /*0694*/ 	.word	0x00011d00


	//   ....[50]....
        /*0698*/ 	.word	0x00011d40


	//   ....[51]....
        /*069c*/ 	.word	0x00011e40


	//   ....[52]....
        /*06a0*/ 	.word	0x00011e70


	//   ....[53]....
        /*06a4*/ 	.word	0x00011f70


	//   ....[54]....
        /*06a8*/ 	.word	0x00011fd0


	//   ....[55]....
        /*06ac*/ 	.word	0x00012170


	//   ....[56]....
        /*06b0*/ 	.word	0x000121c0


	//   ....[57]....
        /*06b4*/ 	.word	0x00013700


	//   ....[58]....
        /*06b8*/ 	.word	0x00013710


	//   ....[59]....
        /*06bc*/ 	.word	0x000137f0


	//   ....[60]....
        /*06c0*/ 	.word	0x00013800


	//   ....[61]....
        /*06c4*/ 	.word	0x00014240


	//   ....[62]....
        /*06c8*/ 	.word	0x00014270


	//   ....[63]....
        /*06cc*/ 	.word	0x00014330


	//   ....[64]....
        /*06d0*/ 	.word	0x00014370


	//   ....[65]....
        /*06d4*/ 	.word	0x00014520


	//   ....[66]....
        /*06d8*/ 	.word	0x00014700


	//   ....[67]....
        /*06dc*/ 	.word	0x000148c0


	//   ....[68]....
        /*06e0*/ 	.word	0x00014ee0


	//   ....[69]....
        /*06e4*/ 	.word	0x000157f0


	//   ....[70]....
        /*06e8*/ 	.word	0x00015830


	//   ....[71]....
        /*06ec*/ 	.word	0x00015990


	//   ....[72]....
        /*06f0*/ 	.word	0x000159b0


	//   ....[73]....
        /*06f4*/ 	.word	0x00015ad0


	//   ....[74]....
        /*06f8*/ 	.word	0x00015af0


	//   ....[75]....
        /*06fc*/ 	.word	0x00015c30


	//   ....[76]....
        /*0700*/ 	.word	0x00015c50


	//   ....[77]....
        /*0704*/ 	.word	0x00017af0


	//   ....[78]....
        /*0708*/ 	.word	0x00017b00


	//   ....[79]....
        /*070c*/ 	.word	0x00017be0


	//   ....[80]....
        /*0710*/ 	.word	0x00017bf0


	//   ....[81]....
        /*0714*/ 	.word	0x00018670


	//   ....[82]....
        /*0718*/ 	.word	0x00018690


	//   ....[83]....
        /*071c*/ 	.word	0x00018710


	//   ....[84]....
        /*0720*/ 	.word	0x00018750


	//   ....[85]....
        /*0724*/ 	.word	0x00018a60


	//   ....[86]....
        /*0728*/ 	.word	0x00018ab0


	//   ....[87]....
        /*072c*/ 	.word	0x00018ae0


	//   ....[88]....
        /*0730*/ 	.word	0x00018b10


	//   ....[89]....
        /*0734*/ 	.word	0x00018b50


	//   ....[90]....
        /*0738*/ 	.word	0x00018b80


	//   ....[91]....
        /*073c*/ 	.word	0x00018ce0


	//   ....[92]....
        /*0740*/ 	.word	0x00019090


	//   ....[93]....
        /*0744*/ 	.word	0x0001a790


	//   ....[94]....
        /*0748*/ 	.word	0x0001a7c0


	//   ....[95]....
        /*074c*/ 	.word	0x0001a950


	//   ....[96]....
        /*0750*/ 	.word	0x0001a960


	//   ....[97]....
        /*0754*/ 	.word	0x0001b390


	//   ....[98]....
        /*0758*/ 	.word	0x0001b3b0


	//   ....[99]....
        /*075c*/ 	.word	0x0001b430


	//   ....[100]....
        /*0760*/ 	.word	0x0001b470


	//   ....[101]....
        /*0764*/ 	.word	0x0001b5e0


	//   ....[102]....
        /*0768*/ 	.word	0x0001b7e0


	//   ....[103]....
        /*076c*/ 	.word	0x0001bcb0


	//   ....[104]....
        /*0770*/ 	.word	0x0001c130


	//   ....[105]....
        /*0774*/ 	.word	0x0001c960


	//   ....[106]....
        /*0778*/ 	.word	0x0001c9a0


	//   ....[107]....
        /*077c*/ 	.word	0x0001cb00


	//   ....[108]....
        /*0780*/ 	.word	0x0001cb20


	//   ....[109]....
        /*0784*/ 	.word	0x0001cc40


	//   ....[110]....
        /*0788*/ 	.word	0x0001cc60


	//   ....[111]....
        /*078c*/ 	.word	0x0001cda0


	//   ....[112]....
        /*0790*/ 	.word	0x0001cdc0


	//   ....[113]....
        /*0794*/ 	.word	0x0001e5b0


	//   ....[114]....
        /*0798*/ 	.word	0x0001e5c0


	//   ....[115]....
        /*079c*/ 	.word	0x0001e5d0


	//   ....[116]....
        /*07a0*/ 	.word	0x0001e5e0


	//   ....[117]....
        /*07a4*/ 	.word	0x0001e610


	//   ....[118]....
        /*07a8*/ 	.word	0x0001e630


	//   ....[119]....
        /*07ac*/ 	.word	0x0001e650


	//   ....[120]....
        /*07b0*/ 	.word	0x0001e660


	//   ....[121]....
        /*07b4*/ 	.word	0x0001fd60


	//   ....[122]....
        /*07b8*/ 	.word	0x0001fd90


	//   ....[123]....
        /*07bc*/ 	.word	0x0001fdc0


	//   ....[124]....
        /*07c0*/ 	.word	0x0001fde0


	//   ....[125]....
        /*07c4*/ 	.word	0x0001fdf0


	//   ....[126]....
        /*07c8*/ 	.word	0x0001fe00


	//   ....[127]....
        /*07cc*/ 	.word	0x0001fe10


	//   ....[128]....
        /*07d0*/ 	.word	0x0001fe20


	//   ....[129]....
        /*07d4*/ 	.word	0x00020040


	//   ....[130]....
        /*07d8*/ 	.word	0x00020050


	//   ....[131]....
        /*07dc*/ 	.word	0x000201d0


	//   ....[132]....
        /*07e0*/ 	.word	0x00020200


	//   ....[133]....
        /*07e4*/ 	.word	0x00020350


	//   ....[134]....
        /*07e8*/ 	.word	0x00020380


	//   ....[135]....
        /*07ec*/ 	.word	0x000204d0


	//   ....[136]....
        /*07f0*/ 	.word	0x000204f0


	//   ....[137]....
        /*07f4*/ 	.word	0x00020ce0


	//   ....[138]....
        /*07f8*/ 	.word	0x00020d00


	//   ....[139]....
        /*07fc*/ 	.word	0x00020e50


	//   ....[140]....
        /*0800*/ 	.word	0x00020e80


	//   ....[141]....
        /*0804*/ 	.word	0x00020fb0


	//   ....[142]....
        /*0808*/ 	.word	0x00020fe0


	//   ....[143]....
        /*080c*/ 	.word	0x00021110


	//   ....[144]....
        /*0810*/ 	.word	0x00021130


	//   ....[145]....
        /*0814*/ 	.word	0x00021290


	//   ....[146]....
        /*0818*/ 	.word	0x000212e0


	//   ....[147]....
        /*081c*/ 	.word	0x00021330


	//   ....[148]....
        /*0820*/ 	.word	0x00021380


	//   ....[149]....
        /*0824*/ 	.word	0x000213e0


	//   ....[150]....
        /*0828*/ 	.word	0x00021430


	//   ....[151]....
        /*082c*/ 	.word	0x00021480


	//   ....[152]....
        /*0830*/ 	.word	0x000214d0


	//----- nvinfo : EIATTR_EXIT_INSTR_OFFSETS
	.align		4
.L_404:
        /*0834*/ 	.byte	0x04, 0x1c
        /*0836*/ 	.short	(.L_406 - .L_405)


	//   ....[0]....
.L_405:
        /*0838*/ 	.word	0x00000370


	//   ....[1]....
        /*083c*/ 	.word	0x00020500


	//   ....[2]....
        /*0840*/ 	.word	0x000205d0


	//   ....[3]....
        /*0844*/ 	.word	0x00020630


	//   ....[4]....
        /*0848*/ 	.word	0x00021140


	//   ....[5]....
        /*084c*/ 	.word	0x000211f0


	//   ....[6]....
        /*0850*/ 	.word	0x00021250


	//----- nvinfo : EIATTR_CTAIDZ_USED
	.align		4
.L_406:
        /*0854*/ 	.byte	0x01, 0x04
	.zero		2


	//----- nvinfo : EIATTR_MAX_THREADS
	.align		4
        /*0858*/ 	.byte	0x04, 0x05
        /*085a*/ 	.short	(.L_408 - .L_407)
.L_407:
        /*085c*/ 	.word	0x00000080
        /*0860*/ 	.word	0x00000001
        /*0864*/ 	.word	0x00000001


	//----- nvinfo : EIATTR_CRS_STACK_SIZE
	.align		4
.L_408:
        /*0868*/ 	.byte	0x04, 0x1e
        /*086a*/ 	.short	(.L_410 - .L_409)
.L_409:
        /*086c*/ 	.word	0x00000000
.L_410:


//--------------------- .nv.info._ZN7cutlass13device_kernelIN5flash19enable_sm80_to_sm89INS1_16FlashAttnFwdSm80INS1_25CollectiveMainloopFwdSm80ILi4ELi1ELb0EN4cute5tupleIJNS5_1CILi128EEENS7_ILi64EEENS7_ILi96EEEEEELi96ENS_10bfloat16_tEfNS_4arch4Sm80ELb1ELb0ELb0ELb0ELb1ELb0ELb1ELb0EEENS1_21CollectiveEpilogueFwdINS6_IJS8_SA_S9_EEENS6_IJNS7_ILi1EEESI_SI_EEESC_SE_Li128ELb0ELb1ELb0ELb0EEENS1_30DynamicPersistentTileSchedulerILi128ELi128ELb0ELb1ELb0EEEEEEEEEvNT_6ParamsE --------------------------
	.section	.nv.info._ZN7cutlass13device_kernelIN5flash19enable_sm80_to_sm89INS1_16FlashAttnFwdSm80INS1_25CollectiveMainloopFwdSm80ILi4ELi1ELb0EN4cute5tupleIJNS5_1CILi128EEENS7_ILi64EEENS7_ILi96EEEEEELi96ENS_10bfloat16_tEfNS_4arch4Sm80ELb1ELb0ELb0ELb0ELb1ELb0ELb1ELb0EEENS1_21CollectiveEpilogueFwdINS6_IJS8_SA_S9_EEENS6_IJNS7_ILi1EEESI_SI_EEESC_SE_Li128ELb0ELb1ELb0ELb0EEENS1_30DynamicPersistentTileSchedulerILi128ELi128ELb0ELb1ELb0EEEEEEEEEvNT_6ParamsE,"",@"SHT_CUDA_INFO"
	.sectionflags	@""
	.align	4


	//----- nvinfo : EIATTR_CUDA_API_VERSION
	.align		4
        /*0000*/ 	.byte	0x04, 0x37
        /*0002*/ 	.short	(.L_412 - .L_411)
.L_411:
        /*0004*/ 	.word	0x00000082


	//----- nvinfo : EIATTR_SW2861232_WAR
	.align		4
.L_412:
        /*0008*/ 	.byte	0x01, 0x35
	.zero		2


	//----- nvinfo : EIATTR_PARAM_CBANK
	.align		4
        /*000c*/ 	.byte	0x04, 0x0a
        /*000e*/ 	.short	(.L_414 - .L_413)
	.align		4
.L_413:
        /*0010*/ 	.word	index@(.nv.constant0._ZN7cutlass13device_kernelIN5flash19enable_sm80_to_sm89INS1_16FlashAttnFwdSm80INS1_25CollectiveMainloopFwdSm80ILi4ELi1ELb0EN4cute5tupleIJNS5_1CILi128EEENS7_ILi64EEENS7_ILi96EEEEEELi96ENS_10bfloat16_tEfNS_4arch4Sm80ELb1ELb0ELb0ELb0ELb1ELb0ELb1ELb0EEENS1_21CollectiveEpilogueFwdINS6_IJS8_SA_S9_EEENS6_IJNS7_ILi1EEESI_SI_EEESC_SE_Li128ELb0ELb1ELb0ELb0EEENS1_30DynamicPersistentTileSchedulerILi128ELi128ELb0ELb1ELb0EEEEEEEEEvNT_6ParamsE)
        /*0014*/ 	.short	0x0160
        /*0016*/ 	.short	0x0428


	//----- nvinfo : EIATTR_CBANK_PARAM_SIZE
	.align		4
.L_414:
        /*0018*/ 	.byte	0x03, 0x19
        /*001a*/ 	.short	0x0428


	//----- nvinfo : EIATTR_KPARAM_INFO
	.align		4
        /*001c*/ 	.byte	0x04, 0x17
        /*001e*/ 	.short	(.L_416 - .L_415)
.L_415:
        /*0020*/ 	.word	0x00000000
        /*0024*/ 	.short	0x0000
        /*0026*/ 	.short	0x0000
        /*0028*/ 	.byte	0x00, 0xf0, 0xa1, 0x10


	//----- nvinfo : EIATTR_MAXREG_COUNT
	.align		4
.L_416:
        /*002c*/ 	.byte	0x03, 0x1b
        /*002e*/ 	.short	0x00ff


	//----- nvinfo : EIATTR_NUM_BARRIERS
	.align		4
        /*0030*/ 	.byte	0x02, 0x4c
        /*0032*/ 	.byte	0x06
	.zero		1


	//----- nvinfo : EIATTR_ANNOTATIONS
	.align		4
        /*0034*/ 	.byte	0x04, 0x55
        /*0036*/ 	.short	(.L_418 - .L_417)


	//   ....[0]....
.L_417:
        /* <DEDUP_REMOVED lines=56> */


	//----- nvinfo : EIATTR_MERCURY_ISA_VERSION
	.align		4
.L_418:
        /*03a8*/ 	.byte	0x03, 0x5f
        /*03aa*/ 	.short	0x0000


	//----- nvinfo : EIATTR_INT_WARP_WIDE_INSTR_OFFSETS
	.align		4
        /*03ac*/ 	.byte	0x04, 0x31
        /*03ae*/ 	.short	(.L_420 - .L_419)


	//   ....[0]....
.L_419:
        /*03b0*/ 	.word	0x0000dbe0


	//   ....[1]....
        /*03b4*/ 	.word	0x0000dc60


	//----- nvinfo : EIATTR_COOP_GROUP_MASK_REGIDS
	.align		4
.L_420:
        /*03b8*/ 	.byte	0x04, 0x29
        /*03ba*/ 	.short	(.L_422 - .L_421)


	//   ....[0]....
.L_421:
        /*03bc*/ 	.word	0xffffffff


	//   ....[1]....
        /*03c0*/ 	.word	0xffffffff


	//   ....[2]....
        /*03c4*/ 	.word	0xffffffff


	//   ....[3]....
        /*03c8*/ 	.word	0xffffffff


	//   ....[4]....
        /*03cc*/ 	.word	0xffffffff


	//   ....[5]....
        /*03d0*/ 	.word	0xffffffff


	//   ....[6]....
        /*03d4*/ 	.word	0xffffffff


	//   ....[7]....
        /*03d8*/ 	.word	0xffffffff


	//   ....[8]....
        /*03dc*/ 	.word	0xffffffff


	//   ....[9]....
        /*03e0*/ 	.word	0xffffffff


	//   ....[10]....
        /*03e4*/ 	.word	0xffffffff


	//   ....[11]....
        /*03e8*/ 	.word	0xffffffff


	//   ....[12]....
        /*03ec*/ 	.word	0xffffffff


	//   ....[13]....
        /*03f0*/ 	.word	0xffffffff


	//   ....[14]....
        /*03f4*/ 	.word	0xffffffff


	//   ....[15]....
        /*03f8*/ 	.word	0xffffffff


	//   ....[16]....
        /*03fc*/ 	.word	0xffffffff


	//   ....[17]....
        /*0400*/ 	.word	0xffffffff


	//   ....[18]....
        /*0404*/ 	.word	0xffffffff


	//   ....[19]....
        /*0408*/ 	.word	0xffffffff


	//   ....[20]....
        /*040c*/ 	.word	0xffffffff


	//   ....[21]....
        /*0410*/ 	.word	0xffffffff


	//   ....[22]....
        /*0414*/ 	.word	0xffffffff


	//   ....[23]....
        /*0418*/ 	.word	0xffffffff


	//   ....[24]....
        /*041c*/ 	.word	0xffffffff


	//   ....[25]....
        /*0420*/ 	.word	0xffffffff


	//   ....[26]....
        /*0424*/ 	.word	0xffffffff


	//   ....[27]....
        /*0428*/ 	.word	0xffffffff


	//   ....[28]....
        /*042c*/ 	.word	0xffffffff


	//   ....[29]....
        /*0430*/ 	.word	0xffffffff


	//   ....[30]....
        /*0434*/ 	.word	0xffffffff


	//   ....[31]....
        /*0438*/ 	.word	0xffffffff


	//   ....[32]....
        /*043c*/ 	.word	0xffffffff


	//   ....[33]....
        /*0440*/ 	.word	0xffffffff


	//   ....[34]....
        /*0444*/ 	.word	0xffffffff


	//   ....[35]....
        /*0448*/ 	.word	0xffffffff


	//   ....[36]....
        /*044c*/ 	.word	0xffffffff


	//   ....[37]....
        /*0450*/ 	.word	0xffffffff


	//   ....[38]....
        /*0454*/ 	.word	0xffffffff


	//   ....[39]....
        /*0458*/ 	.word	0xffffffff


	//   ....[40]....
        /*045c*/ 	.word	0xffffffff


	//   ....[41]....
        /*0460*/ 	.word	0xffffffff


	//   ....[42]....
        /*0464*/ 	.word	0xffffffff


	//   ....[43]....
        /*0468*/ 	.word	0xffffffff


	//   ....[44]....
        /*046c*/ 	.word	0xffffffff


	//   ....[45]....
        /*0470*/ 	.word	0xffffffff


	//   ....[46]....
        /*0474*/ 	.word	0xffffffff


	//   ....[47]....
        /*0478*/ 	.word	0xffffffff


	//   ....[48]....
        /*047c*/ 	.word	0xffffffff


	//   ....[49]....
        /*0480*/ 	.word	0xffffffff


	//   ....[50]....
        /*0484*/ 	.word	0xffffffff


	//   ....[51]....
        /*0488*/ 	.word	0xffffffff


	//   ....[52]....
        /*048c*/ 	.word	0xffffffff


	//   ....[53]....
        /*0490*/ 	.word	0xffffffff


	//   ....[54]....
        /*0494*/ 	.word	0xffffffff


	//   ....[55]....
        /*0498*/ 	.word	0xffffffff


	//   ....[56]....
        /*049c*/ 	.word	0xffffffff


	//   ....[57]....
        /*04a0*/ 	.word	0xffffffff


	//   ....[58]....
        /*04a4*/ 	.word	0xffffffff


	//   ....[59]....
        /*04a8*/ 	.word	0xffffffff


	//   ....[60]....
        /*04ac*/ 	.word	0xffffffff


	//   ....[61]....
        /*04b0*/ 	.word	0xffffffff


	//   ....[62]....
        /*04b4*/ 	.word	0xffffffff


	//   ....[63]....
        /*04b8*/ 	.word	0xffffffff


	//   ....[64]....
        /*04bc*/ 	.word	0xffffffff


	//   ....[65]....
        /*04c0*/ 	.word	0xffffffff


	//   ....[66]....
        /*04c4*/ 	.word	0xffffffff


	//   ....[67]....
        /*04c8*/ 	.word	0xffffffff


	//   ....[68]....
        /*04cc*/ 	.word	0xffffffff


	//   ....[69]....
        /*04d0*/ 	.word	0xffffffff


	//   ....[70]....
        /*04d4*/ 	.word	0xffffffff


	//   ....[71]....
        /*04d8*/ 	.word	0xffffffff


	//   ....[72]....
        /*04dc*/ 	.word	0xffffffff


	//   ....[73]....
        /*04e0*/ 	.word	0xffffffff


	//   ....[74]....
        /*04e4*/ 	.word	0xffffffff


	//   ....[75]....
        /*04e8*/ 	.word	0xffffffff


	//   ....[76]....
        /*04ec*/ 	.word	0xffffffff


	//   ....[77]....
        /*04f0*/ 	.word	0xffffffff


	//   ....[78]....
        /*04f4*/ 	.word	0xffffffff


	//   ....[79]....
        /*04f8*/ 	.word	0xffffffff


	//   ....[80]....
        /*04fc*/ 	.word	0xffffffff


	//   ....[81]....
        /*0500*/ 	.word	0xffffffff


	//   ....[82]....
        /*0504*/ 	.word	0xffffffff


	//   ....[83]....
        /*0508*/ 	.word	0xffffffff


	//   ....[84]....
        /*050c*/ 	.word	0xffffffff


	//   ....[85]....
        /*0510*/ 	.word	0xffffffff


	//   ....[86]....
        /*0514*/ 	.word	0xffffffff


	//   ....[87]....
        /*0518*/ 	.word	0xffffffff


	//   ....[88]....
        /*051c*/ 	.word	0xffffffff


	//   ....[89]....
        /*0520*/ 	.word	0xffffffff


	//   ....[90]....
        /*0524*/ 	.word	0xffffffff


	//   ....[91]....
        /*0528*/ 	.word	0xffffffff


	//   ....[92]....
        /*052c*/ 	.word	0xffffffff


	//   ....[93]....
        /*0530*/ 	.word	0xffffffff


	//   ....[94]....
        /*0534*/ 	.word	0xffffffff


	//   ....[95]....
        /*0538*/ 	.word	0xffffffff


	//   ....[96]....
        /*053c*/ 	.word	0xffffffff


	//   ....[97]....
        /*0540*/ 	.word	0xffffffff


	//   ....[98]....
        /*0544*/ 	.word	0xffffffff


	//   ....[99]....
        /*0548*/ 	.word	0xffffffff


	//   ....[100]....
        /*054c*/ 	.word	0xffffffff


	//   ....[101]....
        /*0550*/ 	.word	0xffffffff


	//   ....[102]....
        /*0554*/ 	.word	0xffffffff


	//   ....[103]....
        /*0558*/ 	.word	0xffffffff


	//   ....[104]....
        /*055c*/ 	.word	0xffffffff


	//   ....[105]....
        /*0560*/ 	.word	0xffffffff


	//   ....[106]....
        /*0564*/ 	.word	0xffffffff


	//   ....[107]....
        /*0568*/ 	.word	0xffffffff


	//   ....[108]....
        /*056c*/ 	.word	0xffffffff


	//   ....[109]....
        /*0570*/ 	.word	0xffffffff


	//   ....[110]....
        /*0574*/ 	.word	0xffffffff


	//   ....[111]....
        /*0578*/ 	.word	0xffffffff


	//   ....[112]....
        /*057c*/ 	.word	0xffffffff


	//   ....[113]....
        /*0580*/ 	.word	0xffffffff


	//   ....[114]....
        /*0584*/ 	.word	0xffffffff


	//   ....[115]....
        /*0588*/ 	.word	0xffffffff


	//   ....[116]....
        /*058c*/ 	.word	0xffffffff


	//   ....[117]....
        /*0590*/ 	.word	0xffffffff


	//   ....[118]....
        /*0594*/ 	.word	0xffffffff


	//   ....[119]....
        /*0598*/ 	.word	0xffffffff


	//   ....[120]....
        /*059c*/ 	.word	0xffffffff


	//   ....[121]....
        /*05a0*/ 	.word	0xffffffff


	//   ....[122]....
        /*05a4*/ 	.word	0xffffffff


	//   ....[123]....
        /*05a8*/ 	.word	0xffffffff


	//   ....[124]....
        /*05ac*/ 	.word	0xffffffff


	//   ....[125]....
        /*05b0*/ 	.word	0xffffffff


	//   ....[126]....
        /*05b4*/ 	.word	0xffffffff


	//   ....[127]....
        /*05b8*/ 	.word	0xffffffff


	//   ....[128]....
        /*05bc*/ 	.word	0xffffffff


	//   ....[129]....
        /*05c0*/ 	.word	0xffffffff


	//   ....[130]....
        /*05c4*/ 	.word	0xffffffff


	//   ....[131]....
        /*05c8*/ 	.word	0xffffffff


	//   ....[132]....
        /*05cc*/ 	.word	0xffffffff


	//   ....[133]....
        /*05d0*/ 	.word	0xffffffff


	//   ....[134]....
        /*05d4*/ 	.word	0xffffffff


	//   ....[135]....
        /*05d8*/ 	.word	0xffffffff


	//   ....[136]....
        /*05dc*/ 	.word	0xffffffff


	//   ....[137]....
        /*05e0*/ 	.word	0xffffffff


	//   ....[138]....
        /*05e4*/ 	.word	0xffffffff


	//   ....[139]....
        /*05e8*/ 	.word	0xffffffff


	//   ....[140]....
        /*05ec*/ 	.word	0xffffffff


	//   ....[141]....
        /*05f0*/ 	.word	0xffffffff


	//   ....[142]....
        /*05f4*/ 	.word	0xffffffff


	//   ....[143]....
        /*05f8*/ 	.word	0xffffffff


	//   ....[144]....
        /*05fc*/ 	.word	0xffffffff


	//   ....[145]....
        /*0600*/ 	.word	0xffffffff


	//   ....[146]....
        /*0604*/ 	.word	0xffffffff


	//   ....[147]....
        /*0608*/ 	.word	0xffffffff


	//   ....[148]....
        /*060c*/ 	.word	0xffffffff


	//   ....[149]....
        /*0610*/ 	.word	0xffffffff


	//   ....[150]....
        /*0614*/ 	.word	0xffffffff


	//   ....[151]....
        /*0618*/ 	.word	0xffffffff


	//   ....[152]....
        /*061c*/ 	.word	0xffffffff


	//   ....[153]....
        /*0620*/ 	.word	0xffffffff


	//   ....[154]....
        /*0624*/ 	.word	0xffffffff


	//   ....[155]....
        /*0628*/ 	.word	0xffffffff


	//   ....[156]....
        /*062c*/ 	.word	0xffffffff


	//   ....[157]....
        /*0630*/ 	.word	0xffffffff


	//   ....[158]....
        /*0634*/ 	.word	0xffffffff


	//   ....[159]....
        /*0638*/ 	.word	0xffffffff


	//   ....[160]....
        /*063c*/ 	.word	0xffffffff


	//   ....[161]....
        /*0640*/ 	.word	0xffffffff


	//   ....[162]....
        /*0644*/ 	.word	0xffffffff


	//   ....[163]....
        /*0648*/ 	.word	0xffffffff


	//   ....[164]....
        /*064c*/ 	.word	0xffffffff


	//   ....[165]....
        /*0650*/ 	.word	0xffffffff


	//   ....[166]....
        /*0654*/ 	.word	0xffffffff


	//   ....[167]....
        /*0658*/ 	.word	0xffffffff


	//   ....[168]....
        /*065c*/ 	.word	0xffffffff


	//   ....[169]....
        /*0660*/ 	.word	0xffffffff


	//   ....[170]....
        /*0664*/ 	.word	0xffffffff


	//   ....[171]....
        /*0668*/ 	.word	0xffffffff


	//   ....[172]....
        /*066c*/ 	.word	0xffffffff


	//   ....[173]....
        /*0670*/ 	.word	0xffffffff


	//   ....[174]....
        /*0674*/ 	.word	0xffffffff


	//   ....[175]....
        /*0678*/ 	.word	0xffffffff


	//   ....[176]....
        /*067c*/ 	.word	0xffffffff


	//----- nvinfo : EIATTR_COOP_GROUP_INSTR_OFFSETS
	.align		4
.L_422:
        /*0680*/ 	.byte	0x04, 0x28
        /*0682*/ 	.short	(.L_424 - .L_423)


	//   ....[0]....
.L_423:
        /*0684*/ 	.word	0x00000050


	//   ....[1]....
        /*0688*/ 	.word	0x00001530


	//   ....[2]....
        /*068c*/ 	.word	0x00001550


	//   ....[3]....
        /*0690*/ 	.word	0x00001760


	//   ....[4]....
        /*0694*/ 	.word	0x00001770


	//   ....[5]....
        /*0698*/ 	.word	0x00001910


	//   ....[6]....
        /*069c*/ 	.word	0x00001930


	//   ....[7]....
        /*06a0*/ 	.word	0x00001ad0


	//   ....[8]....
        /*06a4*/ 	.word	0x00001ae0


	//   ....[9]....
        /*06a8*/ 	.word	0x00002090


	//   ....[10]....
        /*06ac*/ 	.word	0x000020a0


	//   ....[11]....
        /*06b0*/ 	.word	0x000020b0


	//   ....[12]....
        /*06b4*/ 	.word	0x000020c0


	//   ....[13]....
        /*06b8*/ 	.word	0x000024d0


	//   ....[14]....
        /*06bc*/ 	.word	0x000024e0


	//   ....[15]....
        /*06c0*/ 	.word	0x000024f0


	//   ....[16]....
        /*06c4*/ 	.word	0x00002500


	//   ....[17]....
        /*06c8*/ 	.word	0x00003030


	//   ....[18]....
        /*06cc*/ 	.word	0x00003050


	//   ....[19]....
        /*06d0*/ 	.word	0x00003160


	//   ....[20]....
        /*06d4*/ 	.word	0x00003180


	//   ....[21]....
        /*06d8*/ 	.word	0x000033e0


	//   ....[22]....
        /*06dc*/ 	.word	0x00003620


	//   ....[23]....
        /*06e0*/ 	.word	0x00003630


	//   ....[24]....
        /*06e4*/ 	.word	0x00003640


	//   ....[25]....
        /*06e8*/ 	.word	0x00004040


	//   ....[26]....
        /*06ec*/ 	.word	0x00004070


	//   ....[27]....
        /*06f0*/ 	.word	0x00004090


	//   ....[28]....
        /*06f4*/ 	.word	0x000040a0


	//   ....[29]....
        /*06f8*/ 	.word	0x000040d0


	//   ....[30]....
        /*06fc*/ 	.word	0x000040f0


	//   ....[31]....
        /*0700*/ 	.word	0x00004110


	//   ....[32]....
        /*0704*/ 	.word	0x00004120


	//   ....[33]....
        /*0708*/ 	.word	0x00005cf0


	//   ....[34]....
        /*070c*/ 	.word	0x00005d10


	//   ....[35]....
        /*0710*/ 	.word	0x00005e20


	//   ....[36]....
        /*0714*/ 	.word	0x00005e30


	//   ....[37]....
        /*0718*/ 	.word	0x00006a80


	//   ....[38]....
        /*071c*/ 	.word	0x00006aa0


	//   ....[39]....
        /*0720*/ 	.word	0x00006bb0


	//   ....[40]....
        /*0724*/ 	.word	0x00006bc0


	//   ....[41]....
        /*0728*/ 	.word	0x00006e30


	//   ....[42]....
        /*072c*/ 	.word	0x00007070


	//   ....[43]....
        /*0730*/ 	.word	0x00007080


	//   ....[44]....
        /*0734*/ 	.word	0x00007090


	//   ....[45]....
        /*0738*/ 	.word	0x00007a90


	//   ....[46]....
        /*073c*/ 	.word	0x00007ad0


	//   ....[47]....
        /*0740*/ 	.word	0x00007ae0


	//   ....[48]....
        /*0744*/ 	.word	0x00007af0


	//   ....[49]....
        /*0748*/ 	.word	0x00007b10


	//   ....[50]....
        /*074c*/ 	.word	0x00007b30


	//   ....[51]....
        /*0750*/ 	.word	0x00007b50


	//   ....[52]....
        /*0754*/ 	.word	0x00007b70


	//   ....[53]....
        /*0758*/ 	.word	0x00009fd0


	//   ....[54]....
        /*075c*/ 	.word	0x00009ff0


	//   ....[55]....
        /*0760*/ 	.word	0x0000a050


	//   ....[56]....
        /*0764*/ 	.word	0x0000a090


	//   ....[57]....
        /*0768*/ 	.word	0x0000acd0


	//   ....[58]....
        /*076c*/ 	.word	0x0000acf0


	//   ....[59]....
        /*0770*/ 	.word	0x0000adb0


	//   ....[60]....
        /*0774*/ 	.word	0x0000ade0


	//   ....[61]....
        /*0778*/ 	.word	0x0000b320


	//   ....[62]....
        /*077c*/ 	.word	0x0000b330


	//   ....[63]....
        /*0780*/ 	.word	0x0000b340


	//   ....[64]....
        /*0784*/ 	.word	0x0000b350


	//   ....[65]....
        /*0788*/ 	.word	0x0000b390


	//   ....[66]....
        /*078c*/ 	.word	0x0000b3b0


	//   ....[67]....
        /*0790*/ 	.word	0x0000b3c0


	//   ....[68]....
        /*0794*/ 	.word	0x0000b3d0


	//   ....[69]....
        /*0798*/ 	.word	0x0000d1e0


	//   ....[70]....
        /*079c*/ 	.word	0x0000d250


	//   ....[71]....
        /*07a0*/ 	.word	0x0000d260


	//   ....[72]....
        /*07a4*/ 	.word	0x0000d270


	//   ....[73]....
        /*07a8*/ 	.word	0x0000d2a0


	//   ....[74]....
        /*07ac*/ 	.word	0x0000d2c0


	//   ....[75]....
        /*07b0*/ 	.word	0x0000d2d0


	//   ....[76]....
        /*07b4*/ 	.word	0x0000d2e0


	//   ....[77]....
        /*07b8*/ 	.word	0x0000e400


	//   ....[78]....
        /*07bc*/ 	.word	0x0000e800


	//   ....[79]....
        /*07c0*/ 	.word	0x0000e830


	//   ....[80]....
        /*07c4*/ 	.word	0x0000e840


	//   ....[81]....
        /*07c8*/ 	.word	0x0000e850


	//   ....[82]....
        /*07cc*/ 	.word	0x0000e860


	//   ....[83]....
        /*07d0*/ 	.word	0x0000e870


	//   ....[84]....
        /*07d4*/ 	.word	0x0000e880


	//   ....[85]....
        /*07d8*/ 	.word	0x0000e890


	//   ....[86]....
        /*07dc*/ 	.word	0x0000eb10


	//   ....[87]....
        /*07e0*/ 	.word	0x0000eb30


	//   ....[88]....
        /*07e4*/ 	.word	0x0000ec70


	//   ....[89]....
        /*07e8*/ 	.word	0x0000eca0


	//   ....[90]....
        /*07ec*/ 	.word	0x0000eda0


	//   ....[91]....
        /*07f0*/ 	.word	0x0000edd0


	//   ....[92]....
        /*07f4*/ 	.word	0x0000eed0


	//   ....[93]....
        /*07f8*/ 	.word	0x0000eef0


	//   ....[94]....
        /*07fc*/ 	.word	0x0000f480


	//   ....[95]....
        /*0800*/ 	.word	0x0000f4a0


	//   ....[96]....
        /*0804*/ 	.word	0x0000f690


	//   ....[97]....
        /*0808*/ 	.word	0x0000f6a0


	//   ....[98]....
        /*080c*/ 	.word	0x0000f820


	//   ....[99]....
        /*0810*/ 	.word	0x0000f840


	//   ....[100]....
        /*0814*/ 	.word	0x0000f9c0


	//   ....[101]....
        /*0818*/ 	.word	0x0000f9d0


	//   ....[102]....
        /*081c*/ 	.word	0x0000fbc0


	//   ....[103]....
        /*0820*/ 	.word	0x0000fcb0


	//   ....[104]....
        /*0824*/ 	.word	0x0000fd20


	//   ....[105]....
        /*0828*/ 	.word	0x0000fd90


	//   ....[106]....
        /*082c*/ 	.word	0x0000fdf0


	//   ....[107]....
        /*0830*/ 	.word	0x0000fe60


	//   ....[108]....
        /*0834*/ 	.word	0x0000fed0


	//   ....[109]....
        /*0838*/ 	.word	0x0000ff40


	//   ....[110]....
        /*083c*/ 	.word	0x0000ffa0


	//   ....[111]....
        /*0840*/ 	.word	0x00010010


	//   ....[112]....
        /*0844*/ 	.word	0x00010080


	//   ....[113]....
        /*0848*/ 	.word	0x00010200


	//   ....[114]....
        /*084c*/ 	.word	0x00010260


	//   ....[115]....
        /*0850*/ 	.word	0x000102d0


	//   ....[116]....
        /*0854*/ 	.word	0x00010340


	//   ....[117]....
        /*0858*/ 	.word	0x000105b0


	//   ....[118]....
        /*085c*/ 	.word	0x00010820


	//   ....[119]....
        /*0860*/ 	.word	0x00010e40


	//   ....[120]....
        /*0864*/ 	.word	0x00010e90


	//   ....[121]....
        /*0868*/ 	.word	0x00010ee0


	//   ....[122]....
        /*086c*/ 	.word	0x00010f30


	//   ....[123]....
        /*0870*/ 	.word	0x00010f80


	//   ....[124]....
        /*0874*/ 	.word	0x00010fd0


	//   ....[125]....
        /*0878*/ 	.word	0x00011020


	//   ....[126]....
        /*087c*/ 	.word	0x00011070


	//   ....[127]....
        /*0880*/ 	.word	0x000110e0


	//   ....[128]....
        /*0884*/ 	.word	0x00011150


	//   ....[129]....
        /*0888*/ 	.word	0x000112d0


	//   ....[130]....
        /*088c*/ 	.word	0x00011330


	//   ....[131]....
        /*0890*/ 	.word	0x000113a0


	//   ....[132]....
        /*0894*/ 	.word	0x00011410


	//   ....[133]....
        /*0898*/ 	.word	0x00011590


	//   ....[134]....
        /*089c*/ 	.word	0x000115f0


	//   ....[135]....
        /*08a0*/ 	.word	0x00011650


	//   ....[136]....
        /*08a4*/ 	.word	0x000116b0


	//   ....[137]....
        /*08a8*/ 	.word	0x00011900


	//   ....[138]....
        /*08ac*/ 	.word	0x00011b50


	//   ....[139]....
        /*08b0*/ 	.word	0x00012190


	//   ....[140]....
        /*08b4*/ 	.word	0x000121d0


	//   ....[141]....
        /*08b8*/ 	.word	0x00012220


	//   ....[142]....
        /*08bc*/ 	.word	0x00012260


	//   ....[143]....
        /*08c0*/ 	.word	0x000122b0


	//   ....[144]....
        /*08c4*/ 	.word	0x000122f0


	//   ....[145]....
        /*08c8*/ 	.word	0x00012340


	//   ....[146]....
        /*08cc*/ 	.word	0x00012380


	//   ....[147]....
        /*08d0*/ 	.word	0x000123e0


	//   ....[148]....
        /*08d4*/ 	.word	0x00012450


	//   ....[149]....
        /*08d8*/ 	.word	0x000124c0


	//   ....[150]....
        /*08dc*/ 	.word	0x00012600


	//   ....[151]....
        /*08e0*/ 	.word	0x00012660


	//   ....[152]....
        /*08e4*/ 	.word	0x000126b0


	//   ....[153]....
        /*08e8*/ 	.word	0x000126f0


	//   ....[154]....
        /*08ec*/ 	.word	0x00012740


	//   ....[155]....
        /*08f0*/ 	.word	0x00012780


	//   ....[156]....
        /*08f4*/ 	.word	0x000127d0


	//   ....[157]....
        /*08f8*/ 	.word	0x00012810


	//   ....[158]....
        /*08fc*/ 	.word	0x00012860


	//   ....[159]....
        /*0900*/ 	.word	0x000128a0


	//   ....[160]....
        /*0904*/ 	.word	0x00012900


	//   ....[161]....
        /*0908*/ 	.word	0x00012960


	//   ....[162]....
        /*090c*/ 	.word	0x000129b0


	//   ....[163]....
        /*0910*/ 	.word	0x00012a10


	//   ....[164]....
        /*0914*/ 	.word	0x00012a60


	//   ....[165]....
        /*0918*/ 	.word	0x00012ac0


	//   ....[166]....
        /*091c*/ 	.word	0x00012b10


	//   ....[167]....
        /*0920*/ 	.word	0x00012b70


	//   ....[168]....
        /*0924*/ 	.word	0x00012bd0


	//   ....[169]....
        /*0928*/ 	.word	0x00012c40


	//   ....[170]....
        /*092c*/ 	.word	0x00012cb0


	//   ....[171]....
        /*0930*/ 	.word	0x00012d10


	//   ....[172]....
        /*0934*/ 	.word	0x00012d80


	//   ....[173]....
        /*0938*/ 	.word	0x00012df0


	//   ....[174]....
        /*093c*/ 	.word	0x00012e60


	//   ....[175]....
        /*0940*/ 	.word	0x00012ec0


	//   ....[176]....
        /*0944*/ 	.word	0x00012f30


	//----- nvinfo : EIATTR_EXIT_INSTR_OFFSETS
	.align		4
.L_424:
        /*0948*/ 	.byte	0x04, 0x1c
        /*094a*/ 	.short	(.L_426 - .L_425)


	//   ....[0]....
.L_425:
        /*094c*/ 	.word	0x000000a0


	//   ....[1]....
        /*0950*/ 	.word	0x0000fc60


	//----- nvinfo : EIATTR_MAX_THREADS
	.align		4
.L_426:
        /*0954*/ 	.byte	0x04, 0x05
        /*0956*/ 	.short	(.L_428 - .L_427)
.L_427:
        /*0958*/ 	.word	0x00000080
        /*095c*/ 	.word	0x00000001
        /*0960*/ 	.word	0x00000001


	//----- nvinfo : EIATTR_CRS_STACK_SIZE
	.align		4
.L_428:
        /*0964*/ 	.byte	0x04, 0x1e
        /*0966*/ 	.short	(.L_430 - .L_429)
.L_429:
        /*0968*/ 	.word	0x00000000
.L_430:


//--------------------- .nv.info._ZN7cutlass13device_kernelIN5flash19enable_sm80_to_sm89INS1_16FlashAttnFwdSm80INS1_25CollectiveMainloopFwdSm80ILi4ELi1ELb0EN4cute5tupleIJNS5_1CILi128EEENS7_ILi64EEENS7_ILi96EEEEEELi96ENS_10bfloat16_tEfNS_4arch4Sm80ELb1ELb0ELb0ELb1ELb1ELb0ELb1ELb0EEENS1_21CollectiveEpilogueFwdINS6_IJS8_SA_S9_EEENS6_IJNS7_ILi1EEESI_SI_EEESC_SE_Li128ELb1ELb1ELb0ELb0EEENS1_19SingleTileSchedulerILb1ELb0ELb1ELi128EEEEEEEEEvNT_6ParamsE --------------------------
	.section	.nv.info._ZN7cutlass13device_kernelIN5flash19enable_sm80_to_sm89INS1_16FlashAttnFwdSm80INS1_25CollectiveMainloopFwdSm80ILi4ELi1ELb0EN4cute5tupleIJNS5_1CILi128EEENS7_ILi64EEENS7_ILi96EEEEEELi96ENS_10bfloat16_tEfNS_4arch4Sm80ELb1ELb0ELb0ELb1ELb1ELb0ELb1ELb0EEENS1_21CollectiveEpilogueFwdINS6_IJS8_SA_S9_EEENS6_IJNS7_ILi1EEESI_SI_EEESC_SE_Li128ELb1ELb1ELb0ELb0EEENS1_19SingleTileSchedulerILb1ELb0ELb1ELi128EEEEEEEEEvNT_6ParamsE,"",@"SHT_CUDA_INFO"
	.sectionflags	@""
	.align	4


	//----- nvinfo : EIATTR_CUDA_API_VERSION
	.align		4
        /*0000*/ 	.byte	0x04, 0x37
        /*0002*/ 	.short	(.L_432 - .L_431)
.L_431:
        /*0004*/ 	.word	0x00000082


	//----- nvinfo : EIATTR_SW2861232_WAR
	.align		4
.L_432:
        /*0008*/ 	.byte	0x01, 0x35
	.zero		2


	//----- nvinfo : EIATTR_PARAM_CBANK
	.align		4
        /*000c*/ 	.byte	0x04, 0x0a
        /*000e*/ 	.short	(.L_434 - .L_433)
	.align		4
.L_433:
        /*0010*/ 	.word	index@(.nv.constant0._ZN7cutlass13device_kernelIN5flash19enable_sm80_to_sm89INS1_16FlashAttnFwdSm80INS1_25CollectiveMainloopFwdSm80ILi4ELi1ELb0EN4cute5tupleIJNS5_1CILi128EEENS7_ILi64EEENS7_ILi96EEEEEELi96ENS_10bfloat16_tEfNS_4arch4Sm80ELb1ELb0ELb0ELb1ELb1ELb0ELb1ELb0EEENS1_21CollectiveEpilogueFwdINS6_IJS8_SA_S9_EEENS6_IJNS7_ILi1EEESI_SI_EEESC_SE_Li128ELb1ELb1ELb0ELb0EEENS1_19SingleTileSchedulerILb1ELb0ELb1ELi128EEEEEEEEEvNT_6ParamsE)
        /*0014*/ 	.short	0x0160
        /*0016*/ 	.short	0x0418


	//----- nvinfo : EIATTR_CBANK_PARAM_SIZE
	.align		4
.L_434:
        /*0018*/ 	.byte	0x03, 0x19
        /*001a*/ 	.short	0x0418


	//----- nvinfo : EIATTR_KPARAM_INFO
	.align		4
        /*001c*/ 	.byte	0x04, 0x17
        /*001e*/ 	.short	(.L_436 - .L_435)
.L_435:
        /*0020*/ 	.word	0x00000000
        /*0024*/ 	.short	0x0000
        /*0026*/ 	.short	0x0000
        /*0028*/ 	.byte	0x00, 0xf0, 0x61, 0x10


	//----- nvinfo : EIATTR_MAXREG_COUNT
	.align		4
.L_436:
        /*002c*/ 	.byte	0x03, 0x1b
        /*002e*/ 	.short	0x00ff


	//----- nvinfo : EIATTR_NUM_BARRIERS
	.align		4
        /*0030*/ 	.byte	0x02, 0x4c
        /*0032*/ 	.byte	0x02
	.zero		1


	//----- nvinfo : EIATTR_ANNOTATIONS
	.align		4
        /*0034*/ 	.byte	0x04, 0x55
        /*0036*/ 	.short	(.L_438 - .L_437)


	//   ....[0]....
.L_437:
        /* <DEDUP_REMOVED lines=32> */


	//----- nvinfo : EIATTR_MERCURY_ISA_VERSION
	.align		4
.L_438:
        /*0220*/ 	.byte	0x03, 0x5f
        /*0222*/ 	.short	0x0000


	//----- nvinfo : EIATTR_COOP_GROUP_MASK_REGIDS
	.align		4
        /*0224*/ 	.byte	0x04, 0x29
        /*0226*/ 	.short	(.L_440 - .L_439)


	//   ....[0]....
.L_439:
        /*0228*/ 	.word	0xffffffff


	//   ....[1]....
        /*022c*/ 	.word	0xffffffff


	//   ....[2]....
        /*0230*/ 	.word	0xffffffff


	//   ....[3]....
        /*0234*/ 	.word	0xffffffff


	//   ....[4]....
        /*0238*/ 	.word	0xffffffff


	//   ....[5]....
        /*023c*/ 	.word	0xffffffff


	//   ....[6]....
        /*0240*/ 	.word	0xffffffff


	//   ....[7]....
        /*0244*/ 	.word	0xffffffff


	//   ....[8]....
        /*0248*/ 	.word	0xffffffff


	//   ....[9]....
        /*024c*/ 	.word	0xffffffff


	//   ....[10]....
        /*0250*/ 	.word	0xffffffff


	//   ....[11]....
        /*0254*/ 	.word	0xffffffff


	//   ....[12]....
        /*0258*/ 	.word	0xffffffff


	//   ....[13]....
        /*025c*/ 	.word	0xffffffff


	//   ....[14]....
        /*0260*/ 	.word	0xffffffff


	//   ....[15]....
        /*0264*/ 	.word	0xffffffff


	//   ....[16]....
        /*0268*/ 	.word	0xffffffff


	//   ....[17]....
        /*026c*/ 	.word	0xffffffff


	//   ....[18]....
        /*0270*/ 	.word	0xffffffff


	//   ....[19]....
        /*0274*/ 	.word	0xffffffff


	//   ....[20]....
        /*0278*/ 	.word	0xffffffff


	//   ....[21]....
        /*027c*/ 	.word	0xffffffff


	//   ....[22]....
        /*0280*/ 	.word	0xffffffff


	//   ....[23]....
        /*0284*/ 	.word	0xffffffff


	//   ....[24]....
        /*0288*/ 	.word	0xffffffff


	//   ....[25]....
        /*028c*/ 	.word	0xffffffff


	//   ....[26]....
        /*0290*/ 	.word	0xffffffff


	//   ....[27]....
        /*0294*/ 	.word	0xffffffff


	//   ....[28]....
        /*0298*/ 	.word	0xffffffff


	//   ....[29]....
        /*029c*/ 	.word	0xffffffff


	//   ....[30]....
        /*02a0*/ 	.word	0xffffffff


	//   ....[31]....
        /*02a4*/ 	.word	0xffffffff


	//   ....[32]....
        /*02a8*/ 	.word	0xffffffff


	//   ....[33]....
        /*02ac*/ 	.word	0xffffffff


	//   ....[34]....
        /*02b0*/ 	.word	0xffffffff


	//   ....[35]....
        /*02b4*/ 	.word	0xffffffff


	//   ....[36]....
        /*02b8*/ 	.word	0xffffffff


	//   ....[37]....
        /*02bc*/ 	.word	0xffffffff


	//   ....[38]....
        /*02c0*/ 	.word	0xffffffff


	//   ....[39]....
        /*02c4*/ 	.word	0xffffffff


	//   ....[40]....
        /*02c8*/ 	.word	0xffffffff


	//   ....[41]....
        /*02cc*/ 	.word	0xffffffff


	//   ....[42]....
        /*02d0*/ 	.word	0xffffffff


	//   ....[43]....
        /*02d4*/ 	.word	0xffffffff


	//   ....[44]....
        /*02d8*/ 	.word	0xffffffff


	//   ....[45]....
        /*02dc*/ 	.word	0xffffffff


	//   ....[46]....
        /*02e0*/ 	.word	0xffffffff


	//   ....[47]....
        /*02e4*/ 	.word	0xffffffff


	//   ....[48]....
        /*02e8*/ 	.word	0xffffffff


	//   ....[49]....
        /*02ec*/ 	.word	0xffffffff


	//   ....[50]....
        /*02f0*/ 	.word	0xffffffff


	//   ....[51]....
        /*02f4*/ 	.word	0xffffffff


	//   ....[52]....
        /*02f8*/ 	.word	0xffffffff


	//   ....[53]....
        /*02fc*/ 	.word	0xffffffff


	//   ....[54]....
        /*0300*/ 	.word	0xffffffff


	//   ....[55]....
        /*0304*/ 	.word	0xffffffff


	//   ....[56]....
        /*0308*/ 	.word	0xffffffff


	//   ....[57]....
        /*030c*/ 	.word	0xffffffff


	//   ....[58]....
        /*0310*/ 	.word	0xffffffff


	//   ....[59]....
        /*0314*/ 	.word	0xffffffff


	//   ....[60]....
        /*0318*/ 	.word	0xffffffff


	//   ....[61]....
        /*031c*/ 	.word	0xffffffff


	//   ....[62]....
        /*0320*/ 	.word	0xffffffff


	//   ....[63]....
        /*0324*/ 	.word	0xffffffff


	//   ....[64]....
        /*0328*/ 	.word	0xffffffff


	//   ....[65]....
        /*032c*/ 	.word	0xffffffff


	//   ....[66]....
        /*0330*/ 	.word	0xffffffff


	//   ....[67]....
        /*0334*/ 	.word	0xffffffff


	//   ....[68]....
        /*0338*/ 	.word	0xffffffff


	//   ....[69]....
        /*033c*/ 	.word	0xffffffff


	//   ....[70]....
        /*0340*/ 	.word	0xffffffff


	//   ....[71]....
        /*0344*/ 	.word	0xffffffff


	//   ....[72]....
        /*0348*/ 	.word	0xffffffff


	//   ....[73]....
        /*034c*/ 	.word	0xffffffff


	//   ....[74]....
        /*0350*/ 	.word	0xffffffff


	//   ....[75]....
        /*0354*/ 	.word	0xffffffff


	//   ....[76]....
        /*0358*/ 	.word	0xffffffff


	//   ....[77]....
        /*035c*/ 	.word	0xffffffff


	//   ....[78]....
        /*0360*/ 	.word	0xffffffff


	//   ....[79]....
        /*0364*/ 	.word	0xffffffff


	//   ....[80]....
        /*0368*/ 	.word	0xffffffff


	//   ....[81]....
        /*036c*/ 	.word	0xffffffff


	//   ....[82]....
        /*0370*/ 	.word	0xffffffff


	//   ....[83]....
        /*0374*/ 	.word	0xffffffff


	//   ....[84]....
        /*0378*/ 	.word	0xffffffff


	//   ....[85]....
        /*037c*/ 	.word	0xffffffff


	//   ....[86]....
        /*0380*/ 	.word	0xffffffff


	//   ....[87]....
        /*0384*/ 	.word	0xffffffff


	//   ....[88]....
        /*0388*/ 	.word	0xffffffff


	//   ....[89]....
        /*038c*/ 	.word	0xffffffff


	//   ....[90]....
        /*0390*/ 	.word	0xffffffff


	//   ....[91]....
        /*0394*/ 	.word	0xffffffff


	//   ....[92]....
        /*0398*/ 	.word	0xffffffff


	//   ....[93]....
        /*039c*/ 	.word	0xffffffff


	//   ....[94]....
        /*03a0*/ 	.word	0xffffffff


	//   ....[95]....
        /*03a4*/ 	.word	0xffffffff


	//   ....[96]....
        /*03a8*/ 	.word	0xffffffff


	//   ....[97]....
        /*03ac*/ 	.word	0xffffffff


	//   ....[98]....
        /*03b0*/ 	.word	0xffffffff


	//   ....[99]....
        /*03b4*/ 	.word	0xffffffff


	//   ....[100]....
        /*03b8*/ 	.word	0xffffffff


	//----- nvinfo : EIATTR_COOP_GROUP_INSTR_OFFSETS
	.align		4
.L_440:
        /*03bc*/ 	.byte	0x04, 0x28
        /*03be*/ 	.short	(.L_442 - .L_441)


	//   ....[0]....
.L_441:
        /*03c0*/ 	.word	0x000000a0


	//   ....[1]....
        /*03c4*/ 	.word	0x000013a0


	//   ....[2]....
        /*03c8*/ 	.word	0x000013d0


	//   ....[3]....
        /*03cc*/ 	.word	0x000015b0


	//   ....[4]....
        /*03d0*/ 	.word	0x000015e0


	//   ....[5]....
        /*03d4*/ 	.word	0x00001700


	//   ....[6]....
        /*03d8*/ 	.word	0x00001730


	//   ....[7]....
        /*03dc*/ 	.word	0x00001850


	//   ....[8]....
        /*03e0*/ 	.word	0x000018b0


	//   ....[9]....
        /*03e4*/ 	.word	0x00002000


	//   ....[10]....
        /*03e8*/ 	.word	0x00002030


	//   ....[11]....
        /*03ec*/ 	.word	0x00002060


	//   ....[12]....
        /*03f0*/ 	.word	0x00002090


	//   ....[13]....
        /*03f4*/ 	.word	0x000020b0


	//   ....[14]....
        /*03f8*/ 	.word	0x000020d0


	//   ....[15]....
        /*03fc*/ 	.word	0x000020f0


	//   ....[16]....
        /*0400*/ 	.word	0x00002100


	//   ....[17]....
        /*0404*/ 	.word	0x00003050


	//   ....[18]....
        /*0408*/ 	.word	0x00003060


	//   ....[19]....
        /*040c*/ 	.word	0x00003070


	//   ....[20]....
        /*0410*/ 	.word	0x00003080


	//   ....[21]....
        /*0414*/ 	.word	0x00003460


	//   ....[22]....
        /*0418*/ 	.word	0x00003470


	//   ....[23]....
        /*041c*/ 	.word	0x000034c0


	//   ....[24]....
        /*0420*/ 	.word	0x000034f0


	//   ....[25]....
        /*0424*/ 	.word	0x00003d00


	//   ....[26]....
        /*0428*/ 	.word	0x00003f00


	//   ....[27]....
        /*042c*/ 	.word	0x00003f40


	//   ....[28]....
        /*0430*/ 	.word	0x00004120


	//   ....[29]....
        /*0434*/ 	.word	0x00004190


	//   ....[30]....
        /*0438*/ 	.word	0x00004260


	//   ....[31]....
        /*043c*/ 	.word	0x00004290


	//   ....[32]....
        /*0440*/ 	.word	0x00004370


	//   ....[33]....
        /*0444*/ 	.word	0x00005ed0


	//   ....[34]....
        /*0448*/ 	.word	0x00005ee0


	//   ....[35]....
        /*044c*/ 	.word	0x00005ef0


	//   ....[36]....
        /*0450*/ 	.word	0x00005f00


	//   ....[37]....
        /*0454*/ 	.word	0x00006a20


	//   ....[38]....
        /*0458*/ 	.word	0x00006a30


	//   ....[39]....
        /*045c*/ 	.word	0x00006a40


	//   ....[40]....
        /*0460*/ 	.word	0x00006a50


	//   ....[41]....
        /*0464*/ 	.word	0x00006c50


	//   ....[42]....
        /*0468*/ 	.word	0x00006c60


	//   ....[43]....
        /*046c*/ 	.word	0x00006c70


	//   ....[44]....
        /*0470*/ 	.word	0x00006c90


	//   ....[45]....
        /*0474*/ 	.word	0x00007270


	//   ....[46]....
        /*0478*/ 	.word	0x000073c0


	//   ....[47]....
        /*047c*/ 	.word	0x000077c0


	//   ....[48]....
        /*0480*/ 	.word	0x00007940


	//   ....[49]....
        /*0484*/ 	.word	0x00007a30


	//   ....[50]....
        /*0488*/ 	.word	0x00007a70


	//   ....[51]....
        /*048c*/ 	.word	0x00007ae0


	//   ....[52]....
        /*0490*/ 	.word	0x00007b10


	//   ....[53]....
        /*0494*/ 	.word	0x00009fc0


	//   ....[54]....
        /*0498*/ 	.word	0x00009fd0


	//   ....[55]....
        /*049c*/ 	.word	0x00009fe0


	//   ....[56]....
        /*04a0*/ 	.word	0x00009ff0


	//   ....[57]....
        /*04a4*/ 	.word	0x0000a310


	//   ....[58]....
        /*04a8*/ 	.word	0x0000a330


	//   ....[59]....
        /*04ac*/ 	.word	0x0000a350


	//   ....[60]....
        /*04b0*/ 	.word	0x0000a360


	//   ....[61]....
        /*04b4*/ 	.word	0x0000aed0


	//   ....[62]....
        /*04b8*/ 	.word	0x0000b000


	//   ....[63]....
        /*04bc*/ 	.word	0x0000b070


	//   ....[64]....
        /*04c0*/ 	.word	0x0000b0d0


	//   ....[65]....
        /*04c4*/ 	.word	0x0000b0e0


	//   ....[66]....
        /*04c8*/ 	.word	0x0000b100


	//   ....[67]....
        /*04cc*/ 	.word	0x0000b2c0


	//   ....[68]....
        /*04d0*/ 	.word	0x0000b5f0


	//   ....[69]....
        /*04d4*/ 	.word	0x0000cf70


	//   ....[70]....
        /*04d8*/ 	.word	0x0000cf80


	//   ....[71]....
        /*04dc*/ 	.word	0x0000cf90


	//   ....[72]....
        /*04e0*/ 	.word	0x0000cfb0


	//   ....[73]....
        /*04e4*/ 	.word	0x0000cfd0


	//   ....[74]....
        /*04e8*/ 	.word	0x0000cff0


	//   ....[75]....
        /*04ec*/ 	.word	0x0000d010


	//   ....[76]....
        /*04f0*/ 	.word	0x0000d040


	//   ....[77]....
        /*04f4*/ 	.word	0x0000e800


	//   ....[78]....
        /*04f8*/ 	.word	0x0000e860


	//   ....[79]....
        /*04fc*/ 	.word	0x0000e890


	//   ....[80]....
        /*0500*/ 	.word	0x0000e8d0


	//   ....[81]....
        /*0504*/ 	.word	0x0000e8f0


	//   ....[82]....
        /*0508*/ 	.word	0x0000e900


	//   ....[83]....
        /*050c*/ 	.word	0x0000e910


	//   ....[84]....
        /*0510*/ 	.word	0x0000e920


	//   ....[85]....
        /*0514*/ 	.word	0x0000eb30


	//   ....[86]....
        /*0518*/ 	.word	0x0000eb40


	//   ....[87]....
        /*051c*/ 	.word	0x0000ecc0


	//   ....[88]....
        /*0520*/ 	.word	0x0000ecf0


	//   ....[89]....
        /*0524*/ 	.word	0x0000ee40


	//   ....[90]....
        /*0528*/ 	.word	0x0000ee70


	//   ....[91]....
        /*052c*/ 	.word	0x0000efc0


	//   ....[92]....
        /*0530*/ 	.word	0x0000efe0


	//   ....[93]....
        /*0534*/ 	.word	0x0000f8f0


	//   ....[94]....
        /*0538*/ 	.word	0x0000f910


	//   ....[95]....
        /*053c*/ 	.word	0x0000fa60


	//   ....[96]....
        /*0540*/ 	.word	0x0000fa90


	//   ....[97]....
        /*0544*/ 	.word	0x0000fbc0


	//   ....[98]....
        /*0548*/ 	.word	0x0000fbf0


	//   ....[99]....
        /*054c*/ 	.word	0x0000fd20


	//   ....[100]....
        /*0550*/ 	.word	0x0000fd40


	//----- nvinfo : EIATTR_EXIT_INSTR_OFFSETS
	.align		4
.L_442:
        /*0554*/ 	.byte	0x04, 0x1c
        /*0556*/ 	.short	(.L_444 - .L_443)


	//   ....[0]....
.L_443:
        /*0558*/ 	.word	0x00000450


	//   ....[1]....
        /*055c*/ 	.word	0x0000eff0


	//   ....[2]....
        /*0560*/ 	.word	0x0000f0c0


	//   ....[3]....
        /*0564*/ 	.word	0x0000f120


	//   ....[4]....
        /*0568*/ 	.word	0x0000fd50


	//   ....[5]....
        /*056c*/ 	.word	0x0000fe00


	//   ....[6]....
        /*0570*/ 	.word	0x0000fe60


	//----- nvinfo : EIATTR_CTAIDZ_USED
	.align		4
.L_444:
        /*0574*/ 	.byte	0x01, 0x04
	.zero		2


	//----- nvinfo : EIATTR_MAX_THREADS
	.align		4
        /*0578*/ 	.byte	0x04, 0x05
        /*057a*/ 	.short	(.L_446 - .L_445)
.L_445:
        /*057c*/ 	.word	0x00000080
        /*0580*/ 	.word	0x00000001
        /*0584*/ 	.word	0x00000001


	//----- nvinfo : EIATTR_CRS_STACK_SIZE
	.align		4
.L_446:
        /*0588*/ 	.byte	0x04, 0x1e
        /*058a*/ 	.short	(.L_448 - .L_447)
.L_447:
        /*058c*/ 	.word	0x00000000
.L_448:


//--------------------- .nv.info._ZN7cutlass13device_kernelIN5flash19enable_sm80_to_sm89INS1_16FlashAttnFwdSm80INS1_25CollectiveMainloopFwdSm80ILi4ELi1ELb0EN4cute5tupleIJNS5_1CILi128EEENS7_ILi64EEENS7_ILi96EEEEEELi96ENS_10bfloat16_tEfNS_4arch4Sm80ELb1ELb0ELb0ELb1ELb1ELb1ELb1ELb0EEENS1_21CollectiveEpilogueFwdINS6_IJS8_SA_S9_EEENS6_IJNS7_ILi1EEESI_SI_EEESC_SE_Li128ELb1ELb1ELb0ELb0EEENS1_19SingleTileSchedulerILb1ELb0ELb1ELi128EEEEEEEEEvNT_6ParamsE --------------------------
	.section	.nv.info._ZN7cutlass13device_kernelIN5flash19enable_sm80_to_sm89INS1_16FlashAttnFwdSm80INS1_25CollectiveMainloopFwdSm80ILi4ELi1ELb0EN4cute5tupleIJNS5_1CILi128EEENS7_ILi64EEENS7_ILi96EEEEEELi96ENS_10bfloat16_tEfNS_4arch4Sm80ELb1ELb0ELb0ELb1ELb1ELb1ELb1ELb0EEENS1_21CollectiveEpilogueFwdINS6_IJS8_SA_S9_EEENS6_IJNS7_ILi1EEESI_SI_EEESC_SE_Li128ELb1ELb1ELb0ELb0EEENS1_19SingleTileSchedulerILb1ELb0ELb1ELi128EEEEEEEEEvNT_6ParamsE,"",@"SHT_CUDA_INFO"
	.sectionflags	@""
	.align	4


	//----- nvinfo : EIATTR_CUDA_API_VERSION
	.align		4
        /*0000*/ 	.byte	0x04, 0x37
        /*0002*/ 	.short	(.L_450 - .L_449)
.L_449:
        /*0004*/ 	.word	0x00000082


	//----- nvinfo : EIATTR_SW2861232_WAR
	.align		4
.L_450:
        /*0008*/ 	.byte	0x01, 0x35
	.zero		2


	//----- nvinfo : EIATTR_PARAM_CBANK
	.align		4
        /*000c*/ 	.byte	0x04, 0x0a
        /*000e*/ 	.short	(.L_452 - .L_451)
	.align		4
.L_451:
        /*0010*/ 	.word	index@(.nv.constant0._ZN7cutlass13device_kernelIN5flash19enable_sm80_to_sm89INS1_16FlashAttnFwdSm80INS1_25CollectiveMainloopFwdSm80ILi4ELi1ELb0EN4cute5tupleIJNS5_1CILi128EEENS7_ILi64EEENS7_ILi96EEEEEELi96ENS_10bfloat16_tEfNS_4arch4Sm80ELb1ELb0ELb0ELb1ELb1ELb1ELb1ELb0EEENS1_21CollectiveEpilogueFwdINS6_IJS8_SA_S9_EEENS6_IJNS7_ILi1EEESI_SI_EEESC_SE_Li128ELb1ELb1ELb0ELb0EEENS1_19SingleTileSchedulerILb1ELb0ELb1ELi128EEEEEEEEEvNT_6ParamsE)
        /*0014*/ 	.short	0x0160
        /*0016*/ 	.short	0x0418


	//----- nvinfo : EIATTR_CBANK_PARAM_SIZE
	.align		4
.L_452:
        /*0018*/ 	.byte	0x03, 0x19
        /*001a*/ 	.short	0x0418


	//----- nvinfo : EIATTR_KPARAM_INFO
	.align		4
        /*001c*/ 	.byte	0x04, 0x17
        /*001e*/ 	.short	(.L_454 - .L_453)
.L_453:
        /*0020*/ 	.word	0x00000000
        /*0024*/ 	.short	0x0000
        /*0026*/ 	.short	0x0000
        /*0028*/ 	.byte	0x00, 0xf0, 0x61, 0x10


	//----- nvinfo : EIATTR_MAXREG_COUNT
	.align		4
.L_454:
        /*002c*/ 	.byte	0x03, 0x1b
        /*002e*/ 	.short	0x00ff


	//----- nvinfo : EIATTR_NUM_BARRIERS
	.align		4
        /*0030*/ 	.byte	0x02, 0x4c
        /*0032*/ 	.byte	0x02
	.zero		1


	//----- nvinfo : EIATTR_ANNOTATIONS
	.align		4
        /*0034*/ 	.byte	0x04, 0x55
        /*0036*/ 	.short	(.L_456 - .L_455)


	//   ....[0]....
.L_455:
        /* <DEDUP_REMOVED lines=38> */


	//----- nvinfo : EIATTR_MERCURY_ISA_VERSION
	.align		4
.L_456:
        /*0288*/ 	.byte	0x03, 0x5f
        /*028a*/ 	.short	0x0000


	//----- nvinfo : EIATTR_COOP_GROUP_MASK_REGIDS
	.align		4
        /*028c*/ 	.byte	0x04, 0x29
        /*028e*/ 	.short	(.L_458 - .L_457)


	//   ....[0]....
.L_457:
        /*0290*/ 	.word	0xffffffff


	//   ....[1]....
        /*0294*/ 	.word	0xffffffff


	//   ....[2]....
        /*0298*/ 	.word	0xffffffff


	//   ....[3]....
        /*029c*/ 	.word	0xffffffff


	//   ....[4]....
        /*02a0*/ 	.word	0xffffffff


	//   ....[5]....
        /*02a4*/ 	.word	0xffffffff


	//   ....[6]....
        /*02a8*/ 	.word	0xffffffff


	//   ....[7]....
        /*02ac*/ 	.word	0xffffffff


	//   ....[8]....
        /*02b0*/ 	.word	0xffffffff


	//   ....[9]....
        /*02b4*/ 	.word	0xffffffff


	//   ....[10]....
        /*02b8*/ 	.word	0xffffffff


	//   ....[11]....
        /*02bc*/ 	.word	0xffffffff


	//   ....[12]....
        /*02c0*/ 	.word	0xffffffff


	//   ....[13]....
        /*02c4*/ 	.word	0xffffffff


	//   ....[14]....
        /*02c8*/ 	.word	0xffffffff


	//   ....[15]....
        /*02cc*/ 	.word	0xffffffff


	//   ....[16]....
        /*02d0*/ 	.word	0xffffffff


	//   ....[17]....
        /*02d4*/ 	.word	0xffffffff


	//   ....[18]....
        /*02d8*/ 	.word	0xffffffff


	//   ....[19]....
        /*02dc*/ 	.word	0xffffffff


	//   ....[20]....
        /*02e0*/ 	.word	0xffffffff


	//   ....[21]....
        /*02e4*/ 	.word	0xffffffff


	//   ....[22]....
        /*02e8*/ 	.word	0xffffffff


	//   ....[23]....
        /*02ec*/ 	.word	0xffffffff


	//   ....[24]....
        /*02f0*/ 	.word	0xffffffff


	//   ....[25]....
        /*02f4*/ 	.word	0xffffffff


	//   ....[26]....
        /*02f8*/ 	.word	0xffffffff


	//   ....[27]....
        /*02fc*/ 	.word	0xffffffff


	//   ....[28]....
        /*0300*/ 	.word	0xffffffff


	//   ....[29]....
        /*0304*/ 	.word	0xffffffff


	//   ....[30]....
        /*0308*/ 	.word	0xffffffff


	//   ....[31]....
        /*030c*/ 	.word	0xffffffff


	//   ....[32]....
        /*0310*/ 	.word	0xffffffff


	//   ....[33]....
        /*0314*/ 	.word	0xffffffff


	//   ....[34]....
        /*0318*/ 	.word	0xffffffff


	//   ....[35]....
        /*031c*/ 	.word	0xffffffff


	//   ....[36]....
        /*0320*/ 	.word	0xffffffff


	//   ....[37]....
        /*0324*/ 	.word	0xffffffff


	//   ....[38]....
        /*0328*/ 	.word	0xffffffff


	//   ....[39]....
        /*032c*/ 	.word	0xffffffff


	//   ....[40]....
        /*0330*/ 	.word	0xffffffff


	//   ....[41]....
        /*0334*/ 	.word	0xffffffff


	//   ....[42]....
        /*0338*/ 	.word	0xffffffff


	//   ....[43]....
        /*033c*/ 	.word	0xffffffff


	//   ....[44]....
        /*0340*/ 	.word	0xffffffff


	//   ....[45]....
        /*0344*/ 	.word	0xffffffff


	//   ....[46]....
        /*0348*/ 	.word	0xffffffff


	//   ....[47]....
        /*034c*/ 	.word	0xffffffff


	//   ....[48]....
        /*0350*/ 	.word	0xffffffff


	//   ....[49]....
        /*0354*/ 	.word	0xffffffff


	//   ....[50]....
        /*0358*/ 	.word	0xffffffff


	//   ....[51]....
        /*035c*/ 	.word	0xffffffff


	//   ....[52]....
        /*0360*/ 	.word	0xffffffff


	//   ....[53]....
        /*0364*/ 	.word	0xffffffff


	//   ....[54]....
        /*0368*/ 	.word	0xffffffff


	//   ....[55]....
        /*036c*/ 	.word	0xffffffff


	//   ....[56]....
        /*0370*/ 	.word	0xffffffff


	//   ....[57]....
        /*0374*/ 	.word	0xffffffff


	//   ....[58]....
        /*0378*/ 	.word	0xffffffff


	//   ....[59]....
        /*037c*/ 	.word	0xffffffff


	//   ....[60]....
        /*0380*/ 	.word	0xffffffff


	//   ....[61]....
        /*0384*/ 	.word	0xffffffff


	//   ....[62]....
        /*0388*/ 	.word	0xffffffff


	//   ....[63]....
        /*038c*/ 	.word	0xffffffff


	//   ....[64]....
        /*0390*/ 	.word	0xffffffff


	//   ....[65]....
        /*0394*/ 	.word	0xffffffff


	//   ....[66]....
        /*0398*/ 	.word	0xffffffff


	//   ....[67]....
        /*039c*/ 	.word	0xffffffff


	//   ....[68]....
        /*03a0*/ 	.word	0xffffffff


	//   ....[69]....
        /*03a4*/ 	.word	0xffffffff


	//   ....[70]....
        /*03a8*/ 	.word	0xffffffff


	//   ....[71]....
        /*03ac*/ 	.word	0xffffffff


	//   ....[72]....
        /*03b0*/ 	.word	0xffffffff


	//   ....[73]....
        /*03b4*/ 	.word	0xffffffff


	//   ....[74]....
        /*03b8*/ 	.word	0xffffffff


	//   ....[75]....
        /*03bc*/ 	.word	0xffffffff


	//   ....[76]....
        /*03c0*/ 	.word	0xffffffff


	//   ....[77]....
        /*03c4*/ 	.word	0xffffffff


	//   ....[78]....
        /*03c8*/ 	.word	0xffffffff


	//   ....[79]....
        /*03cc*/ 	.word	0xffffffff


	//   ....[80]....
        /*03d0*/ 	.word	0xffffffff


	//   ....[81]....
        /*03d4*/ 	.word	0xffffffff


	//   ....[82]....
        /*03d8*/ 	.word	0xffffffff


	//   ....[83]....
        /*03dc*/ 	.word	0xffffffff


	//   ....[84]....
        /*03e0*/ 	.word	0xffffffff


	//   ....[85]....
        /*03e4*/ 	.word	0xffffffff


	//   ....[86]....
        /*03e8*/ 	.word	0xffffffff


	//   ....[87]....
        /*03ec*/ 	.word	0xffffffff


	//   ....[88]....
        /*03f0*/ 	.word	0xffffffff


	//   ....[89]....
        /*03f4*/ 	.word	0xffffffff


	//   ....[90]....
        /*03f8*/ 	.word	0xffffffff


	//   ....[91]....
        /*03fc*/ 	.word	0xffffffff


	//   ....[92]....
        /*0400*/ 	.word	0xffffffff


	//   ....[93]....
        /*0404*/ 	.word	0xffffffff


	//   ....[94]....
        /*0408*/ 	.word	0xffffffff


	//   ....[95]....
        /*040c*/ 	.word	0xffffffff


	//   ....[96]....
        /*0410*/ 	.word	0xffffffff


	//   ....[97]....
        /*0414*/ 	.word	0xffffffff


	//   ....[98]....
        /*0418*/ 	.word	0xffffffff


	//   ....[99]....
        /*041c*/ 	.word	0xffffffff


	//   ....[100]....
        /*0420*/ 	.word	0xffffffff


	//   ....[101]....
        /*0424*/ 	.word	0xffffffff


	//   ....[102]....
        /*0428*/ 	.word	0xffffffff


	//   ....[103]....
        /*042c*/ 	.word	0xffffffff


	//   ....[104]....
        /*0430*/ 	.word	0xffffffff


	//   ....[105]....
        /*0434*/ 	.word	0xffffffff


	//   ....[106]....
        /*0438*/ 	.word	0xffffffff


	//   ....[107]....
        /*043c*/ 	.word	0xffffffff


	//   ....[108]....
        /*0440*/ 	.word	0xffffffff


	//   ....[109]....
        /*0444*/ 	.word	0xffffffff


	//   ....[110]....
        /*0448*/ 	.word	0xffffffff


	//   ....[111]....
        /*044c*/ 	.word	0xffffffff


	//   ....[112]....
        /*0450*/ 	.word	0xffffffff


	//   ....[113]....
        /*0454*/ 	.word	0xffffffff


	//   ....[114]....
        /*0458*/ 	.word	0xffffffff


	//   ....[115]....
        /*045c*/ 	.word	0xffffffff


	//   ....[116]....
        /*0460*/ 	.word	0xffffffff


	//   ....[117]....
        /*0464*/ 	.word	0xffffffff


	//   ....[118]....
        /*0468*/ 	.word	0xffffffff


	//   ....[119]....
        /*046c*/ 	.word	0xffffffff


	//   ....[120]....
        /*0470*/ 	.word	0xffffffff


	//   ....[121]....
        /*0474*/ 	.word	0xffffffff


	//   ....[122]....
        /*0478*/ 	.word	0xffffffff


	//   ....[123]....
        /*047c*/ 	.word	0xffffffff


	//   ....[124]....
        /*0480*/ 	.word	0xffffffff


	//----- nvinfo : EIATTR_COOP_GROUP_INSTR_OFFSETS
	.align		4
.L_458:
        /*0484*/ 	.byte	0x04, 0x28
        /*0486*/ 	.short	(.L_460 - .L_459)


	//   ....[0]....
.L_459:
        /*0488*/ 	.word	0x000000a0


	//   ....[1]....
        /*048c*/ 	.word	0x00002520


	//   ....[2]....
        /*0490*/ 	.word	0x00002530


	//   ....[3]....
        /*0494*/ 	.word	0x00004070


	//   ....[4]....
        /*0498*/ 	.word	0x00004080


	//   ....[5]....
        /*049c*/ 	.word	0x00005a00


	//   ....[6]....
        /*04a0*/ 	.word	0x00005a20


	//   ....[7]....
        /*04a4*/ 	.word	0x00005f20


	//   ....[8]....
        /*04a8*/ 	.word	0x00005f80


	//   ....[9]....
        /*04ac*/ 	.word	0x00006e30


	//   ....[10]....
        /*04b0*/ 	.word	0x00006e60


	//   ....[11]....
        /*04b4*/ 	.word	0x00007040


	//   ....[12]....
        /*04b8*/ 	.word	0x00007070


	//   ....[13]....
        /*04bc*/ 	.word	0x00007190


	//   ....[14]....
        /*04c0*/ 	.word	0x000071c0


	//   ....[15]....
        /*04c4*/ 	.word	0x00007300


	//   ....[16]....
        /*04c8*/ 	.word	0x00007350


	//   ....[17]....
        /*04cc*/ 	.word	0x000077e0


	//   ....[18]....
        /*04d0*/ 	.word	0x00007810


	//   ....[19]....
        /*04d4*/ 	.word	0x00007830


	//   ....[20]....
        /*04d8*/ 	.word	0x00007840


	//   ....[21]....
        /*04dc*/ 	.word	0x00007d90


	//   ....[22]....
        /*04e0*/ 	.word	0x00007db0


	//   ....[23]....
        /*04e4*/ 	.word	0x00007dc0


	//   ....[24]....
        /*04e8*/ 	.word	0x00007dd0


	//   ....[25]....
        /*04ec*/ 	.word	0x00008200


	//   ....[26]....
        /*04f0*/ 	.word	0x00008240


	//   ....[27]....
        /*04f4*/ 	.word	0x00008460


	//   ....[28]....
        /*04f8*/ 	.word	0x000084e0


	//   ....[29]....
        /*04fc*/ 	.word	0x0000b600


	//   ....[30]....
        /*0500*/ 	.word	0x0000b620


	//   ....[31]....
        /*0504*/ 	.word	0x0000b630


	//   ....[32]....
        /*0508*/ 	.word	0x0000b640


	//   ....[33]....
        /*050c*/ 	.word	0x0000b8c0


	//   ....[34]....
        /*0510*/ 	.word	0x0000b900


	//   ....[35]....
        /*0514*/ 	.word	0x0000bb20


	//   ....[36]....
        /*0518*/ 	.word	0x0000bba0


	//   ....[37]....
        /*051c*/ 	.word	0x0000f220


	//   ....[38]....
        /*0520*/ 	.word	0x0000f250


	//   ....[39]....
        /*0524*/ 	.word	0x0000f270


	//   ....[40]....
        /*0528*/ 	.word	0x0000f290


	//   ....[41]....
        /*052c*/ 	.word	0x00010310


	//   ....[42]....
        /*0530*/ 	.word	0x00010320


	//   ....[43]....
        /*0534*/ 	.word	0x00010350


	//   ....[44]....
        /*0538*/ 	.word	0x00010360


	//   ....[45]....
        /*053c*/ 	.word	0x00010760


	//   ....[46]....
        /*0540*/ 	.word	0x00010780


	//   ....[47]....
        /*0544*/ 	.word	0x00010800


	//   ....[48]....
        /*0548*/ 	.word	0x00010840


	//   ....[49]....
        /*054c*/ 	.word	0x00010fd0


	//   ....[50]....
        /*0550*/ 	.word	0x000111d0


	//   ....[51]....
        /*0554*/ 	.word	0x00011230


	//   ....[52]....
        /*0558*/ 	.word	0x000113f0


	//   ....[53]....
        /*055c*/ 	.word	0x00011470


	//   ....[54]....
        /*0560*/ 	.word	0x00011540


	//   ....[55]....
        /*0564*/ 	.word	0x00011560


	//   ....[56]....
        /*0568*/ 	.word	0x00011650


	//   ....[57]....
        /*056c*/ 	.word	0x00013190


	//   ....[58]....
        /*0570*/ 	.word	0x000131a0


	//   ....[59]....
        /*0574*/ 	.word	0x000131b0


	//   ....[60]....
        /*0578*/ 	.word	0x000131c0


	//   ....[61]....
        /*057c*/ 	.word	0x00013d30


	//   ....[62]....
        /*0580*/ 	.word	0x00013d50


	//   ....[63]....
        /*0584*/ 	.word	0x00013d70


	//   ....[64]....
        /*0588*/ 	.word	0x00013d90


	//   ....[65]....
        /*058c*/ 	.word	0x00013f90


	//   ....[66]....
        /*0590*/ 	.word	0x00013fa0


	//   ....[67]....
        /*0594*/ 	.word	0x00013fb0


	//   ....[68]....
        /*0598*/ 	.word	0x00013fd0


	//   ....[69]....
        /*059c*/ 	.word	0x000145b0


	//   ....[70]....
        /*05a0*/ 	.word	0x000146b0


	//   ....[71]....
        /*05a4*/ 	.word	0x00014af0


	//   ....[72]....
        /*05a8*/ 	.word	0x00014c70


	//   ....[73]....
        /*05ac*/ 	.word	0x00014d70


	//   ....[74]....
        /*05b0*/ 	.word	0x00014dc0


	//   ....[75]....
        /*05b4*/ 	.word	0x00014e30


	//   ....[76]....
        /*05b8*/ 	.word	0x00014e60


	//   ....[77]....
        /*05bc*/ 	.word	0x00017360


	//   ....[78]....
        /*05c0*/ 	.word	0x00017380


	//   ....[79]....
        /*05c4*/ 	.word	0x00017390


	//   ....[80]....
        /*05c8*/ 	.word	0x000173a0


	//   ....[81]....
        /*05cc*/ 	.word	0x00017740


	//   ....[82]....
        /*05d0*/ 	.word	0x00017770


	//   ....[83]....
        /*05d4*/ 	.word	0x00017780


	//   ....[84]....
        /*05d8*/ 	.word	0x000177a0


	//   ....[85]....
        /*05dc*/ 	.word	0x000182b0


	//   ....[86]....
        /*05e0*/ 	.word	0x000183e0


	//   ....[87]....
        /*05e4*/ 	.word	0x00018450


	//   ....[88]....
        /*05e8*/ 	.word	0x000184b0


	//   ....[89]....
        /*05ec*/ 	.word	0x000184c0


	//   ....[90]....
        /*05f0*/ 	.word	0x000184e0


	//   ....[91]....
        /*05f4*/ 	.word	0x000186a0


	//   ....[92]....
        /*05f8*/ 	.word	0x000189d0


	//   ....[93]....
        /*05fc*/ 	.word	0x0001a350


	//   ....[94]....
        /*0600*/ 	.word	0x0001a360


	//   ....[95]....
        /*0604*/ 	.word	0x0001a370


	//   ....[96]....
        /*0608*/ 	.word	0x0001a390


	//   ....[97]....
        /*060c*/ 	.word	0x0001a3b0


	//   ....[98]....
        /*0610*/ 	.word	0x0001a3d0


	//   ....[99]....
        /*0614*/ 	.word	0x0001a3f0


	//   ....[100]....
        /*0618*/ 	.word	0x0001a420


	//   ....[101]....
        /*061c*/ 	.word	0x0001bbe0


	//   ....[102]....
        /*0620*/ 	.word	0x0001bc30


	//   ....[103]....
        /*0624*/ 	.word	0x0001bc70


	//   ....[104]....
        /*0628*/ 	.word	0x0001bcb0


	//   ....[105]....
        /*062c*/ 	.word	0x0001bcc0


	//   ....[106]....
        /*0630*/ 	.word	0x0001bcd0


	//   ....[107]....
        /*0634*/ 	.word	0x0001bce0


	//   ....[108]....
        /*0638*/ 	.word	0x0001bcf0


	//   ....[109]....
        /*063c*/ 	.word	0x0001bf10


	//   ....[110]....
        /*0640*/ 	.word	0x0001bf20


	//   ....[111]....
        /*0644*/ 	.word	0x0001c0a0


	//   ....[112]....
        /*0648*/ 	.word	0x0001c0d0


	//   ....[113]....
        /*064c*/ 	.word	0x0001c220


	//   ....[114]....
        /*0650*/ 	.word	0x0001c250


	//   ....[115]....
        /*0654*/ 	.word	0x0001c3a0


	//   ....[116]....
        /*0658*/ 	.word	0x0001c3c0


	//   ....[117]....
        /*065c*/ 	.word	0x0001ccd0


	//   ....[118]....
        /*0660*/ 	.word	0x0001ccf0


	//   ....[119]....
        /*0664*/ 	.word	0x0001ce40


	//   ....[120]....
        /*0668*/ 	.word	0x0001ce70


	//   ....[121]....
        /*066c*/ 	.word	0x0001cfa0


	//   ....[122]....
        /*0670*/ 	.word	0x0001cfd0


	//   ....[123]....
        /*0674*/ 	.word	0x0001d100


	//   ....[124]....
        /*0678*/ 	.word	0x0001d120


	//----- nvinfo : EIATTR_EXIT_INSTR_OFFSETS
	.align		4
.L_460:
        /*067c*/ 	.byte	0x04, 0x1c
        /*067e*/ 	.short	(.L_462 - .L_461)


	//   ....[0]....
.L_461:
        /*0680*/ 	.word	0x00000450


	//   ....[1]....
        /*0684*/ 	.word	0x0001c3d0


	//   ....[2]....
        /*0688*/ 	.word	0x0001c4a0


	//   ....[3]....
        /*068c*/ 	.word	0x0001c500


	//   ....[4]....
        /*0690*/ 	.word	0x0001d130


	//   ....[5]....
        /*0694*/ 	.word	0x0001d1e0


	//   ....[6]....
        /*0698*/ 	.word	0x0001d240


	//----- nvinfo : EIATTR_CTAIDZ_USED
	.align		4
.L_462:
        /*069c*/ 	.byte	0x01, 0x04
	.zero		2


	//----- nvinfo : EIATTR_MAX_THREADS
	.align		4
        /*06a0*/ 	.byte	0x04, 0x05
        /*06a2*/ 	.short	(.L_464 - .L_463)
.L_463:
        /*06a4*/ 	.word	0x00000080
        /*06a8*/ 	.word	0x00000001
        /*06ac*/ 	.word	0x00000001


	//----- nvinfo : EIATTR_CRS_STACK_SIZE
	.align		4
.L_464:
        /*06b0*/ 	.byte	0x04, 0x1e
        /*06b2*/ 	.short	(.L_466 - .L_465)
.L_465:
        /*06b4*/ 	.word	0x00000000
.L_466:


//--------------------- .nv.callgraph             --------------------------
	.section	.nv.callgraph,"",@"SHT_CUDA_CALLGRAPH"
	.align	4
	.sectionentsize	8
	.align		4
        /*0000*/ 	.word	0x00000000
	.align		4
        /*0004*/ 	.word	0xffffffff
	.align		4
        /*0008*/ 	.word	0x00000000
	.align		4
        /*000c*/ 	.word	0xfffffffe
	.align		4
        /*0010*/ 	.word	0x00000000
	.align		4
        /*0014*/ 	.word	0xfffffffd
	.align		4
        /*0018*/ 	.word	0x00000000
	.align		4
        /*001c*/ 	.word	0xfffffffc


//--------------------- .nv.rel.action            --------------------------
	.section	.nv.rel.action,"",@"SHT_CUDA_RELOCINFO"
	.align	8
	.sectionentsize	8
        /*0000*/ 	.byte	0x73, 0x00, 0x00, 0x00, 0x00, 0x00, 0x00, 0x00, 0x00, 0x00, 0x00, 0x11, 0x25, 0x00, 0x05, 0x36


//--------------------- .nv.constant4             --------------------------
	.section	.nv.constant4,"a",@progbits
	.align	8
	.align		8
.nv.constant4:
        /*0000*/ 	.dword	_ZN82_INTERNAL_f203ee7c_46_flash_fwd_hdim96_bf16_paged_softcapall_sm80_cu_58b58f81_29364cuda3std3__45__cpo5beginE
	.align		8
        /*0008*/ 	.dword	_ZN82_INTERNAL_f203ee7c_46_flash_fwd_hdim96_bf16_paged_softcapall_sm80_cu_58b58f81_29364cuda3std3__45__cpo3endE
	.align		8
        /*0010*/ 	.dword	_ZN82_INTERNAL_f203ee7c_46_flash_fwd_hdim96_bf16_paged_softcapall_sm80_cu_58b58f81_29364cuda3std3__45__cpo6cbeginE
	.align		8
        /*0018*/ 	.dword	_ZN82_INTERNAL_f203ee7c_46_flash_fwd_hdim96_bf16_paged_softcapall_sm80_cu_58b58f81_29364cuda3std3__45__cpo4cendE
	.align		8
        /*0020*/ 	.dword	_ZN82_INTERNAL_f203ee7c_46_flash_fwd_hdim96_bf16_paged_softcapall_sm80_cu_58b58f81_29364cuda3std3__484_GLOBAL__N__f203ee7c_46_flash_fwd_hdim96_bf16_paged_softcapall_sm80_cu_58b58f81_29366ignoreE
	.align		8
        /*0028*/ 	.dword	_ZN82_INTERNAL_f203ee7c_46_flash_fwd_hdim96_bf16_paged_softcapall_sm80_cu_58b58f81_29364cuda3std3__419piecewise_constructE
	.align		8
        /*0030*/ 	.dword	_ZN82_INTERNAL_f203ee7c_46_flash_fwd_hdim96_bf16_paged_softcapall_sm80_cu_58b58f81_29364cuda3std3__48in_placeE
	.align		8
        /*0038*/ 	.dword	_ZN82_INTERNAL_f203ee7c_46_flash_fwd_hdim96_bf16_paged_softcapall_sm80_cu_58b58f81_29364cuda3std6ranges3__45__cpo4swapE
	.align		8
        /*0040*/ 	.dword	_ZN82_INTERNAL_f203ee7c_46_flash_fwd_hdim96_bf16_paged_softcapall_sm80_cu_58b58f81_29364cuda3std6ranges3__45__cpo9iter_moveE
	.align		8
        /*0048*/ 	.dword	_ZN82_INTERNAL_f203ee7c_46_flash_fwd_hdim96_bf16_paged_softcapall_sm80_cu_58b58f81_29364cute7productE
	.align		8
        /*0050*/ 	.dword	_ZN82_INTERNAL_f203ee7c_46_flash_fwd_hdim96_bf16_paged_softcapall_sm80_cu_58b58f81_29364cute1_E


//--------------------- .nv.constant0._ZN7cutlass13device_kernelIN5flash19enable_sm80_to_sm89INS1_16FlashAttnFwdSm80INS1_25CollectiveMainloopFwdSm80ILi4ELi1ELb0EN4cute5tupleIJNS5_1CILi128EEENS7_ILi64EEENS7_ILi96EEEEEELi96ENS_10bfloat16_tEfNS_4arch4Sm80ELb0ELb0ELb1ELb0ELb1ELb0ELb1ELb0EEENS1_21CollectiveEpilogueFwdINS6_IJS8_SA_S9_EEENS6_IJNS7_ILi1EEESI_SI_EEESC_SE_Li128ELb0ELb1ELb0ELb0EEENS1_19SingleTileSchedulerILb0ELb0ELb1ELi128EEEEEEEEEvNT_6ParamsE --------------------------
	.section	.nv.constant0._ZN7cutlass13device_kernelIN5flash19enable_sm80_to_sm89INS1_16FlashAttnFwdSm80INS1_25CollectiveMainloopFwdSm80ILi4ELi1ELb0EN4cute5tupleIJNS5_1CILi128EEENS7_ILi64EEENS7_ILi96EEEEEELi96ENS_10bfloat16_tEfNS_4arch4Sm80ELb0ELb0ELb1ELb0ELb1ELb0ELb1ELb0EEENS1_21CollectiveEpilogueFwdINS6_IJS8_SA_S9_EEENS6_IJNS7_ILi1EEESI_SI_EEESC_SE_Li128ELb0ELb1ELb0ELb0EEENS1_19SingleTileSchedulerILb0ELb0ELb1ELi128EEEEEEEEEvNT_6ParamsE,"a",@progbits
	.sectionflags	@""
	.align	4
.nv.constant0._ZN7cutlass13device_kernelIN5flash19enable_sm80_to_sm89INS1_16FlashAttnFwdSm80INS1_25CollectiveMainloopFwdSm80ILi4ELi1ELb0EN4cute5tupleIJNS5_1CILi128EEENS7_ILi64EEENS7_ILi96EEEEEELi96ENS_10bfloat16_tEfNS_4arch4Sm80ELb0ELb0ELb1ELb0ELb1ELb0ELb1ELb0EEENS1_21CollectiveEpilogueFwdINS6_IJS8_SA_S9_EEENS6_IJNS7_ILi1EEESI_SI_EEESC_SE_Li128ELb0ELb1ELb0ELb0EEENS1_19SingleTileSchedulerILb0ELb0ELb1ELi128EEEEEEEEEvNT_6ParamsE:
	.zero		1400


//--------------------- .nv.constant0._ZN7cutlass13device_kernelIN5flash19enable_sm80_to_sm89INS1_16FlashAttnFwdSm80INS1_25CollectiveMainloopFwdSm80ILi4ELi1ELb0EN4cute5tupleIJNS5_1CILi128EEENS7_ILi64EEENS7_ILi96EEEEEELi96ENS_10bfloat16_tEfNS_4arch4Sm80ELb0ELb0ELb1ELb1ELb1ELb0ELb1ELb0EEENS1_21CollectiveEpilogueFwdINS6_IJS8_SA_S9_EEENS6_IJNS7_ILi1EEESI_SI_EEESC_SE_Li128ELb1ELb1ELb0ELb0EEENS1_19SingleTileSchedulerILb1ELb0ELb1ELi128EEEEEEEEEvNT_6ParamsE --------------------------
	.section	.nv.constant0._ZN7cutlass13device_kernelIN5flash19enable_sm80_to_sm89INS1_16FlashAttnFwdSm80INS1_25CollectiveMainloopFwdSm80ILi4ELi1ELb0EN4cute5tupleIJNS5_1CILi128EEENS7_ILi64EEENS7_ILi96EEEEEELi96ENS_10bfloat16_tEfNS_4arch4Sm80ELb0ELb0ELb1ELb1ELb1ELb0ELb1ELb0EEENS1_21CollectiveEpilogueFwdINS6_IJS8_SA_S9_EEENS6_IJNS7_ILi1EEESI_SI_EEESC_SE_Li128ELb1ELb1ELb0ELb0EEENS1_19SingleTileSchedulerILb1ELb0ELb1ELi128EEEEEEEEEvNT_6ParamsE,"a",@progbits
	.sectionflags	@""
	.align	4
.nv.constant0._ZN7cutlass13device_kernelIN5flash19enable_sm80_to_sm89INS1_16FlashAttnFwdSm80INS1_25CollectiveMainloopFwdSm80ILi4ELi1ELb0EN4cute5tupleIJNS5_1CILi128EEENS7_ILi64EEENS7_ILi96EEEEEELi96ENS_10bfloat16_tEfNS_4arch4Sm80ELb0ELb0ELb1ELb1ELb1ELb0ELb1ELb0EEENS1_21CollectiveEpilogueFwdINS6_IJS8_SA_S9_EEENS6_IJNS7_ILi1EEESI_SI_EEESC_SE_Li128ELb1ELb1ELb0ELb0EEENS1_19SingleTileSchedulerILb1ELb0ELb1ELi128EEEEEEEEEvNT_6ParamsE:
	.zero		1400


//--------------------- .nv.constant0._ZN7cutlass13device_kernelIN5flash19enable_sm80_to_sm89INS1_16FlashAttnFwdSm80INS1_25CollectiveMainloopFwdSm80ILi4ELi1ELb0EN4cute5tupleIJNS5_1CILi128EEENS7_ILi64EEENS7_ILi96EEEEEELi96ENS_10bfloat16_tEfNS_4arch4Sm80ELb0ELb0ELb1ELb1ELb1ELb1ELb1ELb0EEENS1_21CollectiveEpilogueFwdINS6_IJS8_SA_S9_EEENS6_IJNS7_ILi1EEESI_SI_EEESC_SE_Li128ELb1ELb1ELb0ELb0EEENS1_19SingleTileSchedulerILb1ELb0ELb1ELi128EEEEEEEEEvNT_6ParamsE --------------------------
	.section	.nv.constant0._ZN7cutlass13device_kernelIN5flash19enable_sm80_to_sm89INS1_16FlashAttnFwdSm80INS1_25CollectiveMainloopFwdSm80ILi4ELi1ELb0EN4cute5tupleIJNS5_1CILi128EEENS7_ILi64EEENS7_ILi96EEEEEELi96ENS_10bfloat16_tEfNS_4arch4Sm80ELb0ELb0ELb1ELb1ELb1ELb1ELb1ELb0EEENS1_21CollectiveEpilogueFwdINS6_IJS8_SA_S9_EEENS6_IJNS7_ILi1EEESI_SI_EEESC_SE_Li128ELb1ELb1ELb0ELb0EEENS1_19SingleTileSchedulerILb1ELb0ELb1ELi128EEEEEEEEEvNT_6ParamsE,"a",@progbits
	.sectionflags	@""
	.align	4
.nv.constant0._ZN7cutlass13device_kernelIN5flash19enable_sm80_to_sm89INS1_16FlashAttnFwdSm80INS1_25CollectiveMainloopFwdSm80ILi4ELi1ELb0EN4cute5tupleIJNS5_1CILi128EEENS7_ILi64EEENS7_ILi96EEEEEELi96ENS_10bfloat16_tEfNS_4arch4Sm80ELb0ELb0ELb1ELb1ELb1ELb1ELb1ELb0EEENS1_21CollectiveEpilogueFwdINS6_IJS8_SA_S9_EEENS6_IJNS7_ILi1EEESI_SI_EEESC_SE_Li128ELb1ELb1ELb0ELb0EEENS1_19SingleTileSchedulerILb1ELb0ELb1ELi128EEEEEEEEEvNT_6ParamsE:
	.zero		1400


//--------------------- .nv.constant0._ZN7cutlass13device_kernelIN5flash19enable_sm80_to_sm89INS1_16FlashAttnFwdSm80INS1_25CollectiveMainloopFwdSm80ILi4ELi1ELb0EN4cute5tupleIJNS5_1CILi128EEENS7_ILi48EEENS7_ILi96EEEEEELi96ENS_10bfloat16_tEfNS_4arch4Sm80ELb0ELb1ELb1ELb0ELb1ELb0ELb1ELb0EEENS1_21CollectiveEpilogueFwdINS6_IJS8_SA_S9_EEENS6_IJNS7_ILi1EEESI_SI_EEESC_SE_Li128ELb0ELb1ELb0ELb0EEENS1_19SingleTileSchedulerILb0ELb0ELb1ELi128EEEEEEEEEvNT_6ParamsE --------------------------
	.section	.nv.constant0._ZN7cutlass13device_kernelIN5flash19enable_sm80_to_sm89INS1_16FlashAttnFwdSm80INS1_25CollectiveMainloopFwdSm80ILi4ELi1ELb0EN4cute5tupleIJNS5_1CILi128EEENS7_ILi48EEENS7_ILi96EEEEEELi96ENS_10bfloat16_tEfNS_4arch4Sm80ELb0ELb1ELb1ELb0ELb1ELb0ELb1ELb0EEENS1_21CollectiveEpilogueFwdINS6_IJS8_SA_S9_EEENS6_IJNS7_ILi1EEESI_SI_EEESC_SE_Li128ELb0ELb1ELb0ELb0EEENS1_19SingleTileSchedulerILb0ELb0ELb1ELi128EEEEEEEEEvNT_6ParamsE,"a",@progbits
	.sectionflags	@""
	.align	4
.nv.constant0._ZN7cutlass13device_kernelIN5flash19enable_sm80_to_sm89INS1_16FlashAttnFwdSm80INS1_25CollectiveMainloopFwdSm80ILi4ELi1ELb0EN4cute5tupleIJNS5_1CILi128EEENS7_ILi48EEENS7_ILi96EEEEEELi96ENS_10bfloat16_tEfNS_4arch4Sm80ELb0ELb1ELb1ELb0ELb1ELb0ELb1ELb0EEENS1_21CollectiveEpilogueFwdINS6_IJS8_SA_S9_EEENS6_IJNS7_ILi1EEESI_SI_EEESC_SE_Li128ELb0ELb1ELb0ELb0EEENS1_19SingleTileSchedulerILb0ELb0ELb1ELi128EEEEEEEEEvNT_6ParamsE:
	.zero		1400


//--------------------- .nv.constant0._ZN7cutlass13device_kernelIN5flash19enable_sm80_to_sm89INS1_16FlashAttnFwdSm80INS1_25CollectiveMainloopFwdSm80ILi4ELi1ELb0EN4cute5tupleIJNS5_1CILi128EEENS7_ILi48EEENS7_ILi96EEEEEELi96ENS_10bfloat16_tEfNS_4arch4Sm80ELb0ELb1ELb1ELb1ELb1ELb0ELb1ELb0EEENS1_21CollectiveEpilogueFwdINS6_IJS8_SA_S9_EEENS6_IJNS7_ILi1EEESI_SI_EEESC_SE_Li128ELb1ELb1ELb0ELb0EEENS1_19SingleTileSchedulerILb1ELb0ELb1ELi128EEEEEEEEEvNT_6ParamsE --------------------------
	.section	.nv.constant0._ZN7cutlass13device_kernelIN5flash19enable_sm80_to_sm89INS1_16FlashAttnFwdSm80INS1_25CollectiveMainloopFwdSm80ILi4ELi1ELb0EN4cute5tupleIJNS5_1CILi128EEENS7_ILi48EEENS7_ILi96EEEEEELi96ENS_10bfloat16_tEfNS_4arch4Sm80ELb0ELb1ELb1ELb1ELb1ELb0ELb1ELb0EEENS1_21CollectiveEpilogueFwdINS6_IJS8_SA_S9_EEENS6_IJNS7_ILi1EEESI_SI_EEESC_SE_Li128ELb1ELb1ELb0ELb0EEENS1_19SingleTileSchedulerILb1ELb0ELb1ELi128EEEEEEEEEvNT_6ParamsE,"a",@progbits
	.sectionflags	@""
	.align	4
.nv.constant0._ZN7cutlass13device_kernelIN5flash19enable_sm80_to_sm89INS1_16FlashAttnFwdSm80INS1_25CollectiveMainloopFwdSm80ILi4ELi1ELb0EN4cute5tupleIJNS5_1CILi128EEENS7_ILi48EEENS7_ILi96EEEEEELi96ENS_10bfloat16_tEfNS_4arch4Sm80ELb0ELb1ELb1ELb1ELb1ELb0ELb1ELb0EEENS1_21CollectiveEpilogueFwdINS6_IJS8_SA_S9_EEENS6_IJNS7_ILi1EEESI_SI_EEESC_SE_Li128ELb1ELb1ELb0ELb0EEENS1_19SingleTileSchedulerILb1ELb0ELb1ELi128EEEEEEEEEvNT_6ParamsE:
	.zero		1400


//--------------------- .nv.constant0._ZN7cutlass13device_kernelIN5flash19enable_sm80_to_sm89INS1_16FlashAttnFwdSm80INS1_25CollectiveMainloopFwdSm80ILi4ELi1ELb0EN4cute5tupleIJNS5_1CILi128EEENS7_ILi48EEENS7_ILi96EEEEEELi96ENS_10bfloat16_tEfNS_4arch4Sm80ELb0ELb1ELb1ELb1ELb1ELb1ELb1ELb0EEENS1_21CollectiveEpilogueFwdINS6_IJS8_SA_S9_EEENS6_IJNS7_ILi1EEESI_SI_EEESC_SE_Li128ELb1ELb1ELb0ELb0EEENS1_19SingleTileSchedulerILb1ELb0ELb1ELi128EEEEEEEEEvNT_6ParamsE --------------------------
	.section	.nv.constant0._ZN7cutlass13device_kernelIN5flash19enable_sm80_to_sm89INS1_16FlashAttnFwdSm80INS1_25CollectiveMainloopFwdSm80ILi4ELi1ELb0EN4cute5tupleIJNS5_1CILi128EEENS7_ILi48EEENS7_ILi96EEEEEELi96ENS_10bfloat16_tEfNS_4arch4Sm80ELb0ELb1ELb1ELb1ELb1ELb1ELb1ELb0EEENS1_21CollectiveEpilogueFwdINS6_IJS8_SA_S9_EEENS6_IJNS7_ILi1EEESI_SI_EEESC_SE_Li128ELb1ELb1ELb0ELb0EEENS1_19SingleTileSchedulerILb1ELb0ELb1ELi128EEEEEEEEEvNT_6ParamsE,"a",@progbits
	.sectionflags	@""
	.align	4
.nv.constant0._ZN7cutlass13device_kernelIN5flash19enable_sm80_to_sm89INS1_16FlashAttnFwdSm80INS1_25CollectiveMainloopFwdSm80ILi4ELi1ELb0EN4cute5tupleIJNS5_1CILi128EEENS7_ILi48EEENS7_ILi96EEEEEELi96ENS_10bfloat16_tEfNS_4arch4Sm80ELb0ELb1ELb1ELb1ELb1ELb1ELb1ELb0EEENS1_21CollectiveEpilogueFwdINS6_IJS8_SA_S9_EEENS6_IJNS7_ILi1EEESI_SI_EEESC_SE_Li128ELb1ELb1ELb0ELb0EEENS1_19SingleTileSchedulerILb1ELb0ELb1ELi128EEEEEEEEEvNT_6ParamsE:
	.zero		1400


//--------------------- .nv.constant0._ZN7cutlass13device_kernelIN5flash19enable_sm80_to_sm89INS1_16FlashAttnFwdSm80INS1_25CollectiveMainloopFwdSm80ILi4ELi1ELb0EN4cute5tupleIJNS5_1CILi128EEENS7_ILi64EEENS7_ILi96EEEEEELi96ENS_10bfloat16_tEfNS_4arch4Sm80ELb1ELb0ELb1ELb0ELb1ELb0ELb1ELb0EEENS1_21CollectiveEpilogueFwdINS6_IJS8_SA_S9_EEENS6_IJNS7_ILi1EEESI_SI_EEESC_SE_Li128ELb0ELb1ELb0ELb0EEENS1_30DynamicPersistentTileSchedulerILi128ELi128ELb0ELb1ELb0EEEEEEEEEvNT_6ParamsE --------------------------
	.section	.nv.constant0._ZN7cutlass13device_kernelIN5flash19enable_sm80_to_sm89INS1_16FlashAttnFwdSm80INS1_25CollectiveMainloopFwdSm80ILi4ELi1ELb0EN4cute5tupleIJNS5_1CILi128EEENS7_ILi64EEENS7_ILi96EEEEEELi96ENS_10bfloat16_tEfNS_4arch4Sm80ELb1ELb0ELb1ELb0ELb1ELb0ELb1ELb0EEENS1_21CollectiveEpilogueFwdINS6_IJS8_SA_S9_EEENS6_IJNS7_ILi1EEESI_SI_EEESC_SE_Li128ELb0ELb1ELb0ELb0EEENS1_30DynamicPersistentTileSchedulerILi128ELi128ELb0ELb1ELb0EEEEEEEEEvNT_6ParamsE,"a",@progbits
	.sectionflags	@""
	.align	4
.nv.constant0._ZN7cutlass13device_kernelIN5flash19enable_sm80_to_sm89INS1_16FlashAttnFwdSm80INS1_25CollectiveMainloopFwdSm80ILi4ELi1ELb0EN4cute5tupleIJNS5_1CILi128EEENS7_ILi64EEENS7_ILi96EEEEEELi96ENS_10bfloat16_tEfNS_4arch4Sm80ELb1ELb0ELb1ELb0ELb1ELb0ELb1ELb0EEENS1_21CollectiveEpilogueFwdINS6_IJS8_SA_S9_EEENS6_IJNS7_ILi1EEESI_SI_EEESC_SE_Li128ELb0ELb1ELb0ELb0EEENS1_30DynamicPersistentTileSchedulerILi128ELi128ELb0ELb1ELb0EEEEEEEEEvNT_6ParamsE:
	.zero		1416


//--------------------- .nv.constant0._ZN7cutlass13device_kernelIN5flash19enable_sm80_to_sm89INS1_16FlashAttnFwdSm80INS1_25CollectiveMainloopFwdSm80ILi4ELi1ELb0EN4cute5tupleIJNS5_1CILi128EEENS7_ILi64EEENS7_ILi96EEEEEELi96ENS_10bfloat16_tEfNS_4arch4Sm80ELb1ELb0ELb1ELb1ELb1ELb0ELb1ELb0EEENS1_21CollectiveEpilogueFwdINS6_IJS8_SA_S9_EEENS6_IJNS7_ILi1EEESI_SI_EEESC_SE_Li128ELb1ELb1ELb0ELb0EEENS1_19SingleTileSchedulerILb1ELb0ELb1ELi128EEEEEEEEEvNT_6ParamsE --------------------------
	.section	.nv.constant0._ZN7cutlass13device_kernelIN5flash19enable_sm80_to_sm89INS1_16FlashAttnFwdSm80INS1_25CollectiveMainloopFwdSm80ILi4ELi1ELb0EN4cute5tupleIJNS5_1CILi128EEENS7_ILi64EEENS7_ILi96EEEEEELi96ENS_10bfloat16_tEfNS_4arch4Sm80ELb1ELb0ELb1ELb1ELb1ELb0ELb1ELb0EEENS1_21CollectiveEpilogueFwdINS6_IJS8_SA_S9_EEENS6_IJNS7_ILi1EEESI_SI_EEESC_SE_Li128ELb1ELb1ELb0ELb0EEENS1_19SingleTileSchedulerILb1ELb0ELb1ELi128EEEEEEEEEvNT_6ParamsE,"a",@progbits
	.sectionflags	@""
	.align	4
.nv.constant0._ZN7cutlass13device_kernelIN5flash19enable_sm80_to_sm89INS1_16FlashAttnFwdSm80INS1_25CollectiveMainloopFwdSm80ILi4ELi1ELb0EN4cute5tupleIJNS5_1CILi128EEENS7_ILi64EEENS7_ILi96EEEEEELi96ENS_10bfloat16_tEfNS_4arch4Sm80ELb1ELb0ELb1ELb1ELb1ELb0ELb1ELb0EEENS1_21CollectiveEpilogueFwdINS6_IJS8_SA_S9_EEENS6_IJNS7_ILi1EEESI_SI_EEESC_SE_Li128ELb1ELb1ELb0ELb0EEENS1_19SingleTileSchedulerILb1ELb0ELb1ELi128EEEEEEEEEvNT_6ParamsE:
	.zero		1400


//--------------------- .nv.constant0._ZN7cutlass13device_kernelIN5flash19enable_sm80_to_sm89INS1_16FlashAttnFwdSm80INS1_25CollectiveMainloopFwdSm80ILi4ELi1ELb0EN4cute5tupleIJNS5_1CILi128EEENS7_ILi64EEENS7_ILi96EEEEEELi96ENS_10bfloat16_tEfNS_4arch4Sm80ELb1ELb0ELb1ELb1ELb1ELb1ELb1ELb0EEENS1_21CollectiveEpilogueFwdINS6_IJS8_SA_S9_EEENS6_IJNS7_ILi1EEESI_SI_EEESC_SE_Li128ELb1ELb1ELb0ELb0EEENS1_19SingleTileSchedulerILb1ELb0ELb1ELi128EEEEEEEEEvNT_6ParamsE --------------------------
	.section	.nv.constant0._ZN7cutlass13device_kernelIN5flash19enable_sm80_to_sm89INS1_16FlashAttnFwdSm80INS1_25CollectiveMainloopFwdSm80ILi4ELi1ELb0EN4cute5tupleIJNS5_1CILi128EEENS7_ILi64EEENS7_ILi96EEEEEELi96ENS_10bfloat16_tEfNS_4arch4Sm80ELb1ELb0ELb1ELb1ELb1ELb1ELb1ELb0EEENS1_21CollectiveEpilogueFwdINS6_IJS8_SA_S9_EEENS6_IJNS7_ILi1EEESI_SI_EEESC_SE_Li128ELb1ELb1ELb0ELb0EEENS1_19SingleTileSchedulerILb1ELb0ELb1ELi128EEEEEEEEEvNT_6ParamsE,"a",@progbits
	.sectionflags	@""
	.align	4
.nv.constant0._ZN7cutlass13device_kernelIN5flash19enable_sm80_to_sm89INS1_16FlashAttnFwdSm80INS1_25CollectiveMainloopFwdSm80ILi4ELi1ELb0EN4cute5tupleIJNS5_1CILi128EEENS7_ILi64EEENS7_ILi96EEEEEELi96ENS_10bfloat16_tEfNS_4arch4Sm80ELb1ELb0ELb1ELb1ELb1ELb1ELb1ELb0EEENS1_21CollectiveEpilogueFwdINS6_IJS8_SA_S9_EEENS6_IJNS7_ILi1EEESI_SI_EEESC_SE_Li128ELb1ELb1ELb0ELb0EEENS1_19SingleTileSchedulerILb1ELb0ELb1ELi128EEEEEEEEEvNT_6ParamsE:
	.zero		1400


//--------------------- .nv.constant0._ZN7cutlass13device_kernelIN5flash19enable_sm80_to_sm89INS1_16FlashAttnFwdSm80INS1_25CollectiveMainloopFwdSm80ILi4ELi1ELb0EN4cute5tupleIJNS5_1CILi128EEENS7_ILi64EEENS7_ILi96EEEEEELi96ENS_10bfloat16_tEfNS_4arch4Sm80ELb0ELb0ELb0ELb0ELb1ELb0ELb1ELb0EEENS1_21CollectiveEpilogueFwdINS6_IJS8_SA_S9_EEENS6_IJNS7_ILi1EEESI_SI_EEESC_SE_Li128ELb0ELb1ELb0ELb0EEENS1_19SingleTileSchedulerILb0ELb0ELb1ELi128EEEEEEEEEvNT_6ParamsE --------------------------
	.section	.nv.constant0._ZN7cutlass13device_kernelIN5flash19enable_sm80_to_sm89INS1_16FlashAttnFwdSm80INS1_25CollectiveMainloopFwdSm80ILi4ELi1ELb0EN4cute5tupleIJNS5_1CILi128EEENS7_ILi64EEENS7_ILi96EEEEEELi96ENS_10bfloat16_tEfNS_4arch4Sm80ELb0ELb0ELb0ELb0ELb1ELb0ELb1ELb0EEENS1_21CollectiveEpilogueFwdINS6_IJS8_SA_S9_EEENS6_IJNS7_ILi1EEESI_SI_EEESC_SE_Li128ELb0ELb1ELb0ELb0EEENS1_19SingleTileSchedulerILb0ELb0ELb1ELi128EEEEEEEEEvNT_6ParamsE,"a",@progbits
	.sectionflags	@""
	.align	4
.nv.constant0._ZN7cutlass13device_kernelIN5flash19enable_sm80_to_sm89INS1_16FlashAttnFwdSm80INS1_25CollectiveMainloopFwdSm80ILi4ELi1ELb0EN4cute5tupleIJNS5_1CILi128EEENS7_ILi64EEENS7_ILi96EEEEEELi96ENS_10bfloat16_tEfNS_4arch4Sm80ELb0ELb0ELb0ELb0ELb1ELb0ELb1ELb0EEENS1_21CollectiveEpilogueFwdINS6_IJS8_SA_S9_EEENS6_IJNS7_ILi1EEESI_SI_EEESC_SE_Li128ELb0ELb1ELb0ELb0EEENS1_19SingleTileSchedulerILb0ELb0ELb1ELi128EEEEEEEEEvNT_6ParamsE:
	.zero		1400


//--------------------- .nv.constant0._ZN7cutlass13device_kernelIN5flash19enable_sm80_to_sm89INS1_16FlashAttnFwdSm80INS1_25CollectiveMainloopFwdSm80ILi4ELi1ELb0EN4cute5tupleIJNS5_1CILi128EEENS7_ILi64EEENS7_ILi96EEEEEELi96ENS_10bfloat16_tEfNS_4arch4Sm80ELb0ELb0ELb0ELb1ELb1ELb0ELb1ELb0EEENS1_21CollectiveEpilogueFwdINS6_IJS8_SA_S9_EEENS6_IJNS7_ILi1EEESI_SI_EEESC_SE_Li128ELb1ELb1ELb0ELb0EEENS1_19SingleTileSchedulerILb1ELb0ELb1ELi128EEEEEEEEEvNT_6ParamsE --------------------------
	.section	.nv.constant0._ZN7cutlass13device_kernelIN5flash19enable_sm80_to_sm89INS1_16FlashAttnFwdSm80INS1_25CollectiveMainloopFwdSm80ILi4ELi1ELb0EN4cute5tupleIJNS5_1CILi128EEENS7_ILi64EEENS7_ILi96EEEEEELi96ENS_10bfloat16_tEfNS_4arch4Sm80ELb0ELb0ELb0ELb1ELb1ELb0ELb1ELb0EEENS1_21CollectiveEpilogueFwdINS6_IJS8_SA_S9_EEENS6_IJNS7_ILi1EEESI_SI_EEESC_SE_Li128ELb1ELb1ELb0ELb0EEENS1_19SingleTileSchedulerILb1ELb0ELb1ELi128EEEEEEEEEvNT_6ParamsE,"a",@progbits
	.sectionflags	@""
	.align	4
.nv.constant0._ZN7cutlass13device_kernelIN5flash19enable_sm80_to_sm89INS1_16FlashAttnFwdSm80INS1_25CollectiveMainloopFwdSm80ILi4ELi1ELb0EN4cute5tupleIJNS5_1CILi128EEENS7_ILi64EEENS7_ILi96EEEEEELi96ENS_10bfloat16_tEfNS_4arch4Sm80ELb0ELb0ELb0ELb1ELb1ELb0ELb1ELb0EEENS1_21CollectiveEpilogueFwdINS6_IJS8_SA_S9_EEENS6_IJNS7_ILi1EEESI_SI_EEESC_SE_Li128ELb1ELb1ELb0ELb0EEENS1_19SingleTileSchedulerILb1ELb0ELb1ELi128EEEEEEEEEvNT_6ParamsE:
	.zero		1400


//--------------------- .nv.constant0._ZN7cutlass13device_kernelIN5flash19enable_sm80_to_sm89INS1_16FlashAttnFwdSm80INS1_25CollectiveMainloopFwdSm80ILi4ELi1ELb0EN4cute5tupleIJNS5_1CILi128EEENS7_ILi64EEENS7_ILi96EEEEEELi96ENS_10bfloat16_tEfNS_4arch4Sm80ELb0ELb0ELb0ELb1ELb1ELb1ELb1ELb0EEENS1_21CollectiveEpilogueFwdINS6_IJS8_SA_S9_EEENS6_IJNS7_ILi1EEESI_SI_EEESC_SE_Li128ELb1ELb1ELb0ELb0EEENS1_19SingleTileSchedulerILb1ELb0ELb1ELi128EEEEEEEEEvNT_6ParamsE --------------------------
	.section	.nv.constant0._ZN7cutlass13device_kernelIN5flash19enable_sm80_to_sm89INS1_16FlashAttnFwdSm80INS1_25CollectiveMainloopFwdSm80ILi4ELi1ELb0EN4cute5tupleIJNS5_1CILi128EEENS7_ILi64EEENS7_ILi96EEEEEELi96ENS_10bfloat16_tEfNS_4arch4Sm80ELb0ELb0ELb0ELb1ELb1ELb1ELb1ELb0EEENS1_21CollectiveEpilogueFwdINS6_IJS8_SA_S9_EEENS6_IJNS7_ILi1EEESI_SI_EEESC_SE_Li128ELb1ELb1ELb0ELb0EEENS1_19SingleTileSchedulerILb1ELb0ELb1ELi128EEEEEEEEEvNT_6ParamsE,"a",@progbits
	.sectionflags	@""
	.align	4
.nv.constant0._ZN7cutlass13device_kernelIN5flash19enable_sm80_to_sm89INS1_16FlashAttnFwdSm80INS1_25CollectiveMainloopFwdSm80ILi4ELi1ELb0EN4cute5tupleIJNS5_1CILi128EEENS7_ILi64EEENS7_ILi96EEEEEELi96ENS_10bfloat16_tEfNS_4arch4Sm80ELb0ELb0ELb0ELb1ELb1ELb1ELb1ELb0EEENS1_21CollectiveEpilogueFwdINS6_IJS8_SA_S9_EEENS6_IJNS7_ILi1EEESI_SI_EEESC_SE_Li128ELb1ELb1ELb0ELb0EEENS1_19SingleTileSchedulerILb1ELb0ELb1ELi128EEEEEEEEEvNT_6ParamsE:
	.zero		1400


//--------------------- .nv.constant0._ZN7cutlass13device_kernelIN5flash19enable_sm80_to_sm89INS1_16FlashAttnFwdSm80INS1_25CollectiveMainloopFwdSm80ILi4ELi1ELb0EN4cute5tupleIJNS5_1CILi128EEENS7_ILi48EEENS7_ILi96EEEEEELi96ENS_10bfloat16_tEfNS_4arch4Sm80ELb0ELb1ELb0ELb0ELb1ELb0ELb1ELb0EEENS1_21CollectiveEpilogueFwdINS6_IJS8_SA_S9_EEENS6_IJNS7_ILi1EEESI_SI_EEESC_SE_Li128ELb0ELb1ELb0ELb0EEENS1_19SingleTileSchedulerILb0ELb0ELb1ELi128EEEEEEEEEvNT_6ParamsE --------------------------
	.section	.nv.constant0._ZN7cutlass13device_kernelIN5flash19enable_sm80_to_sm89INS1_16FlashAttnFwdSm80INS1_25CollectiveMainloopFwdSm80ILi4ELi1ELb0EN4cute5tupleIJNS5_1CILi128EEENS7_ILi48EEENS7_ILi96EEEEEELi96ENS_10bfloat16_tEfNS_4arch4Sm80ELb0ELb1ELb0ELb0ELb1ELb0ELb1ELb0EEENS1_21CollectiveEpilogueFwdINS6_IJS8_SA_S9_EEENS6_IJNS7_ILi1EEESI_SI_EEESC_SE_Li128ELb0ELb1ELb0ELb0EEENS1_19SingleTileSchedulerILb0ELb0ELb1ELi128EEEEEEEEEvNT_6ParamsE,"a",@progbits
	.sectionflags	@""
	.align	4
.nv.constant0._ZN7cutlass13device_kernelIN5flash19enable_sm80_to_sm89INS1_16FlashAttnFwdSm80INS1_25CollectiveMainloopFwdSm80ILi4ELi1ELb0EN4cute5tupleIJNS5_1CILi128EEENS7_ILi48EEENS7_ILi96EEEEEELi96ENS_10bfloat16_tEfNS_4arch4Sm80ELb0ELb1ELb0ELb0ELb1ELb0ELb1ELb0EEENS1_21CollectiveEpilogueFwdINS6_IJS8_SA_S9_EEENS6_IJNS7_ILi1EEESI_SI_EEESC_SE_Li128ELb0ELb1ELb0ELb0EEENS1_19SingleTileSchedulerILb0ELb0ELb1ELi128EEEEEEEEEvNT_6ParamsE:
	.zero		1400


//--------------------- .nv.constant0._ZN7cutlass13device_kernelIN5flash19enable_sm80_to_sm89INS1_16FlashAttnFwdSm80INS1_25CollectiveMainloopFwdSm80ILi4ELi1ELb0EN4cute5tupleIJNS5_1CILi128EEENS7_ILi48EEENS7_ILi96EEEEEELi96ENS_10bfloat16_tEfNS_4arch4Sm80ELb0ELb1ELb0ELb1ELb1ELb0ELb1ELb0EEENS1_21CollectiveEpilogueFwdINS6_IJS8_SA_S9_EEENS6_IJNS7_ILi1EEESI_SI_EEESC_SE_Li128ELb1ELb1ELb0ELb0EEENS1_19SingleTileSchedulerILb1ELb0ELb1ELi128EEEEEEEEEvNT_6ParamsE --------------------------
	.section	.nv.constant0._ZN7cutlass13device_kernelIN5flash19enable_sm80_to_sm89INS1_16FlashAttnFwdSm80INS1_25CollectiveMainloopFwdSm80ILi4ELi1ELb0EN4cute5tupleIJNS5_1CILi128EEENS7_ILi48EEENS7_ILi96EEEEEELi96ENS_10bfloat16_tEfNS_4arch4Sm80ELb0ELb1ELb0ELb1ELb1ELb0ELb1ELb0EEENS1_21CollectiveEpilogueFwdINS6_IJS8_SA_S9_EEENS6_IJNS7_ILi1EEESI_SI_EEESC_SE_Li128ELb1ELb1ELb0ELb0EEENS1_19SingleTileSchedulerILb1ELb0ELb1ELi128EEEEEEEEEvNT_6ParamsE,"a",@progbits
	.sectionflags	@""
	.align	4
.nv.constant0._ZN7cutlass13device_kernelIN5flash19enable_sm80_to_sm89INS1_16FlashAttnFwdSm80INS1_25CollectiveMainloopFwdSm80ILi4ELi1ELb0EN4cute5tupleIJNS5_1CILi128EEENS7_ILi48EEENS7_ILi96EEEEEELi96ENS_10bfloat16_tEfNS_4arch4Sm80ELb0ELb1ELb0ELb1ELb1ELb0ELb1ELb0EEENS1_21CollectiveEpilogueFwdINS6_IJS8_SA_S9_EEENS6_IJNS7_ILi1EEESI_SI_EEESC_SE_Li128ELb1ELb1ELb0ELb0EEENS1_19SingleTileSchedulerILb1ELb0ELb1ELi128EEEEEEEEEvNT_6ParamsE:
	.zero		1400


//--------------------- .nv.constant0._ZN7cutlass13device_kernelIN5flash19enable_sm80_to_sm89INS1_16FlashAttnFwdSm80INS1_25CollectiveMainloopFwdSm80ILi4ELi1ELb0EN4cute5tupleIJNS5_1CILi128EEENS7_ILi48EEENS7_ILi96EEEEEELi96ENS_10bfloat16_tEfNS_4arch4Sm80ELb0ELb1ELb0ELb1ELb1ELb1ELb1ELb0EEENS1_21CollectiveEpilogueFwdINS6_IJS8_SA_S9_EEENS6_IJNS7_ILi1EEESI_SI_EEESC_SE_Li128ELb1ELb1ELb0ELb0EEENS1_19SingleTileSchedulerILb1ELb0ELb1ELi128EEEEEEEEEvNT_6ParamsE --------------------------
	.section	.nv.constant0._ZN7cutlass13device_kernelIN5flash19enable_sm80_to_sm89INS1_16FlashAttnFwdSm80INS1_25CollectiveMainloopFwdSm80ILi4ELi1ELb0EN4cute5tupleIJNS5_1CILi128EEENS7_ILi48EEENS7_ILi96EEEEEELi96ENS_10bfloat16_tEfNS_4arch4Sm80ELb0ELb1ELb0ELb1ELb1ELb1ELb1ELb0EEENS1_21CollectiveEpilogueFwdINS6_IJS8_SA_S9_EEENS6_IJNS7_ILi1EEESI_SI_EEESC_SE_Li128ELb1ELb1ELb0ELb0EEENS1_19SingleTileSchedulerILb1ELb0ELb1ELi128EEEEEEEEEvNT_6ParamsE,"a",@progbits
	.sectionflags	@""
	.align	4
.nv.constant0._ZN7cutlass13device_kernelIN5flash19enable_sm80_to_sm89INS1_16FlashAttnFwdSm80INS1_25CollectiveMainloopFwdSm80ILi4ELi1ELb0EN4cute5tupleIJNS5_1CILi128EEENS7_ILi48EEENS7_ILi96EEEEEELi96ENS_10bfloat16_tEfNS_4arch4Sm80ELb0ELb1ELb0ELb1ELb1ELb1ELb1ELb0EEENS1_21CollectiveEpilogueFwdINS6_IJS8_SA_S9_EEENS6_IJNS7_ILi1EEESI_SI_EEESC_SE_Li128ELb1ELb1ELb0ELb0EEENS1_19SingleTileSchedulerILb1ELb0ELb1ELi128EEEEEEEEEvNT_6ParamsE:
	.zero		1400


//--------------------- .nv.constant0._ZN7cutlass13device_kernelIN5flash19enable_sm80_to_sm89INS1_16FlashAttnFwdSm80INS1_25CollectiveMainloopFwdSm80ILi4ELi1ELb0EN4cute5tupleIJNS5_1CILi128EEENS7_ILi64EEENS7_ILi96EEEEEELi96ENS_10bfloat16_tEfNS_4arch4Sm80ELb1ELb0ELb0ELb0ELb1ELb0ELb1ELb0EEENS1_21CollectiveEpilogueFwdINS6_IJS8_SA_S9_EEENS6_IJNS7_ILi1EEESI_SI_EEESC_SE_Li128ELb0ELb1ELb0ELb0EEENS1_30DynamicPersistentTileSchedulerILi128ELi128ELb0ELb1ELb0EEEEEEEEEvNT_6ParamsE --------------------------
	.section	.nv.constant0._ZN7cutlass13device_kernelIN5flash19enable_sm80_to_sm89INS1_16FlashAttnFwdSm80INS1_25CollectiveMainloopFwdSm80ILi4ELi1ELb0EN4cute5tupleIJNS5_1CILi128EEENS7_ILi64EEENS7_ILi96EEEEEELi96ENS_10bfloat16_tEfNS_4arch4Sm80ELb1ELb0ELb0ELb0ELb1ELb0ELb1ELb0EEENS1_21CollectiveEpilogueFwdINS6_IJS8_SA_S9_EEENS6_IJNS7_ILi1EEESI_SI_EEESC_SE_Li128ELb0ELb1ELb0ELb0EEENS1_30DynamicPersistentTileSchedulerILi128ELi128ELb0ELb1ELb0EEEEEEEEEvNT_6ParamsE,"a",@progbits
	.sectionflags	@""
	.align	4
.nv.constant0._ZN7cutlass13device_kernelIN5flash19enable_sm80_to_sm89INS1_16FlashAttnFwdSm80INS1_25CollectiveMainloopFwdSm80ILi4ELi1ELb0EN4cute5tupleIJNS5_1CILi128EEENS7_ILi64EEENS7_ILi96EEEEEELi96ENS_10bfloat16_tEfNS_4arch4Sm80ELb1ELb0ELb0ELb0ELb1ELb0ELb1ELb0EEENS1_21CollectiveEpilogueFwdINS6_IJS8_SA_S9_EEENS6_IJNS7_ILi1EEESI_SI_EEESC_SE_Li128ELb0ELb1ELb0ELb0EEENS1_30DynamicPersistentTileSchedulerILi128ELi128ELb0ELb1ELb0EEEEEEEEEvNT_6ParamsE:
	.zero		1416


//--------------------- .nv.constant0._ZN7cutlass13device_kernelIN5flash19enable_sm80_to_sm89INS1_16FlashAttnFwdSm80INS1_25CollectiveMainloopFwdSm80ILi4ELi1ELb0EN4cute5tupleIJNS5_1CILi128EEENS7_ILi64EEENS7_ILi96EEEEEELi96ENS_10bfloat16_tEfNS_4arch4Sm80ELb1ELb0ELb0ELb1ELb1ELb0ELb1ELb0EEENS1_21CollectiveEpilogueFwdINS6_IJS8_SA_S9_EEENS6_IJNS7_ILi1EEESI_SI_EEESC_SE_Li128ELb1ELb1ELb0ELb0EEENS1_19SingleTileSchedulerILb1ELb0ELb1ELi128EEEEEEEEEvNT_6ParamsE --------------------------
	.section	.nv.constant0._ZN7cutlass13device_kernelIN5flash19enable_sm80_to_sm89INS1_16FlashAttnFwdSm80INS1_25CollectiveMainloopFwdSm80ILi4ELi1ELb0EN4cute5tupleIJNS5_1CILi128EEENS7_ILi64EEENS7_ILi96EEEEEELi96ENS_10bfloat16_tEfNS_4arch4Sm80ELb1ELb0ELb0ELb1ELb1ELb0ELb1ELb0EEENS1_21CollectiveEpilogueFwdINS6_IJS8_SA_S9_EEENS6_IJNS7_ILi1EEESI_SI_EEESC_SE_Li128ELb1ELb1ELb0ELb0EEENS1_19SingleTileSchedulerILb1ELb0ELb1ELi128EEEEEEEEEvNT_6ParamsE,"a",@progbits
	.sectionflags	@""
	.align	4
.nv.constant0._ZN7cutlass13device_kernelIN5flash19enable_sm80_to_sm89INS1_16FlashAttnFwdSm80INS1_25CollectiveMainloopFwdSm80ILi4ELi1ELb0EN4cute5tupleIJNS5_1CILi128EEENS7_ILi64EEENS7_ILi96EEEEEELi96ENS_10bfloat16_tEfNS_4arch4Sm80ELb1ELb0ELb0ELb1ELb1ELb0ELb1ELb0EEENS1_21CollectiveEpilogueFwdINS6_IJS8_SA_S9_EEENS6_IJNS7_ILi1EEESI_SI_EEESC_SE_Li128ELb1ELb1ELb0ELb0EEENS1_19SingleTileSchedulerILb1ELb0ELb1ELi128EEEEEEEEEvNT_6ParamsE:
	.zero		1400


//--------------------- .nv.constant0._ZN7cutlass13device_kernelIN5flash19enable_sm80_to_sm89INS1_16FlashAttnFwdSm80INS1_25CollectiveMainloopFwdSm80ILi4ELi1ELb0EN4cute5tupleIJNS5_1CILi128EEENS7_ILi64EEENS7_ILi96EEEEEELi96ENS_10bfloat16_tEfNS_4arch4Sm80ELb1ELb0ELb0ELb1ELb1ELb1ELb1ELb0EEENS1_21CollectiveEpilogueFwdINS6_IJS8_SA_S9_EEENS6_IJNS7_ILi1EEESI_SI_EEESC_SE_Li128ELb1ELb1ELb0ELb0EEENS1_19SingleTileSchedulerILb1ELb0ELb1ELi128EEEEEEEEEvNT_6ParamsE --------------------------
	.section	.nv.constant0._ZN7cutlass13device_kernelIN5flash19enable_sm80_to_sm89INS1_16FlashAttnFwdSm80INS1_25CollectiveMainloopFwdSm80ILi4ELi1ELb0EN4cute5tupleIJNS5_1CILi128EEENS7_ILi64EEENS7_ILi96EEEEEELi96ENS_10bfloat16_tEfNS_4arch4Sm80ELb1ELb0ELb0ELb1ELb1ELb1ELb1ELb0EEENS1_21CollectiveEpilogueFwdINS6_IJS8_SA_S9_EEENS6_IJNS7_ILi1EEESI_SI_EEESC_SE_Li128ELb1ELb1ELb0ELb0EEENS1_19SingleTileSchedulerILb1ELb0ELb1ELi128EEEEEEEEEvNT_6ParamsE,"a",@progbits
	.sectionflags	@""
	.align	4
.nv.constant0._ZN7cutlass13device_kernelIN5flash19enable_sm80_to_sm89INS1_16FlashAttnFwdSm80INS1_25CollectiveMainloopFwdSm80ILi4ELi1ELb0EN4cute5tupleIJNS5_1CILi128EEENS7_ILi64EEENS7_ILi96EEEEEELi96ENS_10bfloat16_tEfNS_4arch4Sm80ELb1ELb0ELb0ELb1ELb1ELb1ELb1ELb0EEENS1_21CollectiveEpilogueFwdINS6_IJS8_SA_S9_EEENS6_IJNS7_ILi1EEESI_SI_EEESC_SE_Li128ELb1ELb1ELb0ELb0EEENS1_19SingleTileSchedulerILb1ELb0ELb1ELi128EEEEEEEEEvNT_6ParamsE:
	.zero		1400


//--------------------- .text._ZN7cutlass13device_kernelIN5flash19enable_sm80_to_sm89INS1_16FlashAttnFwdSm80INS1_25CollectiveMainloopFwdSm80ILi4ELi1ELb0EN4cute5tupleIJNS5_1CILi128EEENS7_ILi64EEENS7_ILi96EEEEEELi96ENS_10bfloat16_tEfNS_4arch4Sm80ELb0ELb0ELb1ELb0ELb1ELb0ELb1ELb0EEENS1_21CollectiveEpilogueFwdINS6_IJS8_SA_S9_EEENS6_IJNS7_ILi1EEESI_SI_EEESC_SE_Li128ELb0ELb1ELb0ELb0EEENS1_19SingleTileSchedulerILb0ELb0ELb1ELi128EEEEEEEEEvNT_6ParamsE --------------------------
	.section	.text._ZN7cutlass13device_kernelIN5flash19enable_sm80_to_sm89INS1_16FlashAttnFwdSm80INS1_25CollectiveMainloopFwdSm80ILi4ELi1ELb0EN4cute5tupleIJNS5_1CILi128EEENS7_ILi64EEENS7_ILi96EEEEEELi96ENS_10bfloat16_tEfNS_4arch4Sm80ELb0ELb0ELb1ELb0ELb1ELb0ELb1ELb0EEENS1_21CollectiveEpilogueFwdINS6_IJS8_SA_S9_EEENS6_IJNS7_ILi1EEESI_SI_EEESC_SE_Li128ELb0ELb1ELb0ELb0EEENS1_19SingleTileSchedulerILb0ELb0ELb1ELi128EEEEEEEEEvNT_6ParamsE,"ax",@progbits
	.sectioninfo	@"SHI_REGISTERS=255"
	.align	128
.text._ZN7cutlass13device_kernelIN5flash19enable_sm80_to_sm89INS1_16FlashAttnFwdSm80INS1_25CollectiveMainloopFwdSm80ILi4ELi1ELb0EN4cute5tupleIJNS5_1CILi128EEENS7_ILi64EEENS7_ILi96EEEEEELi96ENS_10bfloat16_tEfNS_4arch4Sm80ELb0ELb0ELb1ELb0ELb1ELb0ELb1ELb0EEENS1_21CollectiveEpilogueFwdINS6_IJS8_SA_S9_EEENS6_IJNS7_ILi1EEESI_SI_EEESC_SE_Li128ELb0ELb1ELb0ELb0EEENS1_19SingleTileSchedulerILb0ELb0ELb1ELi128EEEEEEEEEvNT_6ParamsE:
        .type           _ZN7cutlass13device_kernelIN5flash19enable_sm80_to_sm89INS1_16FlashAttnFwdSm80INS1_25CollectiveMainloopFwdSm80ILi4ELi1ELb0EN4cute5tupleIJNS5_1CILi128EEENS7_ILi64EEENS7_ILi96EEEEEELi96ENS_10bfloat16_tEfNS_4arch4Sm80ELb0ELb0ELb1ELb0ELb1ELb0ELb1ELb0EEENS1_21CollectiveEpilogueFwdINS6_IJS8_SA_S9_EEENS6_IJNS7_ILi1EEESI_SI_EEESC_SE_Li128ELb0ELb1ELb0ELb0EEENS1_19SingleTileSchedulerILb0ELb0ELb1ELi128EEEEEEEEEvNT_6ParamsE,@function
        .size           _ZN7cutlass13device_kernelIN5flash19enable_sm80_to_sm89INS1_16FlashAttnFwdSm80INS1_25CollectiveMainloopFwdSm80ILi4ELi1ELb0EN4cute5tupleIJNS5_1CILi128EEENS7_ILi64EEENS7_ILi96EEEEEELi96ENS_10bfloat16_tEfNS_4arch4Sm80ELb0ELb0ELb1ELb0ELb1ELb0ELb1ELb0EEENS1_21CollectiveEpilogueFwdINS6_IJS8_SA_S9_EEENS6_IJNS7_ILi1EEESI_SI_EEESC_SE_Li128ELb0ELb1ELb0ELb0EEENS1_19SingleTileSchedulerILb0ELb0ELb1ELi128EEEEEEEEEvNT_6ParamsE,(.L_x_1710 - _ZN7cutlass13device_kernelIN5flash19enable_sm80_to_sm89INS1_16FlashAttnFwdSm80INS1_25CollectiveMainloopFwdSm80ILi4ELi1ELb0EN4cute5tupleIJNS5_1CILi128EEENS7_ILi64EEENS7_ILi96EEEEEELi96ENS_10bfloat16_tEfNS_4arch4Sm80ELb0ELb0ELb1ELb0ELb1ELb0ELb1ELb0EEENS1_21CollectiveEpilogueFwdINS6_IJS8_SA_S9_EEENS6_IJNS7_ILi1EEESI_SI_EEESC_SE_Li128ELb0ELb1ELb0ELb0EEENS1_19SingleTileSchedulerILb0ELb0ELb1ELi128EEEEEEEEEvNT_6ParamsE)
        .other          _ZN7cutlass13device_kernelIN5flash19enable_sm80_to_sm89INS1_16FlashAttnFwdSm80INS1_25CollectiveMainloopFwdSm80ILi4ELi1ELb0EN4cute5tupleIJNS5_1CILi128EEENS7_ILi64EEENS7_ILi96EEEEEELi96ENS_10bfloat16_tEfNS_4arch4Sm80ELb0ELb0ELb1ELb0ELb1ELb0ELb1ELb0EEENS1_21CollectiveEpilogueFwdINS6_IJS8_SA_S9_EEENS6_IJNS7_ILi1EEESI_SI_EEESC_SE_Li128ELb0ELb1ELb0ELb0EEENS1_19SingleTileSchedulerILb0ELb0ELb1ELi128EEEEEEEEEvNT_6ParamsE,@"STO_CUDA_ENTRY STV_DEFAULT"
_ZN7cutlass13device_kernelIN5flash19enable_sm80_to_sm89INS1_16FlashAttnFwdSm80INS1_25CollectiveMainloopFwdSm80ILi4ELi1ELb0EN4cute5tupleIJNS5_1CILi128EEENS7_ILi64EEENS7_ILi96EEEEEELi96ENS_10bfloat16_tEfNS_4arch4Sm80ELb0ELb0ELb1ELb0ELb1ELb0ELb1ELb0EEENS1_21CollectiveEpilogueFwdINS6_IJS8_SA_S9_EEENS6_IJNS7_ILi1EEESI_SI_EEESC_SE_Li128ELb0ELb1ELb0ELb0EEENS1_19SingleTileSchedulerILb0ELb0ELb1ELi128EEEEEEEEEvNT_6ParamsE:
[----:B------:R-:W-:-:S03]  /*0000*/  MOV R1, c[0x0][0x28] ;  /* 0x00000a0000017a02 */ /* 0x000fc60000000f00 */
[----:B------:R-:W1:Y:S01]  /*0010*/  S2UR UR11, SR_CTAID.Z ;  /* 0x00000000000b79c3 */ /* 0x000e620000002700 */
[----:B------:R-:W-:Y:S02]  /*0020*/  IADD3 R1, R1, -0x58, RZ ;  /* 0xffffffa801017810 */ /* 0x000fe40007ffe0ff */
[----:B-1----:R-:W-:-:S13]  /*0030*/  ISETP.LE.AND P0, PT, RZ, UR11, PT ;  /* 0x0000000bff007c0c */ /* 0x002fda000bf03270 */
[----:B------:R-:W-:Y:S05]  /*0040*/  @!P0 EXIT ;  /* 0x000000000000894d */ /* 0x000fea0003800000 */
[----:B------:R-:W-:Y:S02]  /*0050*/  ULDC.64 UR4, c[0x0][0x370] ;  /* 0x0000dc0000047ab9 */ /* 0x000fe40000000a00 */
[----:B------:R-:W-:Y:S02]  /*0060*/  UISETP.NE.U32.AND UP1, UPT, URZ, UR4, UPT ;  /* 0x000000043f00728c */ /* 0x000fe4000bf25070 */
[----:B------:R-:W-:Y:S02]  /*0070*/  ULDC.64 UR14, c[0x0][0x118] ;  /* 0x00004600000e7ab9 */ /* 0x000fe40000000a00 */
[----:B------:R-:W-:Y:S02]  /*0080*/  UISETP.NE.AND.EX UP1, UPT, URZ, UR5, UPT, UP1 ;  /* 0x000000053f00728c */ /* 0x000fe4000bf25310 */
[----:B------:R-:W-:Y:S02]  /*0090*/  ULDC.64 UR6, c[0x0][0x340] ;  /* 0x0000d00000067ab9 */ /* 0x000fe40000000a00 */
[----:B------:R-:W-:-:S02]  /*00a0*/  ULDC.64 UR4, c[0x0][0x340] ;  /* 0x0000d00000047ab9 */ /* 0x000fc40000000a00 */
[----:B------:R-:W-:Y:S01]  /*00b0*/  UISETP.NE.U32.AND UP0, UPT, URZ, UR4, UPT ;  /* 0x000000043f00728c */ /* 0x000fe2000bf05070 */
[----:B------:R-:W-:-:S03]  /*00c0*/  PLOP3.LUT P3, PT, PT, PT, UP1, 0x80, 0x0 ;  /* 0x000000000000781c */ /* 0x000fc60003f6f018 */
[----:B------:R-:W-:Y:S02]  /*00d0*/  UISETP.NE.AND.EX UP0, UPT, URZ, UR5, UPT, UP0 ;  /* 0x000000053f00728c */ /* 0x000fe4000bf05300 */
[----:B------:R-:W-:Y:S02]  /*00e0*/  @UP1 UMOV UR8, 0x4 ;  /* 0x0000000400081882 */ /* 0x000fe40000000000 */
[----:B------:R-:W-:Y:S02]  /*00f0*/  ULDC.64 UR4, c[0x0][0x370] ;  /* 0x0000dc0000047ab9 */ /* 0x000fe40000000a00 */
[----:B------:R-:W-:Y:S01]  /*0100*/  @UP1 UIMAD.WIDE UR8, UR11, UR8, UR4 ;  /* 0x000000080b0812a5 */ /* 0x000fe2000f8e0204 */
[----:B------:R-:W-:-:S04]  /*0110*/  PLOP3.LUT P6, PT, PT, PT, UP0, 0x80, 0x0 ;  /* 0x000000000000781c */ /* 0x000fc80003fcf008 */
[----:B------:R-:W-:Y:S01]  /*0120*/  @UP0 UMOV UR4, 0x4 ;  /* 0x0000000400040882 */ /* 0x000fe20000000000 */
[----:B------:R-:W-:Y:S01]  /*0130*/  IMAD.U32 R2, RZ, RZ, UR8 ;  /* 0x00000008ff027e24 */ /* 0x000fe2000f8e00ff */
[----:B------:R-:W-:Y:S01]  /*0140*/  @UP0 UIMAD.WIDE UR4, UR11, UR4, UR6 ;  /* 0x000000040b0402a5 */ /* 0x000fe2000f8e0206 */
[----:B------:R-:W-:-:S05]  /*0150*/  IMAD.U32 R3, RZ, RZ, UR9 ;  /* 0x00000009ff037e24 */ /* 0x000fca000f8e00ff */
[----:B------:R1:W2:Y:S02]  /*0160*/  @P3 LDG.E R9, [R2.64] ;  /* 0x0000000e02093981 */ /* 0x0002a4000c1e1900 */
[----:B-1----:R-:W-:Y:S02]  /*0170*/  IMAD.U32 R2, RZ, RZ, UR4 ;  /* 0x00000004ff027e24 */ /* 0x002fe4000f8e00ff */
[----:B------:R-:W-:Y:S01]  /*0180*/  IMAD.U32 R3, RZ, RZ, UR5 ;  /* 0x00000005ff037e24 */ /* 0x000fe2000f8e00ff */
[----:B------:R-:W1:Y:S01]  /*0190*/  S2R R57, SR_TID.X ;  /* 0x0000000000397919 */ /* 0x000e620000002100 */
[----:B------:R-:W3:Y:S03]  /*01a0*/  S2UR UR8, SR_CTAID.Y ;  /* 0x00000000000879c3 */ /* 0x000ee60000002600 */
[----:B------:R-:W4:Y:S01]  /*01b0*/  S2R R8, SR_CTAID.X ;  /* 0x0000000000087919 */ /* 0x000f220000002500 */
[----:B------:R-:W-:Y:S01]  /*01c0*/  IMAD.MOV.U32 R17, RZ, RZ, c[0x0][0x2c4] ;  /* 0x0000b100ff117624 */ /* 0x000fe200078e00ff */
[----:B------:R-:W-:-:S02]  /*01d0*/  ULDC.64 UR4, c[0x0][0x1b8] ;  /* 0x00006e0000047ab9 */ /* 0x000fc40000000a00 */
[----:B------:R5:W2:Y:S01]  /*01e0*/  @P6 LDG.E R18, [R2.64] ;  /* 0x0000000e02126981 */ /* 0x000aa2000c1e1900 */
[----:B------:R-:W-:Y:S01]  /*01f0*/  USHF.R.S32.HI UR9, URZ, 0x1f, UR11 ;  /* 0x0000001f3f097899 */ /* 0x000fe2000801140b */
[C---:B------:R-:W-:Y:S01]  /*0200*/  ISETP.NE.AND P0, PT, R17.reuse, 0x1, PT ;  /* 0x000000011100780c */ /* 0x040fe20003f05270 */
[----:B------:R-:W-:Y:S01]  /*0210*/  IMAD R17, R17, c[0x0][0x168], RZ ;  /* 0x00005a0011117a24 */ /* 0x000fe200078e02ff */
[----:B------:R-:W-:Y:S01]  /*0220*/  UMOV UR10, URZ ;  /* 0x0000003f000a7c82 */ /* 0x000fe20008000000 */
[----:B------:R-:W-:Y:S01]  /*0230*/  IMAD.MOV.U32 R236, RZ, RZ, RZ ;  /* 0x000000ffffec7224 */ /* 0x000fe200078e00ff */
[----:B-1----:R-:W-:Y:S01]  /*0240*/  SHF.R.S32.HI R22, RZ, 0x1f, R57 ;  /* 0x0000001fff167819 */ /* 0x002fe20000011439 */
[----:B---3--:R-:W-:Y:S02]  /*0250*/  USHF.R.S32.HI UR6, URZ, 0x1f, UR8 ;  /* 0x0000001f3f067899 */ /* 0x008fe40008011408 */
[----:B------:R-:W-:Y:S01]  /*0260*/  UIMAD.WIDE.U32 UR12, UR8, UR4, URZ ;  /* 0x00000004080c72a5 */ /* 0x000fe2000f8e003f */
[CC--:B------:R-:W-:Y:S01]  /*0270*/  LEA.HI R25, R22.reuse, R57.reuse, RZ, 0x3 ;  /* 0x0000003916197211 */ /* 0x0c0fe200078f18ff */
[----:B------:R-:W-:Y:S01]  /*0280*/  UIMAD UR7, UR6, UR4, URZ ;  /* 0x00000004060772a4 */ /* 0x000fe2000f8e023f */
[----:B------:R-:W-:-:S02]  /*0290*/  LEA.HI R32, R22, R57, RZ, 0x5 ;  /* 0x0000003916207211 */ /* 0x000fc400078f28ff */
[----:B------:R-:W-:Y:S01]  /*02a0*/  SHF.R.S32.HI R24, RZ, 0x3, R25 ;  /* 0x00000003ff187819 */ /* 0x000fe20000011419 */
[----:B------:R-:W-:Y:S01]  /*02b0*/  UIMAD UR7, UR8, UR5, UR7 ;  /* 0x00000005080772a4 */ /* 0x000fe2000f8e0207 */
[----:B-----5:R-:W-:Y:S02]  /*02c0*/  LEA.HI R2, R22, R57, RZ, 0x2 ;  /* 0x0000003916027211 */ /* 0x020fe400078f10ff */
[----:B------:R-:W-:Y:S01]  /*02d0*/  ULDC.64 UR4, c[0x0][0x1c0] ;  /* 0x0000700000047ab9 */ /* 0x000fe20000000a00 */
[----:B------:R-:W-:Y:S01]  /*02e0*/  SHF.R.S32.HI R27, RZ, 0x5, R32 ;  /* 0x00000005ff1b7819 */ /* 0x000fe20000011420 */
[----:B------:R-:W-:Y:S01]  /*02f0*/  UIADD3 UR13, UR13, UR7, URZ ;  /* 0x000000070d0d7290 */ /* 0x000fe2000fffe03f */
[----:B------:R-:W-:Y:S01]  /*0300*/  LOP3.LUT R0, R2, 0xfffffffc, RZ, 0xc0, !PT ;  /* 0xfffffffc02007812 */ /* 0x000fe200078ec0ff */
[----:B------:R-:W-:Y:S01]  /*0310*/  UIMAD UR9, UR9, UR4, URZ ;  /* 0x00000004090972a4 */ /* 0x000fe2000f8e023f */
[----:B------:R-:W-:Y:S01]  /*0320*/  SHF.R.S32.HI R26, RZ, 0x2, R2 ;  /* 0x00000002ff1a7819 */ /* 0x000fe20000011402 */
[----:B------:R-:W-:-:S02]  /*0330*/  UIMAD.WIDE.U32 UR12, UR11, UR4, UR12 ;  /* 0x000000040b0c72a5 */ /* 0x000fc4000f8e000c */
[----:B------:R-:W-:Y:S01]  /*0340*/  IMAD.IADD R7, R57, 0x1, -R0 ;  /* 0x0000000139077824 */ /* 0x000fe200078e0a00 */
[----:B------:R-:W-:Y:S01]  /*0350*/  UIMAD UR5, UR11, UR5, UR9 ;  /* 0x000000050b0572a4 */ /* 0x000fe2000f8e0209 */
[C-C-:B----4-:R-:W-:Y:S01]  /*0360*/  IMAD R19, R8.reuse, 0x80, R26.reuse ;  /* 0x0000008008137824 */ /* 0x150fe200078e021a */
[----:B------:R-:W-:Y:S01]  /*0370*/  ULDC UR4, c[0x0][0x2ac] ;  /* 0x0000ab0000047ab9 */ /* 0x000fe20000000800 */
[C---:B------:R-:W-:Y:S01]  /*0380*/  IMAD R156, R7.reuse, 0x20, R26 ;  /* 0x00000020079c7824 */ /* 0x040fe200078e021a */
[----:B------:R-:W-:Y:S01]  /*0390*/  UIADD3 UR5, UR13, UR5, URZ ;  /* 0x000000050d057290 */ /* 0x000fe2000fffe03f */
[----:B------:R-:W-:Y:S01]  /*03a0*/  IMAD.U32 R3, RZ, RZ, UR13 ;  /* 0x0000000dff037e24 */ /* 0x000fe2000f8e00ff */
[----:B------:R-:W-:Y:S01]  /*03b0*/  ULDC UR9, c[0x0][0x1d0] ;  /* 0x0000740000097ab9 */ /* 0x000fe20000000800 */
[----:B------:R-:W-:Y:S01]  /*03c0*/  IMAD R10, R8, 0x80, R156 ;  /* 0x00000080080a7824 */ /* 0x000fe200078e029c */
[----:B------:R-:W-:Y:S01]  /*03d0*/  STL [R1+0x10], R156 ;  /* 0x0000109c01007387 */ /* 0x000fe20000100800 */
[----:B------:R-:W-:Y:S01]  /*03e0*/  IMAD.U32 R2, RZ, RZ, UR12 ;  /* 0x0000000cff027e24 */ /* 0x000fe2000f8e00ff */
[----:B------:R-:W-:Y:S01]  /*03f0*/  UIMAD UR9, UR4, UR9, URZ ;  /* 0x00000009040972a4 */ /* 0x000fe2000f8e023f */
[----:B------:R-:W-:Y:S01]  /*0400*/  @P0 IMAD.HI.U32 R0, R10, c[0x0][0x2c8], RZ ;  /* 0x0000b2000a000a27 */ /* 0x000fe200078e00ff */
[----:B------:R-:W-:Y:S03]  /*0410*/  STL [R1+0x40], R10 ;  /* 0x0000400a01007387 */ /* 0x000fe60000100800 */
[----:B------:R-:W-:Y:S01]  /*0420*/  IMAD.MOV.U32 R4, RZ, RZ, R10 ;  /* 0x000000ffff047224 */ /* 0x000fe200078e000a */
[----:B------:R-:W-:Y:S01]  /*0430*/  @P0 SHF.R.U32.HI R4, RZ, c[0x0][0x2cc], R0 ;  /* 0x0000b300ff040a19 */ /* 0x000fe20000011600 */
[----:B------:R-:W-:Y:S01]  /*0440*/  IMAD.U32 R3, RZ, RZ, UR5 ;  /* 0x00000005ff037e24 */ /* 0x000fe2000f8e00ff */
[----:B------:R-:W-:Y:S01]  /*0450*/  ULDC UR5, c[0x0][0x1d0] ;  /* 0x0000740000057ab9 */ /* 0x000fe20000000800 */
[----:B------:R-:W-:Y:S01]  /*0460*/  IMAD.SHL.U32 R56, R7, 0x8, RZ ;  /* 0x0000000807387824 */ /* 0x000fe200078e00ff */
[--C-:B------:R-:W-:Y:S01]  /*0470*/  SHF.R.S32.HI R5, RZ, 0x1f, R4.reuse ;  /* 0x0000001fff057819 */ /* 0x100fe20000011404 */
[----:B------:R-:W-:Y:S01]  /*0480*/  IMAD.MOV R0, RZ, RZ, -R4 ;  /* 0x000000ffff007224 */ /* 0x000fe200078e0a04 */
[----:B------:R-:W-:Y:S01]  /*0490*/  UIMAD UR5, UR4, UR5, 0x3f ;  /* 0x0000003f040574a4 */ /* 0x000fe2000f8e0205 */
[----:B------:R-:W-:Y:S01]  /*04a0*/  IMAD.WIDE.U32 R2, R4, c[0x0][0x1b0], R2 ;  /* 0x00006c0004027a25 */ /* 0x000fe200078e0002 */
[C---:B------:R-:W-:Y:S01]  /*04b0*/  IADD3 R155, R56.reuse, 0x20, RZ ;  /* 0x00000020389b7810 */ /* 0x040fe20007ffe0ff */
[----:B------:R-:W-:Y:S01]  /*04c0*/  STL [R1+0x3c], R19 ;  /* 0x00003c1301007387 */ /* 0x000fe20000100800 */
[C---:B------:R-:W-:Y:S01]  /*04d0*/  IADD3 R154, R56.reuse, 0x40, RZ ;  /* 0x00000040389a7810 */ /* 0x040fe20007ffe0ff */
[----:B------:R-:W-:Y:S01]  /*04e0*/  IMAD R6, R5, c[0x0][0x1b0], RZ ;  /* 0x00006c0005067a24 */ /* 0x000fe200078e02ff */
[----:B------:R-:W-:Y:S01]  /*04f0*/  ISETP.GE.AND P5, PT, R56, c[0x0][0x198], PT ;  /* 0x0000660038007a0c */ /* 0x000fe20003fa6270 */
[----:B------:R-:W-:Y:S01]  /*0500*/  IMAD R5, R0, c[0x0][0x2c4], R10 ;  /* 0x0000b10000057a24 */ /* 0x000fe200078e020a */
[----:B------:R-:W-:Y:S01]  /*0510*/  USHF.R.S32.HI UR7, URZ, 0x1f, UR5 ;  /* 0x0000001f3f077899 */ /* 0x000fe20008011405 */
[----:B------:R-:W-:Y:S01]  /*0520*/  IMAD R0, R4, c[0x0][0x1b4], R6 ;  /* 0x00006d0004007a24 */ /* 0x000fe200078e0206 */
[----:B------:R-:W-:Y:S01]  /*0530*/  IADD3 R6, R19, 0x40, RZ ;  /* 0x0000004013067810 */ /* 0x000fe20007ffe0ff */
[----:B------:R-:W-:Y:S01]  /*0540*/  STL [R1+0x24], R155 ;  /* 0x0000249b01007387 */ /* 0x000fe20000100800 */
[----:B------:R-:W-:Y:S01]  /*0550*/  SHF.R.S32.HI R4, RZ, 0x1f, R5 ;  /* 0x0000001fff047819 */ /* 0x000fe20000011405 */
[----:B------:R-:W-:Y:S01]  /*0560*/  IMAD.IADD R3, R3, 0x1, R0 ;  /* 0x0000000103037824 */ /* 0x000fe200078e0200 */
[-C--:B------:R-:W-:Y:S01]  /*0570*/  ISETP.GE.AND P2, PT, R6, R17.reuse, PT ;  /* 0x000000110600720c */ /* 0x080fe20003f46270 */
[----:B------:R-:W-:Y:S01]  /*0580*/  ULEA.HI UR7, UR7, UR5, URZ, 0x6 ;  /* 0x0000000507077291 */ /* 0x000fe2000f8f303f */
[----:B------:R-:W-:Y:S01]  /*0590*/  ISETP.GE.AND P4, PT, R155, c[0x0][0x198], PT ;  /* 0x000066009b007a0c */ /* 0x000fe20003f86270 */
[----:B------:R-:W-:Y:S01]  /*05a0*/  IMAD R0, R4, c[0x0][0x1a8], RZ ;  /* 0x00006a0004007a24 */ /* 0x000fe200078e02ff */
[----:B------:R-:W-:Y:S01]  /*05b0*/  IADD3 R4, R19, 0x20, RZ ;  /* 0x0000002013047810 */ /* 0x000fe20007ffe0ff */
[C---:B------:R-:W-:Y:S01]  /*05c0*/  IMAD.WIDE.U32 R2, R5.reuse, c[0x0][0x1a8], R2 ;  /* 0x00006a0005027a25 */ /* 0x040fe200078e0002 */
[----:B------:R-:W-:Y:S01]  /*05d0*/  USHF.R.S32.HI UR7, URZ, 0x6, UR7 ;  /* 0x000000063f077899 */ /* 0x000fe20008011407 */
[----:B------:R-:W-:Y:S01]  /*05e0*/  STL [R1+0x28], R154 ;  /* 0x0000289a01007387 */ /* 0x000fe20000100800 */
[----:B------:R-:W-:Y:S01]  /*05f0*/  ISETP.GE.AND P0, PT, R4, R17, PT ;  /* 0x000000110400720c */ /* 0x000fe20003f06270 */
[----:B------:R-:W-:Y:S01]  /*0600*/  IMAD R0, R5, c[0x0][0x1ac], R0 ;  /* 0x00006b0005007a24 */ /* 0x000fe200078e0200 */
[----:B------:R-:W-:Y:S01]  /*0610*/  LEA R16, P1, R2, c[0x0][0x160], 0x1 ;  /* 0x0000580002107a11 */ /* 0x000fe200078208ff */
[----:B------:R-:W-:-:S02]  /*0620*/  ULDC UR5, c[0x0][0x2b8] ;  /* 0x0000ae0000057ab9 */ /* 0x000fc40000000800 */
[----:B------:R-:W-:Y:S01]  /*0630*/  IMAD.IADD R0, R3, 0x1, R0 ;  /* 0x0000000103007824 */ /* 0x000fe200078e0200 */
[----:B------:R-:W-:Y:S01]  /*0640*/  UISETP.NE.AND UP1, UPT, UR5, 0x1, UPT ;  /* 0x000000010500788c */ /* 0x000fe2000bf25270 */
[----:B------:R-:W-:Y:S01]  /*0650*/  IMAD.SHL.U32 R3, R24, 0x40, RZ ;  /* 0x0000004018037824 */ /* 0x000fe200078e00ff */
[----:B------:R-:W-:Y:S01]  /*0660*/  SHFL.IDX PT, R4, R16, RZ, 0x1c1f ;  /* 0x001c1fff10047589 */ /* 0x000fe200000e0000 */
[----:B------:R-:W-:Y:S01]  /*0670*/  ULDC.64 UR4, c[0x0][0x2b0] ;  /* 0x0000ac0000047ab9 */ /* 0x000fe20000000a00 */
[----:B------:R-:W-:Y:S02]  /*0680*/  LEA.HI.X R11, R2, c[0x0][0x164], R0, 0x1, P1 ;  /* 0x00005900020b7a11 */ /* 0x000fe400008f0c00 */
[----:B------:R-:W-:Y:S02]  /*0690*/  ISETP.GE.AND P1, PT, R19, R17, PT ;  /* 0x000000111300720c */ /* 0x000fe40003f26270 */
[----:B------:R-:W-:Y:S01]  /*06a0*/  LOP3.LUT R0, R3, 0xc0, RZ, 0xc0, !PT ;  /* 0x000000c003007812 */ /* 0x000fe200078ec0ff */
[----:B------:R-:W1:Y:S01]  /*06b0*/  SHFL.IDX PT, R5, R11, RZ, 0x1c1f ;  /* 0x001c1fff0b057589 */ /* 0x000e6200000e0000 */
[----:B------:R-:W-:-:S02]  /*06c0*/  LEA.HI R2, R26, R26, RZ, 0x1 ;  /* 0x0000001a1a027211 */ /* 0x000fc400078f08ff */
[----:B------:R-:W-:Y:S02]  /*06d0*/  SHF.R.U32.HI R3, RZ, 0x3, R0 ;  /* 0x00000003ff037819 */ /* 0x000fe40000011600 */
[----:B------:R-:W-:Y:S02]  /*06e0*/  LOP3.LUT R0, R0, 0x18, R56, 0xf8, !PT ;  /* 0x0000001800007812 */ /* 0x000fe400078ef838 */
[----:B------:R-:W-:Y:S02]  /*06f0*/  LOP3.LUT R2, R2, 0x7fffffe, RZ, 0xc0, !PT ;  /* 0x07fffffe02027812 */ /* 0x000fe400078ec0ff */
[----:B------:R-:W-:Y:S02]  /*0700*/  LOP3.LUT R6, R0, R3, RZ, 0x3c, !PT ;  /* 0x0000000300067212 */ /* 0x000fe400078e3cff */
[----:B------:R-:W-:Y:S01]  /*0710*/  @!P1 SHF.R.S32.HI R3, RZ, 0x1f, R154 ;  /* 0x0000001fff039819 */ /* 0x000fe2000001149a */
[----:B------:R-:W-:Y:S01]  /*0720*/  IMAD.IADD R0, R26, 0x1, -R2 ;  /* 0x000000011a007824 */ /* 0x000fe200078e0a02 */
[----:B------:R-:W-:-:S03]  /*0730*/  @!P1 SHF.R.S32.HI R2, RZ, 0x1f, R155 ;  /* 0x0000001fff029819 */ /* 0x000fc6000001149b */
[----:B------:R-:W-:Y:S01]  /*0740*/  IMAD R0, R27, 0x8, R0 ;  /* 0x000000081b007824 */ /* 0x000fe200078e0200 */
[----:B------:R-:W-:-:S03]  /*0750*/  @!P1 LEA.HI R2, R2, R155, RZ, 0x3 ;  /* 0x0000009b02029211 */ /* 0x000fc600078f18ff */
[----:B------:R-:W-:Y:S01]  /*0760*/  IMAD.U32 R153, R0, 0x20, R6 ;  /* 0x0000002000997824 */ /* 0x000fe200078e0006 */
[----:B------:R-:W-:Y:S02]  /*0770*/  @!P1 LEA.HI R0, R3, R154, RZ, 0x3 ;  /* 0x0000009a03009211 */ /* 0x000fe400078f18ff */
[----:B------:R-:W-:Y:S01]  /*0780*/  @!P1 LOP3.LUT R8, R2, 0xfffffff8, RZ, 0xc0, !PT ;  /* 0xfffffff802089812 */ /* 0x000fe200078ec0ff */
[----:B------:R-:W-:Y:S01]  /*0790*/  SHFL.IDX PT, R3, R11, 0x1, 0x1c1f ;  /* 0x003c1f000b037f89 */ /* 0x000fe200000e0000 */
[----:B------:R-:W-:Y:S01]  /*07a0*/  @!P1 LOP3.LUT R0, R0, 0xfffffff8, RZ, 0xc0, !PT ;  /* 0xfffffff800009812 */ /* 0x000fe200078ec0ff */
[--C-:B-1----:R-:W-:Y:S02]  /*07b0*/  @!P1 IMAD.WIDE R6, R56, 0x2, R4.reuse ;  /* 0x0000000238069825 */ /* 0x102fe400078e0204 */
[----:B------:R-:W1:Y:S02]  /*07c0*/  SHFL.IDX PT, R2, R16, 0x1, 0x1c1f ;  /* 0x003c1f0010027f89 */ /* 0x000e6400000e0000 */
[----:B------:R-:W-:Y:S01]  /*07d0*/  @!P1 IMAD.WIDE R12, R0, 0x2, R4 ;  /* 0x00000002000c9825 */ /* 0x000fe200078e0204 */
[----:B------:R-:W-:Y:S01]  /*07e0*/  @!P0 SHF.R.S32.HI R0, RZ, 0x1f, R154 ;  /* 0x0000001fff008819 */ /* 0x000fe2000001149a */
[----:B--2---:R1:W2:Y:S02]  /*07f0*/  @P3 R2UR UR10, R9 ;  /* 0x00000000090a33c2 */ /* 0x0042a400000e0000 */
[----:B------:R-:W-:Y:S01]  /*0800*/  @!P1 IMAD.WIDE R14, R8, 0x2, R4 ;  /* 0x00000002080e9825 */ /* 0x000fe200078e0204 */
[----:B------:R-:W-:-:S05]  /*0810*/  ISETP.GE.AND P3, PT, R154, c[0x0][0x198], PT ;  /* 0x000066009a007a0c */ /* 0x000fca0003f66270 */
[----:B------:R3:W4:Y:S01]  /*0820*/  @P6 R2UR UR16, R18 ;  /* 0x00000000121063c2 */ /* 0x00072200000e0000 */
[----:B------:R-:W-:Y:S01]  /*0830*/  @!P0 SHF.R.S32.HI R4, RZ, 0x1f, R155 ;  /* 0x0000001fff048819 */ /* 0x000fe2000001149b */
[----:B------:R-:W-:Y:S01]  /*0840*/  @!P1 IMAD.SHL.U32 R10, R153, 0x2, RZ ;  /* 0x00000002990a9824 */ /* 0x000fe200078e00ff */
[----:B------:R-:W-:Y:S01]  /*0850*/  @!P0 LEA.HI R0, R0, R154, RZ, 0x3 ;  /* 0x0000009a00008211 */ /* 0x000fe200078f18ff */
[----:B----4-:R-:W-:Y:S01]  /*0860*/  @!UP0 UMOV UR16, UR11 ;  /* 0x0000000b00108c82 */ /* 0x010fe20008000000 */
[----:B------:R-:W-:Y:S01]  /*0870*/  @!P0 LEA.HI R4, R4, R155, RZ, 0x3 ;  /* 0x0000009b04048211 */ /* 0x000fe200078f18ff */
[----:B------:R-:W-:Y:S01]  /*0880*/  USHF.R.S32.HI UR11, URZ, 0x1f, UR16 ;  /* 0x0000001f3f0b7899 */ /* 0x000fe20008011410 */
[----:B------:R-:W-:Y:S01]  /*0890*/  @!P0 LOP3.LUT R0, R0, 0xfffffff8, RZ, 0xc0, !PT ;  /* 0xfffffff800008812 */ /* 0x000fe200078ec0ff */
[----:B------:R4:W-:Y:S01]  /*08a0*/  @!P1 LDGSTS.E.BYPASS.LTC128B.128 [R10+0x6100], [R6.64], !P5 ;  /* 0x06100000060a9fae */ /* 0x0009e2000e901d4e */
[----:B------:R-:W-:Y:S01]  /*08b0*/  @!P0 LOP3.LUT R4, R4, 0xfffffff8, RZ, 0xc0, !PT ;  /* 0xfffffff804048812 */ /* 0x000fe200078ec0ff */
[----:B------:R-:W-:Y:S01]  /*08c0*/  UIMAD UR11, UR11, UR4, URZ ;  /* 0x000000040b0b72a4 */ /* 0x000fe2000f8e023f */
[----:B------:R-:W-:Y:S01]  /*08d0*/  PLOP3.LUT P6, PT, PT, PT, UP1, 0x80, 0x0 ;  /* 0x000000000000781c */ /* 0x000fe20003fcf018 */
[----:B-1----:R-:W-:Y:S01]  /*08e0*/  @!P0 IMAD.WIDE R8, R0, 0x2, R2 ;  /* 0x0000000200088825 */ /* 0x002fe200078e0202 */
[----:B------:R1:W-:Y:S01]  /*08f0*/  @!P1 LDGSTS.E.BYPASS.LTC128B.128 [R10+0x8100], [R14.64], !P4 ;  /* 0x081000000e0a9fae */ /* 0x0003e2000e101d4e */
[----:B------:R-:W-:-:S02]  /*0900*/  UIMAD.WIDE.U32 UR12, UR16, UR4, URZ ;  /* 0x00000004100c72a5 */ /* 0x000fc4000f8e003f */
[--C-:B------:R-:W-:Y:S01]  /*0910*/  @!P0 IMAD.WIDE R4, R4, 0x2, R2.reuse ;  /* 0x0000000204048825 */ /* 0x100fe200078e0202 */
[----:B------:R1:W-:Y:S01]  /*0920*/  @!P1 LDGSTS.E.BYPASS.LTC128B.128 [R10+0xa100], [R12.64], !P3 ;  /* 0x0a1000000c0a9fae */ /* 0x0003e2000d901d4e */
[----:B------:R-:W-:Y:S01]  /*0930*/  PLOP3.LUT P1, PT, PT, PT, UP1, 0x80, 0x0 ;  /* 0x000000000000781c */ /* 0x000fe20003f2f018 */
[----:B------:R-:W-:Y:S01]  /*0940*/  UIMAD UR11, UR16, UR5, UR11 ;  /* 0x00000005100b72a4 */ /* 0x000fe2000f8e020b */
[----:B------:R-:W-:Y:S01]  /*0950*/  @!P0 IMAD.WIDE R2, R56, 0x2, R2 ;  /* 0x0000000238028825 */ /* 0x000fe200078e0202 */
[----:B------:R-:W-:Y:S01]  /*0960*/  ULEA UR17, UR7, 0xffffffc0, 0x6 ;  /* 0xffffffc007117891 */ /* 0x000fe2000f8e303f */
[----:B------:R-:W-:Y:S01]  /*0970*/  STL [R1+0x38], R153 ;  /* 0x0000389901007387 */ /* 0x000fe20000100800 */
[----:B------:R-:W-:Y:S02]  /*0980*/  UIADD3 UR11, UR13, UR11, URZ ;  /* 0x0000000b0d0b7290 */ /* 0x000fe4000fffe03f */
[----:B------:R-:W-:Y:S01]  /*0990*/  ULDC.64 UR4, c[0x0][0x1e8] ;  /* 0x00007a0000047ab9 */ /* 0x000fe20000000a00 */
[----:B----4-:R-:W-:-:S02]  /*09a0*/  IMAD.U32 R7, RZ, RZ, UR7 ;  /* 0x00000007ff077e24 */ /* 0x010fc4000f8e00ff */
[----:B------:R-:W-:Y:S02]  /*09b0*/  @!P0 IMAD.SHL.U32 R6, R153, 0x2, RZ ;  /* 0x0000000299068824 */ /* 0x000fe400078e00ff */
[----:B------:R-:W-:Y:S01]  /*09c0*/  IMAD R0, R7, 0x40, R156 ;  /* 0x0000004007007824 */ /* 0x000fe200078e029c */
[----:B------:R-:W-:Y:S02]  /*09d0*/  @!P2 SHF.R.S32.HI R7, RZ, 0x1f, R155 ;  /* 0x0000001fff07a819 */ /* 0x000fe4000001149b */
[----:B------:R4:W-:Y:S02]  /*09e0*/  @!P0 LDGSTS.E.BYPASS.LTC128B.128 [R6+0x6900], [R2.64], !P5 ;  /* 0x0690000002068fae */ /* 0x0009e4000e901d4e */
[----:B------:R-:W-:Y:S02]  /*09f0*/  IADD3 R0, R0, -0x40, RZ ;  /* 0xffffffc000007810 */ /* 0x000fe40007ffe0ff */
[----:B------:R5:W-:Y:S01]  /*0a00*/  @!P0 LDGSTS.E.BYPASS.LTC128B.128 [R6+0x8900], [R4.64], !P4 ;  /* 0x0890000004068fae */ /* 0x000be2000e101d4e */
[----:B-1----:R-:W-:-:S03]  /*0a10*/  @!P2 LEA.HI R10, R7, R155, RZ, 0x3 ;  /* 0x0000009b070aa211 */ /* 0x002fc600078f18ff */
[----:B------:R1:W-:Y:S01]  /*0a20*/  @!P0 LDGSTS.E.BYPASS.LTC128B.128 [R6+0xa900], [R8.64], !P3 ;  /* 0x0a90000008068fae */ /* 0x0003e2000d901d4e */
[----:B------:R-:W-:Y:S02]  /*0a30*/  @!P2 LOP3.LUT R10, R10, 0xfffffff8, RZ, 0xc0, !PT ;  /* 0xfffffff80a0aa812 */ /* 0x000fe400078ec0ff */
[----:B----4-:R-:W-:Y:S01]  /*0a40*/  IADD3 R2, R19, 0x60, RZ ;  /* 0x0000006013027810 */ /* 0x010fe20007ffe0ff */
[----:B------:R-:W-:Y:S01]  /*0a50*/  SHFL.IDX PT, R3, R11, 0x3, 0x1c1f ;  /* 0x007c1f000b037f89 */ /* 0x000fe200000e0000 */
[----:B--2---:R-:W-:Y:S02]  /*0a60*/  IADD3 R19, R0, UR10, RZ ;  /* 0x0000000a00137c10 */ /* 0x004fe4000fffe0ff */
[----:B------:R-:W-:Y:S01]  /*0a70*/  ISETP.GE.AND P0, PT, R2, R17, PT ;  /* 0x000000110200720c */ /* 0x000fe20003f06270 */
[----:B-----5:R-:W-:Y:S02]  /*0a80*/  SHFL.IDX PT, R4, R16, 0x2, 0x1c1f ;  /* 0x005c1f0010047f89 */ /* 0x020fe400000e0000 */
[----:B------:R-:W-:Y:S01]  /*0a90*/  @P1 IMAD.HI.U32 R2, R19, c[0x0][0x2bc], RZ ;  /* 0x0000af0013021a27 */ /* 0x000fe200078e00ff */
[----:B------:R-:W-:Y:S01]  /*0aa0*/  ISETP.GE.AND P1, PT, R0, UR9, PT ;  /* 0x0000000900007c0c */ /* 0x000fe2000bf26270 */
[----:B------:R2:W4:Y:S01]  /*0ab0*/  SHFL.IDX PT, R5, R11, 0x2, 0x1c1f ;  /* 0x005c1f000b057f89 */ /* 0x00052200000e0000 */
[----:B-1----:R-:W-:Y:S01]  /*0ac0*/  @!P2 SHF.R.S32.HI R6, RZ, 0x1f, R154 ;  /* 0x0000001fff06a819 */ /* 0x002fe2000001149a */
[----:B------:R-:W-:Y:S01]  /*0ad0*/  IMAD.MOV.U32 R9, RZ, RZ, R19 ;  /* 0x000000ffff097224 */ /* 0x000fe200078e0013 */
[----:B------:R-:W-:-:S02]  /*0ae0*/  @P6 SHF.R.U32.HI R9, RZ, c[0x0][0x2c0], R2 ;  /* 0x0000b000ff096a19 */ /* 0x000fc40000011602 */
[----:B------:R1:W5:Y:S01]  /*0af0*/  SHFL.IDX PT, R2, R16, 0x3, 0x1c1f ;  /* 0x007c1f0010027f89 */ /* 0x00036200000e0000 */
[-C--:B------:R-:W-:Y:S02]  /*0b00*/  @!P2 LEA.HI R7, R6, R154.reuse, RZ, 0x3 ;  /* 0x0000009a0607a211 */ /* 0x080fe400078f18ff */
[----:B------:R-:W-:Y:S02]  /*0b10*/  @!P0 SHF.R.S32.HI R0, RZ, 0x1f, R155 ;  /* 0x0000001fff008819 */ /* 0x000fe4000001149b */
[----:B------:R-:W-:Y:S02]  /*0b20*/  @!P0 SHF.R.S32.HI R8, RZ, 0x1f, R154 ;  /* 0x0000001fff088819 */ /* 0x000fe4000001149a */
[----:B------:R-:W-:Y:S02]  /*0b30*/  @!P0 LEA.HI R6, R0, R155, RZ, 0x3 ;  /* 0x0000009b00068211 */ /* 0x000fe400078f18ff */
[----:B------:R-:W-:Y:S01]  /*0b40*/  @!P0 LEA.HI R0, R8, R154, RZ, 0x3 ;  /* 0x0000009a08008211 */ /* 0x000fe200078f18ff */
[----:B------:R-:W-:Y:S01]  /*0b50*/  @!P2 IMAD.SHL.U32 R8, R153, 0x2, RZ ;  /* 0x000000029908a824 */ /* 0x000fe200078e00ff */
[----:B------:R-:W-:-:S02]  /*0b60*/  @!P2 LOP3.LUT R7, R7, 0xfffffff8, RZ, 0xc0, !PT ;  /* 0xfffffff80707a812 */ /* 0x000fc400078ec0ff */
[----:B------:R-:W-:Y:S01]  /*0b70*/  @!P0 LOP3.LUT R20, R0, 0xfffffff8, RZ, 0xc0, !PT ;  /* 0xfffffff800148812 */ /* 0x000fe200078ec0ff */
[----:B------:R-:W-:Y:S01]  /*0b80*/  @!P0 IMAD.SHL.U32 R0, R153, 0x2, RZ ;  /* 0x0000000299008824 */ /* 0x000fe200078e00ff */
[----:B------:R-:W-:Y:S02]  /*0b90*/  ISETP.GT.OR P1, PT, R156, 0x3f, P1 ;  /* 0x0000003f9c00780c */ /* 0x000fe40000f24670 */
[----:B--2---:R-:W-:Y:S01]  /*0ba0*/  @!P0 LOP3.LUT R11, R6, 0xfffffff8, RZ, 0xc0, !PT ;  /* 0xfffffff8060b8812 */ /* 0x004fe200078ec0ff */
[----:B----4-:R-:W-:-:S04]  /*0bb0*/  @!P2 IMAD.WIDE R12, R56, 0x2, R4 ;  /* 0x00000002380ca825 */ /* 0x010fc800078e0204 */
[--C-:B-1----:R-:W-:Y:S01]  /*0bc0*/  @!P2 IMAD.WIDE R16, R10, 0x2, R4.reuse ;  /* 0x000000020a10a825 */ /* 0x102fe200078e0204 */
[----:B------:R1:W-:Y:S03]  /*0bd0*/  @!P2 LDGSTS.E.BYPASS.LTC128B.128 [R8+0x7100], [R12.64], !P5 ;  /* 0x071000000c08afae */ /* 0x0003e6000e901d4e */
[----:B------:R-:W-:Y:S01]  /*0be0*/  @!P2 IMAD.WIDE R14, R7, 0x2, R4 ;  /* 0x00000002070ea825 */ /* 0x000fe200078e0204 */
[----:B------:R1:W-:Y:S01]  /*0bf0*/  @!P2 LDGSTS.E.BYPASS.LTC128B.128 [R8+0x9100], [R16.64], !P4 ;  /* 0x091000001008afae */ /* 0x0003e2000e101d4e */
[----:B---3--:R-:W-:Y:S02]  /*0c00*/  @!P1 IADD3 R18, P6, R9, UR12, RZ ;  /* 0x0000000c09129c10 */ /* 0x008fe4000ffde0ff */
[----:B-----5:R-:W-:Y:S01]  /*0c10*/  @!P0 IMAD.WIDE R10, R11, 0x2, R2 ;  /* 0x000000020b0a8825 */ /* 0x020fe200078e0202 */
[----:B------:R1:W-:Y:S01]  /*0c20*/  @!P2 LDGSTS.E.BYPASS.LTC128B.128 [R8+0xb100], [R14.64], !P3 ;  /* 0x0b1000000e08afae */ /* 0x0003e2000d901d4e */
[----:B------:R-:W-:-:S02]  /*0c30*/  @!P1 LEA.HI.X.SX32 R21, R9, UR11, 0x1, P6 ;  /* 0x0000000b09159c11 */ /* 0x000fc4000b0f0eff */
[----:B------:R-:W-:Y:S01]  /*0c40*/  @!P0 IMAD.WIDE R4, R20, 0x2, R2 ;  /* 0x0000000214048825 */ /* 0x000fe200078e0202 */
[----:B------:R-:W-:-:S03]  /*0c50*/  @!P1 LEA R6, P6, R18, c[0x0][0x2a0], 0x2 ;  /* 0x0000a80012069a11 */ /* 0x000fc600078c10ff */
[----:B------:R-:W-:Y:S01]  /*0c60*/  @!P0 IMAD.WIDE R2, R56, 0x2, R2 ;  /* 0x0000000238028825 */ /* 0x000fe200078e0202 */
[----:B------:R-:W-:-:S04]  /*0c70*/  @!P1 LEA.HI.X R7, R18, c[0x0][0x2a4], R21, 0x2, P6 ;  /* 0x0000a90012079a11 */ /* 0x000fc800030f1415 */
[----:B------:R2:W-:Y:S04]  /*0c80*/  @!P0 LDGSTS.E.BYPASS.LTC128B.128 [R0+0x7900], [R2.64], !P5 ;  /* 0x0790000002008fae */ /* 0x0005e8000e901d4e */
[----:B------:R2:W-:Y:S04]  /*0c90*/  @!P0 LDGSTS.E.BYPASS.LTC128B.128 [R0+0x9900], [R10.64], !P4 ;  /* 0x099000000a008fae */ /* 0x0005e8000e101d4e */
[----:B------:R2:W-:Y:S04]  /*0ca0*/  @!P0 LDGSTS.E.BYPASS.LTC128B.128 [R0+0xb900], [R4.64], !P3 ;  /* 0x0b90000004008fae */ /* 0x0005e8000d901d4e */
[----:B------:R-:W0:Y:S04]  /*0cb0*/  LDGDEPBAR ;  /* 0x00000000000079af */ /* 0x000e280000000000 */
[----:B------:R-:W-:Y:S06]  /*0cc0*/  BAR.SYNC.DEFER_BLOCKING 0x0 ;  /* 0x0000000000007b1d */ /* 0x000fec0000010000 */
[----:B------:R3:W4:Y:S01]  /*0cd0*/  @!P1 LDG.E R236, [R6.64] ;  /* 0x0000000e06ec9981 */ /* 0x000722000c1e1900 */
[----:B--2---:R-:W-:Y:S01]  /*0ce0*/  IMAD.MOV R0, RZ, RZ, -R9 ;  /* 0x000000ffff007224 */ /* 0x004fe200078e0a09 */
[----:B------:R-:W-:Y:S01]  /*0cf0*/  LEA.HI R5, R22, R57, RZ, 0x4 ;  /* 0x0000003916057211 */ /* 0x000fe200078f20ff */
[----:B------:R-:W-:Y:S01]  /*0d00*/  UIMAD UR16, UR6, UR4, URZ ;  /* 0x00000004061072a4 */ /* 0x000fe2000f8e023f */
[----:B-1----:R-:W-:Y:S01]  /*0d10*/  LOP3.LUT R8, R25, 0xfffffff8, RZ, 0xc0, !PT ;  /* 0xfffffff819087812 */ /* 0x002fe200078ec0ff */
[----:B------:R-:W-:Y:S01]  /*0d20*/  IMAD R238, R0, c[0x0][0x2b8], R19 ;  /* 0x0000ae0000ee7a24 */ /* 0x000fe200078e0213 */
[----:B------:R-:W-:Y:S01]  /*0d30*/  UIMAD.WIDE.U32 UR18, UR8, UR4, URZ ;  /* 0x00000004081272a5 */ /* 0x000fe2000f8e003f */
[----:B------:R-:W-:Y:S01]  /*0d40*/  ISETP.GE.AND P3, PT, R56, c[0x0][0x1d4], PT ;  /* 0x0000750038007a0c */ /* 0x000fe20003f66270 */
[----:B------:R-:W-:Y:S01]  /*0d50*/  UIMAD UR16, UR8, UR5, UR16 ;  /* 0x00000005081072a4 */ /* 0x000fe2000f8e0210 */
[----:B------:R-:W-:Y:S01]  /*0d60*/  IMAD.WIDE.U32 R2, R238, c[0x0][0x1e0], RZ ;  /* 0x00007800ee027a25 */ /* 0x000fe200078e00ff */
[----:B------:R-:W-:Y:S01]  /*0d70*/  SHF.R.S32.HI R23, RZ, 0x1f, R238 ;  /* 0x0000001fff177819 */ /* 0x000fe200000114ee */
[----:B------:R-:W-:Y:S01]  /*0d80*/  UIADD3 UR17, UR9, -UR17, URZ ;  /* 0x8000001109117290 */ /* 0x000fe2000fffe03f */
[----:B------:R-:W-:Y:S01]  /*0d90*/  ISETP.GE.AND P4, PT, R155, c[0x0][0x1d4], PT ;  /* 0x000075009b007a0c */ /* 0x000fe20003f86270 */
[----:B------:R-:W-:Y:S01]  /*0da0*/  UIADD3 UR16, UR19, UR16, URZ ;  /* 0x0000001013107290 */ /* 0x000fe2000fffe03f */
[----:B------:R-:W-:Y:S01]  /*0db0*/  IMAD.IADD R8, R57, 0x1, -R8 ;  /* 0x0000000139087824 */ /* 0x000fe200078e0a08 */
[----:B------:R-:W-:Y:S01]  /*0dc0*/  ISETP.GE.AND P5, PT, R154, c[0x0][0x1d4], PT ;  /* 0x000075009a007a0c */ /* 0x000fe20003fa6270 */
[----:B------:R-:W-:Y:S01]  /*0dd0*/  IMAD R0, R23, c[0x0][0x1e0], RZ ;  /* 0x0000780017007a24 */ /* 0x000fe200078e02ff */
[----:B------:R-:W-:Y:S01]  /*0de0*/  IADD3 R26, -R26, UR17, RZ ;  /* 0x000000111a1a7c10 */ /* 0x000fe2000fffe1ff */
[----:B------:R-:W-:Y:S01]  /*0df0*/  UISETP.GE.AND UP0, UPT, UR9, 0x1, UPT ;  /* 0x000000010900788c */ /* 0x000fe2000bf06270 */
[----:B------:R-:W-:Y:S01]  /*0e00*/  LEA.HI R16, R8, R8, RZ, 0x1 ;  /* 0x0000000808107211 */ /* 0x000fe200078f08ff */
[----:B------:R-:W-:Y:S01]  /*0e10*/  IMAD R0, R238, c[0x0][0x1e4], R0 ;  /* 0x00007900ee007a24 */ /* 0x000fe200078e0200 */
[----:B------:R-:W-:Y:S01]  /*0e20*/  ISETP.GE.AND P1, PT, R26, 0x1, PT ;  /* 0x000000011a00780c */ /* 0x000fe20003f26270 */
[----:B------:R-:W-:Y:S01]  /*0e30*/  ULDC.64 UR4, c[0x0][0x210] ;  /* 0x0000840000047ab9 */ /* 0x000fe20000000a00 */
[----:B------:R-:W-:Y:S01]  /*0e40*/  ISETP.GT.AND P2, PT, R156, 0x3f, PT ;  /* 0x0000003f9c00780c */ /* 0x000fe20003f44270 */
[----:B------:R-:W-:Y:S01]  /*0e50*/  IMAD.IADD R3, R3, 0x1, R0 ;  /* 0x0000000103037824 */ /* 0x000fe200078e0200 */
[----:B---3--:R-:W-:Y:S01]  /*0e60*/  SHF.R.S32.HI R6, RZ, 0x4, R5 ;  /* 0x00000004ff067819 */ /* 0x008fe20000011405 */
[----:B------:R-:W-:Y:S01]  /*0e70*/  UIMAD UR6, UR6, UR4, URZ ;  /* 0x00000004060672a4 */ /* 0x000fe2000f8e023f */
[C---:B------:R-:W-:Y:S01]  /*0e80*/  LOP3.LUT R0, R5.reuse, 0xfffffff0, RZ, 0xc0, !PT ;  /* 0xfffffff005007812 */ /* 0x040fe200078ec0ff */
[----:B------:R-:W-:Y:S01]  /*0e90*/  UIMAD.WIDE.U32 UR20, UR8, UR4, URZ ;  /* 0x00000004081472a5 */ /* 0x000fe2000f8e003f */
[----:B------:R-:W-:Y:S01]  /*0ea0*/  LEA.HI R4, R5, R6, RZ, 0x1 ;  /* 0x0000000605047211 */ /* 0x000fe200078f08ff */
[----:B------:R-:W-:Y:S01]  /*0eb0*/  UIMAD UR5, UR8, UR5, UR6 ;  /* 0x00000005080572a4 */ /* 0x000fe2000f8e0206 */
[----:B------:R-:W-:Y:S01]  /*0ec0*/  SEL R152, RZ, 0x10, P5 ;  /* 0x00000010ff987807 */ /* 0x000fe20002800000 */
[----:B------:R-:W-:Y:S01]  /*0ed0*/  IMAD.IADD R0, R57, 0x1, -R0 ;  /* 0x0000000139007824 */ /* 0x000fe200078e0a00 */
[----:B------:R-:W-:Y:S01]  /*0ee0*/  LOP3.LUT R4, R4, 0xfffffffe, RZ, 0xc0, !PT ;  /* 0xfffffffe04047812 */ /* 0x000fe200078ec0ff */
[----:B------:R-:W-:Y:S01]  /*0ef0*/  @P1 IMAD.SHL.U32 R14, R153, 0x2, RZ ;  /* 0x00000002990e1824 */ /* 0x000fe200078e00ff */
[----:B------:R-:W-:-:S02]  /*0f00*/  UIADD3 UR5, UR21, UR5, URZ ;  /* 0x0000000515057290 */ /* 0x000fc4000fffe03f */
[----:B------:R-:W-:Y:S01]  /*0f10*/  SHF.R.S32.HI R9, RZ, 0x1f, R0 ;  /* 0x0000001fff097819 */ /* 0x000fe20000011400 */
[----:B------:R-:W-:Y:S01]  /*0f20*/  IMAD.IADD R19, R6, 0x1, -R4 ;  /* 0x0000000106137824 */ /* 0x000fe200078e0a04 */
[-C--:B------:R-:W-:Y:S02]  /*0f30*/  LEA.HI R4, R0, R0.reuse, RZ, 0x1 ;  /* 0x0000000000047211 */ /* 0x080fe400078f08ff */
[----:B------:R-:W-:Y:S02]  /*0f40*/  LEA.HI R20, R9, R0, RZ, 0x3 ;  /* 0x0000000009147211 */ /* 0x000fe400078f18ff */
[----:B------:R-:W-:Y:S02]  /*0f50*/  LOP3.LUT R6, R4, 0x7fffffe, RZ, 0xc0, !PT ;  /* 0x07fffffe04067812 */ /* 0x000fe400078ec0ff */
[----:B------:R-:W-:-:S03]  /*0f60*/  SHF.R.S32.HI R9, RZ, 0x1, R4 ;  /* 0x00000001ff097819 */ /* 0x000fc60000011404 */
[----:B------:R-:W-:Y:S01]  /*0f70*/  IMAD.IADD R21, R0, 0x1, -R6 ;  /* 0x0000000100157824 */ /* 0x000fe200078e0a06 */
[----:B------:R-:W-:-:S04]  /*0f80*/  SHF.R.S32.HI R0, RZ, 0x1f, R4 ;  /* 0x0000001fff007819 */ /* 0x000fc80000011404 */
[----:B------:R-:W-:-:S04]  /*0f90*/  LEA.HI R0, R0, R9, RZ, 0x2 ;  /* 0x0000000900007211 */ /* 0x000fc800078f10ff */
[----:B------:R-:W-:-:S05]  /*0fa0*/  LOP3.LUT R0, R0, 0xfffffffc, RZ, 0xc0, !PT ;  /* 0xfffffffc00007812 */ /* 0x000fca00078ec0ff */
[----:B------:R-:W-:Y:S01]  /*0fb0*/  IMAD.IADD R18, R9, 0x1, -R0 ;  /* 0x0000000109127824 */ /* 0x000fe200078e0a00 */
[----:B----4-:R-:W-:Y:S01]  /*0fc0*/  SHF.R.S32.HI R22, RZ, 0x1f, R236 ;  /* 0x0000001fff167819 */ /* 0x010fe200000114ec */
[----:B------:R-:W-:-:S04]  /*0fd0*/  IMAD.WIDE.U32 R2, R236, c[0x0][0x1f0], R2 ;  /* 0x00007c00ec027a25 */ /* 0x000fc800078e0002 */
[----:B------:R-:W-:Y:S01]  /*0fe0*/  IMAD R5, R22, c[0x0][0x1f0], RZ ;  /* 0x00007c0016057a24 */ /* 0x000fe200078e02ff */
[----:B------:R-:W-:-:S03]  /*0ff0*/  IADD3 R7, P0, R2, UR18, RZ ;  /* 0x0000001202077c10 */ /* 0x000fc6000ff1e0ff */
[----:B------:R-:W-:-:S05]  /*1000*/  IMAD R5, R236, c[0x0][0x1f4], R5 ;  /* 0x00007d00ec057a24 */ /* 0x000fca00078e0205 */
[----:B------:R-:W-:Y:S02]  /*1010*/  IADD3.X R2, R3, UR16, R5, P0, !PT ;  /* 0x0000001003027c10 */ /* 0x000fe400087fe405 */
[----:B------:R-:W-:-:S04]  /*1020*/  LEA R6, P0, R7, c[0x0][0x1c8], 0x1 ;  /* 0x0000720007067a11 */ /* 0x000fc800078008ff */
[----:B------:R-:W-:Y:S01]  /*1030*/  LEA.HI.X R3, R7, c[0x0][0x1cc], R2, 0x1, P0 ;  /* 0x0000730007037a11 */ /* 0x000fe200000f0c02 */
[----:B------:R-:W-:Y:S01]  /*1040*/  SHFL.IDX PT, R4, R6, RZ, 0x1c1f ;  /* 0x001c1fff06047589 */ /* 0x000fe200000e0000 */
[----:B------:R-:W-:Y:S02]  /*1050*/  ISETP.GE.AND P0, PT, R26, 0x21, PT ;  /* 0x000000211a00780c */ /* 0x000fe40003f06270 */
[----:B------:R-:W-:Y:S01]  /*1060*/  LOP3.LUT R7, R16, 0x3fffffe, RZ, 0xc0, !PT ;  /* 0x03fffffe10077812 */ /* 0x000fe200078ec0ff */
[----:B------:R-:W1:Y:S04]  /*1070*/  SHFL.IDX PT, R5, R3, RZ, 0x1c1f ;  /* 0x001c1fff03057589 */ /* 0x000e6800000e0000 */
[----:B------:R2:W-:Y:S01]  /*1080*/  SHFL.IDX PT, R2, R6, 0x1, 0x1c1f ;  /* 0x003c1f0006027f89 */ /* 0x0005e200000e0000 */
[----:B------:R-:W-:Y:S01]  /*1090*/  IMAD.IADD R17, R8, 0x1, -R7 ;  /* 0x0000000108117824 */ /* 0x000fe200078e0a07 */
[----:B------:R-:W-:-:S02]  /*10a0*/  @P1 SHF.R.S32.HI R7, RZ, 0x1f, R155 ;  /* 0x0000001fff071819 */ /* 0x000fc4000001149b */
[----:B------:R-:W3:Y:S02]  /*10b0*/  SHFL.IDX PT, R3, R3, 0x1, 0x1c1f ;  /* 0x003c1f0003037f89 */ /* 0x000ee400000e0000 */
[----:B------:R-:W-:Y:S01]  /*10c0*/  @P0 SHF.R.S32.HI R0, RZ, 0x1f, R155 ;  /* 0x0000001fff000819 */ /* 0x000fe2000001149b */
[----:B------:R-:W-:Y:S01]  /*10d0*/  @P0 IMAD.SHL.U32 R15, R153, 0x2, RZ ;  /* 0x00000002990f0824 */ /* 0x000fe200078e00ff */
[--C-:B------:R-:W-:Y:S02]  /*10e0*/  @P0 SHF.R.S32.HI R8, RZ, 0x1f, R154.reuse ;  /* 0x0000001fff080819 */ /* 0x100fe4000001149a */
[----:B------:R-:W-:Y:S02]  /*10f0*/  @P1 LEA.HI R7, R7, R155, RZ, 0x3 ;  /* 0x0000009b07071211 */ /* 0x000fe400078f18ff */
[----:B--2---:R-:W-:-:S04]  /*1100*/  @P1 SHF.R.S32.HI R6, RZ, 0x1f, R154 ;  /* 0x0000001fff061819 */ /* 0x004fc8000001149a */
[-C--:B------:R-:W-:Y:S02]  /*1110*/  @P1 LEA.HI R12, R6, R154.reuse, RZ, 0x3 ;  /* 0x0000009a060c1211 */ /* 0x080fe400078f18ff */
[----:B------:R-:W-:Y:S02]  /*1120*/  @P0 LEA.HI R6, R0, R155, RZ, 0x3 ;  /* 0x0000009b00060211 */ /* 0x000fe400078f18ff */
[----:B------:R-:W-:Y:S02]  /*1130*/  @P0 LEA.HI R0, R8, R154, RZ, 0x3 ;  /* 0x0000009a08000211 */ /* 0x000fe400078f18ff */
[----:B------:R-:W-:Y:S02]  /*1140*/  @P1 LOP3.LUT R8, R7, 0xfffffff8, RZ, 0xc0, !PT ;  /* 0xfffffff807081812 */ /* 0x000fe400078ec0ff */
[----:B------:R-:W-:Y:S02]  /*1150*/  @P1 LOP3.LUT R12, R12, 0xfffffff8, RZ, 0xc0, !PT ;  /* 0xfffffff80c0c1812 */ /* 0x000fe400078ec0ff */
[----:B------:R-:W-:Y:S01]  /*1160*/  @P0 LOP3.LUT R0, R0, 0xfffffff8, RZ, 0xc0, !PT ;  /* 0xfffffff800000812 */ /* 0x000fe200078ec0ff */
[----:B-1----:R-:W-:Y:S01]  /*1170*/  @P1 IMAD.WIDE R8, R8, 0x2, R4 ;  /* 0x0000000208081825 */ /* 0x002fe200078e0204 */
[----:B------:R-:W-:-:S03]  /*1180*/  @P0 LOP3.LUT R6, R6, 0xfffffff8, RZ, 0xc0, !PT ;  /* 0xfffffff806060812 */ /* 0x000fc600078ec0ff */
[----:B------:R-:W-:-:S04]  /*1190*/  @P1 IMAD.WIDE R12, R12, 0x2, R4 ;  /* 0x000000020c0c1825 */ /* 0x000fc800078e0204 */
[----:B------:R-:W-:-:S04]  /*11a0*/  @P1 IMAD.WIDE R4, R56, 0x2, R4 ;  /* 0x0000000238041825 */ /* 0x000fc800078e0204 */
[----:B---3--:R-:W-:Y:S01]  /*11b0*/  @P0 IMAD.WIDE R10, R0, 0x2, R2 ;  /* 0x00000002000a0825 */ /* 0x008fe200078e0202 */
[----:B------:R-:W-:Y:S01]  /*11c0*/  SHF.R.S32.HI R0, RZ, 0x1, R16 ;  /* 0x00000001ff007819 */ /* 0x000fe20000011410 */
[----:B------:R1:W-:Y:S02]  /*11d0*/  @P1 LDGSTS.E.BYPASS.LTC128B.128 [R14+0x3100], [R4.64], !P3 ;  /* 0x03100000040e1fae */ /* 0x0003e4000d901d4e */
[--C-:B------:R-:W-:Y:S02]  /*11e0*/  @P0 IMAD.WIDE R6, R6, 0x2, R2.reuse ;  /* 0x0000000206060825 */ /* 0x100fe400078e0202 */
[----:B------:R2:W-:Y:S02]  /*11f0*/  @P1 LDGSTS.E.BYPASS.LTC128B.128 [R14+0x4100], [R8.64], !P4 ;  /* 0x04100000080e1fae */ /* 0x0005e4000e101d4e */
[----:B------:R-:W-:Y:S02]  /*1200*/  @P0 IMAD.WIDE R2, R56, 0x2, R2 ;  /* 0x0000000238020825 */ /* 0x000fe400078e0202 */
[----:B------:R2:W-:Y:S01]  /*1210*/  @P1 LDGSTS.E.BYPASS.LTC128B.128 [R14+0x5100], [R12.64], !P5 ;  /* 0x051000000c0e1fae */ /* 0x0005e2000e901d4e */
[C---:B------:R-:W-:Y:S01]  /*1220*/  LOP3.LUT P1, RZ, R0.reuse, 0x2, RZ, 0xc0, !PT ;  /* 0x0000000200ff7812 */ /* 0x040fe2000782c0ff */
[----:B------:R-:W-:-:S02]  /*1230*/  IMAD.SHL.U32 R0, R0, 0x40, RZ ;  /* 0x0000004000007824 */ /* 0x000fc400078e00ff */
[----:B------:R3:W-:Y:S03]  /*1240*/  @P0 LDGSTS.E.BYPASS.LTC128B.128 [R15+0x3900], [R2.64], !P3 ;  /* 0x03900000020f0fae */ /* 0x0007e6000d901d4e */
[----:B------:R-:W-:Y:S01]  /*1250*/  LOP3.LUT R0, R0, 0xc0, RZ, 0xc0, !PT ;  /* 0x000000c000007812 */ /* 0x000fe200078ec0ff */
[----:B------:R4:W-:Y:S04]  /*1260*/  @P0 LDGSTS.E.BYPASS.LTC128B.128 [R15+0x4900], [R6.64], !P4 ;  /* 0x04900000060f0fae */ /* 0x0009e8000e101d4e */
[----:B------:R2:W-:Y:S01]  /*1270*/  @P0 LDGSTS.E.BYPASS.LTC128B.128 [R15+0x5900], [R10.64], !P5 ;  /* 0x059000000a0f0fae */ /* 0x0005e2000e901d4e */
[----:B------:R-:W-:-:S03]  /*1280*/  LOP3.LUT P0, RZ, R18, 0x2, RZ, 0xc0, !PT ;  /* 0x0000000212ff7812 */ /* 0x000fc6000780c0ff */
[----:B------:R-:W0:Y:S01]  /*1290*/  LDGDEPBAR ;  /* 0x00000000000079af */ /* 0x000e220000000000 */
[----:B-1----:R-:W-:Y:S02]  /*12a0*/  IMAD.SHL.U32 R4, R18, 0x40, RZ ;  /* 0x0000004012047824 */ /* 0x002fe400078e00ff */
[----:B------:R-:W-:Y:S02]  /*12b0*/  IMAD.SHL.U32 R5, R20, 0x20, RZ ;  /* 0x0000002014057824 */ /* 0x000fe400078e00ff */
[----:B---3--:R-:W-:Y:S02]  /*12c0*/  IMAD.SHL.U32 R2, R24, 0x8, RZ ;  /* 0x0000000818027824 */ /* 0x008fe400078e00ff */
[----:B----4-:R-:W-:-:S03]  /*12d0*/  IMAD R7, R19, 0x8, R17 ;  /* 0x0000000813077824 */ /* 0x010fc600078e0211 */
[----:B------:R-:W-:Y:S01]  /*12e0*/  LOP3.LUT R3, R0, 0x8, R2, 0xf8, !PT ;  /* 0x0000000800037812 */ /* 0x000fe200078ef802 */
[----:B------:R-:W-:Y:S01]  /*12f0*/  IMAD.SHL.U32 R6, R19, 0x8, RZ ;  /* 0x0000000813067824 */ /* 0x000fe200078e00ff */
[----:B------:R-:W-:Y:S02]  /*1300*/  SHF.R.U32.HI R0, RZ, 0x3, R0 ;  /* 0x00000003ff007819 */ /* 0x000fe40000011600 */
[----:B------:R-:W-:Y:S01]  /*1310*/  LOP3.LUT R2, R4, 0xc0, RZ, 0xc0, !PT ;  /* 0x000000c004027812 */ /* 0x000fe200078ec0ff */
[----:B------:R-:W-:-:S04]  /*1320*/  DEPBAR.LE SB0, 0x1 ;  /* 0x000080400000791a */ /* 0x000fc80000000000 */
[----:B------:R-:W-:Y:S01]  /*1330*/  LOP3.LUT R17, R5, 0xffffff00, RZ, 0xc0, !PT ;  /* 0xffffff0005117812 */ /* 0x000fe200078ec0ff */
[----:B------:R-:W-:-:S04]  /*1340*/  DEPBAR.LE SB0, 0x0 ;  /* 0x000080000000791a */ /* 0x000fc80000000000 */
[----:B------:R-:W-:Y:S02]  /*1350*/  LOP3.LUT R0, R3, R0, RZ, 0x3c, !PT ;  /* 0x0000000003007212 */ /* 0x000fe400078e3cff */
[----:B------:R-:W-:Y:S02]  /*1360*/  LOP3.LUT R4, R2, 0x8, R6, 0xf8, !PT ;  /* 0x0000000802047812 */ /* 0x000fe400078ef806 */
[----:B------:R-:W-:Y:S01]  /*1370*/  SHF.R.U32.HI R3, RZ, 0x3, R2 ;  /* 0x00000003ff037819 */ /* 0x000fe20000011602 */
[----:B------:R-:W-:Y:S02]  /*1380*/  IMAD R2, R27, 0x200, R17 ;  /* 0x000002001b027824 */ /* 0x000fe400078e0211 */
[----:B------:R-:W-:Y:S01]  /*1390*/  IMAD.U32 R0, R7, 0x20, R0 ;  /* 0x0000002007007824 */ /* 0x000fe200078e0000 */
[----:B------:R-:W-:Y:S01]  /*13a0*/  LOP3.LUT R16, R4, R3, RZ, 0x3c, !PT ;  /* 0x0000000304107212 */ /* 0x000fe200078e3cff */
[----:B------:R-:W-:Y:S02]  /*13b0*/  IMAD R2, R21, 0x20, R2 ;  /* 0x0000002015027824 */ /* 0x000fe400078e0202 */
[----:B------:R-:W-:Y:S01]  /*13c0*/  IMAD.SHL.U32 R216, R0, 0x2, RZ ;  /* 0x0000000200d87824 */ /* 0x000fe200078e00ff */
[----:B------:R-:W-:Y:S01]  /*13d0*/  BAR.SYNC.DEFER_BLOCKING 0x0 ;  /* 0x0000000000007b1d */ /* 0x000fe20000010000 */
[----:B------:R-:W-:-:S02]  /*13e0*/  IMAD.IADD R0, R16, 0x1, R2 ;  /* 0x0000000110007824 */ /* 0x000fc400078e0202 */
[----:B------:R-:W-:Y:S01]  /*13f0*/  IMAD.MOV.U32 R3, RZ, RZ, 0x10 ;  /* 0x00000010ff037424 */ /* 0x000fe200078e00ff */
[----:B------:R-:W-:Y:S01]  /*1400*/  IADD3 R2, R216, 0x3100, RZ ;  /* 0x00003100d8027810 */ /* 0x000fe20007ffe0ff */
[----:B------:R-:W-:Y:S01]  /*1410*/  IMAD.SHL.U32 R219, R0, 0x2, RZ ;  /* 0x0000000200db7824 */ /* 0x000fe200078e00ff */
[----:B------:R-:W-:Y:S02]  /*1420*/  SHF.R.S32.HI R0, RZ, 0x1f, R27 ;  /* 0x0000001fff007819 */ /* 0x000fe4000001141b */
[----:B------:R-:W-:Y:S02]  /*1430*/  IADD3 R221, R216, 0x3120, RZ ;  /* 0x00003120d8dd7810 */ /* 0x000fe40007ffe0ff */
[----:B------:R-:W-:Y:S02]  /*1440*/  LEA.HI R0, R0, R27, RZ, 0x2 ;  /* 0x0000001b00007211 */ /* 0x000fe400078f10ff */
[----:B------:R-:W-:Y:S02]  /*1450*/  @P1 IADD3 R221, R2, -0x20, RZ ;  /* 0xffffffe002dd1810 */ /* 0x000fe40007ffe0ff */
[----:B------:R-:W-:-:S02]  /*1460*/  LOP3.LUT R2, R32, 0xffffffe0, RZ, 0xc0, !PT ;  /* 0xffffffe020027812 */ /* 0x000fc400078ec0ff */
[----:B------:R-:W-:Y:S02]  /*1470*/  LOP3.LUT R0, R0, 0xfffffffc, RZ, 0xc0, !PT ;  /* 0xfffffffc00007812 */ /* 0x000fe400078ec0ff */
[----:B------:R-:W-:Y:S01]  /*1480*/  SEL R3, R3, 0xfffffff0, !P0 ;  /* 0xfffffff003037807 */ /* 0x000fe20004000000 */
[----:B------:R-:W-:Y:S01]  /*1490*/  IMAD.IADD R57, R57, 0x1, -R2 ;  /* 0x0000000139397824 */ /* 0x000fe200078e0a02 */
[----:B------:R-:W-:Y:S01]  /*14a0*/  PLOP3.LUT P0, PT, PT, PT, UP0, 0x80, 0x0 ;  /* 0x000000000000781c */ /* 0x000fe20003f0f008 */
[----:B------:R-:W-:Y:S01]  /*14b0*/  IMAD.IADD R2, R27, 0x1, -R0 ;  /* 0x000000011b027824 */ /* 0x000fe200078e0a00 */
[----:B------:R-:W-:Y:S01]  /*14c0*/  IADD3 R232, R221, 0x400, RZ ;  /* 0x00000400dde87810 */ /* 0x000fe20007ffe0ff */
[----:B------:R-:W-:Y:S01]  /*14d0*/  IMAD R220, R3, 0x2, R219 ;  /* 0x0000000203dc7824 */ /* 0x000fe200078e02db */
[----:B--2---:R1:W2:Y:S01]  /*14e0*/  LDSM.16.M88.4 R12, [R219+0x6100] ;  /* 0x00610000db0c783b */ /* 0x0042a20000000200 */
[----:B------:R-:W-:Y:S01]  /*14f0*/  IMAD R0, R21, 0x20, R17 ;  /* 0x0000002015007824 */ /* 0x000fe200078e0211 */
[----:B------:R-:W-:-:S02]  /*1500*/  IADD3 R231, R221, 0x800, RZ ;  /* 0x00000800dde77810 */ /* 0x000fc40007ffe0ff */
[----:B------:R1:W-:Y:S01]  /*1510*/  STL [R1+0x50], R2 ;  /* 0x0000500201007387 */ /* 0x0003e20000100800 */
[----:B------:R-:W-:Y:S01]  /*1520*/  IMAD.IADD R0, R16, 0x1, R0 ;  /* 0x0000000110007824 */ /* 0x000fe200078e0200 */
[----:B------:R-:W-:Y:S02]  /*1530*/  IADD3 R230, R221, 0xc00, RZ ;  /* 0x00000c00dde67810 */ /* 0x000fe40007ffe0ff */
[----:B------:R1:W3:Y:S04]  /*1540*/  LDSM.16.M88.4 R8, [R219+0x7100] ;  /* 0x00710000db08783b */ /* 0x0002e80000000200 */
[----:B------:R1:W4:Y:S04]  /*1550*/  LDSM.16.M88.4 R28, [R216+0x3100] ;  /* 0x00310000d81c783b */ /* 0x0003280000000200 */
[----:B------:R1:W1:Y:S04]  /*1560*/  LDSM.16.M88.4 R48, [R216+0x3500] ;  /* 0x00350000d830783b */ /* 0x0002680000000200 */
[----:B------:R1:W1:Y:S04]  /*1570*/  LDSM.16.M88.4 R44, [R216+0x3900] ;  /* 0x00390000d82c783b */ /* 0x0002680000000200 */
[----:B------:R1:W1:Y:S04]  /*1580*/  LDSM.16.M88.4 R40, [R216+0x3d00] ;  /* 0x003d0000d828783b */ /* 0x0002680000000200 */
[----:B------:R1:W1:Y:S04]  /*1590*/  LDSM.16.M88.4 R36, [R220+0x6100] ;  /* 0x00610000dc24783b */ /* 0x0002680000000200 */
[----:B------:R1:W1:Y:S04]  /*15a0*/  LDSM.16.M88.4 R4, [R220+0x7100] ;  /* 0x00710000dc04783b */ /* 0x0002680000000200 */
[----:B------:R1:W1:Y:S04]  /*15b0*/  LDSM.16.M88.4 R80, [R221] ;  /* 0x00000000dd50783b */ /* 0x0002680000000200 */
[----:B------:R1:W1:Y:S04]  /*15c0*/  LDSM.16.M88.4 R104, [R221+0x400] ;  /* 0x00040000dd68783b */ /* 0x0002680000000200 */
[----:B------:R1:W1:Y:S04]  /*15d0*/  LDSM.16.M88.4 R112, [R221+0x800] ;  /* 0x00080000dd70783b */ /* 0x0002680000000200 */
[----:B------:R1:W1:Y:S01]  /*15e0*/  LDSM.16.M88.4 R116, [R221+0xc00] ;  /* 0x000c0000dd74783b */ /* 0x0002620000000200 */
[----:B------:R-:W-:Y:S05]  /*15f0*/  @!P0 BRA `(.L_x_0) ;  /* 0x0000036000008947 */ /* 0x000fea0003800000 */
[----:B-123--:R-:W-:Y:S01]  /*1600*/  IMAD R2, R23, c[0x0][0x208], RZ ;  /* 0x0000820017027a24 */ /* 0x00efe200078e02ff */
[----:B------:R-:W-:Y:S01]  /*1610*/  P2R R27, PR, RZ, 0x4 ;  /* 0x00000004ff1b7803 */ /* 0x000fe20000000000 */
[----:B------:R-:W-:Y:S01]  /*1620*/  IMAD.WIDE.U32 R16, R238, c[0x0][0x208], RZ ;  /* 0x00008200ee107a25 */ /* 0x000fe200078e00ff */
[----:B------:R-:W-:-:S02]  /*1630*/  ISETP.GE.AND P2, PT, R56, c[0x0][0x1d4], PT ;  /* 0x0000750038007a0c */ /* 0x000fc40003f46270 */
[----:B------:R-:W-:Y:S01]  /*1640*/  ISETP.GE.AND P6, PT, R155, c[0x0][0x1d4], PT ;  /* 0x000075009b007a0c */ /* 0x000fe20003fc6270 */
[----:B------:R-:W-:Y:S01]  /*1650*/  IMAD R2, R238, c[0x0][0x20c], R2 ;  /* 0x00008300ee027a24 */ /* 0x000fe200078e0202 */
[----:B------:R-:W-:Y:S01]  /*1660*/  ISETP.LT.OR P1, PT, R26, 0x1, P2 ;  /* 0x000000011a00780c */ /* 0x000fe20001721670 */
[----:B------:R-:W-:Y:S01]  /*1670*/  IMAD.WIDE R32, R56, 0x2, RZ ;  /* 0x0000000238207825 */ /* 0x000fe200078e02ff */
[----:B------:R-:W-:-:S03]  /*1680*/  SHF.R.S32.HI R24, RZ, 0x1f, R154 ;  /* 0x0000001fff187819 */ /* 0x000fc6000001149a */
[----:B------:R-:W-:Y:S01]  /*1690*/  IMAD.IADD R17, R17, 0x1, R2 ;  /* 0x0000000111117824 */ /* 0x000fe200078e0202 */
[----:B------:R-:W-:Y:S01]  /*16a0*/  LEA.HI R24, R24, R154, RZ, 0x3 ;  /* 0x0000009a18187211 */ /* 0x000fe200078f18ff */
[----:B------:R-:W-:Y:S02]  /*16b0*/  IMAD R2, R22, c[0x0][0x218], RZ ;  /* 0x0000860016027a24 */ /* 0x000fe400078e02ff */
[----:B------:R-:W-:Y:S01]  /*16c0*/  IMAD.WIDE.U32 R16, R236, c[0x0][0x218], R16 ;  /* 0x00008600ec107a25 */ /* 0x000fe200078e0010 */
[----:B------:R-:W-:-:S03]  /*16d0*/  LOP3.LUT R24, R24, 0xfffffff8, RZ, 0xc0, !PT ;  /* 0xfffffff818187812 */ /* 0x000fc600078ec0ff */
[----:B------:R-:W-:Y:S01]  /*16e0*/  IMAD R18, R236, c[0x0][0x21c], R2 ;  /* 0x00008700ec127a24 */ /* 0x000fe200078e0202 */
[----:B------:R-:W-:-:S04]  /*16f0*/  IADD3 R2, P0, R16, UR20, RZ ;  /* 0x0000001410027c10 */ /* 0x000fc8000ff1e0ff */
[----:B------:R-:W-:Y:S02]  /*1700*/  IADD3.X R16, R17, UR5, R18, P0, !PT ;  /* 0x0000000511107c10 */ /* 0x000fe400087fe412 */
[----:B------:R-:W-:-:S04]  /*1710*/  LEA R20, P0, R2, c[0x0][0x1f8], 0x1 ;  /* 0x00007e0002147a11 */ /* 0x000fc800078008ff */
[----:B------:R-:W-:Y:S01]  /*1720*/  LEA.HI.X R21, R2, c[0x0][0x1fc], R16, 0x1, P0 ;  /* 0x00007f0002157a11 */ /* 0x000fe200000f0c10 */
[----:B------:R-:W1:Y:S01]  /*1730*/  SHFL.IDX PT, R22, R20, RZ, 0x1c1f ;  /* 0x001c1fff14167589 */ /* 0x000e6200000e0000 */
[----:B------:R-:W-:-:S03]  /*1740*/  SHF.R.S32.HI R2, RZ, 0x1f, R155 ;  /* 0x0000001fff027819 */ /* 0x000fc6000001149b */
[----:B------:R-:W2:Y:S01]  /*1750*/  SHFL.IDX PT, R23, R21, RZ, 0x1c1f ;  /* 0x001c1fff15177589 */ /* 0x000ea200000e0000 */
[----:B------:R-:W-:-:S03]  /*1760*/  LEA.HI R2, R2, R155, RZ, 0x3 ;  /* 0x0000009b02027211 */ /* 0x000fc600078f18ff */
[----:B------:R-:W3:Y:S01]  /*1770*/  SHFL.IDX PT, R20, R20, 0x1, 0x1c1f ;  /* 0x003c1f0014147f89 */ /* 0x000ee200000e0000 */
[----:B------:R-:W-:Y:S01]  /*1780*/  LOP3.LUT R18, R2, 0xfffffff8, RZ, 0xc0, !PT ;  /* 0xfffffff802127812 */ /* 0x000fe200078ec0ff */
[----:B------:R-:W-:Y:S02]  /*1790*/  IMAD.SHL.U32 R2, R153, 0x2, RZ ;  /* 0x0000000299027824 */ /* 0x000fe400078e00ff */
[----:B------:R-:W5:Y:S02]  /*17a0*/  SHFL.IDX PT, R21, R21, 0x1, 0x1c1f ;  /* 0x003c1f0015157f89 */ /* 0x000f6400000e0000 */
[----:B------:R-:W-:Y:S01]  /*17b0*/  IMAD.WIDE R18, R18, 0x2, RZ ;  /* 0x0000000212127825 */ /* 0x000fe200078e02ff */
[----:B-1----:R-:W-:-:S05]  /*17c0*/  IADD3 R16, P0, R22, R32, RZ ;  /* 0x0000002016107210 */ /* 0x002fca0007f1e0ff */
[----:B--2---:R-:W-:-:S05]  /*17d0*/  IMAD.X R17, R23, 0x1, R33, P0 ;  /* 0x0000000117117824 */ /* 0x004fca00000e0621 */
[----:B------:R1:W-:Y:S02]  /*17e0*/  LDGSTS.E.BYPASS.LTC128B.128 [R2+0x100], [R16.64], !P1 ;  /* 0x0010000010027fae */ /* 0x0003e4000c901d4e */
[----:B-1----:R-:W-:-:S05]  /*17f0*/  IADD3 R16, P0, R22, R18, RZ ;  /* 0x0000001216107210 */ /* 0x002fca0007f1e0ff */
[----:B------:R-:W-:Y:S01]  /*1800*/  IMAD.X R17, R23, 0x1, R19, P0 ;  /* 0x0000000117117824 */ /* 0x000fe200000e0613 */
[----:B------:R-:W-:-:S13]  /*1810*/  ISETP.LT.OR P0, PT, R26, 0x1, P6 ;  /* 0x000000011a00780c */ /* 0x000fda0003701670 */
[----:B------:R1:W-:Y:S02]  /*1820*/  LDGSTS.E.BYPASS.LTC128B.128 [R2+0x1100], [R16.64], !P0 ;  /* 0x0110000010027fae */ /* 0x0003e4000c101d4e */
[----:B-1----:R-:W-:Y:S01]  /*1830*/  IMAD.WIDE R16, R24, 0x2, RZ ;  /* 0x0000000218107825 */ /* 0x002fe200078e02ff */
[----:B---3--:R-:W-:-:S05]  /*1840*/  IADD3 R24, P0, R32, R20, RZ ;  /* 0x0000001420187210 */ /* 0x008fca0007f1e0ff */
[----:B-----5:R-:W-:Y:S01]  /*1850*/  IMAD.X R25, R33, 0x1, R21, P0 ;  /* 0x0000000121197824 */ /* 0x020fe200000e0615 */
[----:B------:R-:W-:-:S05]  /*1860*/  IADD3 R22, P0, R22, R16, RZ ;  /* 0x0000001016167210 */ /* 0x000fca0007f1e0ff */
[----:B------:R-:W-:Y:S01]  /*1870*/  IMAD.X R23, R23, 0x1, R17, P0 ;  /* 0x0000000117177824 */ /* 0x000fe200000e0611 */
[----:B------:R-:W-:-:S04]  /*1880*/  ISETP.GE.AND P0, PT, R154, c[0x0][0x1d4], PT ;  /* 0x000075009a007a0c */ /* 0x000fc80003f06270 */
[----:B------:R-:W-:-:S13]  /*1890*/  ISETP.LT.OR P1, PT, R26, 0x1, P0 ;  /* 0x000000011a00780c */ /* 0x000fda0000721670 */
[----:B------:R1:W-:Y:S01]  /*18a0*/  LDGSTS.E.BYPASS.LTC128B.128 [R2+0x2100], [R22.64], !P1 ;  /* 0x0210000016027fae */ /* 0x0003e2000c901d4e */
[C---:B------:R-:W-:Y:S02]  /*18b0*/  ISETP.LT.OR P1, PT, R26.reuse, 0x21, P2 ;  /* 0x000000211a00780c */ /* 0x040fe40001721670 */
[C---:B------:R-:W-:Y:S02]  /*18c0*/  ISETP.LT.OR P2, PT, R26.reuse, 0x21, P6 ;  /* 0x000000211a00780c */ /* 0x040fe40003741670 */
[----:B------:R-:W-:Y:S02]  /*18d0*/  ISETP.LT.OR P6, PT, R26, 0x21, P0 ;  /* 0x000000211a00780c */ /* 0x000fe400007c1670 */
[----:B------:R-:W-:-:S05]  /*18e0*/  IADD3 R16, P0, R16, R20, RZ ;  /* 0x0000001410107210 */ /* 0x000fca0007f1e0ff */
[----:B------:R-:W-:Y:S02]  /*18f0*/  IMAD.X R17, R17, 0x1, R21, P0 ;  /* 0x0000000111117824 */ /* 0x000fe400000e0615 */
[----:B------:R1:W-:Y:S01]  /*1900*/  LDGSTS.E.BYPASS.LTC128B.128 [R2+0x900], [R24.64], !P1 ;  /* 0x0090000018027fae */ /* 0x0003e2000c901d4e */
[----:B------:R-:W-:-:S05]  /*1910*/  IADD3 R18, P1, R18, R20, RZ ;  /* 0x0000001412127210 */ /* 0x000fca0007f3e0ff */
[----:B------:R-:W-:-:S05]  /*1920*/  IMAD.X R19, R19, 0x1, R21, P1 ;  /* 0x0000000113137824 */ /* 0x000fca00008e0615 */
[----:B------:R1:W-:Y:S01]  /*1930*/  LDGSTS.E.BYPASS.LTC128B.128 [R2+0x1900], [R18.64], !P2 ;  /* 0x0190000012027fae */ /* 0x0003e2000d101d4e */
[----:B------:R-:W-:-:S03]  /*1940*/  ISETP.NE.AND P2, PT, R27, RZ, PT ;  /* 0x000000ff1b00720c */ /* 0x000fc60003f45270 */
[----:B------:R1:W-:Y:S04]  /*1950*/  LDGSTS.E.BYPASS.LTC128B.128 [R2+0x2900], [R16.64], !P6 ;  /* 0x0290000010027fae */ /* 0x0003e8000f101d4e */
.L_x_0:
[-C--:B-1234-:R-:W-:Y:S01]  /*1960*/  HMMA.16816.F32.BF16 R16, R12, R28.reuse, RZ ;  /* 0x0000001c0c10723c */ /* 0x09efe200000418ff */
[----:B------:R-:W-:Y:S01]  /*1970*/  LDSM.16.M88.4 R76, [R216+0x4100] ;  /* 0x00410000d84c783b */ /* 0x000fe20000000200 */
[----:B------:R-:W-:Y:S01]  /*1980*/  UISETP.GE.AND UP0, UPT, UR9, 0x41, UPT ;  /* 0x000000410900788c */ /* 0x000fe2000bf06270 */
[C---:B------:R-:W-:Y:S02]  /*1990*/  IADD3 R229, R221.reuse, 0x1000, RZ ;  /* 0x00001000dde57810 */ /* 0x040fe40007ffe0ff */
[----:B------:R-:W1:Y:S01]  /*19a0*/  LDSM.16.M88.4 R32, [R219+0x8100] ;  /* 0x00810000db20783b */ /* 0x000e620000000200 */
[----:B------:R-:W-:Y:S02]  /*19b0*/  IADD3 R228, R221, 0x1400, RZ ;  /* 0x00001400dde47810 */ /* 0x000fe40007ffe0ff */
[----:B------:R-:W-:Y:S01]  /*19c0*/  HMMA.16816.F32.BF16 R20, R8, R28, RZ ;  /* 0x0000001c0814723c */ /* 0x000fe200000418ff */
[----:B------:R-:W-:Y:S01]  /*19d0*/  LDSM.16.M88.4 R60, [R221+0x1000] ;  /* 0x00100000dd3c783b */ /* 0x000fe20000000200 */
[----:B------:R-:W-:-:S02]  /*19e0*/  PLOP3.LUT P0, PT, PT, PT, UP0, 0x40, 0x0 ;  /* 0x000000000000781c */ /* 0x000fc40003f0e808 */
[C---:B------:R-:W-:Y:S01]  /*19f0*/  IADD3 R227, R221.reuse, 0x1800, RZ ;  /* 0x00001800dde37810 */ /* 0x040fe20007ffe0ff */
[----:B------:R-:W-:Y:S01]  /*1a00*/  LDSM.16.M88.4 R24, [R220+0x8100] ;  /* 0x00810000dc18783b */ /* 0x000fe20000000200 */
[C---:B------:R-:W-:Y:S02]  /*1a10*/  IADD3 R226, R221.reuse, 0x1c00, RZ ;  /* 0x00001c00dde27810 */ /* 0x040fe40007ffe0ff */
[----:B------:R-:W-:Y:S01]  /*1a20*/  HMMA.16816.F32.BF16 R96, R8, R48, RZ ;  /* 0x000000300860723c */ /* 0x000fe200000418ff */
[----:B------:R-:W0:Y:S01]  /*1a30*/  LDGDEPBAR ;  /* 0x00000000000079af */ /* 0x000e220000000000 */
[C---:B------:R-:W-:Y:S02]  /*1a40*/  IADD3 R225, R221.reuse, 0x2000, RZ ;  /* 0x00002000dde17810 */ /* 0x040fe40007ffe0ff */
[C---:B------:R-:W-:Y:S02]  /*1a50*/  IADD3 R224, R221.reuse, 0x2400, RZ ;  /* 0x00002400dde07810 */ /* 0x040fe40007ffe0ff */
[----:B------:R-:W-:-:S02]  /*1a60*/  IADD3 R223, R221, 0x2800, RZ ;  /* 0x00002800dddf7810 */ /* 0x000fc40007ffe0ff */
[----:B------:R-:W-:Y:S01]  /*1a70*/  HMMA.16816.F32.BF16 R88, R8, R44, RZ ;  /* 0x0000002c0858723c */ /* 0x000fe200000418ff */
[----:B------:R-:W-:-:S07]  /*1a80*/  IADD3 R222, R221, 0x2c00, RZ ;  /* 0x00002c00ddde7810 */ /* 0x000fce0007ffe0ff */
[C---:B------:R-:W-:Y:S08]  /*1a90*/  HMMA.16816.F32.BF16 R72, R8.reuse, R40, RZ ;  /* 0x000000280848723c */ /* 0x040ff000000418ff */
[C---:B------:R-:W-:Y:S08]  /*1aa0*/  HMMA.16816.F32.BF16 R100, R8.reuse, R30, RZ ;  /* 0x0000001e0864723c */ /* 0x040ff000000418ff */
[C---:B------:R-:W-:Y:S08]  /*1ab0*/  HMMA.16816.F32.BF16 R92, R8.reuse, R50, RZ ;  /* 0x00000032085c723c */ /* 0x040ff000000418ff */
[C---:B------:R-:W-:Y:S08]  /*1ac0*/  HMMA.16816.F32.BF16 R84, R8.reuse, R46, RZ ;  /* 0x0000002e0854723c */ /* 0x040ff000000418ff */
[----:B------:R-:W-:Y:S08]  /*1ad0*/  HMMA.16816.F32.BF16 R64, R8, R42, RZ ;  /* 0x0000002a0840723c */ /* 0x000ff000000418ff */
[----:B------:R-:W-:Y:S01]  /*1ae0*/  HMMA.16816.F32.BF16 R8, R36, R80, R16 ;  /* 0x000000502408723c */ /* 0x000fe20000041810 */
[----:B------:R-:W-:Y:S07]  /*1af0*/  LDSM.16.M88.4 R16, [R219+0xa100] ;  /* 0x00a10000db10783b */ /* 0x000fee0000000200 */
[C---:B------:R-:W-:Y:S01]  /*1b00*/  HMMA.16816.F32.BF16 R68, R12.reuse, R30, RZ ;  /* 0x0000001e0c44723c */ /* 0x040fe200000418ff */
[----:B------:R-:W2:Y:S07]  /*1b10*/  LDSM.16.M88.4 R28, [R219+0x9100] ;  /* 0x00910000db1c783b */ /* 0x000eae0000000200 */
[C---:B------:R-:W-:Y:S08]  /*1b20*/  HMMA.16816.F32.BF16 R52, R12.reuse, R48, RZ ;  /* 0x000000300c34723c */ /* 0x040ff000000418ff */
[C---:B------:R-:W-:Y:S08]  /*1b30*/  HMMA.16816.F32.BF16 R108, R12.reuse, R44, RZ ;  /* 0x0000002c0c6c723c */ /* 0x040ff000000418ff */
[C---:B------:R-:W-:Y:S08]  /*1b40*/  HMMA.16816.F32.BF16 R124, R12.reuse, R40, RZ ;  /* 0x000000280c7c723c */ /* 0x040ff000000418ff */
[C---:B------:R-:W-:Y:S01]  /*1b50*/  HMMA.16816.F32.BF16 R120, R12.reuse, R50, RZ ;  /* 0x000000320c78723c */ /* 0x040fe200000418ff */
[----:B------:R-:W-:Y:S07]  /*1b60*/  LDSM.16.M88.4 R48, [R216+0x5100] ;  /* 0x00510000d830783b */ /* 0x000fee0000000200 */
[C---:B------:R-:W-:Y:S08]  /*1b70*/  HMMA.16816.F32.BF16 R132, R12.reuse, R46, RZ ;  /* 0x0000002e0c84723c */ /* 0x040ff000000418ff */
[----:B------:R-:W-:Y:S01]  /*1b80*/  HMMA.16816.F32.BF16 R128, R12, R42, RZ ;  /* 0x0000002a0c80723c */ /* 0x000fe200000418ff */
[----:B------:R-:W-:Y:S07]  /*1b90*/  LDSM.16.M88.4 R40, [R221+0x2000] ;  /* 0x00200000dd28783b */ /* 0x000fee0000000200 */
[----:B------:R-:W-:Y:S01]  /*1ba0*/  HMMA.16816.F32.BF16 R12, R4, R80, R20 ;  /* 0x00000050040c723c */ /* 0x000fe20000041814 */
[----:B------:R-:W3:Y:S07]  /*1bb0*/  LDSM.16.M88.4 R20, [R220+0x9100] ;  /* 0x00910000dc14783b */ /* 0x000eee0000000200 */
[----:B-1----:R-:W-:Y:S08]  /*1bc0*/  HMMA.16816.F32.BF16 R8, R32, R76, R8 ;  /* 0x0000004c2008723c */ /* 0x002ff00000041808 */
[C---:B------:R-:W-:Y:S08]  /*1bd0*/  HMMA.16816.F32.BF16 R96, R4.reuse, R104, R96 ;  /* 0x000000680460723c */ /* 0x040ff00000041860 */
[C---:B------:R-:W-:Y:S08]  /*1be0*/  HMMA.16816.F32.BF16 R136, R4.reuse, R112, R88 ;  /* 0x000000700488723c */ /* 0x040ff00000041858 */
[C---:B------:R-:W-:Y:S08]  /*1bf0*/  HMMA.16816.F32.BF16 R144, R4.reuse, R116, R72 ;  /* 0x000000740490723c */ /* 0x040ff00000041848 */
[C---:B------:R-:W-:Y:S08]  /*1c00*/  HMMA.16816.F32.BF16 R100, R4.reuse, R82, R100 ;  /* 0x000000520464723c */ /* 0x040ff00000041864 */
[C---:B------:R-:W-:Y:S08]  /*1c10*/  HMMA.16816.F32.BF16 R92, R4.reuse, R106, R92 ;  /* 0x0000006a045c723c */ /* 0x040ff0000004185c */
[C---:B------:R-:W-:Y:S08]  /*1c20*/  HMMA.16816.F32.BF16 R140, R4.reuse, R114, R84 ;  /* 0x00000072048c723c */ /* 0x040ff00000041854 */
[----:B------:R-:W-:Y:S08]  /*1c30*/  HMMA.16816.F32.BF16 R148, R4, R118, R64 ;  /* 0x000000760494723c */ /* 0x000ff00000041840 */
[----:B--2---:R-:W-:Y:S01]  /*1c40*/  HMMA.16816.F32.BF16 R4, R28, R76, R12 ;  /* 0x0000004c1c04723c */ /* 0x004fe2000004180c */
[----:B------:R-:W1:Y:S07]  /*1c50*/  LDSM.16.M88.4 R12, [R219+0xb100] ;  /* 0x00b10000db0c783b */ /* 0x000e6e0000000200 */
[----:B------:R-:W-:Y:S01]  /*1c60*/  HMMA.16816.F32.BF16 R44, R24, R60, R8 ;  /* 0x0000003c182c723c */ /* 0x000fe20000041808 */
[----:B------:R-:W2:Y:S07]  /*1c70*/  LDSM.16.M88.4 R8, [R220+0xa100] ;  /* 0x00a10000dc08783b */ /* 0x000eae0000000200 */
[C---:B------:R-:W-:Y:S08]  /*1c80*/  HMMA.16816.F32.BF16 R64, R36.reuse, R82, R68 ;  /* 0x000000522440723c */ /* 0x040ff00000041844 */
[----:B------:R-:W-:Y:S08]  /*1c90*/  HMMA.16816.F32.BF16 R88, R36, R104, R52 ;  /* 0x000000682458723c */ /* 0x000ff00000041834 */
[----:B---3--:R-:W-:Y:S01]  /*1ca0*/  HMMA.16816.F32.BF16 R52, R20, R60, R4 ;  /* 0x0000003c1434723c */ /* 0x008fe20000041804 */
[----:B------:R-:W-:Y:S07]  /*1cb0*/  LDSM.16.M88.4 R4, [R220+0xb100] ;  /* 0x00b10000dc04783b */ /* 0x000fee0000000200 */
[----:B------:R-:W-:Y:S01]  /*1cc0*/  HMMA.16816.F32.BF16 R72, R16, R48, R44 ;  /* 0x000000301048723c */ /* 0x000fe2000004182c */
[----:B------:R-:W3:Y:S07]  /*1cd0*/  LDSM.16.M88.4 R44, [R216+0x4500] ;  /* 0x00450000d82c783b */ /* 0x000eee0000000200 */
[-C--:B------:R-:W-:Y:S08]  /*1ce0*/  HMMA.16816.F32.BF16 R68, R32, R78.reuse, R64 ;  /* 0x0000004e2044723c */ /* 0x080ff00000041840 */
[----:B------:R-:W-:Y:S08]  /*1cf0*/  HMMA.16816.F32.BF16 R76, R28, R78, R100 ;  /* 0x0000004e1c4c723c */ /* 0x000ff00000041864 */
[----:B-1----:R-:W-:Y:S01]  /*1d00*/  HMMA.16816.F32.BF16 R64, R12, R48, R52 ;  /* 0x000000300c40723c */ /* 0x002fe20000041834 */
[----:B------:R-:W1:Y:S07]  /*1d10*/  LDSM.16.M88.4 R52, [R221+0x1400] ;  /* 0x00140000dd34783b */ /* 0x000e6e0000000200 */
[----:B------:R-:W-:Y:S08]  /*1d20*/  HMMA.16816.F32.BF16 R68, R24, R62, R68 ;  /* 0x0000003e1844723c */ /* 0x000ff00000041844 */
[----:B--2---:R-:W-:Y:S08]  /*1d30*/  HMMA.16816.F32.BF16 R80, R8, R40, R72 ;  /* 0x000000280850723c */ /* 0x004ff00000041848 */
[----:B------:R-:W-:Y:S08]  /*1d40*/  HMMA.16816.F32.BF16 R76, R20, R62, R76 ;  /* 0x0000003e144c723c */ /* 0x000ff0000004184c */
[----:B---3--:R-:W-:Y:S08]  /*1d50*/  HMMA.16816.F32.BF16 R72, R32, R44, R88 ;  /* 0x0000002c2048723c */ /* 0x008ff00000041858 */
[----:B------:R-:W-:Y:S01]  /*1d60*/  HMMA.16816.F32.BF16 R108, R36, R112, R108 ;  /* 0x00000070246c723c */ /* 0x000fe2000004186c */
[----:B------:R-:W-:-:S07]  /*1d70*/  FMUL.FTZ R2, R80, c[0x0][0x320] ;  /* 0x0000c80050027a20 */ /* 0x000fce0000410000 */
[C---:B------:R-:W-:Y:S08]  /*1d80*/  HMMA.16816.F32.BF16 R124, R36.reuse, R116, R124 ;  /* 0x00000074247c723c */ /* 0x040ff0000004187c */
[C---:B------:R-:W-:Y:S01]  /*1d90*/  HMMA.16816.F32.BF16 R104, R36.reuse, R106, R120 ;  /* 0x0000006a2468723c */ /* 0x040fe20000041878 */
[----:B------:R2:W3:Y:S07]  /*1da0*/  MUFU.TANH R121, R2 ;  /* 0x0000000200797308 */ /* 0x0004ee0000002400 */
[C---:B------:R-:W-:Y:S08]  /*1db0*/  HMMA.16816.F32.BF16 R132, R36.reuse, R114, R132 ;  /* 0x000000722484723c */ /* 0x040ff00000041884 */
[----:B------:R-:W-:Y:S01]  /*1dc0*/  HMMA.16816.F32.BF16 R128, R36, R118, R128 ;  /* 0x000000762480723c */ /* 0x000fe20000041880 */
[----:B------:R-:W4:Y:S01]  /*1dd0*/  LDSM.16.M88.4 R36, [R216+0x5500] ;  /* 0x00550000d824783b */ /* 0x000f220000000200 */
[----:B--2---:R-:W-:-:S04]  /*1de0*/  FMUL.FTZ R2, R81, c[0x0][0x320] ;  /* 0x0000c80051027a20 */ /* 0x004fc80000410000 */
[----:B------:R2:W1:Y:S02]  /*1df0*/  MUFU.TANH R120, R2 ;  /* 0x0000000200787308 */ /* 0x0004640000002400 */
[----:B------:R-:W-:Y:S08]  /*1e00*/  HMMA.16816.F32.BF16 R84, R4, R40, R64 ;  /* 0x000000280454723c */ /* 0x000ff00000041840 */
[----:B------:R-:W-:Y:S01]  /*1e10*/  HMMA.16816.F32.BF16 R64, R16, R50, R68 ;  /* 0x000000321040723c */ /* 0x000fe20000041844 */
[----:B--2---:R-:W-:-:S07]  /*1e20*/  FMUL.FTZ R2, R82, c[0x0][0x320] ;  /* 0x0000c80052027a20 */ /* 0x004fce0000410000 */
[----:B------:R-:W-:Y:S01]  /*1e30*/  HMMA.16816.F32.BF16 R60, R28, R44, R96 ;  /* 0x0000002c1c3c723c */ /* 0x000fe20000041860 */
[----:B------:R2:W2:Y:S07]  /*1e40*/  MUFU.TANH R119, R2 ;  /* 0x0000000200777308 */ /* 0x0004ae0000002400 */
[----:B------:R-:W-:Y:S01]  /*1e50*/  HMMA.16816.F32.BF16 R68, R12, R50, R76 ;  /* 0x000000320c44723c */ /* 0x000fe2000004184c */
[----:B------:R-:W5:Y:S07]  /*1e60*/  LDSM.16.M88.4 R48, [R221+0x2400] ;  /* 0x00240000dd30783b */ /* 0x000f6e0000000200 */
[----:B-1----:R-:W-:Y:S01]  /*1e70*/  HMMA.16816.F32.BF16 R72, R24, R52, R72 ;  /* 0x000000341848723c */ /* 0x002fe20000041848 */
[----:B--2---:R-:W-:-:S04]  /*1e80*/  FMUL.FTZ R2, R83, c[0x0][0x320] ;  /* 0x0000c80053027a20 */ /* 0x004fc80000410000 */
[----:B------:R1:W2:Y:S03]  /*1e90*/  MUFU.TANH R118, R2 ;  /* 0x0000000200767308 */ /* 0x0002a60000002400 */
[----:B------:R-:W-:Y:S08]  /*1ea0*/  HMMA.16816.F32.BF16 R76, R8, R42, R64 ;  /* 0x0000002a084c723c */ /* 0x000ff00000041840 */
[----:B------:R-:W-:Y:S01]  /*1eb0*/  HMMA.16816.F32.BF16 R64, R20, R52, R60 ;  /* 0x000000341440723c */ /* 0x000fe2000004183c */
[----:B------:R-:W2:Y:S01]  /*1ec0*/  LDSM.16.M88.4 R60, [R216+0x4900] ;  /* 0x00490000d83c783b */ /* 0x000ea20000000200 */
[----:B-1----:R-:W-:-:S06]  /*1ed0*/  FMUL.FTZ R2, R84, c[0x0][0x320] ;  /* 0x0000c80054027a20 */ /* 0x002fcc0000410000 */
[----:B------:R-:W-:Y:S01]  /*1ee0*/  HMMA.16816.F32.BF16 R88, R4, R42, R68 ;  /* 0x0000002a0458723c */ /* 0x000fe20000041844 */
[----:B------:R1:W1:Y:S07]  /*1ef0*/  MUFU.TANH R117, R2 ;  /* 0x0000000200757308 */ /* 0x00026e0000002400 */
[----:B------:R-:W-:Y:S08]  /*1f00*/  HMMA.16816.F32.BF16 R40, R32, R46, R104 ;  /* 0x0000002e2028723c */ /* 0x000ff00000041868 */
[----:B----4-:R-:W-:Y:S01]  /*1f10*/  HMMA.16816.F32.BF16 R68, R16, R36, R72 ;  /* 0x000000241044723c */ /* 0x010fe20000041848 */
[----:B-1----:R-:W-:-:S04]  /*1f20*/  FMUL.FTZ R2, R85, c[0x0][0x320] ;  /* 0x0000c80055027a20 */ /* 0x002fc80000410000 */
[----:B------:R1:W4:Y:S03]  /*1f30*/  MUFU.TANH R116, R2 ;  /* 0x0000000200747308 */ /* 0x0003260000002400 */
[----:B------:R-:W-:Y:S08]  /*1f40*/  HMMA.16816.F32.BF16 R72, R28, R46, R92 ;  /* 0x0000002e1c48723c */ /* 0x000ff0000004185c */
[----:B------:R-:W-:Y:S01]  /*1f50*/  HMMA.16816.F32.BF16 R44, R12, R36, R64 ;  /* 0x000000240c2c723c */ /* 0x000fe20000041840 */
[----:B-1----:R-:W-:-:S07]  /*1f60*/  FMUL.FTZ R2, R86, c[0x0][0x320] ;  /* 0x0000c80056027a20 */ /* 0x002fce0000410000 */
[----:B------:R-:W-:Y:S01]  /*1f70*/  HMMA.16816.F32.BF16 R64, R24, R54, R40 ;  /* 0x000000361840723c */ /* 0x000fe20000041828 */
[----:B------:R-:W1:Y:S01]  /*1f80*/  LDSM.16.M88.4 R40, [R221+0x1800] ;  /* 0x00180000dd28783b */ /* 0x000e620000000200 */
[----:B------:R2:W1:Y:S11]  /*1f90*/  MUFU.TANH R115, R2 ;  /* 0x0000000200737308 */ /* 0x0004760000002400 */
[----:B------:R-:W-:Y:S03]  /*1fa0*/  @!UPT UIADD3 URZ, URZ, URZ, URZ ;  /* 0x0000003f3f3ff290 */ /* 0x000fe6000fffe03f */
[----:B-----5:R-:W-:Y:S01]  /*1fb0*/  HMMA.16816.F32.BF16 R80, R4, R48, R44 ;  /* 0x000000300450723c */ /* 0x020fe2000004182c */
[----:B--2---:R-:W-:-:S04]  /*1fc0*/  FMUL.FTZ R2, R87, c[0x0][0x320] ;  /* 0x0000c80057027a20 */ /* 0x004fc80000410000 */
[----:B------:R2:W1:Y:S03]  /*1fd0*/  MUFU.TANH R113, R2 ;  /* 0x0000000200717308 */ /* 0x0004660000002400 */
[----:B------:R-:W-:Y:S08]  /*1fe0*/  HMMA.16816.F32.BF16 R64, R16, R38, R64 ;  /* 0x000000261040723c */ /* 0x000ff00000041840 */
[----:B------:R-:W-:Y:S01]  /*1ff0*/  HMMA.16816.F32.BF16 R44, R28, R60, R136 ;  /* 0x0000003c1c2c723c */ /* 0x000fe20000041888 */
[----:B--2---:R-:W-:-:S04]  /*2000*/  FMUL.FTZ R2, R76, c[0x0][0x320] ;  /* 0x0000c8004c027a20 */ /* 0x004fc80000410000 */
[----:B------:R2:W1:Y:S02]  /*2010*/  MUFU.TANH R114, R2 ;  /* 0x0000000200727308 */ /* 0x0004640000002400 */
[----:B--2---:R-:W-:-:S06]  /*2020*/  FMUL.FTZ R2, R77, c[0x0][0x320] ;  /* 0x0000c8004d027a20 */ /* 0x004fcc0000410000 */
[----:B------:R2:W1:Y:S02]  /*2030*/  MUFU.TANH R112, R2 ;  /* 0x0000000200707308 */ /* 0x0004640000002400 */
[----:B--2---:R-:W-:-:S06]  /*2040*/  FMUL.FTZ R2, R78, c[0x0][0x320] ;  /* 0x0000c8004e027a20 */ /* 0x004fcc0000410000 */
[----:B------:R2:W1:Y:S02]  /*2050*/  MUFU.TANH R107, R2 ;  /* 0x00000002006b7308 */ /* 0x0004640000002400 */
[----:B--2---:R-:W-:Y:S02]  /*2060*/  FMUL.FTZ R2, R79, c[0x0][0x320] ;  /* 0x0000c8004f027a20 */ /* 0x004fe40000410000 */
[----:B------:R-:W-:Y:S04]  /*2070*/  HMMA.16816.F32.BF16 R76, R8, R48, R68 ;  /* 0x00000030084c723c */ /* 0x000fe80000041844 */
[----:B------:R2:W1:Y:S04]  /*2080*/  MUFU.TANH R106, R2 ;  /* 0x00000002006a7308 */ /* 0x0004680000002400 */
[----:B------:R-:W-:Y:S01]  /*2090*/  HMMA.16816.F32.BF16 R68, R20, R54, R72 ;  /* 0x000000361444723c */ /* 0x000fe20000041848 */
[----:B------:R-:W5:Y:S07]  /*20a0*/  LDSM.16.M88.4 R52, [R216+0x5900] ;  /* 0x00590000d834783b */ /* 0x000f6e0000000200 */
[----:B------:R-:W-:Y:S01]  /*20b0*/  HMMA.16816.F32.BF16 R72, R32, R60, R108 ;  /* 0x0000003c2048723c */ /* 0x000fe2000004186c */
[----:B--2---:R-:W-:-:S04]  /*20c0*/  FMUL.FTZ R2, R88, c[0x0][0x320] ;  /* 0x0000c80058027a20 */ /* 0x004fc80000410000 */
[----:B------:R2:W1:Y:S11]  /*20d0*/  MUFU.TANH R105, R2 ;  /* 0x0000000200697308 */ /* 0x0004760000002400 */
[----:B------:R-:W-:Y:S01]  /*20e0*/  HMMA.16816.F32.BF16 R68, R12, R38, R68 ;  /* 0x000000260c44723c */ /* 0x000fe20000041844 */
[----:B------:R-:W3:Y:S01]  /*20f0*/  LDSM.16.M88.4 R36, [R221+0x2800] ;  /* 0x00280000dd24783b */ /* 0x000ee20000000200 */
[----:B--2---:R-:W-:-:S06]  /*2100*/  FMUL.FTZ R2, R89, c[0x0][0x320] ;  /* 0x0000c80059027a20 */ /* 0x004fcc0000410000 */
[----:B-1----:R-:W-:Y:S01]  /*2110*/  HMMA.16816.F32.BF16 R72, R24, R40, R72 ;  /* 0x000000281848723c */ /* 0x002fe20000041848 */
[----:B------:R1:W2:Y:S11]  /*2120*/  MUFU.TANH R104, R2 ;  /* 0x0000000200687308 */ /* 0x0002b60000002400 */
[----:B------:R-:W-:Y:S04]  /*2130*/  @!UPT UIADD3 URZ, URZ, URZ, URZ ;  /* 0x0000003f3f3ff290 */ /* 0x000fe8000fffe03f */
[----:B------:R-:W-:Y:S01]  /*2140*/  HMMA.16816.F32.BF16 R84, R4, R50, R68 ;  /* 0x000000320454723c */ /* 0x000fe20000041844 */
[----:B-1----:R-:W-:-:S04]  /*2150*/  FMUL.FTZ R2, R90, c[0x0][0x320] ;  /* 0x0000c8005a027a20 */ /* 0x002fc80000410000 */
[----:B------:R1:W1:Y:S03]  /*2160*/  MUFU.TANH R103, R2 ;  /* 0x0000000200677308 */ /* 0x0002660000002400 */
[----:B-----5:R-:W-:Y:S08]  /*2170*/  HMMA.16816.F32.BF16 R68, R16, R52, R72 ;  /* 0x000000341044723c */ /* 0x020ff00000041848 */
[----:B------:R-:W-:Y:S01]  /*2180*/  HMMA.16816.F32.BF16 R72, R28, R62, R140 ;  /* 0x0000003e1c48723c */ /* 0x000fe2000004188c */
[----:B-1----:R-:W-:-:S04]  /*2190*/  FMUL.FTZ R2, R91, c[0x0][0x320] ;  /* 0x0000c8005b027a20 */ /* 0x002fc80000410000 */
[----:B------:R1:W1:Y:S11]  /*21a0*/  MUFU.TANH R100, R2 ;  /* 0x0000000200647308 */ /* 0x0002760000002400 */
[----:B------:R-:W-:Y:S08]  /*21b0*/  @!UPT UIADD3 URZ, URZ, URZ, URZ ;  /* 0x0000003f3f3ff290 */ /* 0x000ff0000fffe03f */
[----:B------:R-:W-:Y:S01]  /*21c0*/  HMMA.16816.F32.BF16 R72, R20, R42, R72 ;  /* 0x0000002a1448723c */ /* 0x000fe20000041848 */
[----:B-1----:R-:W-:-:S04]  /*21d0*/  FMUL.FTZ R2, R76, c[0x0][0x320] ;  /* 0x0000c8004c027a20 */ /* 0x002fc80000410000 */
[----:B------:R1:W1:Y:S02]  /*21e0*/  MUFU.TANH R102, R2 ;  /* 0x0000000200667308 */ /* 0x0002640000002400 */
[----:B-1----:R-:W-:Y:S11]  /*21f0*/  FMUL.FTZ R2, R77, c[0x0][0x320] ;  /* 0x0000c8004d027a20 */ /* 0x002ff60000410000 */
[----:B------:R-:W-:Y:S06]  /*2200*/  @!UPT UIADD3 URZ, URZ, URZ, URZ ;  /* 0x0000003f3f3ff290 */ /* 0x000fec000fffe03f */
[----:B------:R-:W-:Y:S01]  /*2210*/  HMMA.16816.F32.BF16 R72, R12, R54, R72 ;  /* 0x000000360c48723c */ /* 0x000fe20000041848 */
[----:B------:R1:W1:Y:S02]  /*2220*/  MUFU.TANH R101, R2 ;  /* 0x0000000200657308 */ /* 0x0002640000002400 */
[----:B-1----:R-:W-:-:S06]  /*2230*/  FMUL.FTZ R2, R78, c[0x0][0x320] ;  /* 0x0000c8004e027a20 */ /* 0x002fcc0000410000 */
[----:B------:R1:W1:Y:S11]  /*2240*/  MUFU.TANH R99, R2 ;  /* 0x0000000200637308 */ /* 0x0002760000002400 */
[----:B------:R-:W-:Y:S04]  /*2250*/  @!UPT UIADD3 URZ, URZ, URZ, URZ ;  /* 0x0000003f3f3ff290 */ /* 0x000fe8000fffe03f */
[----:B---3--:R-:W-:Y:S01]  /*2260*/  HMMA.16816.F32.BF16 R72, R4, R38, R72 ;  /* 0x000000260448723c */ /* 0x008fe20000041848 */
[----:B-1----:R-:W-:-:S07]  /*2270*/  FMUL.FTZ R2, R79, c[0x0][0x320] ;  /* 0x0000c8004f027a20 */ /* 0x002fce0000410000 */
[----:B------:R-:W-:Y:S01]  /*2280*/  HMMA.16816.F32.BF16 R76, R8, R50, R64 ;  /* 0x00000032084c723c */ /* 0x000fe20000041840 */
[----:B------:R1:W3:Y:S07]  /*2290*/  MUFU.TANH R98, R2 ;  /* 0x0000000200627308 */ /* 0x0002ee0000002400 */
[----:B------:R-:W-:Y:S01]  /*22a0*/  HMMA.16816.F32.BF16 R64, R20, R40, R44 ;  /* 0x000000281440723c */ /* 0x000fe2000004182c */
[----:B------:R-:W5:Y:S07]  /*22b0*/  LDSM.16.M88.4 R44, [R216+0x4d00] ;  /* 0x004d0000d82c783b */ /* 0x000f6e0000000200 */
[----:B------:R-:W-:-:S02]  /*22c0*/  FMUL.FTZ R72, R72, c[0x0][0x320] ;  /* 0x0000c80048487a20 */ /* 0x000fc40000410000 */
[----:B------:R-:W-:Y:S02]  /*22d0*/  FMUL.FTZ R73, R73, c[0x0][0x320] ;  /* 0x0000c80049497a20 */ /* 0x000fe40000410000 */
[----:B------:R-:W-:Y:S01]  /*22e0*/  FMUL.FTZ R74, R74, c[0x0][0x320] ;  /* 0x0000c8004a4a7a20 */ /* 0x000fe20000410000 */
[----:B------:R-:W-:Y:S01]  /*22f0*/  HMMA.16816.F32.BF16 R48, R32, R62, R132 ;  /* 0x0000003e2030723c */ /* 0x000fe20000041884 */
[----:B------:R-:W2:Y:S01]  /*2300*/  MUFU.TANH R72, R72 ;  /* 0x0000004800487308 */ /* 0x000ea20000002400 */
[----:B-1----:R-:W-:-:S07]  /*2310*/  FMUL.FTZ R2, R80, c[0x0][0x320] ;  /* 0x0000c80050027a20 */ /* 0x002fce0000410000 */
[----:B------:R1:W1:Y:S02]  /*2320*/  MUFU.TANH R97, R2 ;  /* 0x0000000200617308 */ /* 0x0002640000002400 */
[----:B------:R-:W-:Y:S06]  /*2330*/  HMMA.16816.F32.BF16 R60, R12, R52, R64 ;  /* 0x000000340c3c723c */ /* 0x000fec0000041840 */
[----:B------:R-:W2:Y:S07]  /*2340*/  MUFU.TANH R73, R73 ;  /* 0x0000004900497308 */ /* 0x000eae0000002400 */
[----:B------:R-:W-:Y:S01]  /*2350*/  HMMA.16816.F32.BF16 R64, R24, R42, R48 ;  /* 0x0000002a1840723c */ /* 0x000fe20000041830 */
[----:B-1----:R-:W-:Y:S01]  /*2360*/  FMUL.FTZ R2, R81, c[0x0][0x320] ;  /* 0x0000c80051027a20 */ /* 0x002fe20000410000 */
[----:B------:R-:W1:Y:S01]  /*2370*/  LDSM.16.M88.4 R48, [R221+0x1c00] ;  /* 0x001c0000dd30783b */ /* 0x000e620000000200 */
[----:B------:R-:W1:Y:S03]  /*2380*/  MUFU.TANH R74, R74 ;  /* 0x0000004a004a7308 */ /* 0x000e660000002400 */
[----:B------:R-:W1:Y:S05]  /*2390*/  LDSM.16.M88.4 R40, [R216+0x5d00] ;  /* 0x005d0000d828783b */ /* 0x000e6a0000000200 */
[----:B------:R2:W1:Y:S02]  /*23a0*/  MUFU.TANH R96, R2 ;  /* 0x0000000200607308 */ /* 0x0004640000002400 */
[----:B--2---:R-:W-:-:S06]  /*23b0*/  FMUL.FTZ R2, R82, c[0x0][0x320] ;  /* 0x0000c80052027a20 */ /* 0x004fcc0000410000 */
[----:B------:R2:W1:Y:S02]  /*23c0*/  MUFU.TANH R95, R2 ;  /* 0x00000002005f7308 */ /* 0x0004640000002400 */
[----:B--2---:R-:W-:Y:S02]  /*23d0*/  FMUL.FTZ R2, R83, c[0x0][0x320] ;  /* 0x0000c80053027a20 */ /* 0x004fe40000410000 */
[----:B------:R-:W-:Y:S04]  /*23e0*/  HMMA.16816.F32.BF16 R80, R4, R36, R60 ;  /* 0x000000240450723c */ /* 0x000fe8000004183c */
[----:B------:R2:W1:Y:S04]  /*23f0*/  MUFU.TANH R93, R2 ;  /* 0x00000002005d7308 */ /* 0x0004680000002400 */
[----:B------:R-:W-:Y:S08]  /*2400*/  HMMA.16816.F32.BF16 R60, R16, R54, R64 ;  /* 0x00000036103c723c */ /* 0x000ff00000041840 */
[----:B-----5:R-:W-:Y:S01]  /*2410*/  HMMA.16816.F32.BF16 R64, R28, R44, R144 ;  /* 0x0000002c1c40723c */ /* 0x020fe20000041890 */
[----:B--2---:R-:W-:-:S04]  /*2420*/  FMUL.FTZ R2, R76, c[0x0][0x320] ;  /* 0x0000c8004c027a20 */ /* 0x004fc80000410000 */
[----:B------:R2:W1:Y:S03]  /*2430*/  MUFU.TANH R94, R2 ;  /* 0x00000002005e7308 */ /* 0x0004660000002400 */
[----:B------:R-:W-:Y:S01]  /*2440*/  HMMA.16816.F32.BF16 R28, R28, R46, R148 ;  /* 0x0000002e1c1c723c */ /* 0x000fe20000041894 */
[----:B--2---:R-:W-:Y:S11]  /*2450*/  FMUL.FTZ R2, R77, c[0x0][0x320] ;  /* 0x0000c8004d027a20 */ /* 0x004ff60000410000 */
[----:B------:R-:W-:Y:S04]  /*2460*/  @!UPT UIADD3 URZ, URZ, URZ, URZ ;  /* 0x0000003f3f3ff290 */ /* 0x000fe8000fffe03f */
[----:B-1----:R-:W-:Y:S01]  /*2470*/  HMMA.16816.F32.BF16 R64, R20, R48, R64 ;  /* 0x000000301440723c */ /* 0x002fe20000041840 */
[----:B------:R1:W2:Y:S02]  /*2480*/  MUFU.TANH R92, R2 ;  /* 0x00000002005c7308 */ /* 0x0002a40000002400 */
[----:B-1----:R-:W-:-:S06]  /*2490*/  FMUL.FTZ R2, R78, c[0x0][0x320] ;  /* 0x0000c8004e027a20 */ /* 0x002fcc0000410000 */
[----:B------:R1:W1:Y:S02]  /*24a0*/  MUFU.TANH R91, R2 ;  /* 0x00000002005b7308 */ /* 0x0002640000002400 */
[----:B-1----:R-:W-:Y:S02]  /*24b0*/  FMUL.FTZ R2, R79, c[0x0][0x320] ;  /* 0x0000c8004f027a20 */ /* 0x002fe40000410000 */
[----:B------:R-:W-:Y:S04]  /*24c0*/  HMMA.16816.F32.BF16 R76, R8, R36, R68 ;  /* 0x00000024084c723c */ /* 0x000fe80000041844 */
[----:B------:R1:W1:Y:S04]  /*24d0*/  MUFU.TANH R90, R2 ;  /* 0x00000002005a7308 */ /* 0x0002680000002400 */
[----:B------:R-:W-:Y:S01]  /*24e0*/  HMMA.16816.F32.BF16 R68, R32, R44, R124 ;  /* 0x0000002c2044723c */ /* 0x000fe2000004187c */
[----:B-1----:R-:W-:-:S04]  /*24f0*/  FMUL.FTZ R2, R84, c[0x0][0x320] ;  /* 0x0000c80054027a20 */ /* 0x002fc80000410000 */
[----:B------:R1:W1:Y:S11]  /*2500*/  MUFU.TANH R89, R2 ;  /* 0x0000000200597308 */ /* 0x0002760000002400 */
[----:B------:R-:W-:Y:S08]  /*2510*/  @!UPT UIADD3 URZ, URZ, URZ, URZ ;  /* 0x0000003f3f3ff290 */ /* 0x000ff0000fffe03f */
[----:B------:R-:W-:Y:S01]  /*2520*/  HMMA.16816.F32.BF16 R52, R24, R48, R68 ;  /* 0x000000301834723c */ /* 0x000fe20000041844 */
[----:B-1----:R-:W-:-:S07]  /*2530*/  FMUL.FTZ R2, R85, c[0x0][0x320] ;  /* 0x0000c80055027a20 */ /* 0x002fce0000410000 */
[----:B------:R-:W-:Y:S01]  /*2540*/  HMMA.16816.F32.BF16 R68, R8, R38, R60 ;  /* 0x000000260844723c */ /* 0x000fe2000004183c */
[----:B------:R1:W1:Y:S07]  /*2550*/  MUFU.TANH R88, R2 ;  /* 0x0000000200587308 */ /* 0x00026e0000002400 */
[----:B------:R-:W-:Y:S01]  /*2560*/  HMMA.16816.F32.BF16 R60, R32, R46, R128 ;  /* 0x0000002e203c723c */ /* 0x000fe20000041880 */
[----:B------:R-:W5:Y:S01]  /*2570*/  LDSM.16.M88.4 R32, [R221+0x2c00] ;  /* 0x002c0000dd20783b */ /* 0x000f620000000200 */
[----:B------:R-:W-:-:S06]  /*2580*/  DEPBAR.LE SB0, 0x0 ;  /* 0x000080000000791a */ /* 0x000fcc0000000000 */
[----:B------:R-:W-:Y:S01]  /*2590*/  HMMA.16816.F32.BF16 R52, R16, R40, R52 ;  /* 0x000000281034723c */ /* 0x000fe20000041834 */
[----:B-1----:R-:W-:-:S04]  /*25a0*/  FMUL.FTZ R2, R86, c[0x0][0x320] ;  /* 0x0000c80056027a20 */ /* 0x002fc80000410000 */
[----:B------:R1:W1:Y:S03]  /*25b0*/  MUFU.TANH R58, R2 ;  /* 0x00000002003a7308 */ /* 0x0002660000002400 */
[----:B------:R-:W-:Y:S01]  /*25c0*/  HMMA.16816.F32.BF16 R36, R12, R40, R64 ;  /* 0x000000280c24723c */ /* 0x000fe20000041840 */
[----:B------:R-:W-:Y:S02]  /*25d0*/  FMUL.FTZ R69, R69, c[0x0][0x320] ;  /* 0x0000c80045457a20 */ /* 0x000fe40000410000 */
[----:B------:R-:W-:Y:S02]  /*25e0*/  FMUL.FTZ R70, R70, c[0x0][0x320] ;  /* 0x0000c80046467a20 */ /* 0x000fe40000410000 */
[----:B------:R-:W-:Y:S02]  /*25f0*/  FMUL.FTZ R71, R71, c[0x0][0x320] ;  /* 0x0000c80047477a20 */ /* 0x000fe40000410000 */
[----:B------:R-:W2:Y:S01]  /*2600*/  MUFU.TANH R69, R69 ;  /* 0x0000004500457308 */ /* 0x000ea20000002400 */
[----:B------:R-:W-:Y:S01]  /*2610*/  HMMA.16816.F32.BF16 R24, R24, R50, R60 ;  /* 0x000000321818723c */ /* 0x000fe2000004183c */
[----:B-1----:R-:W-:-:S06]  /*2620*/  FMUL.FTZ R2, R87, c[0x0][0x320] ;  /* 0x0000c80057027a20 */ /* 0x002fcc0000410000 */
[----:B------:R-:W1:Y:S01]  /*2630*/  MUFU.TANH R70, R70 ;  /* 0x0000004600467308 */ /* 0x000e620000002400 */
[----:B------:R-:W-:Y:S07]  /*2640*/  HMMA.16816.F32.BF16 R48, R20, R50, R28 ;  /* 0x000000321430723c */ /* 0x000fee000004181c */
[----:B------:R1:W1:Y:S01]  /*2650*/  MUFU.TANH R59, R2 ;  /* 0x00000002003b7308 */ /* 0x0002620000002400 */
[----:B-----5:R-:W-:Y:S07]  /*2660*/  HMMA.16816.F32.BF16 R52, R8, R32, R52 ;  /* 0x000000200834723c */ /* 0x020fee0000041834 */
[----:B------:R-:W2:Y:S01]  /*2670*/  MUFU.TANH R71, R71 ;  /* 0x0000004700477308 */ /* 0x000ea20000002400 */
[----:B------:R-:W-:Y:S01]  /*2680*/  HMMA.16816.F32.BF16 R16, R16, R42, R24 ;  /* 0x0000002a1010723c */ /* 0x000fe20000041818 */
[----:B-1----:R-:W-:-:S07]  /*2690*/  FMUL.FTZ R2, R76, c[0x0][0x320] ;  /* 0x0000c8004c027a20 */ /* 0x002fce0000410000 */
[----:B------:R-:W-:Y:S01]  /*26a0*/  HMMA.16816.F32.BF16 R12, R12, R42, R48 ;  /* 0x0000002a0c0c723c */ /* 0x000fe20000041830 */
[----:B------:R1:W1:Y:S07]  /*26b0*/  MUFU.TANH R86, R2 ;  /* 0x0000000200567308 */ /* 0x00026e0000002400 */
[----:B------:R-:W-:Y:S01]  /*26c0*/  HMMA.16816.F32.BF16 R20, R4, R32, R36 ;  /* 0x000000200414723c */ /* 0x000fe20000041824 */
[----:B------:R-:W-:Y:S02]  /*26d0*/  FMUL.FTZ R52, R52, c[0x0][0x320] ;  /* 0x0000c80034347a20 */ /* 0x000fe40000410000 */
[----:B------:R-:W-:-:S02]  /*26e0*/  FMUL.FTZ R53, R53, c[0x0][0x320] ;  /* 0x0000c80035357a20 */ /* 0x000fc40000410000 */
[----:B------:R-:W-:Y:S02]  /*26f0*/  FMUL.FTZ R54, R54, c[0x0][0x320] ;  /* 0x0000c80036367a20 */ /* 0x000fe40000410000 */
[----:B------:R-:W2:Y:S01]  /*2700*/  MUFU.TANH R52, R52 ;  /* 0x0000003400347308 */ /* 0x000ea20000002400 */
[----:B------:R-:W-:Y:S01]  /*2710*/  HMMA.16816.F32.BF16 R8, R8, R34, R16 ;  /* 0x000000220808723c */ /* 0x000fe20000041810 */
[----:B-1----:R-:W-:-:S06]  /*2720*/  FMUL.FTZ R2, R77, c[0x0][0x320] ;  /* 0x0000c8004d027a20 */ /* 0x002fcc0000410000 */
[----:B------:R1:W1:Y:S01]  /*2730*/  MUFU.TANH R87, R2 ;  /* 0x0000000200577308 */ /* 0x0002620000002400 */
[----:B------:R-:W-:Y:S07]  /*2740*/  HMMA.16816.F32.BF16 R4, R4, R34, R12 ;  /* 0x000000220404723c */ /* 0x000fee000004180c */
[----:B------:R-:W2:Y:S01]  /*2750*/  MUFU.TANH R53, R53 ;  /* 0x0000003500357308 */ /* 0x000ea20000002400 */
[----:B------:R-:W-:Y:S02]  /*2760*/  FMUL.FTZ R21, R21, c[0x0][0x320] ;  /* 0x0000c80015157a20 */ /* 0x000fe40000410000 */
[----:B------:R-:W-:-:S02]  /*2770*/  FMUL.FTZ R22, R22, c[0x0][0x320] ;  /* 0x0000c80016167a20 */ /* 0x000fc40000410000 */
[----:B------:R-:W-:Y:S02]  /*2780*/  FMUL.FTZ R23, R23, c[0x0][0x320] ;  /* 0x0000c80017177a20 */ /* 0x000fe40000410000 */
[----:B------:R-:W-:Y:S01]  /*2790*/  FMUL.FTZ R20, R20, c[0x0][0x320] ;  /* 0x0000c80014147a20 */ /* 0x000fe20000410000 */
[----:B------:R-:W2:Y:S01]  /*27a0*/  MUFU.TANH R26, R21 ;  /* 0x00000015001a7308 */ /* 0x000ea20000002400 */
[----:B-1----:R-:W-:Y:S02]  /*27b0*/  FMUL.FTZ R2, R78, c[0x0][0x320] ;  /* 0x0000c8004e027a20 */ /* 0x002fe40000410000 */
[----:B------:R-:W-:Y:S02]  /*27c0*/  FMUL.FTZ R8, R8, c[0x0][0x320] ;  /* 0x0000c80008087a20 */ /* 0x000fe40000410000 */
[----:B------:R-:W-:Y:S02]  /*27d0*/  FMUL.FTZ R9, R9, c[0x0][0x320] ;  /* 0x0000c80009097a20 */ /* 0x000fe40000410000 */
[----:B------:R-:W-:Y:S01]  /*27e0*/  FMUL.FTZ R10, R10, c[0x0][0x320] ;  /* 0x0000c8000a0a7a20 */ /* 0x000fe20000410000 */
[----:B------:R1:W1:Y:S01]  /*27f0*/  MUFU.TANH R85, R2 ;  /* 0x0000000200557308 */ /* 0x0002620000002400 */
[----:B------:R-:W-:-:S02]  /*2800*/  FMUL.FTZ R11, R11, c[0x0][0x320] ;  /* 0x0000c8000b0b7a20 */ /* 0x000fc40000410000 */
[----:B------:R-:W-:Y:S02]  /*2810*/  FMUL.FTZ R4, R4, c[0x0][0x320] ;  /* 0x0000c80004047a20 */ /* 0x000fe40000410000 */
[----:B------:R-:W-:Y:S02]  /*2820*/  FMUL.FTZ R5, R5, c[0x0][0x320] ;  /* 0x0000c80005057a20 */ /* 0x000fe40000410000 */
[----:B------:R-:W-:Y:S01]  /*2830*/  FMUL.FTZ R6, R6, c[0x0][0x320] ;  /* 0x0000c80006067a20 */ /* 0x000fe20000410000 */
[----:B------:R-:W2:Y:S01]  /*2840*/  MUFU.TANH R25, R22 ;  /* 0x0000001600197308 */ /* 0x000ea20000002400 */
[----:B------:R-:W-:Y:S02]  /*2850*/  FMUL.FTZ R7, R7, c[0x0][0x320] ;  /* 0x0000c80007077a20 */ /* 0x000fe40000410000 */
[----:B-1----:R-:W-:-:S05]  /*2860*/  FMUL.FTZ R2, R79, c[0x0][0x320] ;  /* 0x0000c8004f027a20 */ /* 0x002fca0000410000 */
[----:B------:R-:W1:Y:S08]  /*2870*/  MUFU.TANH R28, R23 ;  /* 0x00000017001c7308 */ /* 0x000e700000002400 */
[----:B------:R5:W1:Y:S08]  /*2880*/  MUFU.TANH R84, R2 ;  /* 0x0000000200547308 */ /* 0x000a700000002400 */
[----:B------:R-:W1:Y:S01]  /*2890*/  MUFU.TANH R54, R54 ;  /* 0x0000003600367308 */ /* 0x000e620000002400 */
[----:B-----5:R-:W-:-:S07]  /*28a0*/  FMUL.FTZ R2, R80, c[0x0][0x320] ;  /* 0x0000c80050027a20 */ /* 0x020fce0000410000 */
        /* <DEDUP_REMOVED lines=17> */
[----:B------:R5:W1:Y:S02]  /*29c0*/  MUFU.TANH R68, R2 ;  /* 0x0000000200447308 */ /* 0x000a640000002400 */
[----:B-----5:R-:W-:-:S06]  /*29d0*/  FMUL.FTZ R2, R75, c[0x0][0x320] ;  /* 0x0000c8004b027a20 */ /* 0x020fcc0000410000 */
[----:B------:R5:W1:Y:S02]  /*29e0*/  MUFU.TANH R31, R2 ;  /* 0x00000002001f7308 */ /* 0x000a640000002400 */
[----:B-----5:R-:W-:-:S06]  /*29f0*/  FMUL.FTZ R2, R55, c[0x0][0x320] ;  /* 0x0000c80037027a20 */ /* 0x020fcc0000410000 */
[----:B------:R1:W1:Y:S01]  /*2a00*/  MUFU.TANH R40, R2 ;  /* 0x0000000200287308 */ /* 0x0002620000002400 */
[----:B------:R-:W-:Y:S06]  /*2a10*/  BAR.SYNC.DEFER_BLOCKING 0x0 ;  /* 0x0000000000007b1d */ /* 0x000fec0000010000 */
[----:B------:R-:W-:Y:S05]  /*2a20*/  @P0 BRA `(.L_x_1) ;  /* 0x0000048000000947 */ /* 0x000fea0003800000 */
[----:B--234-:R-:W-:Y:S01]  /*2a30*/  ULEA UR4, UR7, UR10, 0x6 ;  /* 0x0000000a07047291 */ /* 0x01cfe2000f8e303f */
[----:B------:R-:W-:Y:S01]  /*2a40*/  PLOP3.LUT P1, PT, PT, PT, UP1, 0x80, 0x0 ;  /* 0x000000000000781c */ /* 0x000fe20003f2f018 */
[----:B------:R-:W-:Y:S01]  /*2a50*/  IMAD.MOV.U32 R236, RZ, RZ, RZ ;  /* 0x000000ffffec7224 */ /* 0x000fe200078e00ff */
[----:B------:R-:W-:-:S03]  /*2a60*/  PLOP3.LUT P0, PT, PT, PT, UP1, 0x80, 0x0 ;  /* 0x000000000000781c */ /* 0x000fc60003f0f018 */
[----:B------:R-:W-:-:S05]  /*2a70*/  IMAD.U32 R4, RZ, RZ, UR4 ;  /* 0x00000004ff047e24 */ /* 0x000fca000f8e00ff */
[----:B------:R-:W-:-:S05]  /*2a80*/  IADD3 R4, R4, -0x80, R156 ;  /* 0xffffff8004047810 */ /* 0x000fca0007ffe09c */
[----:B------:R-:W-:-:S04]  /*2a90*/  @P1 IMAD.HI.U32 R5, R4, c[0x0][0x2bc], RZ ;  /* 0x0000af0004051a27 */ /* 0x000fc800078e00ff */
[----:B-1----:R-:W-:Y:S01]  /*2aa0*/  IMAD.MOV.U32 R2, RZ, RZ, R4 ;  /* 0x000000ffff027224 */ /* 0x002fe200078e0004 */
[----:B------:R-:W-:-:S04]  /*2ab0*/  @P0 SHF.R.U32.HI R2, RZ, c[0x0][0x2c0], R5 ;  /* 0x0000b000ff020a19 */ /* 0x000fc80000011605 */
[----:B------:R-:W-:-:S04]  /*2ac0*/  @!P2 IADD3 R5, P0, R2, UR12, RZ ;  /* 0x0000000c0205ac10 */ /* 0x000fc8000ff1e0ff */
[----:B------:R-:W-:Y:S02]  /*2ad0*/  @!P2 LEA.HI.X.SX32 R7, R2, UR11, 0x1, P0 ;  /* 0x0000000b0207ac11 */ /* 0x000fe400080f0eff */
[----:B------:R-:W-:-:S04]  /*2ae0*/  @!P2 LEA R6, P0, R5, c[0x0][0x2a0], 0x2 ;  /* 0x0000a8000506aa11 */ /* 0x000fc800078010ff */
[----:B------:R-:W-:-:S05]  /*2af0*/  @!P2 LEA.HI.X R7, R5, c[0x0][0x2a4], R7, 0x2, P0 ;  /* 0x0000a9000507aa11 */ /* 0x000fca00000f1407 */
[----:B------:R-:W2:Y:S01]  /*2b00*/  @!P2 LDG.E R236, [R6.64] ;  /* 0x0000000e06eca981 */ /* 0x000ea2000c1e1900 */
[----:B------:R-:W-:Y:S01]  /*2b10*/  IMAD.MOV R2, RZ, RZ, -R2 ;  /* 0x000000ffff027224 */ /* 0x000fe200078e0a02 */
[----:B------:R-:W-:Y:S01]  /*2b20*/  SEL R20, RZ, 0x10, P3 ;  /* 0x00000010ff147807 */ /* 0x000fe20001800000 */
[----:B------:R-:W-:Y:S01]  /*2b30*/  IMAD.WIDE R14, R56, 0x2, RZ ;  /* 0x00000002380e7825 */ /* 0x000fe200078e02ff */
[----:B------:R-:W-:Y:S02]  /*2b40*/  SEL R11, RZ, 0x10, P4 ;  /* 0x00000010ff0b7807 */ /* 0x000fe40002000000 */
[----:B------:R-:W-:Y:S01]  /*2b50*/  IADD3 R18, -R20, 0x10, RZ ;  /* 0x0000001014127810 */ /* 0x000fe20007ffe1ff */
[----:B------:R-:W-:Y:S01]  /*2b60*/  IMAD R238, R2, c[0x0][0x2b8], R4 ;  /* 0x0000ae0002ee7a24 */ /* 0x000fe200078e0204 */
[----:B------:R-:W-:Y:S02]  /*2b70*/  IADD3 R16, -R11, 0x10, RZ ;  /* 0x000000100b107810 */ /* 0x000fe40007ffe1ff */
[----:B------:R-:W-:Y:S01]  /*2b80*/  LOP3.LUT R18, R18, 0xf, RZ, 0xc0, !PT ;  /* 0x0000000f12127812 */ /* 0x000fe200078ec0ff */
[----:B------:R-:W-:Y:S01]  /*2b90*/  IMAD.WIDE.U32 R4, R238, c[0x0][0x1e0], RZ ;  /* 0x00007800ee047a25 */ /* 0x000fe200078e00ff */
[----:B------:R-:W-:-:S02]  /*2ba0*/  SHF.R.S32.HI R2, RZ, 0x1f, R238 ;  /* 0x0000001fff027819 */ /* 0x000fc400000114ee */
[----:B------:R-:W-:Y:S02]  /*2bb0*/  LOP3.LUT R16, R16, 0xf, RZ, 0xc0, !PT ;  /* 0x0000000f10107812 */ /* 0x000fe400078ec0ff */
[----:B------:R-:W-:Y:S01]  /*2bc0*/  IADD3 R12, -R152, 0x10, RZ ;  /* 0x00000010980c7810 */ /* 0x000fe20007ffe1ff */
[----:B------:R-:W-:-:S03]  /*2bd0*/  IMAD R2, R2, c[0x0][0x1e0], RZ ;  /* 0x0000780002027a24 */ /* 0x000fc600078e02ff */
[----:B------:R-:W-:Y:S01]  /*2be0*/  LOP3.LUT R12, R12, 0xf, RZ, 0xc0, !PT ;  /* 0x0000000f0c0c7812 */ /* 0x000fe200078ec0ff */
[----:B------:R-:W-:-:S04]  /*2bf0*/  IMAD R2, R238, c[0x0][0x1e4], R2 ;  /* 0x00007900ee027a24 */ /* 0x000fc800078e0202 */
[----:B------:R-:W-:Y:S01]  /*2c00*/  IMAD.IADD R5, R5, 0x1, R2 ;  /* 0x0000000105057824 */ /* 0x000fe200078e0202 */
[----:B--2---:R-:W-:-:S03]  /*2c10*/  SHF.R.S32.HI R2, RZ, 0x1f, R236 ;  /* 0x0000001fff027819 */ /* 0x004fc600000114ec */
[----:B------:R-:W-:-:S04]  /*2c20*/  IMAD.WIDE.U32 R4, R236, c[0x0][0x1f0], R4 ;  /* 0x00007c00ec047a25 */ /* 0x000fc800078e0004 */
[----:B------:R-:W-:-:S04]  /*2c30*/  IMAD R2, R2, c[0x0][0x1f0], RZ ;  /* 0x00007c0002027a24 */ /* 0x000fc800078e02ff */
[----:B------:R-:W-:Y:S01]  /*2c40*/  IMAD R6, R236, c[0x0][0x1f4], R2 ;  /* 0x00007d00ec067a24 */ /* 0x000fe200078e0202 */
[----:B------:R-:W-:-:S04]  /*2c50*/  IADD3 R2, P0, R4, UR18, RZ ;  /* 0x0000001204027c10 */ /* 0x000fc8000ff1e0ff */
[----:B------:R-:W-:Y:S02]  /*2c60*/  IADD3.X R4, R5, UR16, R6, P0, !PT ;  /* 0x0000001005047c10 */ /* 0x000fe400087fe406 */
[C---:B------:R-:W-:Y:S02]  /*2c70*/  LEA R9, P0, R2.reuse, c[0x0][0x1c8], 0x1 ;  /* 0x0000720002097a11 */ /* 0x040fe400078008ff */
[----:B------:R-:W-:Y:S02]  /*2c80*/  SHF.R.S32.HI R5, RZ, 0x1f, R155 ;  /* 0x0000001fff057819 */ /* 0x000fe4000001149b */
[----:B------:R-:W-:Y:S02]  /*2c90*/  LEA.HI.X R4, R2, c[0x0][0x1cc], R4, 0x1, P0 ;  /* 0x0000730002047a11 */ /* 0x000fe400000f0c04 */
[----:B------:R-:W1:Y:S01]  /*2ca0*/  SHFL.IDX PT, R2, R9, 0x1, 0x1c1f ;  /* 0x003c1f0009027f89 */ /* 0x000e6200000e0000 */
[----:B------:R-:W-:Y:S02]  /*2cb0*/  LEA.HI R5, R5, R155, RZ, 0x3 ;  /* 0x0000009b05057211 */ /* 0x000fe400078f18ff */
[----:B------:R-:W-:Y:S01]  /*2cc0*/  SHF.R.S32.HI R6, RZ, 0x1f, R154 ;  /* 0x0000001fff067819 */ /* 0x000fe2000001149a */
[----:B------:R-:W2:Y:S03]  /*2cd0*/  SHFL.IDX PT, R8, R4, 0x1, 0x1c1f ;  /* 0x003c1f0004087f89 */ /* 0x000ea600000e0000 */
[----:B------:R-:W-:Y:S01]  /*2ce0*/  LEA.HI R6, R6, R154, RZ, 0x3 ;  /* 0x0000009a06067211 */ /* 0x000fe200078f18ff */
[----:B------:R-:W3:Y:S03]  /*2cf0*/  SHFL.IDX PT, R9, R9, RZ, 0x1c1f ;  /* 0x001c1fff09097589 */ /* 0x000ee600000e0000 */
[----:B------:R-:W-:Y:S01]  /*2d00*/  LOP3.LUT R6, R6, 0xfffffff8, RZ, 0xc0, !PT ;  /* 0xfffffff806067812 */ /* 0x000fe200078ec0ff */
[----:B------:R4:W5:Y:S04]  /*2d10*/  SHFL.IDX PT, R10, R4, RZ, 0x1c1f ;  /* 0x001c1fff040a7589 */ /* 0x00096800000e0000 */
[----:B------:R-:W-:Y:S01]  /*2d20*/  IMAD.WIDE R6, R6, 0x2, RZ ;  /* 0x0000000206067825 */ /* 0x000fe200078e02ff */
[----:B-1----:R-:W-:-:S04]  /*2d30*/  IADD3 R18, P1, P0, R18, R2, R14 ;  /* 0x0000000212127210 */ /* 0x002fc8000783e00e */
[----:B--2---:R-:W-:Y:S02]  /*2d40*/  IADD3.X R19, RZ, R8, R15, P1, P0 ;  /* 0x00000008ff137210 */ /* 0x004fe40000fe040f */
[----:B---3--:R-:W-:Y:S02]  /*2d50*/  IADD3 R14, P6, R14, R9, RZ ;  /* 0x000000090e0e7210 */ /* 0x008fe40007fde0ff */
[----:B----4-:R-:W-:-:S03]  /*2d60*/  LOP3.LUT R4, R5, 0xfffffff8, RZ, 0xc0, !PT ;  /* 0xfffffff805047812 */ /* 0x010fc600078ec0ff */
[----:B-----5:R-:W-:Y:S01]  /*2d70*/  IMAD.X R15, R15, 0x1, R10, P6 ;  /* 0x000000010f0f7824 */ /* 0x020fe200030e060a */
[----:B------:R-:W-:Y:S01]  /*2d80*/  ISETP.NE.U32.AND P6, PT, R20, RZ, PT ;  /* 0x000000ff1400720c */ /* 0x000fe20003fc5070 */
[----:B------:R-:W-:-:S05]  /*2d90*/  IMAD.WIDE R4, R4, 0x2, RZ ;  /* 0x0000000204047825 */ /* 0x000fca00078e02ff */
[----:B------:R-:W-:-:S04]  /*2da0*/  IADD3 R16, P1, P0, R16, R2, R4 ;  /* 0x0000000210107210 */ /* 0x000fc8000783e004 */
[----:B------:R-:W-:Y:S02]  /*2db0*/  IADD3.X R17, RZ, R8, R5, P1, P0 ;  /* 0x00000008ff117210 */ /* 0x000fe40000fe0405 */
[----:B------:R-:W-:Y:S01]  /*2dc0*/  IADD3 R12, P1, P0, R12, R2, R6 ;  /* 0x000000020c0c7210 */ /* 0x000fe2000783e006 */
[----:B------:R-:W-:-:S03]  /*2dd0*/  IMAD.SHL.U32 R2, R153, 0x2, RZ ;  /* 0x0000000299027824 */ /* 0x000fc600078e00ff */
[----:B------:R-:W-:Y:S02]  /*2de0*/  IADD3.X R13, RZ, R8, R7, P1, P0 ;  /* 0x00000008ff0d7210 */ /* 0x000fe40000fe0407 */
[-C--:B------:R-:W-:Y:S01]  /*2df0*/  IADD3 R8, P1, R4, R9.reuse, RZ ;  /* 0x0000000904087210 */ /* 0x080fe20007f3e0ff */
[----:B------:R1:W-:Y:S01]  /*2e00*/  LDGSTS.E.BYPASS.LTC128B.128 [R2+0x3100], [R14.64], !P3 ;  /* 0x031000000e027fae */ /* 0x0003e2000d901d4e */
[----:B------:R-:W-:-:S03]  /*2e10*/  IADD3 R4, P0, R6, R9, RZ ;  /* 0x0000000906047210 */ /* 0x000fc60007f1e0ff */
[--C-:B------:R-:W-:Y:S01]  /*2e20*/  IMAD.X R9, R5, 0x1, R10.reuse, P1 ;  /* 0x0000000105097824 */ /* 0x100fe200008e060a */
[----:B------:R-:W-:Y:S01]  /*2e30*/  ISETP.NE.U32.AND P1, PT, R11, RZ, PT ;  /* 0x000000ff0b00720c */ /* 0x000fe20003f25070 */
[----:B------:R-:W-:Y:S01]  /*2e40*/  IMAD.X R5, R7, 0x1, R10, P0 ;  /* 0x0000000107057824 */ /* 0x000fe200000e060a */
[----:B------:R-:W-:Y:S02]  /*2e50*/  ISETP.NE.U32.AND P0, PT, R152, RZ, PT ;  /* 0x000000ff9800720c */ /* 0x000fe40003f05070 */
[----:B------:R1:W-:Y:S04]  /*2e60*/  LDGSTS.E.BYPASS.LTC128B.128 [R2+0x4100], [R8.64], !P4 ;  /* 0x0410000008027fae */ /* 0x0003e8000e101d4e */
[----:B------:R1:W-:Y:S04]  /*2e70*/  LDGSTS.E.BYPASS.LTC128B.128 [R2+0x5100], [R4.64], !P5 ;  /* 0x0510000004027fae */ /* 0x0003e8000e901d4e */
[----:B------:R1:W-:Y:S04]  /*2e80*/  LDGSTS.E.BYPASS.LTC128B.128.ZFILL [R2+0x3900], [R18.64], P6 ;  /* 0x0390000012027fae */ /* 0x0003e8000b141d4e */
[----:B------:R1:W-:Y:S04]  /*2e90*/  LDGSTS.E.BYPASS.LTC128B.128.ZFILL [R2+0x4900], [R16.64], P1 ;  /* 0x0490000010027fae */ /* 0x0003e80008941d4e */
[----:B------:R1:W-:Y:S02]  /*2ea0*/  LDGSTS.E.BYPASS.LTC128B.128.ZFILL [R2+0x5900], [R12.64], P0 ;  /* 0x059000000c027fae */ /* 0x0003e40008141d4e */
.L_x_1:
[----:B-1234-:R-:W-:Y:S01]  /*2eb0*/  SHF.R.S32.HI R2, RZ, 0x1f, R57 ;  /* 0x0000001fff027819 */ /* 0x01efe20000011439 */
[----:B------:R-:W-:Y:S01]  /*2ec0*/  IMAD.SHL.U32 R217, R0, 0x2, RZ ;  /* 0x0000000200d97824 */ /* 0x000fe200078e00ff */
[----:B------:R-:W0:Y:S02]  /*2ed0*/  LDGDEPBAR ;  /* 0x00000000000079af */ /* 0x000e240000000000 */
[----:B------:R-:W-:Y:S01]  /*2ee0*/  LEA.HI R4, R2, R57, RZ, 0x2 ;  /* 0x0000003902047211 */ /* 0x000fe200078f10ff */
[----:B------:R-:W-:-:S03]  /*2ef0*/  IMAD R218, R3, 0x2, R217 ;  /* 0x0000000203da7824 */ /* 0x000fc600078e02d9 */
[----:B------:R-:W-:Y:S01]  /*2f00*/  LOP3.LUT R2, R4, 0x7ffffffc, RZ, 0xc0, !PT ;  /* 0x7ffffffc04027812 */ /* 0x000fe200078ec0ff */
[----:B------:R1:W-:Y:S04]  /*2f10*/  STL [R1+0x44], R4 ;  /* 0x0000440401007387 */ /* 0x0003e80000100800 */
[----:B------:R-:W-:Y:S02]  /*2f20*/  IMAD.IADD R2, R57, 0x1, -R2 ;  /* 0x0000000139027824 */ /* 0x000fe400078e0a02 */
[----:B-1----:R-:W-:-:S04]  /*2f30*/  IMAD.U32 R4, RZ, RZ, UR17 ;  /* 0x00000011ff047e24 */ /* 0x002fc8000f8e00ff */
[----:B------:R-:W-:-:S05]  /*2f40*/  IMAD R2, R2, -0x2, R4 ;  /* 0xfffffffe02027824 */ /* 0x000fca00078e0204 */
[C---:B------:R-:W-:Y:S02]  /*2f50*/  ISETP.GT.AND P0, PT, R2.reuse, RZ, PT ;  /* 0x000000ff0200720c */ /* 0x040fe40003f04270 */
[C---:B------:R-:W-:Y:S02]  /*2f60*/  ISETP.GT.AND P1, PT, R2.reuse, 0x1, PT ;  /* 0x000000010200780c */ /* 0x040fe40003f24270 */
[----:B------:R-:W-:Y:S02]  /*2f70*/  ISETP.GT.AND P6, PT, R2, 0x8, PT ;  /* 0x000000080200780c */ /* 0x000fe40003fc4270 */
[----:B------:R-:W-:Y:S02]  /*2f80*/  FSEL R9, R117, -INF , P0 ;  /* 0xff80000075097808 */ /* 0x000fe40000000000 */
[----:B------:R-:W-:Y:S02]  /*2f90*/  FSEL R10, R116, -INF , P1 ;  /* 0xff800000740a7808 */ /* 0x000fe40000800000 */
[----:B------:R-:W-:-:S02]  /*2fa0*/  FSEL R15, R115, -INF , P0 ;  /* 0xff800000730f7808 */ /* 0x000fc40000000000 */
[----:B------:R-:W-:Y:S02]  /*2fb0*/  FSEL R39, R119, -INF , P0 ;  /* 0xff80000077277808 */ /* 0x000fe40000000000 */
[----:B------:R-:W-:Y:S02]  /*2fc0*/  FSEL R32, R121, -INF , P0 ;  /* 0xff80000079207808 */ /* 0x000fe40000000000 */
[----:B------:R-:W-:Y:S02]  /*2fd0*/  ISETP.GT.AND P0, PT, R2, 0x9, PT ;  /* 0x000000090200780c */ /* 0x000fe40003f04270 */
[----:B------:R-:W-:Y:S02]  /*2fe0*/  FSEL R11, R105, -INF , P6 ;  /* 0xff800000690b7808 */ /* 0x000fe40003000000 */
[----:B------:R-:W-:Y:S02]  /*2ff0*/  FMNMX.FTZ R4, R9, R10, !PT ;  /* 0x0000000a09047209 */ /* 0x000fe40007810000 */
        /* <DEDUP_REMOVED lines=9> */
[----:B------:R-:W-:Y:S02]  /*3090*/  FSEL R47, R97, -INF , P1 ;  /* 0xff800000612f7808 */ /* 0x000fe40000800000 */
[----:B------:R-:W-:Y:S02]  /*30a0*/  FSEL R107, R99, -INF , P1 ;  /* 0xff800000636b7808 */ /* 0x000fe40000800000 */
[----:B------:R-:W-:Y:S02]  /*30b0*/  FSEL R100, R102, -INF , P1 ;  /* 0xff80000066647808 */ /* 0x000fe40000800000 */
[----:B------:R-:W-:-:S02]  /*30c0*/  ISETP.GT.AND P1, PT, R2, 0x11, PT ;  /* 0x000000110200780c */ /* 0x000fc40003f24270 */
[----:B------:R-:W-:Y:S02]  /*30d0*/  FMNMX.FTZ R4, R14, R4, !PT ;  /* 0x000000040e047209 */ /* 0x000fe40007810000 */
[----:B------:R-:W-:Y:S02]  /*30e0*/  FSEL R46, R106, -INF , P0 ;  /* 0xff8000006a2e7808 */ /* 0x000fe40000000000 */
[----:B------:R-:W-:Y:S02]  /*30f0*/  FSEL R38, R112, -INF , P0 ;  /* 0xff80000070267808 */ /* 0x000fe40000000000 */
[----:B------:R-:W-:Y:S02]  /*3100*/  ISETP.GT.AND P0, PT, R2, 0x18, PT ;  /* 0x000000180200780c */ /* 0x000fe40003f04270 */
[----:B------:R-:W-:Y:S02]  /*3110*/  FSEL R48, R96, -INF , P1 ;  /* 0xff80000060307808 */ /* 0x000fe40000800000 */
[----:B------:R-:W-:-:S02]  /*3120*/  FMNMX.FTZ R4, R47, R4, !PT ;  /* 0x000000042f047209 */ /* 0x000fc40007810000 */
        /* <DEDUP_REMOVED lines=9> */
[----:B------:R-:W-:Y:S02]  /*31c0*/  ISETP.GT.AND P6, PT, R2, 0x20, PT ;  /* 0x000000200200780c */ /* 0x000fe40003fc4270 */
[----:B------:R-:W-:Y:S02]  /*31d0*/  FMNMX.FTZ R4, R49, R4, !PT ;  /* 0x0000000431047209 */ /* 0x000fe40007810000 */
[----:B------:R-:W-:-:S02]  /*31e0*/  FMNMX.FTZ R5, R15, R16, !PT ;  /* 0x000000100f057209 */ /* 0x000fc40007810000 */
[----:B------:R-:W-:Y:S02]  /*31f0*/  FSEL R57, R93, -INF , P1 ;  /* 0xff8000005d397808 */ /* 0x000fe40000800000 */
[----:B------:R-:W-:Y:S02]  /*3200*/  FSEL R128, R98, -INF , P1 ;  /* 0xff80000062807808 */ /* 0x000fe40000800000 */
[----:B------:R-:W-:Y:S02]  /*3210*/  FSEL R101, R101, -INF , P1 ;  /* 0xff80000065657808 */ /* 0x000fe40000800000 */
[----:B------:R-:W-:Y:S02]  /*3220*/  ISETP.GT.AND P1, PT, R2, 0x21, PT ;  /* 0x000000210200780c */ /* 0x000fe40003f24270 */
[----:B------:R-:W-:Y:S02]  /*3230*/  FSEL R131, R79, -INF , P6 ;  /* 0xff8000004f837808 */ /* 0x000fe40003000000 */
[----:B------:R-:W-:-:S02]  /*3240*/  FMNMX.FTZ R4, R50, R4, !PT ;  /* 0x0000000432047209 */ /* 0x000fc40007810000 */
[----:B------:R-:W-:Y:S02]  /*3250*/  FMNMX.FTZ R5, R17, R5, !PT ;  /* 0x0000000511057209 */ /* 0x000fe40007810000 */
[----:B------:R-:W-:Y:S02]  /*3260*/  FSEL R58, R58, -INF , P0 ;  /* 0xff8000003a3a7808 */ /* 0x000fe40000000000 */
[----:B------:R-:W-:Y:S02]  /*3270*/  FSEL R129, R91, -INF , P0 ;  /* 0xff8000005b817808 */ /* 0x000fe40000000000 */
[----:B------:R-:W-:Y:S02]  /*3280*/  FSEL R102, R94, -INF , P0 ;  /* 0xff8000005e667808 */ /* 0x000fe40000000000 */
[----:B------:R-:W-:Y:S02]  /*3290*/  ISETP.GT.AND P0, PT, R2, 0x28, PT ;  /* 0x000000280200780c */ /* 0x000fe40003f04270 */
[----:B------:R-:W-:-:S02]  /*32a0*/  FSEL R154, R78, -INF , P1 ;  /* 0xff8000004e9a7808 */ /* 0x000fc40000800000 */
[----:B------:R-:W-:Y:S02]  /*32b0*/  FMNMX.FTZ R4, R131, R4, !PT ;  /* 0x0000000483047209 */ /* 0x000fe40007810000 */
[----:B------:R-:W-:Y:S02]  /*32c0*/  FMNMX.FTZ R5, R18, R5, !PT ;  /* 0x0000000512057209 */ /* 0x000fe40007810000 */
[----:B------:R-:W-:Y:S02]  /*32d0*/  FSEL R164, R76, -INF , P1 ;  /* 0xff8000004ca47808 */ /* 0x000fe40000800000 */
[----:B------:R-:W-:Y:S02]  /*32e0*/  FSEL R187, R84, -INF , P1 ;  /* 0xff80000054bb7808 */ /* 0x000fe40000800000 */
[----:B------:R-:W-:Y:S02]  /*32f0*/  FSEL R184, R87, -INF , P1 ;  /* 0xff80000057b87808 */ /* 0x000fe40000800000 */
[----:B------:R-:W-:-:S02]  /*3300*/  FSEL R153, R72, -INF , P0 ;  /* 0xff80000048997808 */ /* 0x000fc40000000000 */
[----:B------:R-:W-:Y:S02]  /*3310*/  ISETP.GT.AND P1, PT, R2, 0x29, PT ;  /* 0x000000290200780c */ /* 0x000fe40003f24270 */
[----:B------:R-:W-:Y:S02]  /*3320*/  FMNMX.FTZ R4, R154, R4, !PT ;  /* 0x000000049a047209 */ /* 0x000fe40007810000 */
[----:B------:R-:W-:Y:S02]  /*3330*/  FMNMX.FTZ R5, R51, R5, !PT ;  /* 0x0000000533057209 */ /* 0x000fe40007810000 */
[----:B------:R-:W-:Y:S02]  /*3340*/  FSEL R165, R74, -INF , P0 ;  /* 0xff8000004aa57808 */ /* 0x000fe40000000000 */
[----:B------:R-:W-:Y:S02]  /*3350*/  FSEL R190, R70, -INF , P0 ;  /* 0xff80000046be7808 */ /* 0x000fe40000000000 */
[----:B------:R-:W-:-:S02]  /*3360*/  FSEL R186, R68, -INF , P0 ;  /* 0xff80000044ba7808 */ /* 0x000fc40000000000 */
[----:B------:R-:W-:Y:S02]  /*3370*/  FSEL R152, R73, -INF , P1 ;  /* 0xff80000049987808 */ /* 0x000fe40000800000 */
[----:B------:R-:W-:Y:S02]  /*3380*/  ISETP.GT.AND P0, PT, R2, 0x30, PT ;  /* 0x000000300200780c */ /* 0x000fe40003f04270 */
[----:B------:R-:W-:Y:S02]  /*3390*/  FMNMX.FTZ R4, R153, R4, !PT ;  /* 0x0000000499047209 */ /* 0x000fe40007810000 */
[----:B------:R-:W-:Y:S02]  /*33a0*/  FMNMX.FTZ R5, R57, R5, !PT ;  /* 0x0000000539057209 */ /* 0x000fe40007810000 */
[----:B------:R-:W-:Y:S02]  /*33b0*/  FSEL R155, R77, -INF , P6 ;  /* 0xff8000004d9b7808 */ /* 0x000fe40003000000 */
[----:B------:R-:W-:-:S02]  /*33c0*/  FSEL R189, R85, -INF , P6 ;  /* 0xff80000055bd7808 */ /* 0x000fc40003000000 */
[----:B------:R-:W-:Y:S02]  /*33d0*/  FSEL R167, R86, -INF , P6 ;  /* 0xff80000056a77808 */ /* 0x000fe40003000000 */
[----:B------:R-:W-:Y:S02]  /*33e0*/  ISETP.GT.AND P6, PT, R2, 0x31, PT ;  /* 0x000000310200780c */ /* 0x000fe40003fc4270 */
[----:B------:R-:W-:Y:S02]  /*33f0*/  FSEL R200, R27, -INF , P0 ;  /* 0xff8000001bc87808 */ /* 0x000fe40000000000 */
[----:B------:R-:W-:Y:S02]  /*3400*/  FMNMX.FTZ R4, R152, R4, !PT ;  /* 0x0000000498047209 */ /* 0x000fe40007810000 */
        /* <DEDUP_REMOVED lines=10> */
[----:B------:R-:W-:Y:S02]  /*34b0*/  FMNMX.FTZ R5, R59, R5, !PT ;  /* 0x000000053b057209 */ /* 0x000fe40007810000 */
[----:B------:R-:W-:Y:S02]  /*34c0*/  ISETP.GT.AND P0, PT, R2, 0x39, PT ;  /* 0x000000390200780c */ /* 0x000fe40003f04270 */
[----:B------:R-:W-:Y:S02]  /*34d0*/  FSEL R202, R22, -INF , P1 ;  /* 0xff80000016ca7808 */ /* 0x000fe40000800000 */
[----:B------:R-:W-:-:S02]  /*34e0*/  FMNMX.FTZ R2, R201, R4, !PT ;  /* 0x00000004c9027209 */ /* 0x000fc40007810000 */
[----:B------:R-:W-:Y:S02]  /*34f0*/  FMNMX.FTZ R6, R32, R36, !PT ;  /* 0x0000002420067209 */ /* 0x000fe40007810000 */
[----:B------:R-:W-:Y:S02]  /*3500*/  FMNMX.FTZ R4, R155, R5, !PT ;  /* 0x000000059b047209 */ /* 0x000fe40007810000 */
[----:B------:R-:W-:Y:S02]  /*3510*/  FSEL R203, R21, -INF , P0 ;  /* 0xff80000015cb7808 */ /* 0x000fe40000000000 */
[----:B------:R-:W-:Y:S02]  /*3520*/  FMNMX.FTZ R2, R202, R2, !PT ;  /* 0x00000002ca027209 */ /* 0x000fe40007810000 */
[----:B------:R-:W-:Y:S02]  /*3530*/  FMNMX.FTZ R5, R37, R6, !PT ;  /* 0x0000000625057209 */ /* 0x000fe40007810000 */
[----:B------:R-:W-:-:S02]  /*3540*/  FMNMX.FTZ R4, R164, R4, !PT ;  /* 0x00000004a4047209 */ /* 0x000fc40007810000 */
[----:B------:R-:W-:Y:S02]  /*3550*/  FMNMX.FTZ R103, R203, R2, !PT ;  /* 0x00000002cb677209 */ /* 0x000fe40007810000 */
[----:B------:R-:W-:Y:S02]  /*3560*/  FMNMX.FTZ R5, R38, R5, !PT ;  /* 0x0000000526057209 */ /* 0x000fe40007810000 */
[----:B------:R-:W-:Y:S01]  /*3570*/  FMNMX.FTZ R2, R165, R4, !PT ;  /* 0x00000004a5027209 */ /* 0x000fe20007810000 */
[----:B------:R-:W1:Y:S01]  /*3580*/  SHFL.BFLY PT, R7, R103, 0x2, 0x1f ;  /* 0x0c401f0067077f89 */ /* 0x000e6200000e0000 */
[----:B------:R-:W-:Y:S02]  /*3590*/  FMNMX.FTZ R4, R100, R5, !PT ;  /* 0x0000000564047209 */ /* 0x000fe40007810000 */
[----:B------:R-:W-:Y:S02]  /*35a0*/  FMNMX.FTZ R2, R166, R2, !PT ;  /* 0x00000002a6027209 */ /* 0x000fe40007810000 */
[----:B------:R-:W-:-:S02]  /*35b0*/  FSEL R205, R28, -INF , P6 ;  /* 0xff8000001ccd7808 */ /* 0x000fc40003000000 */
[----:B------:R-:W-:Y:S02]  /*35c0*/  FMNMX.FTZ R4, R101, R4, !PT ;  /* 0x0000000465047209 */ /* 0x000fe40007810000 */
[----:B------:R-:W-:Y:S02]  /*35d0*/  FMNMX.FTZ R2, R211, R2, !PT ;  /* 0x00000002d3027209 */ /* 0x000fe40007810000 */
[----:B------:R-:W-:Y:S02]  /*35e0*/  FSEL R204, R24, -INF , P1 ;  /* 0xff80000018cc7808 */ /* 0x000fe40000800000 */
[----:B------:R-:W-:Y:S01]  /*35f0*/  FMNMX.FTZ R4, R102, R4, !PT ;  /* 0x0000000466047209 */ /* 0x000fe20007810000 */
[----:B------:R-:W-:Y:S01]  /*3600*/  LDSM.16.MT88.4 R24, [R218+0x100] ;  /* 0x00010000da18783b */ /* 0x000fe20000004200 */
[----:B------:R-:W-:Y:S02]  /*3610*/  FMNMX.FTZ R2, R205, R2, !PT ;  /* 0x00000002cd027209 */ /* 0x000fe40007810000 */
[----:B------:R-:W-:-:S02]  /*3620*/  FSEL R210, R23, -INF , P0 ;  /* 0xff80000017d27808 */ /* 0x000fc40000000000 */
[----:B------:R-:W-:Y:S01]  /*3630*/  FMNMX.FTZ R4, R106, R4, !PT ;  /* 0x000000046a047209 */ /* 0x000fe20007810000 */
[----:B------:R-:W-:Y:S01]  /*3640*/  LDSM.16.MT88.4 R20, [R217+0x1100] ;  /* 0x00110000d914783b */ /* 0x000fe20000004200 */
[----:B------:R-:W-:Y:S02]  /*3650*/  FMNMX.FTZ R2, R204, R2, !PT ;  /* 0x00000002cc027209 */ /* 0x000fe40007810000 */
[----:B------:R-:W-:Y:S02]  /*3660*/  FMNMX.FTZ R5, R39, R44, !PT ;  /* 0x0000002c27057209 */ /* 0x000fe40007810000 */
[----:B------:R-:W-:Y:S02]  /*3670*/  FMNMX.FTZ R4, R167, R4, !PT ;  /* 0x00000004a7047209 */ /* 0x000fe40007810000 */
[----:B------:R-:W-:Y:S02]  /*3680*/  FMNMX.FTZ R6, R210, R2, !PT ;  /* 0x00000002d2067209 */ /* 0x000fe40007810000 */
[----:B------:R-:W-:-:S02]  /*3690*/  FMNMX.FTZ R2, R45, R5, !PT ;  /* 0x000000052d027209 */ /* 0x000fc40007810000 */
[----:B------:R-:W-:Y:S02]  /*36a0*/  FMNMX.FTZ R4, R184, R4, !PT ;  /* 0x00000004b8047209 */ /* 0x000fe40007810000 */
[----:B------:R-:W-:Y:S02]  /*36b0*/  FMNMX.FTZ R2, R46, R2, !PT ;  /* 0x000000022e027209 */ /* 0x000fe40007810000 */
[----:B-1----:R-:W-:Y:S02]  /*36c0*/  FMNMX.FTZ R103, R103, R7, !PT ;  /* 0x0000000767677209 */ /* 0x002fe40007810000 */
[----:B------:R-:W1:Y:S01]  /*36d0*/  SHFL.BFLY PT, R7, R6, 0x2, 0x1f ;  /* 0x0c401f0006077f89 */ /* 0x000e6200000e0000 */
[----:B------:R-:W-:Y:S02]  /*36e0*/  FMNMX.FTZ R4, R186, R4, !PT ;  /* 0x00000004ba047209 */ /* 0x000fe40007810000 */
[----:B------:R-:W-:Y:S01]  /*36f0*/  FMNMX.FTZ R2, R107, R2, !PT ;  /* 0x000000026b027209 */ /* 0x000fe20007810000 */
[----:B------:R-:W2:Y:S01]  /*3700*/  SHFL.BFLY PT, R8, R103, 0x1, 0x1f ;  /* 0x0c201f0067087f89 */ /* 0x000ea200000e0000 */
[----:B------:R-:W-:-:S02]  /*3710*/  FMNMX.FTZ R4, R185, R4, !PT ;  /* 0x00000004b9047209 */ /* 0x000fc40007810000 */
[----:B------:R-:W-:Y:S02]  /*3720*/  FMNMX.FTZ R2, R128, R2, !PT ;  /* 0x0000000280027209 */ /* 0x000fe40007810000 */
[----:B------:R-:W-:Y:S02]  /*3730*/  FSEL R207, R53, -INF , P6 ;  /* 0xff80000035cf7808 */ /* 0x000fe40003000000 */
[----:B------:R-:W-:Y:S02]  /*3740*/  FMNMX.FTZ R4, R239, R4, !PT ;  /* 0x00000004ef047209 */ /* 0x000fe40007810000 */
[----:B------:R-:W-:Y:S02]  /*3750*/  FMNMX.FTZ R2, R129, R2, !PT ;  /* 0x0000000281027209 */ /* 0x000fe40007810000 */
[----:B------:R-:W-:Y:S02]  /*3760*/  FSEL R212, R30, -INF , P1 ;  /* 0xff8000001ed47808 */ /* 0x000fe40000800000 */
[----:B------:R-:W-:-:S02]  /*3770*/  FMNMX.FTZ R4, R207, R4, !PT ;  /* 0x00000004cf047209 */ /* 0x000fc40007810000 */
[----:B------:R-:W-:Y:S02]  /*3780*/  FMNMX.FTZ R2, R130, R2, !PT ;  /* 0x0000000282027209 */ /* 0x000fe40007810000 */
[----:B------:R-:W-:Y:S02]  /*3790*/  FSEL R214, R29, -INF , P0 ;  /* 0xff8000001dd67808 */ /* 0x000fe40000000000 */
[----:B------:R-:W-:Y:S01]  /*37a0*/  FMNMX.FTZ R4, R212, R4, !PT ;  /* 0x00000004d4047209 */ /* 0x000fe20007810000 */
[----:B------:R-:W-:Y:S01]  /*37b0*/  LDSM.16.MT88.4 R28, [R217+0x100] ;  /* 0x00010000d91c783b */ /* 0x000fe20000004200 */
[----:B------:R-:W-:Y:S02]  /*37c0*/  FMNMX.FTZ R5, R189, R2, !PT ;  /* 0x00000002bd057209 */ /* 0x000fe40007810000 */
[----:B------:R-:W-:Y:S02]  /*37d0*/  FMNMX.FTZ R4, R214, R4, !PT ;  /* 0x00000004d6047209 */ /* 0x000fe40007810000 */
[----:B------:R-:W-:-:S02]  /*37e0*/  FMNMX.FTZ R5, R187, R5, !PT ;  /* 0x00000005bb057209 */ /* 0x000fc40007810000 */
[----:B-1----:R-:W-:Y:S02]  /*37f0*/  FMNMX.FTZ R2, R6, R7, !PT ;  /* 0x0000000706027209 */ /* 0x002fe40007810000 */
[----:B------:R-:W-:Y:S01]  /*3800*/  SHFL.BFLY PT, R7, R4, 0x2, 0x1f ;  /* 0x0c401f0004077f89 */ /* 0x000fe200000e0000 */
[----:B------:R-:W-:Y:S02]  /*3810*/  FMNMX.FTZ R5, R190, R5, !PT ;  /* 0x00000005be057209 */ /* 0x000fe40007810000 */
[----:B--2---:R-:W-:Y:S02]  /*3820*/  FMNMX.FTZ R103, R103, R8, !PT ;  /* 0x0000000867677209 */ /* 0x004fe40007810000 */
[----:B------:R-:W-:Y:S01]  /*3830*/  FMNMX.FTZ R5, R188, R5, !PT ;  /* 0x00000005bc057209 */ /* 0x000fe20007810000 */
[----:B------:R-:W1:Y:S01]  /*3840*/  SHFL.BFLY PT, R8, R2, 0x1, 0x1f ;  /* 0x0c201f0002087f89 */ /* 0x000e6200000e0000 */
[----:B------:R-:W-:Y:S01]  /*3850*/  FSEL R215, R40, -INF , P6 ;  /* 0xff80000028d77808 */ /* 0x000fe20003000000 */
[----:B------:R-:W-:Y:S01]  /*3860*/  FMUL.FTZ R13, R103, c[0x0][0x2d0] ;  /* 0x0000b400670d7a20 */ /* 0x000fe20000410000 */
[----:B------:R-:W-:Y:S01]  /*3870*/  FMNMX.FTZ R5, R137, R5, !PT ;  /* 0x0000000589057209 */ /* 0x000fe20007810000 */
[----:B------:R-:W-:Y:S01]  /*3880*/  LDSM.16.MT88.4 R40, [R218+0x2100] ;  /* 0x00210000da28783b */ /* 0x000fe20000004200 */
[----:B------:R-:W-:-:S02]  /*3890*/  FSETP.NEU.FTZ.AND P6, PT, R103, -INF , PT ;  /* 0xff8000006700780b */ /* 0x000fc40003fdd000 */
[----:B------:R-:W-:Y:S02]  /*38a0*/  FSEL R234, R34, -INF , P1 ;  /* 0xff80000022ea7808 */ /* 0x000fe40000800000 */
[----:B------:R-:W-:Y:S02]  /*38b0*/  FMNMX.FTZ R5, R215, R5, !PT ;  /* 0x00000005d7057209 */ /* 0x000fe40007810000 */
[----:B------:R-:W-:Y:S02]  /*38c0*/  FSEL R13, R13, RZ, P6 ;  /* 0x000000ff0d0d7208 */ /* 0x000fe40003000000 */
[----:B------:R-:W-:Y:S02]  /*38d0*/  FSEL R237, R33, -INF , P0 ;  /* 0xff80000021ed7808 */ /* 0x000fe40000000000 */
[----:B------:R-:W-:Y:S01]  /*38e0*/  FMNMX.FTZ R5, R234, R5, !PT ;  /* 0x00000005ea057209 */ /* 0x000fe20007810000 */
[----:B------:R-:W-:-:S03]  /*38f0*/  FFMA.FTZ R6, R9, c[0x0][0x2d0], -R13 ;  /* 0x0000b40009067a23 */ /* 0x000fc6000001080d */
[----:B------:R-:W-:Y:S01]  /*3900*/  FMNMX.FTZ R5, R237, R5, !PT ;  /* 0x00000005ed057209 */ /* 0x000fe20007810000 */
[----:B------:R2:W-:Y:S01]  /*3910*/  MUFU.EX2 R192, R6 ;  /* 0x0000000600c07308 */ /* 0x0005e20000000800 */
[----:B-1----:R-:W-:-:S04]  /*3920*/  FMNMX.FTZ R2, R2, R8, !PT ;  /* 0x0000000802027209 */ /* 0x002fc80007810000 */
[C---:B------:R-:W-:Y:S01]  /*3930*/  FSETP.NEU.FTZ.AND P0, PT, R2.reuse, -INF , PT ;  /* 0xff8000000200780b */ /* 0x040fe20003f1d000 */
[----:B------:R-:W-:-:S05]  /*3940*/  FMUL.FTZ R12, R2, c[0x0][0x2d0] ;  /* 0x0000b400020c7a20 */ /* 0x000fca0000410000 */
[----:B------:R-:W-:Y:S02]  /*3950*/  FSEL R12, R12, RZ, P0 ;  /* 0x000000ff0c0c7208 */ /* 0x000fe40000000000 */
[----:B--2---:R-:W-:Y:S01]  /*3960*/  FMNMX.FTZ R6, R4, R7, !PT ;  /* 0x0000000704067209 */ /* 0x004fe20007810000 */
[----:B------:R-:W-:Y:S01]  /*3970*/  FFMA.FTZ R4, R10, c[0x0][0x2d0], -R13 ;  /* 0x0000b4000a047a23 */ /* 0x000fe2000001080d */
[----:B------:R-:W-:Y:S01]  /*3980*/  SHFL.BFLY PT, R7, R5, 0x2, 0x1f ;  /* 0x0c401f0005077f89 */ /* 0x000fe200000e0000 */
[--C-:B------:R-:W-:Y:S02]  /*3990*/  FFMA.FTZ R0, R16, c[0x0][0x2d0], -R12.reuse ;  /* 0x0000b40010007a23 */ /* 0x100fe4000001080c */
[----:B------:R1:W-:Y:S01]  /*39a0*/  MUFU.EX2 R19, R4 ;  /* 0x0000000400137308 */ /* 0x0003e20000000800 */
[----:B------:R-:W2:Y:S01]  /*39b0*/  SHFL.BFLY PT, R105, R6, 0x1, 0x1f ;  /* 0x0c201f0006697f89 */ /* 0x000ea200000e0000 */
[----:B------:R-:W-:-:S06]  /*39c0*/  FFMA.FTZ R3, R18, c[0x0][0x2d0], -R12 ;  /* 0x0000b40012037a23 */ /* 0x000fcc000001080c */
[----:B------:R3:W-:Y:S01]  /*39d0*/  MUFU.EX2 R197, R0 ;  /* 0x0000000000c57308 */ /* 0x0007e20000000800 */
[----:B-1----:R-:W-:-:S07]  /*39e0*/  FFMA.FTZ R4, R11, c[0x0][0x2d0], -R13 ;  /* 0x0000b4000b047a23 */ /* 0x002fce000001080d */
[----:B------:R-:W-:Y:S01]  /*39f0*/  MUFU.EX2 R182, R3 ;  /* 0x0000000300b67308 */ /* 0x000fe20000000800 */
[----:B---3--:R-:W-:-:S07]  /*3a00*/  FFMA.FTZ R0, R17, c[0x0][0x2d0], -R12 ;  /* 0x0000b40011007a23 */ /* 0x008fce000001080c */
[----:B------:R1:W-:Y:S01]  /*3a10*/  MUFU.EX2 R136, R4 ;  /* 0x0000000400887308 */ /* 0x0003e20000000800 */
[----:B--2---:R-:W-:-:S04]  /*3a20*/  FMNMX.FTZ R105, R6, R105, !PT ;  /* 0x0000006906697209 */ /* 0x004fc80007810000 */
[C---:B------:R-:W-:Y:S01]  /*3a30*/  FSETP.NEU.FTZ.AND P0, PT, R105.reuse, -INF , PT ;  /* 0xff8000006900780b */ /* 0x040fe20003f1d000 */
[----:B-1----:R-:W-:Y:S02]  /*3a40*/  FFMA.FTZ R4, R14, c[0x0][0x2d0], -R13 ;  /* 0x0000b4000e047a23 */ /* 0x002fe4000001080d */
[----:B------:R1:W-:Y:S08]  /*3a50*/  MUFU.EX2 R14, R0 ;  /* 0x00000000000e7308 */ /* 0x0003f00000000800 */
[----:B------:R2:W3:Y:S01]  /*3a60*/  MUFU.EX2 R181, R4 ;  /* 0x0000000400b57308 */ /* 0x0004e20000000800 */
[----:B-1----:R-:W-:-:S05]  /*3a70*/  FMUL.FTZ R0, R105, c[0x0][0x2d0] ;  /* 0x0000b40069007a20 */ /* 0x002fca0000410000 */
[----:B------:R-:W-:Y:S01]  /*3a80*/  FSEL R0, R0, RZ, P0 ;  /* 0x000000ff00007208 */ /* 0x000fe20000000000 */
[----:B--2---:R-:W-:Y:S01]  /*3a90*/  FFMA.FTZ R4, R15, c[0x0][0x2d0], -R12 ;  /* 0x0000b4000f047a23 */ /* 0x004fe2000001080c */
[----:B---3--:R-:W-:Y:S01]  /*3aa0*/  F2FP.BF16.PACK_AB R6, R181, R136 ;  /* 0x00000088b506723e */ /* 0x008fe200000010ff */
[----:B------:R-:W-:Y:S02]  /*3ab0*/  IMAD.MOV.U32 R15, RZ, RZ, R19 ;  /* 0x000000ffff0f7224 */ /* 0x000fe400078e0013 */
[----:B------:R1:W2:Y:S01]  /*3ac0*/  MUFU.EX2 R196, R4 ;  /* 0x0000000400c47308 */ /* 0x0002a20000000800 */
[--C-:B------:R-:W-:Y:S01]  /*3ad0*/  FFMA.FTZ R3, R32, c[0x0][0x2d0], -R0.reuse ;  /* 0x0000b40020037a23 */ /* 0x100fe20000010800 */
[----:B------:R-:W-:Y:S01]  /*3ae0*/  LDSM.16.MT88.4 R16, [R218+0x1100] ;  /* 0x00110000da10783b */ /* 0x000fe20000004200 */
[----:B------:R-:W-:-:S03]  /*3af0*/  FFMA.FTZ R8, R37, c[0x0][0x2d0], -R0 ;  /* 0x0000b40025087a23 */ /* 0x000fc60000010800 */
[----:B------:R-:W-:Y:S02]  /*3b00*/  LDSM.16.MT88.4 R32, [R217+0x2100] ;  /* 0x00210000d920783b */ /* 0x000fe40000004200 */
[----:B------:R3:W-:Y:S01]  /*3b10*/  MUFU.EX2 R251, R3 ;  /* 0x0000000300fb7308 */ /* 0x0007e20000000800 */
[----:B-1----:R-:W-:-:S07]  /*3b20*/  FMNMX.FTZ R4, R5, R7, !PT ;  /* 0x0000000705047209 */ /* 0x002fce0007810000 */
[----:B------:R1:W-:Y:S01]  /*3b30*/  MUFU.EX2 R252, R8 ;  /* 0x0000000800fc7308 */ /* 0x0003e20000000800 */
[----:B------:R-:W-:Y:S01]  /*3b40*/  F2FP.BF16.PACK_AB R7, R182, R14 ;  /* 0x0000000eb607723e */ /* 0x000fe200000010ff */
[----:B------:R-:W4:Y:S01]  /*3b50*/  SHFL.BFLY PT, R5, R4, 0x1, 0x1f ;  /* 0x0c201f0004057f89 */ /* 0x000f2200000e0000 */
[----:B---3--:R-:W-:-:S05]  /*3b60*/  FFMA.FTZ R3, R36, c[0x0][0x2d0], -R0 ;  /* 0x0000b40024037a23 */ /* 0x008fca0000010800 */
[----:B------:R3:W-:Y:S01]  /*3b70*/  MUFU.EX2 R247, R3 ;  /* 0x0000000300f77308 */ /* 0x0007e20000000800 */
[----:B-1----:R-:W-:-:S07]  /*3b80*/  FFMA.FTZ R8, R38, c[0x0][0x2d0], -R0 ;  /* 0x0000b40026087a23 */ /* 0x002fce0000010800 */
[----:B------:R-:W1:Y:S01]  /*3b90*/  MUFU.EX2 R180, R8 ;  /* 0x0000000800b47308 */ /* 0x000e620000000800 */
[----:B----4-:R-:W-:Y:S02]  /*3ba0*/  FMNMX.FTZ R104, R4, R5, !PT ;  /* 0x0000000504687209 */ /* 0x010fe40007810000 */
[----:B------:R-:W-:Y:S02]  /*3bb0*/  F2FP.BF16.PACK_AB R4, R15, R192 ;  /* 0x000000c00f04723e */ /* 0x000fe400000010ff */
[C---:B------:R-:W-:Y:S01]  /*3bc0*/  FSETP.NEU.FTZ.AND P0, PT, R104.reuse, -INF , PT ;  /* 0xff8000006800780b */ /* 0x040fe20003f1d000 */
[----:B---3--:R-:W-:Y:S01]  /*3bd0*/  FMUL.FTZ R3, R104, c[0x0][0x2d0] ;  /* 0x0000b40068037a20 */ /* 0x008fe20000410000 */
[----:B--2---:R-:W-:Y:S02]  /*3be0*/  F2FP.BF16.PACK_AB R5, R197, R196 ;  /* 0x000000c4c505723e */ /* 0x004fe400000010ff */
[----:B-1----:R-:W-:Y:S02]  /*3bf0*/  F2FP.BF16.PACK_AB R10, R180, R252 ;  /* 0x000000fcb40a723e */ /* 0x002fe400000010ff */
[----:B------:R-:W-:-:S02]  /*3c00*/  FSEL R3, R3, RZ, P0 ;  /* 0x000000ff03037208 */ /* 0x000fc40000000000 */
[----:B------:R-:W-:Y:S01]  /*3c10*/  PLOP3.LUT P0, PT, PT, PT, UP0, 0x40, 0x0 ;  /* 0x000000000000781c */ /* 0x000fe20003f0e808 */
[C---:B------:R-:W-:Y:S02]  /*3c20*/  HMMA.16816.F32.BF16 R124, R4.reuse, R28, RZ ;  /* 0x0000001c047c723c */ /* 0x040fe400000418ff */
[--C-:B------:R-:W-:Y:S02]  /*3c30*/  FFMA.FTZ R8, R39, c[0x0][0x2d0], -R3.reuse ;  /* 0x0000b40027087a23 */ /* 0x100fe40000010803 */
[----:B------:R-:W-:Y:S02]  /*3c40*/  LDSM.16.MT88.4 R36, [R218+0x2500] ;  /* 0x00250000da24783b */ /* 0x000fe40000004200 */
[----:B------:R1:W-:Y:S02]  /*3c50*/  MUFU.EX2 R244, R8 ;  /* 0x0000000800f47308 */ /* 0x0003e40000000800 */
[C---:B------:R-:W-:Y:S08]  /*3c60*/  HMMA.16816.F32.BF16 R120, R4.reuse, R24, RZ ;  /* 0x000000180478723c */ /* 0x040ff000000418ff */
[----:B------:R-:W-:Y:S01]  /*3c70*/  HMMA.16816.F32.BF16 R116, R4, R20, RZ ;  /* 0x000000140474723c */ /* 0x000fe200000418ff */
[----:B-1----:R-:W-:-:S07]  /*3c80*/  FFMA.FTZ R8, R44, c[0x0][0x2d0], -R3 ;  /* 0x0000b4002c087a23 */ /* 0x002fce0000010803 */
[C---:B------:R-:W-:Y:S01]  /*3c90*/  HMMA.16816.F32.BF16 R112, R4.reuse, R16, RZ ;  /* 0x000000100470723c */ /* 0x040fe200000418ff */
[----:B------:R1:W2:Y:S07]  /*3ca0*/  MUFU.EX2 R243, R8 ;  /* 0x0000000800f37308 */ /* 0x0002ae0000000800 */
[C---:B------:R-:W-:Y:S08]  /*3cb0*/  HMMA.16816.F32.BF16 R108, R4.reuse, R32, RZ ;  /* 0x00000020046c723c */ /* 0x040ff000000418ff */
[----:B------:R-:W-:Y:S01]  /*3cc0*/  HMMA.16816.F32.BF16 R96, R4, R40, RZ ;  /* 0x000000280460723c */ /* 0x000fe200000418ff */
[----:B-1----:R-:W-:Y:S01]  /*3cd0*/  FFMA.FTZ R8, R45, c[0x0][0x2d0], -R3 ;  /* 0x0000b4002d087a23 */ /* 0x002fe20000010803 */
[----:B--2---:R-:W-:-:S03]  /*3ce0*/  F2FP.BF16.PACK_AB R9, R243, R244 ;  /* 0x000000f4f309723e */ /* 0x004fc600000010ff */
[----:B------:R1:W-:Y:S03]  /*3cf0*/  MUFU.EX2 R246, R8 ;  /* 0x0000000800f67308 */ /* 0x0003e60000000800 */
[C---:B------:R-:W-:Y:S08]  /*3d00*/  HMMA.16816.F32.BF16 R92, R4.reuse, R30, RZ ;  /* 0x0000001e045c723c */ /* 0x040ff000000418ff */
[----:B------:R-:W-:Y:S01]  /*3d10*/  HMMA.16816.F32.BF16 R88, R4, R26, RZ ;  /* 0x0000001a0458723c */ /* 0x000fe200000418ff */
[----:B-1----:R-:W-:-:S07]  /*3d20*/  FFMA.FTZ R8, R46, c[0x0][0x2d0], -R3 ;  /* 0x0000b4002e087a23 */ /* 0x002fce0000010803 */
[C---:B------:R-:W-:Y:S01]  /*3d30*/  HMMA.16816.F32.BF16 R84, R4.reuse, R22, RZ ;  /* 0x000000160454723c */ /* 0x040fe200000418ff */
[----:B------:R1:W2:Y:S07]  /*3d40*/  MUFU.EX2 R250, R8 ;  /* 0x0000000800fa7308 */ /* 0x0002ae0000000800 */
[C---:B------:R-:W-:Y:S08]  /*3d50*/  HMMA.16816.F32.BF16 R80, R4.reuse, R18, RZ ;  /* 0x000000120450723c */ /* 0x040ff000000418ff */
[----:B------:R-:W-:Y:S01]  /*3d60*/  HMMA.16816.F32.BF16 R76, R4, R34, RZ ;  /* 0x00000022044c723c */ /* 0x000fe200000418ff */
[----:B-1----:R-:W-:-:S02]  /*3d70*/  F2FP.BF16.PACK_AB R8, R247, R251 ;  /* 0x000000fbf708723e */ /* 0x002fc400000010ff */
[----:B--2---:R-:W-:-:S05]  /*3d80*/  F2FP.BF16.PACK_AB R11, R250, R246 ;  /* 0x000000f6fa0b723e */ /* 0x004fca00000010ff */
[----:B------:R-:W-:Y:S07]  /*3d90*/  HMMA.16816.F32.BF16 R68, R4, R42, RZ ;  /* 0x0000002a0444723c */ /* 0x000fee00000418ff */
[--C-:B------:R-:W-:Y:S01]  /*3da0*/  FFMA.FTZ R4, R47, c[0x0][0x2d0], -R13.reuse ;  /* 0x0000b4002f047a23 */ /* 0x100fe2000001080d */
[C---:B------:R-:W-:Y:S03]  /*3db0*/  HMMA.16816.F32.BF16 R72, R8.reuse, R28, RZ ;  /* 0x0000001c0848723c */ /* 0x040fe600000418ff */
[----:B------:R1:W-:Y:S05]  /*3dc0*/  MUFU.EX2 R245, R4 ;  /* 0x0000000400f57308 */ /* 0x0003ea0000000800 */
[C---:B------:R-:W-:Y:S01]  /*3dd0*/  HMMA.16816.F32.BF16 R144, R8.reuse, R30, RZ ;  /* 0x0000001e0890723c */ /* 0x040fe200000418ff */
[----:B------:R-:W-:Y:S07]  /*3de0*/  LDSM.16.MT88.4 R28, [R218+0x1500] ;  /* 0x00150000da1c783b */ /* 0x000fee0000004200 */
[----:B------:R-:W-:Y:S01]  /*3df0*/  HMMA.16816.F32.BF16 R64, R8, R24, RZ ;  /* 0x000000180840723c */ /* 0x000fe200000418ff */
[----:B-1----:R-:W-:-:S04]  /*3e00*/  FFMA.FTZ R4, R48, c[0x0][0x2d0], -R13 ;  /* 0x0000b40030047a23 */ /* 0x002fc8000001080d */
[----:B------:R1:W-:Y:S03]  /*3e10*/  MUFU.EX2 R138, R4 ;  /* 0x00000004008a7308 */ /* 0x0003e60000000800 */
[C---:B------:R-:W-:Y:S01]  /*3e20*/  HMMA.16816.F32.BF16 R140, R8.reuse, R26, RZ ;  /* 0x0000001a088c723c */ /* 0x040fe200000418ff */
[----:B------:R-:W-:Y:S07]  /*3e30*/  LDSM.16.MT88.4 R24, [R217+0x500] ;  /* 0x00050000d918783b */ /* 0x000fee0000004200 */
[----:B------:R-:W-:Y:S01]  /*3e40*/  HMMA.16816.F32.BF16 R60, R8, R20, RZ ;  /* 0x00000014083c723c */ /* 0x000fe200000418ff */
[----:B-1----:R-:W-:-:S07]  /*3e50*/  FFMA.FTZ R4, R49, c[0x0][0x2d0], -R13 ;  /* 0x0000b40031047a23 */ /* 0x002fce000001080d */
[C---:B------:R-:W-:Y:S01]  /*3e60*/  HMMA.16816.F32.BF16 R132, R8.reuse, R22, RZ ;  /* 0x000000160884723c */ /* 0x040fe200000418ff */
[----:B------:R-:W-:Y:S01]  /*3e70*/  LDSM.16.MT88.4 R20, [R218+0x500] ;  /* 0x00050000da14783b */ /* 0x000fe20000004200 */
[----:B------:R1:W-:Y:S06]  /*3e80*/  MUFU.EX2 R249, R4 ;  /* 0x0000000400f97308 */ /* 0x0003ec0000000800 */
[C---:B------:R-:W-:Y:S08]  /*3e90*/  HMMA.16816.F32.BF16 R52, R8.reuse, R16, RZ ;  /* 0x000000100834723c */ /* 0x040ff000000418ff */
[----:B------:R-:W-:Y:S01]  /*3ea0*/  HMMA.16816.F32.BF16 R148, R8, R18, RZ ;  /* 0x000000120894723c */ /* 0x000fe200000418ff */
[----:B------:R-:W2:Y:S01]  /*3eb0*/  LDSM.16.MT88.4 R16, [R217+0x1500] ;  /* 0x00150000d910783b */ /* 0x000ea20000004200 */
[----:B-1----:R-:W-:-:S04]  /*3ec0*/  FFMA.FTZ R4, R50, c[0x0][0x2d0], -R13 ;  /* 0x0000b40032047a23 */ /* 0x002fc8000001080d */
[----:B------:R1:W3:Y:S02]  /*3ed0*/  MUFU.EX2 R248, R4 ;  /* 0x0000000400f87308 */ /* 0x0002e40000000800 */
[C---:B------:R-:W-:Y:S08]  /*3ee0*/  HMMA.16816.F32.BF16 R156, R8.reuse, R34, RZ ;  /* 0x00000022089c723c */ /* 0x040ff000000418ff */
[----:B------:R-:W-:Y:S01]  /*3ef0*/  HMMA.16816.F32.BF16 R44, R8, R40, RZ ;  /* 0x00000028082c723c */ /* 0x000fe200000418ff */
[----:B-1----:R-:W-:-:S07]  /*3f00*/  FFMA.FTZ R4, R51, c[0x0][0x2d0], -R12 ;  /* 0x0000b40033047a23 */ /* 0x002fce000001080c */
[C---:B------:R-:W-:Y:S01]  /*3f10*/  HMMA.16816.F32.BF16 R168, R8.reuse, R42, RZ ;  /* 0x0000002a08a8723c */ /* 0x040fe200000418ff */
[----:B---3--:R-:W-:Y:S01]  /*3f20*/  F2FP.BF16.PACK_AB R6, R248, R249 ;  /* 0x000000f9f806723e */ /* 0x008fe200000010ff */
[----:B------:R1:W-:Y:S06]  /*3f30*/  MUFU.EX2 R240, R4 ;  /* 0x0000000400f07308 */ /* 0x0003ec0000000800 */
[----:B------:R-:W-:Y:S01]  /*3f40*/  HMMA.16816.F32.BF16 R48, R8, R32, RZ ;  /* 0x000000200830723c */ /* 0x000fe200000418ff */
[----:B------:R-:W3:Y:S06]  /*3f50*/  LDSM.16.MT88.4 R32, [R217+0x2500] ;  /* 0x00250000d920783b */ /* 0x000eec0000004200 */
[----:B------:R-:W-:-:S02]  /*3f60*/  FFMA.FTZ R8, R102, c[0x0][0x2d0], -R0 ;  /* 0x0000b40066087a23 */ /* 0x000fc40000010800 */
[----:B-1----:R-:W-:Y:S02]  /*3f70*/  FFMA.FTZ R4, R57, c[0x0][0x2d0], -R12 ;  /* 0x0000b40039047a23 */ /* 0x002fe4000001080c */
[----:B------:R1:W-:Y:S01]  /*3f80*/  MUFU.EX2 R233, R8 ;  /* 0x0000000800e97308 */ /* 0x0003e20000000800 */
[----:B------:R-:W-:-:S07]  /*3f90*/  IMAD.MOV.U32 R57, RZ, RZ, R138 ;  /* 0x000000ffff397224 */ /* 0x000fce00078e008a */
[----:B------:R4:W5:Y:S01]  /*3fa0*/  MUFU.EX2 R5, R4 ;  /* 0x0000000400057308 */ /* 0x0009620000000800 */
[----:B-1----:R-:W-:-:S07]  /*3fb0*/  FFMA.FTZ R8, R106, c[0x0][0x2d0], -R0 ;  /* 0x0000b4006a087a23 */ /* 0x002fce0000010800 */
[----:B------:R1:W-:Y:S01]  /*3fc0*/  MUFU.EX2 R213, R8 ;  /* 0x0000000800d57308 */ /* 0x0003e20000000800 */
[----:B----4-:R-:W-:Y:S02]  /*3fd0*/  FFMA.FTZ R4, R58, c[0x0][0x2d0], -R12 ;  /* 0x0000b4003a047a23 */ /* 0x010fe4000001080c */
[----:B-----5:R-:W-:-:S05]  /*3fe0*/  IMAD.MOV.U32 R58, RZ, RZ, R5 ;  /* 0x000000ffff3a7224 */ /* 0x020fca00078e0005 */
[----:B------:R4:W-:Y:S01]  /*3ff0*/  MUFU.EX2 R242, R4 ;  /* 0x0000000400f27308 */ /* 0x0009e20000000800 */
[----:B------:R-:W-:Y:S01]  /*4000*/  F2FP.BF16.PACK_AB R5, R58, R240 ;  /* 0x000000f03a05723e */ /* 0x000fe200000010ff */
[----:B-1----:R-:W-:-:S06]  /*4010*/  FFMA.FTZ R8, R107, c[0x0][0x2d0], -R3 ;  /* 0x0000b4006b087a23 */ /* 0x002fcc0000010803 */
[----:B------:R1:W-:Y:S01]  /*4020*/  MUFU.EX2 R209, R8 ;  /* 0x0000000800d17308 */ /* 0x0003e20000000800 */
[----:B----4-:R-:W-:Y:S02]  /*4030*/  FFMA.FTZ R4, R59, c[0x0][0x2d0], -R12 ;  /* 0x0000b4003b047a23 */ /* 0x010fe4000001080c */
[----:B------:R-:W-:-:S05]  /*4040*/  IMAD.MOV.U32 R59, RZ, RZ, R137 ;  /* 0x000000ffff3b7224 */ /* 0x000fca00078e0089 */
[----:B------:R4:W5:Y:S01]  /*4050*/  MUFU.EX2 R241, R4 ;  /* 0x0000000400f17308 */ /* 0x0009620000000800 */
[----:B-1----:R-:W-:Y:S02]  /*4060*/  FFMA.FTZ R8, R128, c[0x0][0x2d0], -R3 ;  /* 0x0000b40080087a23 */ /* 0x002fe40000010803 */
[----:B------:R-:W-:-:S05]  /*4070*/  IMAD.MOV.U32 R128, RZ, RZ, R180 ;  /* 0x000000ffff807224 */ /* 0x000fca00078e00b4 */
[----:B------:R1:W-:Y:S01]  /*4080*/  MUFU.EX2 R191, R8 ;  /* 0x0000000800bf7308 */ /* 0x0003e20000000800 */
[----:B----4-:R-:W-:Y:S01]  /*4090*/  FFMA.FTZ R4, R100, c[0x0][0x2d0], -R0 ;  /* 0x0000b40064047a23 */ /* 0x010fe20000010800 */
[----:B-----5:R-:W-:Y:S01]  /*40a0*/  F2FP.BF16.PACK_AB R7, R241, R242 ;  /* 0x000000f2f107723e */ /* 0x020fe200000010ff */
[----:B------:R-:W-:-:S05]  /*40b0*/  IMAD.MOV.U32 R100, RZ, RZ, R136 ;  /* 0x000000ffff647224 */ /* 0x000fca00078e0088 */
[----:B------:R4:W-:Y:S01]  /*40c0*/  MUFU.EX2 R235, R4 ;  /* 0x0000000400eb7308 */ /* 0x0009e20000000800 */
[----:B-1----:R-:W-:Y:S02]  /*40d0*/  FFMA.FTZ R8, R129, c[0x0][0x2d0], -R3 ;  /* 0x0000b40081087a23 */ /* 0x002fe40000010803 */
[----:B------:R-:W-:-:S05]  /*40e0*/  IMAD.MOV.U32 R129, RZ, RZ, R14 ;  /* 0x000000ffff817224 */ /* 0x000fca00078e000e */
[----:B------:R1:W-:Y:S01]  /*40f0*/  MUFU.EX2 R208, R8 ;  /* 0x0000000800d07308 */ /* 0x0003e20000000800 */
[----:B------:R-:W-:Y:S02]  /*4100*/  FFMA.FTZ R14, R165, c[0x0][0x2d0], -R12 ;  /* 0x0000b400a50e7a23 */ /* 0x000fe4000001080c */
[----:B----4-:R-:W-:-:S05]  /*4110*/  FFMA.FTZ R4, R101, c[0x0][0x2d0], -R0 ;  /* 0x0000b40065047a23 */ /* 0x010fca0000010800 */
[----:B------:R4:W5:Y:S01]  /*4120*/  MUFU.EX2 R183, R4 ;  /* 0x0000000400b77308 */ /* 0x0009620000000800 */
[----:B-1----:R-:W-:-:S07]  /*4130*/  FFMA.FTZ R8, R130, c[0x0][0x2d0], -R3 ;  /* 0x0000b40082087a23 */ /* 0x002fce0000010803 */
[----:B------:R1:W-:Y:S01]  /*4140*/  MUFU.EX2 R180, R14 ;  /* 0x0000000e00b47308 */ /* 0x0003e20000000800 */
[----:B----4-:R-:W-:-:S07]  /*4150*/  F2FP.BF16.PACK_AB R4, R57, R245 ;  /* 0x000000f53904723e */ /* 0x010fce00000010ff */
[----:B------:R4:W4:Y:S01]  /*4160*/  MUFU.EX2 R206, R8 ;  /* 0x0000000800ce7308 */ /* 0x0009220000000800 */
[----:B--2---:R-:W-:Y:S01]  /*4170*/  HMMA.16816.F32.BF16 R160, R4, R16, R116 ;  /* 0x0000001004a0723c */ /* 0x004fe20000041874 */
[----:B-1----:R-:W-:-:S07]  /*4180*/  FFMA.FTZ R14, R166, c[0x0][0x2d0], -R12 ;  /* 0x0000b400a60e7a23 */ /* 0x002fce000001080c */
[----:B---3--:R-:W-:Y:S01]  /*4190*/  HMMA.16816.F32.BF16 R116, R4, R32, R108 ;  /* 0x000000200474723c */ /* 0x008fe2000004186c */
[----:B----4-:R-:W-:-:S04]  /*41a0*/  FFMA.FTZ R8, R131, c[0x0][0x2d0], -R13 ;  /* 0x0000b40083087a23 */ /* 0x010fc8000001080d */
[----:B------:R1:W-:Y:S03]  /*41b0*/  MUFU.EX2 R199, R8 ;  /* 0x0000000800c77308 */ /* 0x0003e60000000800 */
[C---:B------:R-:W-:Y:S08]  /*41c0*/  HMMA.16816.F32.BF16 R172, R4.reuse, R20, R120 ;  /* 0x0000001404ac723c */ /* 0x040ff00000041878 */
[----:B------:R-:W-:Y:S01]  /*41d0*/  HMMA.16816.F32.BF16 R108, R4, R36, R96 ;  /* 0x00000024046c723c */ /* 0x000fe20000041860 */
[----:B-1----:R-:W-:-:S07]  /*41e0*/  FFMA.FTZ R8, R154, c[0x0][0x2d0], -R13 ;  /* 0x0000b4009a087a23 */ /* 0x002fce000001080d */
[C---:B------:R-:W-:Y:S01]  /*41f0*/  HMMA.16816.F32.BF16 R176, R4.reuse, R24, R124 ;  /* 0x0000001804b0723c */ /* 0x040fe2000004187c */
[----:B------:R-:W-:Y:S01]  /*4200*/  IMAD.MOV.U32 R154, RZ, RZ, R192 ;  /* 0x000000ffff9a7224 */ /* 0x000fe200078e00c0 */
[----:B------:R1:W2:Y:S06]  /*4210*/  MUFU.EX2 R198, R8 ;  /* 0x0000000800c67308 */ /* 0x0002ac0000000800 */
[C---:B------:R-:W-:Y:S08]  /*4220*/  HMMA.16816.F32.BF16 R120, R4.reuse, R26, R92 ;  /* 0x0000001a0478723c */ /* 0x040ff0000004185c */
[----:B------:R-:W-:Y:S01]  /*4230*/  HMMA.16816.F32.BF16 R136, R4, R22, R88 ;  /* 0x000000160488723c */ /* 0x000fe20000041858 */
[----:B-1----:R-:W-:-:S02]  /*4240*/  FFMA.FTZ R8, R153, c[0x0][0x2d0], -R13 ;  /* 0x0000b40099087a23 */ /* 0x002fc4000001080d */
[----:B------:R-:W-:Y:S02]  /*4250*/  IMAD.MOV.U32 R153, RZ, RZ, R197 ;  /* 0x000000ffff997224 */ /* 0x000fe400078e00c5 */
[----:B------:R1:W-:Y:S03]  /*4260*/  MUFU.EX2 R197, R8 ;  /* 0x0000000800c57308 */ /* 0x0003e60000000800 */
[C---:B------:R-:W-:Y:S08]  /*4270*/  HMMA.16816.F32.BF16 R96, R4.reuse, R18, R84 ;  /* 0x000000120460723c */ /* 0x040ff00000041854 */
[----:B------:R-:W-:Y:S01]  /*4280*/  HMMA.16816.F32.BF16 R124, R4, R28, R112 ;  /* 0x0000001c047c723c */ /* 0x000fe20000041870 */
[----:B-1----:R-:W-:-:S07]  /*4290*/  FFMA.FTZ R8, R152, c[0x0][0x2d0], -R13 ;  /* 0x0000b40098087a23 */ /* 0x002fce000001080d */
[C---:B------:R-:W-:Y:S01]  /*42a0*/  HMMA.16816.F32.BF16 R92, R4.reuse, R30, R80 ;  /* 0x0000001e045c723c */ /* 0x040fe20000041850 */
[----:B------:R-:W-:Y:S02]  /*42b0*/  IMAD.MOV.U32 R152, RZ, RZ, R196 ;  /* 0x000000ffff987224 */ /* 0x000fe400078e00c4 */
[----:B------:R1:W-:Y:S05]  /*42c0*/  MUFU.EX2 R196, R8 ;  /* 0x0000000800c47308 */ /* 0x0003ea0000000800 */
[C---:B------:R-:W-:Y:S08]  /*42d0*/  HMMA.16816.F32.BF16 R88, R4.reuse, R34, R76 ;  /* 0x000000220458723c */ /* 0x040ff0000004184c */
[----:B------:R-:W-:Y:S01]  /*42e0*/  HMMA.16816.F32.BF16 R84, R4, R38, R68 ;  /* 0x000000260454723c */ /* 0x000fe20000041844 */
[----:B-1----:R-:W-:-:S02]  /*42f0*/  FFMA.FTZ R8, R155, c[0x0][0x2d0], -R12 ;  /* 0x0000b4009b087a23 */ /* 0x002fc4000001080c */
[----:B------:R-:W-:-:S04]  /*4300*/  IMAD.MOV.U32 R155, RZ, RZ, R100 ;  /* 0x000000ffff9b7224 */ /* 0x000fc800078e0064 */
[----:B-----5:R-:W-:Y:S02]  /*4310*/  F2FP.BF16.PACK_AB R4, R183, R235 ;  /* 0x000000ebb704723e */ /* 0x020fe400000010ff */
[----:B------:R-:W-:Y:S02]  /*4320*/  F2FP.BF16.PACK_AB R5, R191, R209 ;  /* 0x000000d1bf05723e */ /* 0x000fe400000010ff */
[----:B------:R-:W-:Y:S02]  /*4330*/  F2FP.BF16.PACK_AB R6, R213, R233 ;  /* 0x000000e9d506723e */ /* 0x000fe400000010ff */
[----:B------:R-:W-:-:S07]  /*4340*/  F2FP.BF16.PACK_AB R7, R206, R208 ;  /* 0x000000d0ce07723e */ /* 0x000fce00000010ff */
[C---:B------:R-:W-:Y:S08]  /*4350*/  HMMA.16816.F32.BF16 R76, R4.reuse, R20, R64 ;  /* 0x00000014044c723c */ /* 0x040ff00000041840 */
[C---:B------:R-:W-:Y:S08]  /*4360*/  HMMA.16816.F32.BF16 R64, R4.reuse, R32, R48 ;  /* 0x000000200440723c */ /* 0x040ff00000041830 */
[C---:B------:R-:W-:Y:S01]  /*4370*/  HMMA.16816.F32.BF16 R48, R4.reuse, R22, R140 ;  /* 0x000000160430723c */ /* 0x040fe2000004188c */
[----:B------:R-:W1:Y:S06]  /*4380*/  LDSM.16.MT88.4 R20, [R217+0x1900] ;  /* 0x00190000d914783b */ /* 0x000e6c0000004200 */
[----:B------:R-:W-:Y:S01]  /*4390*/  IMAD.MOV.U32 R141, RZ, RZ, R181 ;  /* 0x000000ffff8d7224 */ /* 0x000fe200078e00b5 */
[----:B------:R-:W-:Y:S01]  /*43a0*/  HMMA.16816.F32.BF16 R80, R4, R24, R72 ;  /* 0x000000180450723c */ /* 0x000fe20000041848 */
[----:B------:R3:W-:Y:S01]  /*43b0*/  MUFU.EX2 R181, R14 ;  /* 0x0000000e00b57308 */ /* 0x0007e20000000800 */
[----:B------:R-:W-:-:S02]  /*43c0*/  IMAD.MOV.U32 R143, RZ, RZ, R183 ;  /* 0x000000ffff8f7224 */ /* 0x000fc400078e00b7 */
[----:B------:R-:W-:-:S04]  /*43d0*/  IMAD.MOV.U32 R142, RZ, RZ, R182 ;  /* 0x000000ffff8e7224 */ /* 0x000fc800078e00b6 */
[C---:B------:R-:W-:Y:S01]  /*43e0*/  HMMA.16816.F32.BF16 R72, R4.reuse, R16, R60 ;  /* 0x000000100448723c */ /* 0x040fe2000004183c */
[----:B------:R4:W-:Y:S07]  /*43f0*/  MUFU.EX2 R183, R8 ;  /* 0x0000000800b77308 */ /* 0x0009ee0000000800 */
[----:B------:R-:W-:Y:S01]  /*4400*/  HMMA.16816.F32.BF16 R68, R4, R28, R52 ;  /* 0x0000001c0444723c */ /* 0x000fe20000041834 */
[----:B---3--:R-:W-:-:S04]  /*4410*/  FFMA.FTZ R14, R167, c[0x0][0x2d0], -R0 ;  /* 0x0000b400a70e7a23 */ /* 0x008fc80000010800 */
[----:B------:R3:W-:Y:S03]  /*4420*/  MUFU.EX2 R106, R14 ;  /* 0x0000000e006a7308 */ /* 0x0007e60000000800 */
[----:B------:R-:W-:Y:S01]  /*4430*/  HMMA.16816.F32.BF16 R192, R4, R36, R44 ;  /* 0x0000002404c0723c */ /* 0x000fe2000004182c */
[----:B----4-:R-:W-:-:S04]  /*4440*/  FFMA.FTZ R8, R164, c[0x0][0x2d0], -R12 ;  /* 0x0000b400a4087a23 */ /* 0x010fc8000001080c */
[----:B------:R4:W5:Y:S03]  /*4450*/  MUFU.EX2 R182, R8 ;  /* 0x0000000800b67308 */ /* 0x0009660000000800 */
[----:B------:R-:W-:Y:S01]  /*4460*/  HMMA.16816.F32.BF16 R40, R4, R30, R148 ;  /* 0x0000001e0428723c */ /* 0x000fe20000041894 */
[----:B------:R-:W-:Y:S01]  /*4470*/  LDSM.16.MT88.4 R28, [R217+0x2900] ;  /* 0x00290000d91c783b */ /* 0x000fe20000004200 */
[----:B---3--:R-:W-:-:S06]  /*4480*/  FFMA.FTZ R14, R184, c[0x0][0x2d0], -R0 ;  /* 0x0000b400b80e7a23 */ /* 0x008fcc0000010800 */
[C---:B------:R-:W-:Y:S01]  /*4490*/  HMMA.16816.F32.BF16 R60, R4.reuse, R26, R144 ;  /* 0x0000001a043c723c */ /* 0x040fe20000041890 */
[----:B------:R3:W1:Y:S01]  /*44a0*/  MUFU.EX2 R101, R14 ;  /* 0x0000000e00657308 */ /* 0x0006620000000800 */
[----:B------:R-:W-:Y:S04]  /*44b0*/  LDSM.16.MT88.4 R24, [R218+0x1900] ;  /* 0x00190000da18783b */ /* 0x000fe80000004200 */
[----:B----4-:R-:W-:Y:S01]  /*44c0*/  LDSM.16.MT88.4 R8, [R218+0x900] ;  /* 0x00090000da08783b */ /* 0x010fe20000004200 */
[----:B------:R-:W-:Y:S01]  /*44d0*/  IMAD.MOV.U32 R145, RZ, RZ, R57 ;  /* 0x000000ffff917224 */ /* 0x000fe200078e0039 */
[----:B------:R-:W-:Y:S01]  /*44e0*/  HMMA.16816.F32.BF16 R44, R4, R18, R132 ;  /* 0x00000012042c723c */ /* 0x000fe20000041884 */
[----:B------:R-:W-:Y:S01]  /*44f0*/  IMAD.MOV.U32 R147, RZ, RZ, R59 ;  /* 0x000000ffff937224 */ /* 0x000fe200078e003b */
[----:B------:R-:W4:Y:S01]  /*4500*/  LDSM.16.MT88.4 R16, [R217+0x900] ;  /* 0x00090000d910783b */ /* 0x000f220000004200 */
[----:B------:R-:W-:-:S02]  /*4510*/  IMAD.MOV.U32 R146, RZ, RZ, R58 ;  /* 0x000000ffff927224 */ /* 0x000fc400078e003a */
[----:B------:R-:W-:-:S03]  /*4520*/  IMAD.MOV.U32 R144, RZ, RZ, R191 ;  /* 0x000000ffff907224 */ /* 0x000fc600078e00bf */
[C---:B------:R-:W-:Y:S01]  /*4530*/  HMMA.16816.F32.BF16 R52, R4.reuse, R34, R156 ;  /* 0x000000220434723c */ /* 0x040fe2000004189c */
[----:B---3--:R-:W-:Y:S01]  /*4540*/  FFMA.FTZ R14, R186, c[0x0][0x2d0], -R0 ;  /* 0x0000b400ba0e7a23 */ /* 0x008fe20000010800 */
[----:B------:R-:W3:Y:S03]  /*4550*/  LDSM.16.MT88.4 R32, [R218+0x2900] ;  /* 0x00290000da20783b */ /* 0x000ee60000004200 */
[----:B------:R1:W-:Y:S01]  /*4560*/  MUFU.EX2 R102, R14 ;  /* 0x0000000e00667308 */ /* 0x0003e20000000800 */
[----:B------:R-:W3:Y:S02]  /*4570*/  LDSM.16.MT88.4 R156, [R217+0x1d00] ;  /* 0x001d0000d99c783b */ /* 0x000ee40000004200 */
[----:B------:R-:W-:Y:S07]  /*4580*/  HMMA.16816.F32.BF16 R36, R4, R38, R168 ;  /* 0x000000260424723c */ /* 0x000fee00000418a8 */
[----:B--2---:R-:W-:-:S02]  /*4590*/  F2FP.BF16.PACK_AB R4, R198, R199 ;  /* 0x000000c7c604723e */ /* 0x004fc400000010ff */
[----:B-----5:R-:W-:Y:S02]  /*45a0*/  F2FP.BF16.PACK_AB R5, R182, R183 ;  /* 0x000000b7b605723e */ /* 0x020fe400000010ff */
[----:B------:R-:W-:Y:S01]  /*45b0*/  F2FP.BF16.PACK_AB R6, R196, R197 ;  /* 0x000000c5c406723e */ /* 0x000fe200000010ff */
[----:B-1----:R-:W-:Y:S01]  /*45c0*/  FFMA.FTZ R14, R185, c[0x0][0x2d0], -R0 ;  /* 0x0000b400b90e7a23 */ /* 0x002fe20000010800 */
[----:B------:R-:W-:-:S03]  /*45d0*/  F2FP.BF16.PACK_AB R7, R181, R180 ;  /* 0x000000b4b507723e */ /* 0x000fc600000010ff */
[----:B------:R1:W-:Y:S04]  /*45e0*/  MUFU.EX2 R107, R14 ;  /* 0x0000000e006b7308 */ /* 0x0003e80000000800 */
[C---:B------:R-:W-:Y:S08]  /*45f0*/  HMMA.16816.F32.BF16 R148, R4.reuse, R20, R160 ;  /* 0x000000140494723c */ /* 0x040ff000000418a0 */
[----:B----4-:R-:W-:Y:S01]  /*4600*/  HMMA.16816.F32.BF16 R112, R4, R16, R176 ;  /* 0x000000100470723c */ /* 0x010fe200000418b0 */
[----:B-1----:R-:W-:-:S04]  /*4610*/  FFMA.FTZ R14, R189, c[0x0][0x2d0], -R3 ;  /* 0x0000b400bd0e7a23 */ /* 0x002fc80000010803 */
[----:B------:R1:W-:Y:S03]  /*4620*/  MUFU.EX2 R57, R14 ;  /* 0x0000000e00397308 */ /* 0x0003e60000000800 */
[C---:B------:R-:W-:Y:S01]  /*4630*/  HMMA.16816.F32.BF16 R132, R4.reuse, R8, R172 ;  /* 0x000000080484723c */ /* 0x040fe200000418ac */
[----:B------:R-:W-:Y:S07]  /*4640*/  LDSM.16.MT88.4 R172, [R218+0x1d00] ;  /* 0x001d0000daac783b */ /* 0x000fee0000004200 */
[----:B------:R-:W-:Y:S01]  /*4650*/  HMMA.16816.F32.BF16 R164, R4, R24, R124 ;  /* 0x0000001804a4723c */ /* 0x000fe2000004187c */
[----:B------:R-:W2:Y:S01]  /*4660*/  LDSM.16.MT88.4 R124, [R217+0xd00] ;  /* 0x000d0000d97c783b */ /* 0x000ea20000004200 */
[----:B-1----:R-:W-:-:S06]  /*4670*/  FFMA.FTZ R14, R187, c[0x0][0x2d0], -R3 ;  /* 0x0000b400bb0e7a23 */ /* 0x002fcc0000010803 */
[C---:B------:R-:W-:Y:S01]  /*4680*/  HMMA.16816.F32.BF16 R120, R4.reuse, R18, R120 ;  /* 0x000000120478723c */ /* 0x040fe20000041878 */
[----:B------:R1:W4:Y:S07]  /*4690*/  MUFU.EX2 R100, R14 ;  /* 0x0000000e00647308 */ /* 0x00032e0000000800 */
[C---:B------:R-:W-:Y:S08]  /*46a0*/  HMMA.16816.F32.BF16 R184, R4.reuse, R28, R116 ;  /* 0x0000001c04b8723c */ /* 0x040ff00000041874 */
[----:B------:R-:W-:Y:S01]  /*46b0*/  HMMA.16816.F32.BF16 R136, R4, R10, R136 ;  /* 0x0000000a0488723c */ /* 0x000fe20000041888 */
[----:B-1----:R-:W-:-:S04]  /*46c0*/  FFMA.FTZ R14, R190, c[0x0][0x2d0], -R3 ;  /* 0x0000b400be0e7a23 */ /* 0x002fc80000010803 */
[----:B------:R1:W-:Y:S03]  /*46d0*/  MUFU.EX2 R59, R14 ;  /* 0x0000000e003b7308 */ /* 0x0003e60000000800 */
[C---:B------:R-:W-:Y:S08]  /*46e0*/  HMMA.16816.F32.BF16 R96, R4.reuse, R22, R96 ;  /* 0x000000160460723c */ /* 0x040ff00000041860 */
[----:B------:R-:W-:Y:S01]  /*46f0*/  HMMA.16816.F32.BF16 R168, R4, R26, R92 ;  /* 0x0000001a04a8723c */ /* 0x000fe2000004185c */
[----:B-1----:R-:W-:-:S07]  /*4700*/  FFMA.FTZ R14, R188, c[0x0][0x2d0], -R3 ;  /* 0x0000b400bc0e7a23 */ /* 0x002fce0000010803 */
[C---:B------:R-:W-:Y:S01]  /*4710*/  HMMA.16816.F32.BF16 R88, R4.reuse, R30, R88 ;  /* 0x0000001e0458723c */ /* 0x040fe20000041858 */
[----:B------:R1:W5:Y:S07]  /*4720*/  MUFU.EX2 R58, R14 ;  /* 0x0000000e003a7308 */ /* 0x00036e0000000800 */
[C---:B---3--:R-:W-:Y:S08]  /*4730*/  HMMA.16816.F32.BF16 R188, R4.reuse, R32, R108 ;  /* 0x0000002004bc723c */ /* 0x048ff0000004186c */
[----:B------:R-:W-:Y:S01]  /*4740*/  HMMA.16816.F32.BF16 R116, R4, R34, R84 ;  /* 0x000000220474723c */ /* 0x000fe20000041854 */
[----:B-1----:R-:W-:-:S06]  /*4750*/  IMAD.MOV.U32 R14, RZ, RZ, R129 ;  /* 0x000000ffff0e7224 */ /* 0x002fcc00078e0081 */
[----:B------:R-:W-:Y:S02]  /*4760*/  F2FP.BF16.PACK_AB R4, R101, R106 ;  /* 0x0000006a6504723e */ /* 0x000fe400000010ff */
[----:B----4-:R-:W-:Y:S02]  /*4770*/  F2FP.BF16.PACK_AB R5, R100, R57 ;  /* 0x000000396405723e */ /* 0x010fe400000010ff */
[----:B------:R-:W-:Y:S02]  /*4780*/  F2FP.BF16.PACK_AB R6, R107, R102 ;  /* 0x000000666b06723e */ /* 0x000fe400000010ff */
[----:B-----5:R-:W-:-:S07]  /*4790*/  F2FP.BF16.PACK_AB R7, R58, R59 ;  /* 0x0000003b3a07723e */ /* 0x020fce00000010ff */
[C---:B------:R-:W-:Y:S01]  /*47a0*/  HMMA.16816.F32.BF16 R176, R4.reuse, R16, R80 ;  /* 0x0000001004b0723c */ /* 0x040fe20000041850 */
[----:B------:R-:W-:Y:S06]  /*47b0*/  LDSM.16.MT88.4 R80, [R217+0x2d00] ;  /* 0x002d0000d950783b */ /* 0x000fec0000004200 */
[----:B------:R-:W-:Y:S01]  /*47c0*/  IMAD.MOV.U32 R16, RZ, RZ, R128 ;  /* 0x000000ffff107224 */ /* 0x000fe200078e0080 */
[C---:B------:R-:W-:Y:S07]  /*47d0*/  HMMA.16816.F32.BF16 R108, R4.reuse, R10, R48 ;  /* 0x0000000a046c723c */ /* 0x040fee0000041830 */
[----:B------:R-:W-:Y:S01]  /*47e0*/  IMAD.MOV.U32 R50, RZ, RZ, R145 ;  /* 0x000000ffff327224 */ /* 0x000fe200078e0091 */
[----:B------:R-:W-:Y:S01]  /*47f0*/  HMMA.16816.F32.BF16 R128, R4, R8, R76 ;  /* 0x000000080480723c */ /* 0x000fe2000004184c */
[----:B------:R-:W-:-:S06]  /*4800*/  IMAD.MOV.U32 R51, RZ, RZ, R146 ;  /* 0x000000ffff337224 */ /* 0x000fcc00078e0092 */
[----:B------:R-:W-:Y:S01]  /*4810*/  FFMA.FTZ R8, R200, c[0x0][0x2d0], -R13 ;  /* 0x0000b400c8087a23 */ /* 0x000fe2000001080d */
[C---:B------:R-:W-:Y:S01]  /*4820*/  HMMA.16816.F32.BF16 R160, R4.reuse, R18, R60 ;  /* 0x0000001204a0723c */ /* 0x040fe2000004183c */
[----:B------:R-:W-:Y:S02]  /*4830*/  IMAD.MOV.U32 R76, RZ, RZ, R144 ;  /* 0x000000ffff4c7224 */ /* 0x000fe400078e0090 */
[----:B------:R1:W-:Y:S01]  /*4840*/  MUFU.EX2 R49, R8 ;  /* 0x0000000800317308 */ /* 0x0003e20000000800 */
[----:B------:R-:W-:Y:S02]  /*4850*/  IMAD.MOV.U32 R200, RZ, RZ, R147 ;  /* 0x000000ffffc87224 */ /* 0x000fe400078e0093 */
[----:B------:R-:W-:Y:S02]  /*4860*/  IMAD.MOV.U32 R79, RZ, RZ, R141 ;  /* 0x000000ffff4f7224 */ /* 0x000fe400078e008d */
[----:B------:R-:W-:Y:S01]  /*4870*/  HMMA.16816.F32.BF16 R60, R4, R22, R44 ;  /* 0x00000016043c723c */ /* 0x000fe2000004182c */
[----:B------:R-:W-:-:S02]  /*4880*/  IMAD.MOV.U32 R78, RZ, RZ, R142 ;  /* 0x000000ffff4e7224 */ /* 0x000fc400078e008e */
[----:B------:R-:W-:Y:S02]  /*4890*/  IMAD.MOV.U32 R77, RZ, RZ, R143 ;  /* 0x000000ffff4d7224 */ /* 0x000fe400078e008f */
[----:B------:R-:W3:Y:S02]  /*48a0*/  LDSM.16.MT88.4 R140, [R218+0xd00] ;  /* 0x000d0000da8c783b */ /* 0x000ee40000004200 */
[----:B------:R-:W-:Y:S01]  /*48b0*/  IMAD.MOV.U32 R45, RZ, RZ, R16 ;  /* 0x000000ffff2d7224 */ /* 0x000fe200078e0010 */
[----:B------:R-:W-:Y:S01]  /*48c0*/  HMMA.16816.F32.BF16 R68, R4, R24, R68 ;  /* 0x000000180444723c */ /* 0x000fe20000041844 */
[----:B------:R-:W-:Y:S02]  /*48d0*/  IMAD.MOV.U32 R47, RZ, RZ, R78 ;  /* 0x000000ffff2f7224 */ /* 0x000fe400078e004e */
[----:B-1----:R-:W-:Y:S02]  /*48e0*/  FFMA.FTZ R8, R201, c[0x0][0x2d0], -R13 ;  /* 0x0000b400c9087a23 */ /* 0x002fe4000001080d */
[----:B------:R-:W-:-:S02]  /*48f0*/  IMAD.MOV.U32 R46, RZ, RZ, R79 ;  /* 0x000000ffff2e7224 */ /* 0x000fc400078e004f */
[----:B------:R1:W4:Y:S01]  /*4900*/  MUFU.EX2 R48, R8 ;  /* 0x0000000800307308 */ /* 0x0003220000000800 */
[----:B------:R-:W-:Y:S01]  /*4910*/  HMMA.16816.F32.BF16 R144, R4, R20, R72 ;  /* 0x000000140490723c */ /* 0x000fe20000041848 */
[----:B------:R-:W-:-:S07]  /*4920*/  IMAD.MOV.U32 R201, RZ, RZ, R77 ;  /* 0x000000ffffc97224 */ /* 0x000fce00078e004d */
[----:B------:R-:W-:Y:S01]  /*4930*/  HMMA.16816.F32.BF16 R40, R4, R26, R40 ;  /* 0x0000001a0428723c */ /* 0x000fe20000041828 */
[----:B-1----:R-:W-:-:S07]  /*4940*/  FFMA.FTZ R8, R202, c[0x0][0x2d0], -R13 ;  /* 0x0000b400ca087a23 */ /* 0x002fce000001080d */
[C---:B------:R-:W-:Y:S01]  /*4950*/  HMMA.16816.F32.BF16 R64, R4.reuse, R28, R64 ;  /* 0x0000001c0440723c */ /* 0x040fe20000041840 */
[----:B------:R-:W-:Y:S01]  /*4960*/  IMAD.MOV.U32 R202, RZ, RZ, R14 ;  /* 0x000000ffffca7224 */ /* 0x000fe200078e000e */
[----:B----4-:R-:W-:Y:S01]  /*4970*/  F2FP.BF16.PACK_AB R92, R48, R49 ;  /* 0x00000031305c723e */ /* 0x010fe200000010ff */
[----:B------:R1:W-:Y:S01]  /*4980*/  MUFU.EX2 R44, R8 ;  /* 0x00000008002c7308 */ /* 0x0003e20000000800 */
[----:B------:R-:W-:Y:S02]  /*4990*/  IMAD.MOV.U32 R27, RZ, RZ, R152 ;  /* 0x000000ffff1b7224 */ /* 0x000fe400078e0098 */
[----:B------:R-:W-:Y:S02]  /*49a0*/  IMAD.MOV.U32 R26, RZ, RZ, R153 ;  /* 0x000000ffff1a7224 */ /* 0x000fe400078e0099 */
[----:B------:R-:W-:Y:S01]  /*49b0*/  HMMA.16816.F32.BF16 R52, R4, R30, R52 ;  /* 0x0000001e0434723c */ /* 0x000fe20000041834 */
[----:B------:R-:W-:-:S07]  /*49c0*/  IMAD.MOV.U32 R29, RZ, RZ, R15 ;  /* 0x000000ffff1d7224 */ /* 0x000fce00078e000f */
[C---:B------:R-:W-:Y:S01]  /*49d0*/  HMMA.16816.F32.BF16 R84, R4.reuse, R32, R192 ;  /* 0x000000200454723c */ /* 0x040fe200000418c0 */
[----:B-1----:R-:W-:Y:S02]  /*49e0*/  FFMA.FTZ R8, R203, c[0x0][0x2d0], -R13 ;  /* 0x0000b400cb087a23 */ /* 0x002fe4000001080d */
[----:B------:R-:W-:Y:S02]  /*49f0*/  IMAD.MOV.U32 R203, RZ, RZ, R155 ;  /* 0x000000ffffcb7224 */ /* 0x000fe400078e009b */
[----:B------:R1:W4:Y:S03]  /*4a00*/  MUFU.EX2 R25, R8 ;  /* 0x0000000800197308 */ /* 0x0003260000000800 */
[----:B------:R-:W-:Y:S07]  /*4a10*/  HMMA.16816.F32.BF16 R36, R4, R34, R36 ;  /* 0x000000220424723c */ /* 0x000fee0000041824 */
[----:B------:R-:W-:-:S02]  /*4a20*/  FFMA.FTZ R4, R212, c[0x0][0x2d0], -R0 ;  /* 0x0000b400d4047a23 */ /* 0x000fc40000010800 */
[----:B------:R-:W-:Y:S02]  /*4a30*/  FADD.FTZ R5, R244, R243 ;  /* 0x000000f3f4057221 */ /* 0x000fe40000010000 */
[----:B------:R5:W-:Y:S01]  /*4a40*/  MUFU.EX2 R18, R4 ;  /* 0x0000000400127308 */ /* 0x000be20000000800 */
[----:B-1----:R-:W-:Y:S01]  /*4a50*/  FFMA.FTZ R8, R211, c[0x0][0x2d0], -R12 ;  /* 0x0000b400d3087a23 */ /* 0x002fe2000001080c */
[----:B----4-:R-:W-:Y:S01]  /*4a60*/  F2FP.BF16.PACK_AB R94, R25, R44 ;  /* 0x0000002c195e723e */ /* 0x010fe200000010ff */
[----:B------:R-:W-:-:S05]  /*4a70*/  IMAD.MOV.U32 R211, RZ, RZ, R154 ;  /* 0x000000ffffd37224 */ /* 0x000fca00078e009a */
[----:B------:R1:W-:Y:S01]  /*4a80*/  MUFU.EX2 R24, R8 ;  /* 0x0000000800187308 */ /* 0x0003e20000000800 */
[----:B-----5:R-:W-:-:S04]  /*4a90*/  FADD.FTZ R4, R211, R29 ;  /* 0x0000001dd3047221 */ /* 0x020fc80000010000 */
[----:B------:R-:W-:Y:S02]  /*4aa0*/  FADD.FTZ R7, R203, R4 ;  /* 0x00000004cb077221 */ /* 0x000fe40000010000 */
[----:B-1----:R-:W-:-:S04]  /*4ab0*/  FFMA.FTZ R8, R205, c[0x0][0x2d0], -R12 ;  /* 0x0000b400cd087a23 */ /* 0x002fc8000001080c */
[----:B------:R1:W4:Y:S02]  /*4ac0*/  MUFU.EX2 R23, R8 ;  /* 0x0000000800177308 */ /* 0x0003240000000800 */
[----:B-1----:R-:W-:Y:S01]  /*4ad0*/  FFMA.FTZ R8, R204, c[0x0][0x2d0], -R12 ;  /* 0x0000b400cc087a23 */ /* 0x002fe2000001080c */
[----:B----4-:R-:W-:-:S05]  /*4ae0*/  F2FP.BF16.PACK_AB R93, R23, R24 ;  /* 0x00000018175d723e */ /* 0x010fca00000010ff */
[----:B------:R1:W-:Y:S02]  /*4af0*/  MUFU.EX2 R21, R8 ;  /* 0x0000000800157308 */ /* 0x0003e40000000800 */
[----:B-1----:R-:W-:Y:S02]  /*4b00*/  FFMA.FTZ R8, R210, c[0x0][0x2d0], -R12 ;  /* 0x0000b400d2087a23 */ /* 0x002fe4000001080c */
[----:B------:R-:W-:-:S04]  /*4b10*/  FADD.FTZ R12, R246, R5 ;  /* 0x00000005f60c7221 */ /* 0x000fc80000010000 */
[----:B------:R1:W4:Y:S01]  /*4b20*/  MUFU.EX2 R22, R8 ;  /* 0x0000000800167308 */ /* 0x0003220000000800 */
[----:B------:R-:W-:Y:S02]  /*4b30*/  FADD.FTZ R4, R250, R12 ;  /* 0x0000000cfa047221 */ /* 0x000fe40000010000 */
[----:B-1----:R-:W-:Y:S01]  /*4b40*/  FFMA.FTZ R8, R239, c[0x0][0x2d0], -R0 ;  /* 0x0000b400ef087a23 */ /* 0x002fe20000010800 */
[----:B----4-:R-:W-:-:S04]  /*4b50*/  F2FP.BF16.PACK_AB R95, R22, R21 ;  /* 0x00000015165f723e */ /* 0x010fc800000010ff */
[----:B------:R1:W-:Y:S03]  /*4b60*/  MUFU.EX2 R20, R8 ;  /* 0x0000000800147308 */ /* 0x0003e60000000800 */
[C---:B------:R-:W-:Y:S08]  /*4b70*/  HMMA.16816.F32.BF16 R152, R92.reuse, R158, R96 ;  /* 0x0000009e5c98723c */ /* 0x040ff00000041860 */
[----:B--2---:R-:W-:Y:S01]  /*4b80*/  HMMA.16816.F32.BF16 R112, R92, R124, R112 ;  /* 0x0000007c5c70723c */ /* 0x004fe20000041870 */
[----:B-1----:R-:W-:-:S02]  /*4b90*/  FFMA.FTZ R8, R207, c[0x0][0x2d0], -R0 ;  /* 0x0000b400cf087a23 */ /* 0x002fc40000010800 */
[----:B------:R-:W-:Y:S02]  /*4ba0*/  FFMA.FTZ R0, R214, c[0x0][0x2d0], -R0 ;  /* 0x0000b400d6007a23 */ /* 0x000fe40000010800 */
[----:B------:R1:W2:Y:S03]  /*4bb0*/  MUFU.EX2 R19, R8 ;  /* 0x0000000800137308 */ /* 0x0002a60000000800 */
[C---:B------:R-:W-:Y:S05]  /*4bc0*/  HMMA.16816.F32.BF16 R120, R92.reuse, R126, R120 ;  /* 0x0000007e5c78723c */ /* 0x040fea0000041878 */
[----:B------:R4:W5:Y:S03]  /*4bd0*/  MUFU.EX2 R17, R0 ;  /* 0x0000000000117308 */ /* 0x0009660000000800 */
[----:B---3--:R-:W-:Y:S01]  /*4be0*/  HMMA.16816.F32.BF16 R132, R92, R140, R132 ;  /* 0x0000008c5c84723c */ /* 0x008fe20000041884 */
[----:B-1----:R-:W1:Y:S01]  /*4bf0*/  LDSM.16.MT88.4 R8, [R218+0x2d00] ;  /* 0x002d0000da08783b */ /* 0x002e620000004200 */
[----:B--2---:R-:W-:-:S06]  /*4c00*/  F2FP.BF16.PACK_AB R96, R19, R20 ;  /* 0x000000141360723e */ /* 0x004fcc00000010ff */
[----:B------:R-:W-:Y:S01]  /*4c10*/  HMMA.16816.F32.BF16 R136, R92, R142, R136 ;  /* 0x0000008e5c88723c */ /* 0x000fe20000041888 */
[----:B----4-:R-:W-:Y:S01]  /*4c20*/  FFMA.FTZ R0, R200, c[0x0][0x2d0], -R3 ;  /* 0x0000b400c8007a23 */ /* 0x010fe20000010803 */
[----:B-----5:R-:W-:Y:S01]  /*4c30*/  F2FP.BF16.PACK_AB R98, R17, R18 ;  /* 0x000000121162723e */ /* 0x020fe200000010ff */
[----:B------:R-:W-:-:S05]  /*4c40*/  IMAD.MOV.U32 R200, RZ, RZ, R76 ;  /* 0x000000ffffc87224 */ /* 0x000fca00078e004c */
[C---:B------:R-:W-:Y:S01]  /*4c50*/  HMMA.16816.F32.BF16 R148, R92.reuse, R156, R148 ;  /* 0x0000009c5c94723c */ /* 0x040fe20000041894 */
[----:B------:R2:W-:Y:S07]  /*4c60*/  MUFU.EX2 R13, R0 ;  /* 0x00000000000d7308 */ /* 0x0005ee0000000800 */
[C---:B------:R-:W-:Y:S08]  /*4c70*/  HMMA.16816.F32.BF16 R76, R92.reuse, R82, R88 ;  /* 0x000000525c4c723c */ /* 0x040ff00000041858 */
[----:B------:R-:W-:Y:S01]  /*4c80*/  HMMA.16816.F32.BF16 R164, R92, R172, R164 ;  /* 0x000000ac5ca4723c */ /* 0x000fe200000418a4 */
[----:B--2---:R-:W-:-:S04]  /*4c90*/  FFMA.FTZ R0, R215, c[0x0][0x2d0], -R3 ;  /* 0x0000b400d7007a23 */ /* 0x004fc80000010803 */
[----:B------:R2:W3:Y:S03]  /*4ca0*/  MUFU.EX2 R14, R0 ;  /* 0x00000000000e7308 */ /* 0x0004e60000000800 */
[C---:B------:R-:W-:Y:S08]  /*4cb0*/  HMMA.16816.F32.BF16 R168, R92.reuse, R174, R168 ;  /* 0x000000ae5ca8723c */ /* 0x040ff000000418a8 */
[----:B------:R-:W-:Y:S01]  /*4cc0*/  HMMA.16816.F32.BF16 R72, R92, R80, R184 ;  /* 0x000000505c48723c */ /* 0x000fe200000418b8 */
[--C-:B--2---:R-:W-:Y:S01]  /*4cd0*/  FFMA.FTZ R0, R234, c[0x0][0x2d0], -R3.reuse ;  /* 0x0000b400ea007a23 */ /* 0x104fe20000010803 */
[----:B---3--:R-:W-:Y:S01]  /*4ce0*/  F2FP.BF16.PACK_AB R97, R14, R13 ;  /* 0x0000000d0e61723e */ /* 0x008fe200000010ff */
[----:B------:R-:W-:-:S05]  /*4cf0*/  FFMA.FTZ R3, R237, c[0x0][0x2d0], -R3 ;  /* 0x0000b400ed037a23 */ /* 0x000fca0000010803 */
[C---:B-1----:R-:W-:Y:S01]  /*4d00*/  HMMA.16816.F32.BF16 R88, R92.reuse, R8, R188 ;  /* 0x000000085c58723c */ /* 0x042fe200000418bc */
[----:B------:R1:W-:Y:S07]  /*4d10*/  MUFU.EX2 R15, R0 ;  /* 0x00000000000f7308 */ /* 0x0003ee0000000800 */
[----:B------:R-:W-:Y:S01]  /*4d20*/  HMMA.16816.F32.BF16 R92, R92, R10, R116 ;  /* 0x0000000a5c5c723c */ /* 0x000fe20000041874 */
[----:B------:R2:W3:Y:S01]  /*4d30*/  MUFU.EX2 R16, R3 ;  /* 0x0000000300107308 */ /* 0x0004e20000000800 */
[----:B-1----:R-:W-:-:S04]  /*4d40*/  FADD.FTZ R0, R251, R247 ;  /* 0x000000f7fb007221 */ /* 0x002fc80000010000 */
[----:B------:R-:W-:Y:S02]  /*4d50*/  FADD.FTZ R0, R252, R0 ;  /* 0x00000000fc007221 */ /* 0x000fe40000010000 */
[----:B--2---:R-:W-:Y:S01]  /*4d60*/  FADD.FTZ R3, R27, R26 ;  /* 0x0000001a1b037221 */ /* 0x004fe20000010000 */
[----:B---3--:R-:W-:Y:S01]  /*4d70*/  F2FP.BF16.PACK_AB R99, R16, R15 ;  /* 0x0000000f1063723e */ /* 0x008fe200000010ff */
[----:B------:R-:W-:Y:S02]  /*4d80*/  FADD.FTZ R5, R45, R0 ;  /* 0x000000002d057221 */ /* 0x000fe40000010000 */
[----:B------:R-:W-:Y:S02]  /*4d90*/  FADD.FTZ R6, R202, R3 ;  /* 0x00000003ca067221 */ /* 0x000fe40000010000 */
[----:B------:R-:W-:Y:S02]  /*4da0*/  FADD.FTZ R3, R46, R7 ;  /* 0x000000072e037221 */ /* 0x000fe40000010000 */
[----:B------:R-:W-:Y:S01]  /*4db0*/  FADD.FTZ R0, R47, R6 ;  /* 0x000000062f007221 */ /* 0x000fe20000010000 */
[----:B------:R-:W-:Y:S01]  /*4dc0*/  HMMA.16816.F32.BF16 R116, R96, R124, R176 ;  /* 0x0000007c6074723c */ /* 0x000fe200000418b0 */
[----:B------:R-:W-:-:S02]  /*4dd0*/  FADD.FTZ R7, R235, R5 ;  /* 0x00000005eb077221 */ /* 0x000fc40000010000 */
[----:B------:R-:W-:Y:S02]  /*4de0*/  FADD.FTZ R5, R240, R0 ;  /* 0x00000000f0057221 */ /* 0x000fe40000010000 */
[----:B------:R-:W-:Y:S02]  /*4df0*/  FADD.FTZ R0, R201, R7 ;  /* 0x00000007c9007221 */ /* 0x000fe40000010000 */
[----:B------:R-:W-:Y:S01]  /*4e00*/  FADD.FTZ R6, R209, R4 ;  /* 0x00000004d1067221 */ /* 0x000fe20000010000 */
[----:B------:R-:W-:Y:S01]  /*4e10*/  HMMA.16816.F32.BF16 R124, R96, R126, R160 ;  /* 0x0000007e607c723c */ /* 0x000fe200000418a0 */
[----:B------:R-:W-:Y:S02]  /*4e20*/  FADD.FTZ R4, R245, R3 ;  /* 0x00000003f5047221 */ /* 0x000fe40000010000 */
[----:B------:R-:W-:Y:S02]  /*4e30*/  FADD.FTZ R0, R233, R0 ;  /* 0x00000000e9007221 */ /* 0x000fe40000010000 */
[----:B------:R-:W-:-:S02]  /*4e40*/  FADD.FTZ R3, R200, R6 ;  /* 0x00000006c8037221 */ /* 0x000fc40000010000 */
[----:B------:R-:W-:Y:S01]  /*4e50*/  FADD.FTZ R5, R51, R5 ;  /* 0x0000000533057221 */ /* 0x000fe20000010000 */
[C---:B------:R-:W-:Y:S01]  /*4e60*/  HMMA.16816.F32.BF16 R160, R96.reuse, R172, R68 ;  /* 0x000000ac60a0723c */ /* 0x040fe20000041844 */
        /* <DEDUP_REMOVED lines=44> */
[----:B------:R1:W-:Y:S01]  /*5130*/  STL [R1+0x14], R0 ;  /* 0x0000140001007387 */ /* 0x0003e20000100800 */
[----:B------:R-:W-:Y:S01]  /*5140*/  FADD.FTZ R4, R44, R4 ;  /* 0x000000042c047221 */ /* 0x000fe20000010000 */
[----:B------:R-:W-:Y:S01]  /*5150*/  HMMA.16816.F32.BF16 R96, R96, R10, R36 ;  /* 0x0000000a6060723c */ /* 0x000fe20000041824 */
[----:B------:R-:W-:Y:S02]  /*5160*/  FADD.FTZ R6, R16, R3 ;  /* 0x0000000310067221 */ /* 0x000fe40000010000 */
[----:B------:R-:W-:-:S03]  /*5170*/  FADD.FTZ R3, R25, R4 ;  /* 0x0000000419037221 */ /* 0x000fc60000010000 */
[----:B------:R2:W-:Y:S01]  /*5180*/  STL [R1+0x18], R6 ;  /* 0x0000180601007387 */ /* 0x0005e20000100800 */
[----:B-1----:R-:W-:-:S05]  /*5190*/  FADD.FTZ R0, R22, R5 ;  /* 0x0000000516007221 */ /* 0x002fca0000010000 */
[----:B------:R2:W-:Y:S04]  /*51a0*/  STL [R1+0x20], R0 ;  /* 0x0000200001007387 */ /* 0x0005e80000100800 */
[----:B------:R2:W-:Y:S01]  /*51b0*/  STL [R1+0x1c], R3 ;  /* 0x00001c0301007387 */ /* 0x0005e20000100800 */
[----:B------:R-:W-:Y:S05]  /*51c0*/  @P0 BRA `(.L_x_2) ;  /* 0x0000437000000947 */ /* 0x000fea0003800000 */
[C---:B------:R-:W-:Y:S01]  /*51d0*/  IADD3 R50, R56.reuse, 0x20, RZ ;  /* 0x0000002038327810 */ /* 0x040fe20007ffe0ff */
[----:B------:R-:W-:Y:S01]  /*51e0*/  IMAD.MOV.U32 R107, RZ, RZ, R2 ;  /* 0x000000ffff6b7224 */ /* 0x000fe200078e0002 */
[----:B------:R-:W-:Y:S01]  /*51f0*/  IADD3 R51, R56, 0x40, RZ ;  /* 0x0000004038337810 */ /* 0x000fe20007ffe0ff */
[----:B------:R-:W-:Y:S01]  /*5200*/  IMAD.MOV.U32 R100, RZ, RZ, R104 ;  /* 0x000000ffff647224 */ /* 0x000fe200078e0068 */
[----:B--2---:R-:W-:Y:S01]  /*5210*/  SHF.R.S32.HI R0, RZ, 0x1f, R50 ;  /* 0x0000001fff007819 */ /* 0x004fe20000011432 */
[----:B------:R-:W-:Y:S01]  /*5220*/  IMAD.MOV.U32 R3, RZ, RZ, R105 ;  /* 0x000000ffff037224 */ /* 0x000fe200078e0069 */
[----:B------:R-:W-:Y:S01]  /*5230*/  SHF.R.S32.HI R4, RZ, 0x1f, R51 ;  /* 0x0000001fff047819 */ /* 0x000fe20000011433 */
[----:B------:R-:W-:Y:S01]  /*5240*/  IMAD.MOV.U32 R106, RZ, RZ, R103 ;  /* 0x000000ffff6a7224 */ /* 0x000fe200078e0067 */
[----:B------:R-:W-:Y:S01]  /*5250*/  LEA.HI R0, R0, R50, RZ, 0x3 ;  /* 0x0000003200007211 */ /* 0x000fe200078f18ff */
[----:B------:R-:W-:Y:S01]  /*5260*/  IMAD.WIDE R234, R56, 0x2, RZ ;  /* 0x0000000238ea7825 */ /* 0x000fe200078e02ff */
[----:B------:R-:W-:Y:S01]  /*5270*/  LEA.HI R4, R4, R51, RZ, 0x3 ;  /* 0x0000003304047211 */ /* 0x000fe200078f18ff */
[----:B------:R-:W-:Y:S01]  /*5280*/  UIADD3 UR7, UR7, -0x2, URZ ;  /* 0xfffffffe07077890 */ /* 0x000fe2000fffe03f */
[----:B------:R-:W-:-:S02]  /*5290*/  LOP3.LUT R0, R0, 0xfffffff8, RZ, 0xc0, !PT ;  /* 0xfffffff800007812 */ /* 0x000fc400078ec0ff */
[----:B------:R-:W-:Y:S02]  /*52a0*/  LOP3.LUT R2, R4, 0xfffffff8, RZ, 0xc0, !PT ;  /* 0xfffffff804027812 */ /* 0x000fe400078ec0ff */
[----:B------:R-:W-:Y:S02]  /*52b0*/  SHF.R.S32.HI R4, RZ, 0x1f, R0 ;  /* 0x0000001fff047819 */ /* 0x000fe40000011400 */
[----:B------:R-:W-:Y:S02]  /*52c0*/  SHF.R.S32.HI R5, RZ, 0x1f, R2 ;  /* 0x0000001fff057819 */ /* 0x000fe40000011402 */
[----:B------:R-:W2:Y:S01]  /*52d0*/  LDL R51, [R1+0x38] ;  /* 0x0000380001337983 */ /* 0x000ea20000100800 */
[C---:B------:R-:W-:Y:S01]  /*52e0*/  SHF.L.U64.HI R7, R0.reuse, 0x1, R4 ;  /* 0x0000000100077819 */ /* 0x040fe20000010204 */
[----:B------:R-:W-:Y:S01]  /*52f0*/  IMAD.SHL.U32 R6, R0, 0x2, RZ ;  /* 0x0000000200067824 */ /* 0x000fe200078e00ff */
[C---:B------:R-:W-:Y:S01]  /*5300*/  SHF.L.U64.HI R4, R2.reuse, 0x1, R5 ;  /* 0x0000000102047819 */ /* 0x040fe20000010205 */
[----:B------:R-:W-:Y:S01]  /*5310*/  IMAD.SHL.U32 R2, R2, 0x2, RZ ;  /* 0x0000000202027824 */ /* 0x000fe200078e00ff */
[----:B------:R-:W-:Y:S01]  /*5320*/  SEL R0, RZ, 0x10, P3 ;  /* 0x00000010ff007807 */ /* 0x000fe20001800000 */
[----:B------:R-:W-:Y:S01]  /*5330*/  STL [R1], R7 ;  /* 0x0000000701007387 */ /* 0x000fe20000100800 */
[----:B------:R-:W-:-:S02]  /*5340*/  SEL R5, RZ, 0x10, P5 ;  /* 0x00000010ff057807 */ /* 0x000fc40002800000 */
[----:B------:R-:W-:Y:S01]  /*5350*/  ISETP.NE.U32.AND P1, PT, R0, RZ, PT ;  /* 0x000000ff0000720c */ /* 0x000fe20003f25070 */
[----:B------:R1:W-:Y:S01]  /*5360*/  STL [R1+0x4], R6 ;  /* 0x0000040601007387 */ /* 0x0003e20000100800 */
[----:B------:R-:W-:-:S03]  /*5370*/  ISETP.NE.U32.AND P6, PT, R5, RZ, PT ;  /* 0x000000ff0500720c */ /* 0x000fc60003fc5070 */
[----:B------:R3:W-:Y:S04]  /*5380*/  STL [R1+0x8], R4 ;  /* 0x0000080401007387 */ /* 0x0007e80000100800 */
[----:B------:R4:W-:Y:S04]  /*5390*/  STL [R1+0xc], R2 ;  /* 0x00000c0201007387 */ /* 0x0009e80000100800 */
[----:B------:R5:W-:Y:S01]  /*53a0*/  STL [R1+0x4c], R0 ;  /* 0x00004c0001007387 */ /* 0x000be20000100800 */
[----:B-1----:R-:W-:Y:S02]  /*53b0*/  SEL R6, RZ, 0x10, P4 ;  /* 0x00000010ff067807 */ /* 0x002fe40002000000 */
[----:B---3--:R-:W-:-:S03]  /*53c0*/  IADD3 R4, -R0, 0x10, RZ ;  /* 0x0000001000047810 */ /* 0x008fc60007ffe1ff */
[----:B------:R1:W-:Y:S01]  /*53d0*/  STL [R1+0x48], R6 ;  /* 0x0000480601007387 */ /* 0x0003e20000100800 */
[C---:B------:R-:W-:Y:S02]  /*53e0*/  ISETP.NE.U32.AND P0, PT, R6.reuse, RZ, PT ;  /* 0x000000ff0600720c */ /* 0x040fe40003f05070 */
[----:B----4-:R-:W-:Y:S02]  /*53f0*/  IADD3 R2, -R6, 0x10, RZ ;  /* 0x0000001006027810 */ /* 0x010fe40007ffe1ff */
[----:B------:R-:W-:Y:S02]  /*5400*/  LOP3.LUT R4, R4, 0xf, RZ, 0xc0, !PT ;  /* 0x0000000f04047812 */ /* 0x000fe400078ec0ff */
[----:B-----5:R-:W-:Y:S02]  /*5410*/  IADD3 R0, -R5, 0x10, RZ ;  /* 0x0000001005007810 */ /* 0x020fe40007ffe1ff */
[----:B------:R-:W-:Y:S01]  /*5420*/  LOP3.LUT R2, R2, 0xf, RZ, 0xc0, !PT ;  /* 0x0000000f02027812 */ /* 0x000fe200078ec0ff */
[----:B------:R1:W-:Y:S01]  /*5430*/  STL [R1+0x34], R4 ;  /* 0x0000340401007387 */ /* 0x0003e20000100800 */
[----:B------:R-:W-:-:S05]  /*5440*/  LOP3.LUT R0, R0, 0xf, RZ, 0xc0, !PT ;  /* 0x0000000f00007812 */ /* 0x000fca00078ec0ff */
[----:B------:R1:W-:Y:S04]  /*5450*/  STL [R1+0x2c], R0 ;  /* 0x00002c0001007387 */ /* 0x0003e80000100800 */
[----:B------:R1:W-:Y:S01]  /*5460*/  STL [R1+0x30], R2 ;  /* 0x0000300201007387 */ /* 0x0003e20000100800 */
[----:B--2---:R-:W-:Y:S01]  /*5470*/  IMAD.SHL.U32 R233, R51, 0x2, RZ ;  /* 0x0000000233e97824 */ /* 0x004fe200078e00ff */
[----:B-1----:R-:W-:Y:S05]  /*5480*/  BRA `(.L_x_3) ;  /* 0x000003a000007947 */ /* 0x002fea0003800000 */
.L_x_5:
[----:B------:R-:W2:Y:S01]  /*5490*/  LDL R2, [R1+0x4] ;  /* 0x0000040001027983 */ /* 0x000ea20000100800 */
[----:B------:R-:W-:Y:S01]  /*54a0*/  IMAD.MOV.U32 R236, RZ, RZ, RZ ;  /* 0x000000ffffec7224 */ /* 0x000fe200078e00ff */
[----:B------:R-:W-:Y:S01]  /*54b0*/  PLOP3.LUT P0, PT, PT, PT, UP1, 0x80, 0x0 ;  /* 0x000000000000781c */ /* 0x000fe20003f0f018 */
[----:B------:R-:W-:Y:S01]  /*54c0*/  ULEA UR4, UR7, UR10, 0x6 ;  /* 0x0000000a07047291 */ /* 0x000fe2000f8e303f */
[----:B------:R-:W3:Y:S04]  /*54d0*/  LDL R104, [R1+0x10] ;  /* 0x0000100001687983 */ /* 0x000ee80000100800 */
[----:B------:R-:W4:Y:S04]  /*54e0*/  LDL R103, [R1+0xc] ;  /* 0x00000c0001677983 */ /* 0x000f280000100800 */
[----:B------:R-:W5:Y:S01]  /*54f0*/  LDL R102, [R1] ;  /* 0x0000000001667983 */ /* 0x000f620000100800 */
[----:B--2---:R-:W-:Y:S02]  /*5500*/  IMAD.MOV.U32 R105, RZ, RZ, R2 ;  /* 0x000000ffff697224 */ /* 0x004fe400078e0002 */
[----:B------:R-:W-:Y:S05]  /*5510*/  IMAD.U32 R2, RZ, RZ, UR4 ;  /* 0x00000004ff027e24 */ /* 0x000fea000f8e00ff */
[----:B---3--:R-:W-:Y:S05]  /*5520*/  IADD3 R2, R2, -0x40, R104 ;  /* 0xffffffc002027810 */ /* 0x008fea0007ffe068 */
[----:B------:R-:W-:Y:S01]  /*5530*/  @P0 IMAD.HI.U32 R4, R2, c[0x0][0x2bc], RZ ;  /* 0x0000af0002040a27 */ /* 0x000fe200078e00ff */
[----:B------:R-:W-:Y:S03]  /*5540*/  PLOP3.LUT P0, PT, PT, PT, UP1, 0x80, 0x0 ;  /* 0x000000000000781c */ /* 0x000fe60003f0f018 */
[----:B------:R-:W-:Y:S10]  /*5550*/  IMAD.MOV.U32 R0, RZ, RZ, R2 ;  /* 0x000000ffff007224 */ /* 0x000ff400078e0002 */
[----:B------:R-:W-:Y:S04]  /*5560*/  @P0 SHF.R.U32.HI R0, RZ, c[0x0][0x2c0], R4 ;  /* 0x0000b000ff000a19 */ /* 0x000fe80000011604 */
[C---:B------:R-:W-:Y:S04]  /*5570*/  @!P2 IADD3 R5, P0, R0.reuse, UR12, RZ ;  /* 0x0000000c0005ac10 */ /* 0x040fe8000ff1e0ff */
[----:B------:R-:W-:Y:S01]  /*5580*/  @!P2 LEA.HI.X.SX32 R6, R0, UR11, 0x1, P0 ;  /* 0x0000000b0006ac11 */ /* 0x000fe200080f0eff */
[----:B------:R-:W-:Y:S01]  /*5590*/  IMAD.MOV R0, RZ, RZ, -R0 ;  /* 0x000000ffff007224 */ /* 0x000fe200078e0a00 */
[C---:B------:R-:W-:Y:S03]  /*55a0*/  @!P2 LEA R4, P0, R5.reuse, c[0x0][0x2a0], 0x2 ;  /* 0x0000a8000504aa11 */ /* 0x040fe600078010ff */
[----:B------:R-:W-:Y:S01]  /*55b0*/  IMAD R238, R0, c[0x0][0x2b8], R2 ;  /* 0x0000ae0000ee7a24 */ /* 0x000fe200078e0202 */
[----:B------:R-:W-:Y:S04]  /*55c0*/  @!P2 LEA.HI.X R5, R5, c[0x0][0x2a4], R6, 0x2, P0 ;  /* 0x0000a9000505aa11 */ /* 0x000fe800000f1406 */
[----:B------:R-:W-:Y:S01]  /*55d0*/  SHF.R.S32.HI R0, RZ, 0x1f, R238 ;  /* 0x0000001fff007819 */ /* 0x000fe200000114ee */
[----:B------:R1:W2:Y:S04]  /*55e0*/  @!P2 LDG.E R236, [R4.64] ;  /* 0x0000000e04eca981 */ /* 0x0002a8000c1e1900 */
[----:B------:R-:W-:Y:S04]  /*55f0*/  IMAD R0, R0, c[0x0][0x1e0], RZ ;  /* 0x0000780000007a24 */ /* 0x000fe800078e02ff */
[C---:B------:R-:W-:Y:S02]  /*5600*/  IMAD R0, R238.reuse, c[0x0][0x1e4], R0 ;  /* 0x00007900ee007a24 */ /* 0x040fe400078e0200 */
[----:B-1----:R-:W-:Y:S04]  /*5610*/  IMAD.WIDE.U32 R4, R238, c[0x0][0x1e0], RZ ;  /* 0x00007800ee047a25 */ /* 0x002fe800078e00ff */
[----:B------:R-:W-:Y:S01]  /*5620*/  IMAD.IADD R5, R5, 0x1, R0 ;  /* 0x0000000105057824 */ /* 0x000fe200078e0200 */
[----:B--2---:R-:W-:Y:S03]  /*5630*/  SHF.R.S32.HI R2, RZ, 0x1f, R236 ;  /* 0x0000001fff027819 */ /* 0x004fe600000114ec */
[----:B------:R-:W-:Y:S04]  /*5640*/  IMAD.WIDE.U32 R4, R236, c[0x0][0x1f0], R4 ;  /* 0x00007c00ec047a25 */ /* 0x000fe800078e0004 */
[----:B------:R-:W-:Y:S01]  /*5650*/  IMAD R2, R2, c[0x0][0x1f0], RZ ;  /* 0x00007c0002027a24 */ /* 0x000fe200078e02ff */
[----:B------:R-:W-:Y:S03]  /*5660*/  IADD3 R0, P0, R4, UR18, RZ ;  /* 0x0000001204007c10 */ /* 0x000fe6000ff1e0ff */
[----:B------:R-:W-:Y:S05]  /*5670*/  IMAD R2, R236, c[0x0][0x1f4], R2 ;  /* 0x00007d00ec027a24 */ /* 0x000fea00078e0202 */
[----:B------:R-:W-:Y:S02]  /*5680*/  IADD3.X R4, R5, UR16, R2, P0, !PT ;  /* 0x0000001005047c10 */ /* 0x000fe400087fe402 */
[C---:B------:R-:W-:Y:S04]  /*5690*/  LEA R5, P0, R0.reuse, c[0x0][0x1c8], 0x1 ;  /* 0x0000720000057a11 */ /* 0x040fe800078008ff */
[----:B------:R-:W-:Y:S02]  /*56a0*/  LEA.HI.X R4, R0, c[0x0][0x1cc], R4, 0x1, P0 ;  /* 0x0000730000047a11 */ /* 0x000fe400000f0c04 */
[----:B------:R-:W1:Y:S04]  /*56b0*/  SHFL.IDX PT, R0, R5, RZ, 0x1c1f ;  /* 0x001c1fff05007589 */ /* 0x000e6800000e0000 */
[----:B------:R-:W2:Y:S01]  /*56c0*/  SHFL.IDX PT, R2, R4, RZ, 0x1c1f ;  /* 0x001c1fff04027589 */ /* 0x000ea200000e0000 */
[----:B-1----:R-:W-:Y:S05]  /*56d0*/  IADD3 R14, P0, R234, R0, RZ ;  /* 0x00000000ea0e7210 */ /* 0x002fea0007f1e0ff */
[C---:B--2---:R-:W-:Y:S01]  /*56e0*/  IMAD.X R15, R235.reuse, 0x1, R2, P0 ;  /* 0x00000001eb0f7824 */ /* 0x044fe200000e0602 */
[----:B------:R-:W-:Y:S04]  /*56f0*/  IADD3 R12, P0, R0, R105, RZ ;  /* 0x00000069000c7210 */ /* 0x000fe80007f1e0ff */
[----:B------:R-:W-:Y:S01]  /*5700*/  @!PT LDS RZ, [RZ] ;  /* 0x00000000fffff984 */ /* 0x000fe20000000800 */
[----:B------:R1:W-:Y:S01]  /*5710*/  LDGSTS.E.BYPASS.LTC128B.128 [R233+0x3100], [R14.64], !P3 ;  /* 0x031000000ee97fae */ /* 0x0003e2000d901d4e */
[----:B-----5:R-:W-:Y:S01]  /*5720*/  IMAD.X R13, R2, 0x1, R102, P0 ;  /* 0x00000001020d7824 */ /* 0x020fe200000e0666 */
[----:B----4-:R-:W-:Y:S02]  /*5730*/  IADD3 R10, P0, R0, R103, RZ ;  /* 0x00000067000a7210 */ /* 0x010fe40007f1e0ff */
[----:B------:R-:W2:Y:S03]  /*5740*/  SHFL.IDX PT, R0, R5, 0x1, 0x1c1f ;  /* 0x003c1f0005007f89 */ /* 0x000ea600000e0000 */
[--C-:B------:R-:W-:Y:S01]  /*5750*/  IMAD.X R11, R2, 0x1, R101.reuse, P0 ;  /* 0x00000001020b7824 */ /* 0x100fe200000e0665 */
[----:B------:R1:W-:Y:S04]  /*5760*/  LDGSTS.E.BYPASS.LTC128B.128 [R233+0x4100], [R12.64], !P4 ;  /* 0x041000000ce97fae */ /* 0x0003e8000e101d4e */
[----:B------:R-:W3:Y:S04]  /*5770*/  SHFL.IDX PT, R2, R4, 0x1, 0x1c1f ;  /* 0x003c1f0004027f89 */ /* 0x000ee800000e0000 */
[----:B------:R1:W-:Y:S01]  /*5780*/  LDGSTS.E.BYPASS.LTC128B.128 [R233+0x5100], [R10.64], !P5 ;  /* 0x051000000ae97fae */ /* 0x0003e2000e901d4e */
[----:B--2---:R-:W-:Y:S05]  /*5790*/  IADD3 R8, P0, R234, R0, RZ ;  /* 0x00000000ea087210 */ /* 0x004fea0007f1e0ff */
[----:B---3--:R-:W-:Y:S01]  /*57a0*/  IMAD.X R9, R235, 0x1, R2, P0 ;  /* 0x00000001eb097824 */ /* 0x008fe200000e0602 */
[----:B------:R-:W-:Y:S04]  /*57b0*/  IADD3 R6, P0, R0, R105, RZ ;  /* 0x0000006900067210 */ /* 0x000fe80007f1e0ff */
[----:B------:R1:W-:Y:S01]  /*57c0*/  LDGSTS.E.BYPASS.LTC128B.128 [R233+0x3900], [R8.64], !P3 ;  /* 0x0390000008e97fae */ /* 0x0003e2000d901d4e */
[----:B------:R-:W-:Y:S01]  /*57d0*/  IMAD.X R7, R2, 0x1, R102, P0 ;  /* 0x0000000102077824 */ /* 0x000fe200000e0666 */
[----:B------:R-:W-:Y:S04]  /*57e0*/  IADD3 R4, P0, R0, R103, RZ ;  /* 0x0000006700047210 */ /* 0x000fe80007f1e0ff */
[----:B------:R1:W-:Y:S01]  /*57f0*/  LDGSTS.E.BYPASS.LTC128B.128 [R233+0x4900], [R6.64], !P4 ;  /* 0x0490000006e97fae */ /* 0x0003e2000e101d4e */
[----:B------:R-:W-:Y:S05]  /*5800*/  IMAD.X R5, R2, 0x1, R101, P0 ;  /* 0x0000000102057824 */ /* 0x000fea00000e0665 */
[----:B------:R1:W-:Y:S01]  /*5810*/  LDGSTS.E.BYPASS.LTC128B.128 [R233+0x5900], [R4.64], !P5 ;  /* 0x0590000004e97fae */ /* 0x0003e2000e901d4e */
[----:B------:R-:W-:-:S05]  /*5820*/  BRA `(.L_x_4) ;  /* 0x000013d000007947 */ /* 0x000fca0003800000 */
.L_x_3:
[----:B------:R-:W2:Y:S01]  /*5830*/  LDL R11, [R1+0x34] ;  /* 0x00003400010b7983 */ /* 0x000ea20000100800 */
[----:B------:R-:W-:Y:S01]  /*5840*/  SHF.R.S32.HI R0, RZ, 0x1f, R238 ;  /* 0x0000001fff007819 */ /* 0x000fe200000114ee */
[----:B------:R-:W-:Y:S01]  /*5850*/  IMAD.WIDE.U32 R4, R238, c[0x0][0x208], RZ ;  /* 0x00008200ee047a25 */ /* 0x000fe200078e00ff */
[----:B------:R-:W-:Y:S01]  /*5860*/  SHF.R.S32.HI R2, RZ, 0x1f, R236 ;  /* 0x0000001fff027819 */ /* 0x000fe200000114ec */
[----:B------:R-:W3:Y:S01]  /*5870*/  LDL R10, [R1+0x30] ;  /* 0x00003000010a7983 */ /* 0x000ee20000100800 */
[----:B------:R-:W-:Y:S04]  /*5880*/  DEPBAR.LE SB0, 0x0 ;  /* 0x000080000000791a */ /* 0x000fe80000000000 */
[----:B------:R-:W3:Y:S01]  /*5890*/  LDL R8, [R1+0x4] ;  /* 0x0000040001087983 */ /* 0x000ee20000100800 */
[----:B------:R-:W-:Y:S01]  /*58a0*/  IMAD R0, R0, c[0x0][0x208], RZ ;  /* 0x0000820000007a24 */ /* 0x000fe200078e02ff */
[----:B------:R-:W-:Y:S01]  /*58b0*/  UISETP.GE.AND UP0, UPT, UR7, 0x1, UPT ;  /* 0x000000010700788c */ /* 0x000fe2000bf06270 */
[----:B------:R-:W-:Y:S01]  /*58c0*/  IMAD R2, R2, c[0x0][0x218], RZ ;  /* 0x0000860002027a24 */ /* 0x000fe200078e02ff */
[----:B------:R-:W4:Y:S01]  /*58d0*/  LDL R9, [R1+0x2c] ;  /* 0x00002c0001097983 */ /* 0x000f220000100800 */
[----:B------:R-:W-:Y:S02]  /*58e0*/  IMAD R0, R238, c[0x0][0x20c], R0 ;  /* 0x00008300ee007a24 */ /* 0x000fe400078e0200 */
[C---:B------:R-:W-:Y:S01]  /*58f0*/  IMAD R2, R236.reuse, c[0x0][0x21c], R2 ;  /* 0x00008700ec027a24 */ /* 0x040fe200078e0202 */
[----:B------:R-:W5:Y:S02]  /*5900*/  LDL R7, [R1] ;  /* 0x0000000001077983 */ /* 0x000f640000100800 */
[----:B------:R-:W-:Y:S02]  /*5910*/  IADD3 R5, R5, R0, RZ ;  /* 0x0000000005057210 */ /* 0x000fe40007ffe0ff */
[----:B------:R-:W4:Y:S03]  /*5920*/  LDL R6, [R1+0xc] ;  /* 0x00000c0001067983 */ /* 0x000f260000100800 */
[----:B------:R-:W-:Y:S01]  /*5930*/  IMAD.WIDE.U32 R4, R236, c[0x0][0x218], R4 ;  /* 0x00008600ec047a25 */ /* 0x000fe200078e0004 */
[----:B------:R-:W4:Y:S04]  /*5940*/  LDL R101, [R1+0x8] ;  /* 0x0000080001657983 */ /* 0x000f280000100800 */
[----:B------:R-:W4:Y:S04]  /*5950*/  LDL R201, [R1+0x4c] ;  /* 0x00004c0001c97983 */ /* 0x000f280000100800 */
[----:B------:R-:W-:Y:S01]  /*5960*/  BAR.SYNC.DEFER_BLOCKING 0x0 ;  /* 0x0000000000007b1d */ /* 0x000fe20000010000 */
[----:B------:R-:W-:Y:S04]  /*5970*/  IADD3 R0, P0, R4, UR20, RZ ;  /* 0x0000001404007c10 */ /* 0x000fe8000ff1e0ff */
[----:B------:R-:W-:Y:S02]  /*5980*/  IADD3.X R4, R5, UR5, R2, P0, !PT ;  /* 0x0000000505047c10 */ /* 0x000fe400087fe402 */
[C---:B------:R-:W-:Y:S04]  /*5990*/  LEA R5, P0, R0.reuse, c[0x0][0x1f8], 0x1 ;  /* 0x00007e0000057a11 */ /* 0x040fe800078008ff */
[----:B------:R-:W-:Y:S01]  /*59a0*/  LEA.HI.X R4, R0, c[0x0][0x1fc], R4, 0x1, P0 ;  /* 0x00007f0000047a11 */ /* 0x000fe200000f0c04 */
[----:B------:R-:W-:Y:S08]  /*59b0*/  LDSM.16.M88.4 R64, [R219+0x6100] ;  /* 0x00610000db40783b */ /* 0x000ff00000000200 */
[----:B------:R-:W4:Y:S04]  /*59c0*/  LDL R200, [R1+0x48] ;  /* 0x0000480001c87983 */ /* 0x000f280000100800 */
[----:B------:R-:W2:Y:S08]  /*59d0*/  SHFL.IDX PT, R0, R5, 0x1, 0x1c1f ;  /* 0x003c1f0005007f89 */ /* 0x000eb000000e0000 */
[----:B------:R-:W1:Y:S08]  /*59e0*/  SHFL.IDX PT, R2, R4, 0x1, 0x1c1f ;  /* 0x003c1f0004027f89 */ /* 0x000e7000000e0000 */
[----:B------:R-:W-:Y:S08]  /*59f0*/  LDSM.16.M88.4 R16, [R216+0x3100] ;  /* 0x00310000d810783b */ /* 0x000ff00000000200 */
[----:B------:R-:W-:Y:S08]  /*5a00*/  LDSM.16.M88.4 R60, [R219+0x7100] ;  /* 0x00710000db3c783b */ /* 0x000ff00000000200 */
[----:B------:R-:W-:Y:S08]  /*5a10*/  LDSM.16.M88.4 R32, [R216+0x3500] ;  /* 0x00350000d820783b */ /* 0x000ff00000000200 */
[----:B------:R-:W-:Y:S08]  /*5a20*/  LDSM.16.M88.4 R48, [R216+0x3900] ;  /* 0x00390000d830783b */ /* 0x000ff00000000200 */
[----:B------:R-:W-:Y:S08]  /*5a30*/  LDSM.16.M88.4 R108, [R216+0x3d00] ;  /* 0x003d0000d86c783b */ /* 0x000ff00000000200 */
[----:B------:R-:W-:Y:S08]  /*5a40*/  LDSM.16.M88.4 R176, [R220+0x6100] ;  /* 0x00610000dcb0783b */ /* 0x000ff00000000200 */
[----:B------:R-:W-:Y:S08]  /*5a50*/  LDSM.16.M88.4 R180, [R221] ;  /* 0x00000000ddb4783b */ /* 0x000ff00000000200 */
[----:B------:R-:W-:Y:S08]  /*5a60*/  LDSM.16.M88.4 R184, [R220+0x7100] ;  /* 0x00710000dcb8783b */ /* 0x000ff00000000200 */
[----:B------:R-:W-:Y:S01]  /*5a70*/  LDSM.16.M88.4 R188, [R232] ;  /* 0x00000000e8bc783b */ /* 0x000fe20000000200 */
[----:B--2---:R-:W-:Y:S04]  /*5a80*/  IADD3 R194, P1, P0, R11, R0, R234 ;  /* 0x000000000bc27210 */ /* 0x004fe8000783e0ea */
[----:B-1----:R-:W-:Y:S02]  /*5a90*/  IADD3.X R195, RZ, R2, R235, P1, P0 ;  /* 0x00000002ffc37210 */ /* 0x002fe40000fe04eb */
[----:B---3--:R-:W-:Y:S04]  /*5aa0*/  IADD3 R198, P1, P0, R10, R0, R8 ;  /* 0x000000000ac67210 */ /* 0x008fe8000783e008 */
[----:B-----5:R-:W-:Y:S02]  /*5ab0*/  IADD3.X R199, RZ, R2, R7, P1, P0 ;  /* 0x00000002ffc77210 */ /* 0x020fe40000fe0407 */
[----:B----4-:R-:W-:Y:S02]  /*5ac0*/  IADD3 R196, P1, P0, R9, R0, R6 ;  /* 0x0000000009c47210 */ /* 0x010fe4000783e006 */
[----:B------:R-:W1:Y:S02]  /*5ad0*/  SHFL.IDX PT, R0, R5, RZ, 0x1c1f ;  /* 0x001c1fff05007589 */ /* 0x000e6400000e0000 */
[----:B------:R-:W-:Y:S06]  /*5ae0*/  IADD3.X R197, RZ, R2, R101, P1, P0 ;  /* 0x00000002ffc57210 */ /* 0x000fec0000fe0465 */
[----:B------:R-:W2:Y:S01]  /*5af0*/  SHFL.IDX PT, R2, R4, RZ, 0x1c1f ;  /* 0x001c1fff04027589 */ /* 0x000ea200000e0000 */
[----:B-1----:R-:W-:Y:S04]  /*5b00*/  IADD3 R102, P0, R234, R0, RZ ;  /* 0x00000000ea667210 */ /* 0x002fe80007f1e0ff */
[----:B--2---:R-:W-:Y:S02]  /*5b10*/  IADD3.X R103, R235, R2, RZ, P0, !PT ;  /* 0x00000002eb677210 */ /* 0x004fe400007fe4ff */
[----:B------:R-:W-:Y:S04]  /*5b20*/  IADD3 R192, P0, R0, R8, RZ ;  /* 0x0000000800c07210 */ /* 0x000fe80007f1e0ff */
[----:B------:R-:W-:Y:S02]  /*5b30*/  IADD3.X R193, R2, R7, RZ, P0, !PT ;  /* 0x0000000702c17210 */ /* 0x000fe400007fe4ff */
[----:B------:R-:W-:Y:S02]  /*5b40*/  IADD3 R104, P0, R0, R6, RZ ;  /* 0x0000000600687210 */ /* 0x000fe40007f1e0ff */
[-C--:B------:R-:W-:Y:S03]  /*5b50*/  HMMA.16816.F32.BF16 R4, R64, R16.reuse, RZ ;  /* 0x000000104004723c */ /* 0x080fe600000418ff */
[----:B------:R-:W-:Y:S02]  /*5b60*/  IADD3.X R105, R2, R101, RZ, P0, !PT ;  /* 0x0000006502697210 */ /* 0x000fe400007fe4ff */
[----:B------:R-:W-:Y:S02]  /*5b70*/  ISETP.NE.U32.AND P0, PT, R201, RZ, PT ;  /* 0x000000ffc900720c */ /* 0x000fe40003f05070 */
[----:B------:R-:W-:Y:S01]  /*5b80*/  ISETP.NE.U32.AND P1, PT, R200, RZ, PT ;  /* 0x000000ffc800720c */ /* 0x000fe20003f25070 */
[C---:B------:R-:W-:Y:S08]  /*5b90*/  HMMA.16816.F32.BF16 R8, R60.reuse, R16, RZ ;  /* 0x000000103c08723c */ /* 0x040ff000000418ff */
[-C--:B------:R-:W-:Y:S08]  /*5ba0*/  HMMA.16816.F32.BF16 R12, R60, R18.reuse, RZ ;  /* 0x000000123c0c723c */ /* 0x080ff000000418ff */
        /* <DEDUP_REMOVED lines=12> */
[----:B------:R-:W-:Y:S01]  /*5c70*/  HMMA.16816.F32.BF16 R64, R64, R110, RZ ;  /* 0x0000006e4040723c */ /* 0x000fe200000418ff */
[----:B------:R-:W1:Y:S07]  /*5c80*/  LDSM.16.M88.4 R108, [R231] ;  /* 0x00000000e76c783b */ /* 0x000e6e0000000200 */
[-C--:B------:R-:W-:Y:S08]  /*5c90*/  HMMA.16816.F32.BF16 R4, R176, R180.reuse, R4 ;  /* 0x000000b4b004723c */ /* 0x080ff00000041804 */
[C---:B------:R-:W-:Y:S08]  /*5ca0*/  HMMA.16816.F32.BF16 R8, R184.reuse, R180, R8 ;  /* 0x000000b4b808723c */ /* 0x040ff00000041808 */
[-C--:B------:R-:W-:Y:S08]  /*5cb0*/  HMMA.16816.F32.BF16 R12, R184, R182.reuse, R12 ;  /* 0x000000b6b80c723c */ /* 0x080ff0000004180c */
[C---:B------:R-:W-:Y:S01]  /*5cc0*/  HMMA.16816.F32.BF16 R16, R176.reuse, R182, R16 ;  /* 0x000000b6b010723c */ /* 0x040fe20000041810 */
[----:B------:R-:W2:Y:S07]  /*5cd0*/  LDSM.16.M88.4 R180, [R230] ;  /* 0x00000000e6b4783b */ /* 0x000eae0000000200 */
[-C--:B------:R-:W-:Y:S01]  /*5ce0*/  HMMA.16816.F32.BF16 R20, R176, R188.reuse, R20 ;  /* 0x000000bcb014723c */ /* 0x080fe20000041814 */
[----:B------:R-:W-:Y:S01]  /*5cf0*/  @!PT LDS RZ, [RZ] ;  /* 0x00000000fffff984 */ /* 0x000fe20000000800 */
[----:B------:R-:W-:Y:S01]  /*5d00*/  @!PT LDS RZ, [RZ] ;  /* 0x00000000fffff984 */ /* 0x000fe20000000800 */
[----:B------:R-:W-:Y:S01]  /*5d10*/  @!PT LDS RZ, [RZ] ;  /* 0x00000000fffff984 */ /* 0x000fe20000000800 */
[----:B------:R3:W-:Y:S07]  /*5d20*/  LDGSTS.E.BYPASS.LTC128B.128 [R233+0x100], [R102.64], !P3 ;  /* 0x0010000066e97fae */ /* 0x0007ee000d901d4e */
[C---:B------:R-:W-:Y:S01]  /*5d30*/  HMMA.16816.F32.BF16 R24, R184.reuse, R188, R24 ;  /* 0x000000bcb818723c */ /* 0x040fe20000041818 */
[----:B------:R4:W-:Y:S07]  /*5d40*/  LDGSTS.E.BYPASS.LTC128B.128 [R233+0x1100], [R192.64], !P4 ;  /* 0x01100000c0e97fae */ /* 0x0009ee000e101d4e */
[-C--:B------:R-:W-:Y:S01]  /*5d50*/  HMMA.16816.F32.BF16 R28, R184, R190.reuse, R28 ;  /* 0x000000beb81c723c */ /* 0x080fe2000004181c */
[----:B------:R3:W-:Y:S07]  /*5d60*/  LDGSTS.E.BYPASS.LTC128B.128 [R233+0x2100], [R104.64], !P5 ;  /* 0x0210000068e97fae */ /* 0x0007ee000e901d4e */
[C---:B------:R-:W-:Y:S01]  /*5d70*/  HMMA.16816.F32.BF16 R32, R176.reuse, R190, R32 ;  /* 0x000000beb020723c */ /* 0x040fe20000041820 */
[----:B------:R4:W-:Y:S01]  /*5d80*/  LDGSTS.E.BYPASS.LTC128B.128.ZFILL [R233+0x900], [R194.64], P0 ;  /* 0x00900000c2e97fae */ /* 0x0009e20008141d4e */
[----:B------:R-:W-:Y:S06]  /*5d90*/  PLOP3.LUT P0, PT, PT, PT, UP0, 0x80, 0x0 ;  /* 0x000000000000781c */ /* 0x000fec0003f0f008 */
[-C--:B-1----:R-:W-:Y:S01]  /*5da0*/  HMMA.16816.F32.BF16 R36, R176, R108.reuse, R36 ;  /* 0x0000006cb024723c */ /* 0x082fe20000041824 */
[----:B------:R1:W-:Y:S07]  /*5db0*/  LDGSTS.E.BYPASS.LTC128B.128.ZFILL [R233+0x1900], [R198.64], P1 ;  /* 0x01900000c6e97fae */ /* 0x0003ee0008941d4e */
[C---:B------:R-:W-:Y:S01]  /*5dc0*/  HMMA.16816.F32.BF16 R40, R184.reuse, R108, R40 ;  /* 0x0000006cb828723c */ /* 0x040fe20000041828 */
[----:B------:R1:W-:Y:S07]  /*5dd0*/  LDGSTS.E.BYPASS.LTC128B.128.ZFILL [R233+0x2900], [R196.64], P6 ;  /* 0x02900000c4e97fae */ /* 0x0003ee000b141d4e */
[-C--:B------:R-:W-:Y:S01]  /*5de0*/  HMMA.16816.F32.BF16 R44, R184, R110.reuse, R44 ;  /* 0x0000006eb82c723c */ /* 0x080fe2000004182c */
[----:B------:R-:W-:Y:S07]  /*5df0*/  LDSM.16.M88.4 R200, [R219+0x9100] ;  /* 0x00910000dbc8783b */ /* 0x000fee0000000200 */
[C---:B------:R-:W-:Y:S01]  /*5e00*/  HMMA.16816.F32.BF16 R48, R176.reuse, R110, R48 ;  /* 0x0000006eb030723c */ /* 0x040fe20000041830 */
[----:B----4-:R-:W-:Y:S07]  /*5e10*/  LDSM.16.M88.4 R192, [R219+0x8100] ;  /* 0x00810000dbc0783b */ /* 0x010fee0000000200 */
[-C--:B--2---:R-:W-:Y:S01]  /*5e20*/  HMMA.16816.F32.BF16 R52, R176, R180.reuse, R52 ;  /* 0x000000b4b034723c */ /* 0x084fe20000041834 */
[----:B------:R-:W0:Y:S07]  /*5e30*/  LDGDEPBAR ;  /* 0x00000000000079af */ /* 0x000e2e0000000000 */
[C---:B------:R-:W-:Y:S01]  /*5e40*/  HMMA.16816.F32.BF16 R56, R184.reuse, R180, R56 ;  /* 0x000000b4b838723c */ /* 0x040fe20000041838 */
[----:B-1----:R-:W1:Y:S07]  /*5e50*/  LDSM.16.M88.4 R196, [R216+0x4100] ;  /* 0x00410000d8c4783b */ /* 0x002e6e0000000200 */
[-C--:B------:R-:W-:Y:S01]  /*5e60*/  HMMA.16816.F32.BF16 R60, R184, R182.reuse, R60 ;  /* 0x000000b6b83c723c */ /* 0x080fe2000004183c */
[----:B------:R-:W2:Y:S07]  /*5e70*/  LDSM.16.M88.4 R188, [R216+0x4500] ;  /* 0x00450000d8bc783b */ /* 0x000eae0000000200 */
[----:B------:R-:W-:Y:S01]  /*5e80*/  HMMA.16816.F32.BF16 R64, R176, R182, R64 ;  /* 0x000000b6b040723c */ /* 0x000fe20000041840 */
[----:B------:R-:W4:Y:S08]  /*5e90*/  LDSM.16.M88.4 R108, [R216+0x4900] ;  /* 0x00490000d86c783b */ /* 0x000f300000000200 */
[----:B------:R-:W5:Y:S08]  /*5ea0*/  LDSM.16.M88.4 R184, [R216+0x4d00] ;  /* 0x004d0000d8b8783b */ /* 0x000f700000000200 */
[----:B------:R-:W-:Y:S08]  /*5eb0*/  LDSM.16.M88.4 R204, [R220+0x8100] ;  /* 0x00810000dccc783b */ /* 0x000ff00000000200 */
[----:B------:R-:W3:Y:S01]  /*5ec0*/  LDSM.16.M88.4 R208, [R229] ;  /* 0x00000000e5d0783b */ /* 0x000ee20000000200 */
[-C--:B-1----:R-:W-:Y:S07]  /*5ed0*/  HMMA.16816.F32.BF16 R4, R192, R196.reuse, R4 ;  /* 0x000000c4c004723c */ /* 0x082fee0000041804 */
[----:B------:R-:W1:Y:S01]  /*5ee0*/  LDSM.16.M88.4 R212, [R220+0x9100] ;  /* 0x00910000dcd4783b */ /* 0x000e620000000200 */
[C---:B------:R-:W-:Y:S07]  /*5ef0*/  HMMA.16816.F32.BF16 R8, R200.reuse, R196, R8 ;  /* 0x000000c4c808723c */ /* 0x040fee0000041808 */
[----:B------:R-:W1:Y:S01]  /*5f00*/  LDSM.16.M88.4 R176, [R228] ;  /* 0x00000000e4b0783b */ /* 0x000e620000000200 */
[-C--:B------:R-:W-:Y:S07]  /*5f10*/  HMMA.16816.F32.BF16 R12, R200, R198.reuse, R12 ;  /* 0x000000c6c80c723c */ /* 0x080fee000004180c */
[----:B------:R-:W1:Y:S01]  /*5f20*/  LDSM.16.M88.4 R180, [R227] ;  /* 0x00000000e3b4783b */ /* 0x000e620000000200 */
[C---:B------:R-:W-:Y:S07]  /*5f30*/  HMMA.16816.F32.BF16 R16, R192.reuse, R198, R16 ;  /* 0x000000c6c010723c */ /* 0x040fee0000041810 */
[----:B------:R-:W-:Y:S01]  /*5f40*/  LDSM.16.M88.4 R196, [R216+0x5900] ;  /* 0x00590000d8c4783b */ /* 0x000fe20000000200 */
[-C--:B--2---:R-:W-:Y:S08]  /*5f50*/  HMMA.16816.F32.BF16 R20, R192, R188.reuse, R20 ;  /* 0x000000bcc014723c */ /* 0x084ff00000041814 */
[C---:B------:R-:W-:Y:S08]  /*5f60*/  HMMA.16816.F32.BF16 R24, R200.reuse, R188, R24 ;  /* 0x000000bcc818723c */ /* 0x040ff00000041818 */
[-C--:B------:R-:W-:Y:S08]  /*5f70*/  HMMA.16816.F32.BF16 R28, R200, R190.reuse, R28 ;  /* 0x000000bec81c723c */ /* 0x080ff0000004181c */
[C---:B------:R-:W-:Y:S01]  /*5f80*/  HMMA.16816.F32.BF16 R32, R192.reuse, R190, R32 ;  /* 0x000000bec020723c */ /* 0x040fe20000041820 */
[----:B------:R-:W-:Y:S07]  /*5f90*/  LDSM.16.M88.4 R188, [R216+0x5100] ;  /* 0x00510000d8bc783b */ /* 0x000fee0000000200 */
[-C--:B----4-:R-:W-:Y:S08]  /*5fa0*/  HMMA.16816.F32.BF16 R36, R192, R108.reuse, R36 ;  /* 0x0000006cc024723c */ /* 0x090ff00000041824 */
[C---:B------:R-:W-:Y:S08]  /*5fb0*/  HMMA.16816.F32.BF16 R40, R200.reuse, R108, R40 ;  /* 0x0000006cc828723c */ /* 0x040ff00000041828 */
[-C--:B------:R-:W-:Y:S08]  /*5fc0*/  HMMA.16816.F32.BF16 R44, R200, R110.reuse, R44 ;  /* 0x0000006ec82c723c */ /* 0x080ff0000004182c */
[C---:B------:R-:W-:Y:S01]  /*5fd0*/  HMMA.16816.F32.BF16 R48, R192.reuse, R110, R48 ;  /* 0x0000006ec030723c */ /* 0x040fe20000041830 */
[----:B------:R-:W2:Y:S07]  /*5fe0*/  LDSM.16.M88.4 R108, [R226] ;  /* 0x00000000e26c783b */ /* 0x000eae0000000200 */
[-C--:B-----5:R-:W-:Y:S08]  /*5ff0*/  HMMA.16816.F32.BF16 R52, R192, R184.reuse, R52 ;  /* 0x000000b8c034723c */ /* 0x0a0ff00000041834 */
[C---:B------:R-:W-:Y:S08]  /*6000*/  HMMA.16816.F32.BF16 R56, R200.reuse, R184, R56 ;  /* 0x000000b8c838723c */ /* 0x040ff00000041838 */
[-C--:B------:R-:W-:Y:S01]  /*6010*/  HMMA.16816.F32.BF16 R60, R200, R186.reuse, R60 ;  /* 0x000000bac83c723c */ /* 0x080fe2000004183c */
[----:B------:R-:W-:Y:S07]  /*6020*/  LDSM.16.M88.4 R200, [R216+0x5d00] ;  /* 0x005d0000d8c8783b */ /* 0x000fee0000000200 */
[----:B------:R-:W-:Y:S01]  /*6030*/  HMMA.16816.F32.BF16 R64, R192, R186, R64 ;  /* 0x000000bac040723c */ /* 0x000fe20000041840 */
[----:B------:R-:W4:Y:S07]  /*6040*/  LDSM.16.M88.4 R184, [R219+0xa100] ;  /* 0x00a10000dbb8783b */ /* 0x000f2e0000000200 */
[-C--:B---3--:R-:W-:Y:S01]  /*6050*/  HMMA.16816.F32.BF16 R4, R204, R208.reuse, R4 ;  /* 0x000000d0cc04723c */ /* 0x088fe20000041804 */
[----:B------:R-:W3:Y:S07]  /*6060*/  LDSM.16.M88.4 R192, [R219+0xb100] ;  /* 0x00b10000dbc0783b */ /* 0x000eee0000000200 */
[C---:B-1----:R-:W-:Y:S08]  /*6070*/  HMMA.16816.F32.BF16 R8, R212.reuse, R208, R8 ;  /* 0x000000d0d408723c */ /* 0x042ff00000041808 */
[-C--:B------:R-:W-:Y:S08]  /*6080*/  HMMA.16816.F32.BF16 R12, R212, R210.reuse, R12 ;  /* 0x000000d2d40c723c */ /* 0x080ff0000004180c */
[C---:B------:R-:W-:Y:S01]  /*6090*/  HMMA.16816.F32.BF16 R16, R204.reuse, R210, R16 ;  /* 0x000000d2cc10723c */ /* 0x040fe20000041810 */
[----:B------:R-:W-:Y:S07]  /*60a0*/  LDSM.16.M88.4 R208, [R225] ;  /* 0x00000000e1d0783b */ /* 0x000fee0000000200 */
[-C--:B------:R-:W-:Y:S08]  /*60b0*/  HMMA.16816.F32.BF16 R20, R204, R176.reuse, R20 ;  /* 0x000000b0cc14723c */ /* 0x080ff00000041814 */
[C---:B------:R-:W-:Y:S08]  /*60c0*/  HMMA.16816.F32.BF16 R24, R212.reuse, R176, R24 ;  /* 0x000000b0d418723c */ /* 0x040ff00000041818 */
[-C--:B------:R-:W-:Y:S08]  /*60d0*/  HMMA.16816.F32.BF16 R28, R212, R178.reuse, R28 ;  /* 0x000000b2d41c723c */ /* 0x080ff0000004181c */
[C---:B------:R-:W-:Y:S01]  /*60e0*/  HMMA.16816.F32.BF16 R32, R204.reuse, R178, R32 ;  /* 0x000000b2cc20723c */ /* 0x040fe20000041820 */
[----:B------:R-:W1:Y:S07]  /*60f0*/  LDSM.16.M88.4 R176, [R216+0x5500] ;  /* 0x00550000d8b0783b */ /* 0x000e6e0000000200 */
[-C--:B------:R-:W-:Y:S08]  /*6100*/  HMMA.16816.F32.BF16 R36, R204, R180.reuse, R36 ;  /* 0x000000b4cc24723c */ /* 0x080ff00000041824 */
[C---:B------:R-:W-:Y:S08]  /*6110*/  HMMA.16816.F32.BF16 R40, R212.reuse, R180, R40 ;  /* 0x000000b4d428723c */ /* 0x040ff00000041828 */
[-C--:B------:R-:W-:Y:S08]  /*6120*/  HMMA.16816.F32.BF16 R44, R212, R182.reuse, R44 ;  /* 0x000000b6d42c723c */ /* 0x080ff0000004182c */
[C---:B------:R-:W-:Y:S01]  /*6130*/  HMMA.16816.F32.BF16 R48, R204.reuse, R182, R48 ;  /* 0x000000b6cc30723c */ /* 0x040fe20000041830 */
[----:B------:R-:W5:Y:S07]  /*6140*/  LDSM.16.M88.4 R180, [R220+0xa100] ;  /* 0x00a10000dcb4783b */ /* 0x000f6e0000000200 */
[-C--:B--2---:R-:W-:Y:S08]  /*6150*/  HMMA.16816.F32.BF16 R52, R204, R108.reuse, R52 ;  /* 0x0000006ccc34723c */ /* 0x084ff00000041834 */
[C---:B------:R-:W-:Y:S08]  /*6160*/  HMMA.16816.F32.BF16 R56, R212.reuse, R108, R56 ;  /* 0x0000006cd438723c */ /* 0x040ff00000041838 */
[-C--:B------:R-:W-:Y:S08]  /*6170*/  HMMA.16816.F32.BF16 R60, R212, R110.reuse, R60 ;  /* 0x0000006ed43c723c */ /* 0x080ff0000004183c */
[----:B------:R-:W-:Y:S01]  /*6180*/  HMMA.16816.F32.BF16 R64, R204, R110, R64 ;  /* 0x0000006ecc40723c */ /* 0x000fe20000041840 */
[----:B------:R-:W2:Y:S07]  /*6190*/  LDSM.16.M88.4 R108, [R220+0xb100] ;  /* 0x00b10000dc6c783b */ /* 0x000eae0000000200 */
[-C--:B----4-:R-:W-:Y:S08]  /*61a0*/  HMMA.16816.F32.BF16 R4, R184, R188.reuse, R4 ;  /* 0x000000bcb804723c */ /* 0x090ff00000041804 */
[C---:B---3--:R-:W-:Y:S08]  /*61b0*/  HMMA.16816.F32.BF16 R8, R192.reuse, R188, R8 ;  /* 0x000000bcc008723c */ /* 0x048ff00000041808 */
[-C--:B------:R-:W-:Y:S08]  /*61c0*/  HMMA.16816.F32.BF16 R12, R192, R190.reuse, R12 ;  /* 0x000000bec00c723c */ /* 0x080ff0000004180c */
[C---:B------:R-:W-:Y:S08]  /*61d0*/  HMMA.16816.F32.BF16 R16, R184.reuse, R190, R16 ;  /* 0x000000beb810723c */ /* 0x040ff00000041810 */
[-C--:B-1----:R-:W-:Y:S08]  /*61e0*/  HMMA.16816.F32.BF16 R20, R184, R176.reuse, R20 ;  /* 0x000000b0b814723c */ /* 0x082ff00000041814 */
[C---:B------:R-:W-:Y:S08]  /*61f0*/  HMMA.16816.F32.BF16 R24, R192.reuse, R176, R24 ;  /* 0x000000b0c018723c */ /* 0x040ff00000041818 */
[-C--:B------:R-:W-:Y:S08]  /*6200*/  HMMA.16816.F32.BF16 R28, R192, R178.reuse, R28 ;  /* 0x000000b2c01c723c */ /* 0x080ff0000004181c */
        /* <DEDUP_REMOVED lines=8> */
[----:B------:R-:W-:Y:S08]  /*6290*/  HMMA.16816.F32.BF16 R64, R184, R202, R64 ;  /* 0x000000cab840723c */ /* 0x000ff00000041840 */
[-C--:B-----5:R-:W-:Y:S08]  /*62a0*/  HMMA.16816.F32.BF16 R4, R180, R208.reuse, R4 ;  /* 0x000000d0b404723c */ /* 0x0a0ff00000041804 */
[C---:B--2---:R-:W-:Y:S08]  /*62b0*/  HMMA.16816.F32.BF16 R8, R108.reuse, R208, R8 ;  /* 0x000000d06c08723c */ /* 0x044ff00000041808 */
[-C--:B------:R-:W-:Y:S08]  /*62c0*/  HMMA.16816.F32.BF16 R12, R108, R210.reuse, R12 ;  /* 0x000000d26c0c723c */ /* 0x080ff0000004180c */
[----:B------:R-:W-:Y:S01]  /*62d0*/  FMUL.FTZ R4, R4, c[0x0][0x320] ;  /* 0x0000c80004047a20 */ /* 0x000fe20000410000 */
[C---:B------:R-:W-:Y:S03]  /*62e0*/  HMMA.16816.F32.BF16 R16, R180.reuse, R210, R16 ;  /* 0x000000d2b410723c */ /* 0x040fe60000041810 */
[----:B------:R-:W1:Y:S01]  /*62f0*/  MUFU.TANH R177, R4 ;  /* 0x0000000400b17308 */ /* 0x000e620000002400 */
[----:B------:R-:W-:Y:S02]  /*6300*/  FMUL.FTZ R5, R5, c[0x0][0x320] ;  /* 0x0000c80005057a20 */ /* 0x000fe40000410000 */
[----:B------:R-:W-:Y:S02]  /*6310*/  FMUL.FTZ R6, R6, c[0x0][0x320] ;  /* 0x0000c80006067a20 */ /* 0x000fe40000410000 */
[----:B------:R-:W-:Y:S04]  /*6320*/  FMUL.FTZ R7, R7, c[0x0][0x320] ;  /* 0x0000c80007077a20 */ /* 0x000fe80000410000 */
[----:B------:R-:W-:Y:S01]  /*6330*/  FMUL.FTZ R8, R8, c[0x0][0x320] ;  /* 0x0000c80008087a20 */ /* 0x000fe20000410000 */
[----:B------:R-:W2:Y:S01]  /*6340*/  MUFU.TANH R186, R5 ;  /* 0x0000000500ba7308 */ /* 0x000ea20000002400 */
[----:B------:R-:W-:Y:S02]  /*6350*/  FMUL.FTZ R9, R9, c[0x0][0x320] ;  /* 0x0000c80009097a20 */ /* 0x000fe40000410000 */
[----:B------:R-:W-:Y:S02]  /*6360*/  FMUL.FTZ R10, R10, c[0x0][0x320] ;  /* 0x0000c8000a0a7a20 */ /* 0x000fe40000410000 */
[----:B------:R-:W-:Y:S02]  /*6370*/  FMUL.FTZ R11, R11, c[0x0][0x320] ;  /* 0x0000c8000b0b7a20 */ /* 0x000fe40000410000 */
[----:B------:R-:W-:Y:S02]  /*6380*/  FMUL.FTZ R12, R12, c[0x0][0x320] ;  /* 0x0000c8000c0c7a20 */ /* 0x000fe40000410000 */
[----:B------:R-:W-:Y:S01]  /*6390*/  FMUL.FTZ R13, R13, c[0x0][0x320] ;  /* 0x0000c8000d0d7a20 */ /* 0x000fe20000410000 */
[----:B------:R-:W3:Y:S01]  /*63a0*/  MUFU.TANH R178, R6 ;  /* 0x0000000600b27308 */ /* 0x000ee20000002400 */
[----:B------:R-:W-:Y:S02]  /*63b0*/  FMUL.FTZ R16, R16, c[0x0][0x320] ;  /* 0x0000c80010107a20 */ /* 0x000fe40000410000 */
[----:B------:R-:W-:Y:S02]  /*63c0*/  FMUL.FTZ R14, R14, c[0x0][0x320] ;  /* 0x0000c8000e0e7a20 */ /* 0x000fe40000410000 */
[----:B------:R-:W-:Y:S05]  /*63d0*/  FMUL.FTZ R15, R15, c[0x0][0x320] ;  /* 0x0000c8000f0f7a20 */ /* 0x000fea0000410000 */
[----:B------:R4:W1:Y:S10]  /*63e0*/  MUFU.TANH R188, R7 ;  /* 0x0000000700bc7308 */ /* 0x0008740000002400 */
[----:B------:R-:W1:Y:S10]  /*63f0*/  MUFU.TANH R187, R8 ;  /* 0x0000000800bb7308 */ /* 0x000e740000002400 */
[----:B------:R-:W1:Y:S01]  /*6400*/  MUFU.TANH R191, R9 ;  /* 0x0000000900bf7308 */ /* 0x000e620000002400 */
[----:B----4-:R-:W4:Y:S09]  /*6410*/  LDSM.16.M88.4 R4, [R224] ;  /* 0x00000000e004783b */ /* 0x010f320000000200 */
[----:B------:R-:W1:Y:S10]  /*6420*/  MUFU.TANH R185, R10 ;  /* 0x0000000a00b97308 */ /* 0x000e740000002400 */
[----:B------:R5:W1:Y:S10]  /*6430*/  MUFU.TANH R192, R11 ;  /* 0x0000000b00c07308 */ /* 0x000a740000002400 */
[----:B------:R1:W1:Y:S10]  /*6440*/  MUFU.TANH R176, R16 ;  /* 0x0000001000b07308 */ /* 0x0002740000002400 */
[----:B------:R2:W2:Y:S01]  /*6450*/  MUFU.TANH R184, R12 ;  /* 0x0000000c00b87308 */ /* 0x0004a20000002400 */
[----:B-----5:R-:W5:Y:S01]  /*6460*/  LDSM.16.M88.4 R8, [R223] ;  /* 0x00000000df08783b */ /* 0x020f620000000200 */
[-C--:B----4-:R-:W-:Y:S08]  /*6470*/  HMMA.16816.F32.BF16 R20, R180, R4.reuse, R20 ;  /* 0x00000004b414723c */ /* 0x090ff00000041814 */
[----:B------:R4:W2:Y:S01]  /*6480*/  MUFU.TANH R179, R13 ;  /* 0x0000000d00b37308 */ /* 0x0008a20000002400 */
[C---:B------:R-:W-:Y:S04]  /*6490*/  HMMA.16816.F32.BF16 R24, R108.reuse, R4, R24 ;  /* 0x000000046c18723c */ /* 0x040fe80000041818 */
[----:B-1----:R-:W-:Y:S02]  /*64a0*/  FMUL.FTZ R16, R17, c[0x0][0x320] ;  /* 0x0000c80011107a20 */ /* 0x002fe40000410000 */
[----:B------:R-:W-:Y:S03]  /*64b0*/  FMUL.FTZ R17, R18, c[0x0][0x320] ;  /* 0x0000c80012117a20 */ /* 0x000fe60000410000 */
[----:B------:R4:W1:Y:S01]  /*64c0*/  MUFU.TANH R190, R14 ;  /* 0x0000000e00be7308 */ /* 0x0008620000002400 */
[-C--:B------:R-:W-:Y:S03]  /*64d0*/  HMMA.16816.F32.BF16 R28, R108, R6.reuse, R28 ;  /* 0x000000066c1c723c */ /* 0x080fe6000004181c */
[----:B------:R-:W-:Y:S05]  /*64e0*/  FMUL.FTZ R18, R19, c[0x0][0x320] ;  /* 0x0000c80013127a20 */ /* 0x000fea0000410000 */
[C---:B------:R-:W-:Y:S01]  /*64f0*/  HMMA.16816.F32.BF16 R32, R180.reuse, R6, R32 ;  /* 0x00000006b420723c */ /* 0x040fe20000041820 */
[----:B------:R4:W1:Y:S01]  /*6500*/  MUFU.TANH R189, R15 ;  /* 0x0000000f00bd7308 */ /* 0x0008620000002400 */
[----:B------:R-:W1:Y:S01]  /*6510*/  LDSM.16.M88.4 R4, [R222] ;  /* 0x00000000de04783b */ /* 0x000e620000000200 */
[----:B------:R-:W-:Y:S04]  /*6520*/  DEPBAR.LE SB0, 0x0 ;  /* 0x000080000000791a */ /* 0x000fe80000000000 */
[----:B------:R-:W-:Y:S02]  /*6530*/  FMUL.FTZ R20, R20, c[0x0][0x320] ;  /* 0x0000c80014147a20 */ /* 0x000fe40000410000 */
[----:B------:R-:W-:Y:S02]  /*6540*/  FMUL.FTZ R21, R21, c[0x0][0x320] ;  /* 0x0000c80015157a20 */ /* 0x000fe40000410000 */
[----:B------:R-:W1:Y:S01]  /*6550*/  MUFU.TANH R16, R16 ;  /* 0x0000001000107308 */ /* 0x000e620000002400 */
[----:B------:R-:W-:Y:S01]  /*6560*/  BAR.SYNC.DEFER_BLOCKING 0x0 ;  /* 0x0000000000007b1d */ /* 0x000fe20000010000 */
[----:B------:R-:W-:Y:S01]  /*6570*/  FMUL.FTZ R22, R22, c[0x0][0x320] ;  /* 0x0000c80016167a20 */ /* 0x000fe20000410000 */
[-C--:B-----5:R-:W-:Y:S05]  /*6580*/  HMMA.16816.F32.BF16 R36, R180, R8.reuse, R36 ;  /* 0x00000008b424723c */ /* 0x0a0fea0000041824 */
[----:B------:R-:W-:Y:S02]  /*6590*/  FMUL.FTZ R23, R23, c[0x0][0x320] ;  /* 0x0000c80017177a20 */ /* 0x000fe40000410000 */
[----:B------:R-:W1:Y:S01]  /*65a0*/  MUFU.TANH R17, R17 ;  /* 0x0000001100117308 */ /* 0x000e620000002400 */
[----:B------:R-:W-:Y:S01]  /*65b0*/  FMUL.FTZ R24, R24, c[0x0][0x320] ;  /* 0x0000c80018187a20 */ /* 0x000fe20000410000 */
[C---:B------:R-:W-:Y:S04]  /*65c0*/  HMMA.16816.F32.BF16 R40, R108.reuse, R8, R40 ;  /* 0x000000086c28723c */ /* 0x040fe80000041828 */
[----:B------:R-:W-:Y:S02]  /*65d0*/  FMUL.FTZ R25, R25, c[0x0][0x320] ;  /* 0x0000c80019197a20 */ /* 0x000fe40000410000 */
[----:B------:R-:W-:Y:S02]  /*65e0*/  FMUL.FTZ R26, R26, c[0x0][0x320] ;  /* 0x0000c8001a1a7a20 */ /* 0x000fe40000410000 */
[----:B------:R-:W2:Y:S01]  /*65f0*/  MUFU.TANH R18, R18 ;  /* 0x0000001200127308 */ /* 0x000ea20000002400 */
[-C--:B------:R-:W-:Y:S03]  /*6600*/  HMMA.16816.F32.BF16 R44, R108, R10.reuse, R44 ;  /* 0x0000000a6c2c723c */ /* 0x080fe6000004182c */
[----:B------:R-:W-:Y:S02]  /*6610*/  FMUL.FTZ R27, R27, c[0x0][0x320] ;  /* 0x0000c8001b1b7a20 */ /* 0x000fe40000410000 */
[----:B------:R-:W-:Y:S02]  /*6620*/  FMUL.FTZ R28, R28, c[0x0][0x320] ;  /* 0x0000c8001c1c7a20 */ /* 0x000fe40000410000 */
[----:B------:R-:W-:Y:S01]  /*6630*/  FMUL.FTZ R29, R29, c[0x0][0x320] ;  /* 0x0000c8001d1d7a20 */ /* 0x000fe20000410000 */
[C---:B------:R-:W-:Y:S01]  /*6640*/  HMMA.16816.F32.BF16 R48, R180.reuse, R10, R48 ;  /* 0x0000000ab430723c */ /* 0x040fe20000041830 */
[----:B------:R4:W2:Y:S03]  /*6650*/  MUFU.TANH R193, R20 ;  /* 0x0000001400c17308 */ /* 0x0008a60000002400 */
[----:B------:R-:W-:Y:S02]  /*6660*/  FMUL.FTZ R30, R30, c[0x0][0x320] ;  /* 0x0000c8001e1e7a20 */ /* 0x000fe40000410000 */
[----:B------:R-:W-:Y:S02]  /*6670*/  FMUL.FTZ R31, R31, c[0x0][0x320] ;  /* 0x0000c8001f1f7a20 */ /* 0x000fe40000410000 */
[-C--:B-1----:R-:W-:Y:S03]  /*6680*/  HMMA.16816.F32.BF16 R52, R180, R4.reuse, R52 ;  /* 0x00000004b434723c */ /* 0x082fe60000041834 */
[----:B------:R4:W1:Y:S01]  /*6690*/  MUFU.TANH R194, R21 ;  /* 0x0000001500c27308 */ /* 0x0008620000002400 */
[----:B------:R-:W-:Y:S02]  /*66a0*/  FMUL.FTZ R32, R32, c[0x0][0x320] ;  /* 0x0000c80020207a20 */ /* 0x000fe40000410000 */
[----:B------:R-:W-:Y:S02]  /*66b0*/  FMUL.FTZ R33, R33, c[0x0][0x320] ;  /* 0x0000c80021217a20 */ /* 0x000fe40000410000 */
[C---:B------:R-:W-:Y:S04]  /*66c0*/  HMMA.16816.F32.BF16 R56, R108.reuse, R4, R56 ;  /* 0x000000046c38723c */ /* 0x040fe80000041838 */
[----:B------:R-:W-:Y:S01]  /*66d0*/  FMUL.FTZ R46, R46, c[0x0][0x320] ;  /* 0x0000c8002e2e7a20 */ /* 0x000fe20000410000 */
[----:B------:R4:W1:Y:S01]  /*66e0*/  MUFU.TANH R197, R22 ;  /* 0x0000001600c57308 */ /* 0x0008620000002400 */
[----:B------:R-:W-:Y:S02]  /*66f0*/  FMUL.FTZ R47, R47, c[0x0][0x320] ;  /* 0x0000c8002f2f7a20 */ /* 0x000fe40000410000 */
[-C--:B------:R-:W-:Y:S04]  /*6700*/  HMMA.16816.F32.BF16 R60, R108, R6.reuse, R60 ;  /* 0x000000066c3c723c */ /* 0x080fe8000004183c */
[----:B------:R-:W-:Y:S02]  /*6710*/  FMUL.FTZ R50, R50, c[0x0][0x320] ;  /* 0x0000c80032327a20 */ /* 0x000fe40000410000 */
[----:B------:R-:W-:Y:S01]  /*6720*/  FMUL.FTZ R51, R51, c[0x0][0x320] ;  /* 0x0000c80033337a20 */ /* 0x000fe20000410000 */
[----:B------:R4:W1:Y:S01]  /*6730*/  MUFU.TANH R199, R23 ;  /* 0x0000001700c77308 */ /* 0x0008620000002400 */
[----:B------:R-:W-:Y:S04]  /*6740*/  HMMA.16816.F32.BF16 R64, R180, R6, R64 ;  /* 0x00000006b440723c */ /* 0x000fe80000041840 */
[----:B------:R-:W-:Y:S02]  /*6750*/  FMUL.FTZ R34, R34, c[0x0][0x320] ;  /* 0x0000c80022227a20 */ /* 0x000fe40000410000 */
[----:B------:R-:W-:Y:S02]  /*6760*/  FMUL.FTZ R35, R35, c[0x0][0x320] ;  /* 0x0000c80023237a20 */ /* 0x000fe40000410000 */
[----:B------:R-:W-:Y:S01]  /*6770*/  FMUL.FTZ R36, R36, c[0x0][0x320] ;  /* 0x0000c80024247a20 */ /* 0x000fe20000410000 */
[----:B------:R4:W1:Y:S03]  /*6780*/  MUFU.TANH R202, R24 ;  /* 0x0000001800ca7308 */ /* 0x0008660000002400 */
[----:B------:R-:W-:Y:S02]  /*6790*/  FMUL.FTZ R37, R37, c[0x0][0x320] ;  /* 0x0000c80025257a20 */ /* 0x000fe40000410000 */
[----:B------:R-:W-:Y:S02]  /*67a0*/  FMUL.FTZ R38, R38, c[0x0][0x320] ;  /* 0x0000c80026267a20 */ /* 0x000fe40000410000 */
[----:B------:R-:W-:Y:S02]  /*67b0*/  FMUL.FTZ R39, R39, c[0x0][0x320] ;  /* 0x0000c80027277a20 */ /* 0x000fe40000410000 */
[----:B------:R-:W-:Y:S01]  /*67c0*/  FMUL.FTZ R40, R40, c[0x0][0x320] ;  /* 0x0000c80028287a20 */ /* 0x000fe20000410000 */
[----:B------:R4:W1:Y:S01]  /*67d0*/  MUFU.TANH R201, R25 ;  /* 0x0000001900c97308 */ /* 0x0008620000002400 */
[----:B------:R-:W-:Y:S02]  /*67e0*/  FMUL.FTZ R41, R41, c[0x0][0x320] ;  /* 0x0000c80029297a20 */ /* 0x000fe40000410000 */
        /* <DEDUP_REMOVED lines=25> */
[----:B------:R-:W-:Y:S05]  /*6980*/  FMUL.FTZ R67, R67, c[0x0][0x320] ;  /* 0x0000c80043437a20 */ /* 0x000fea0000410000 */
[----:B------:R4:W1:Y:S10]  /*6990*/  MUFU.TANH R207, R30 ;  /* 0x0000001e00cf7308 */ /* 0x0008740000002400 */
        /* <DEDUP_REMOVED lines=36> */
[----:B------:R4:W1:Y:S02]  /*6be0*/  MUFU.TANH R183, R67 ;  /* 0x0000004300b77308 */ /* 0x0008640000002400 */
[----:B-1234-:R-:W-:-:S05]  /*6bf0*/  @P0 BRA `(.L_x_5) ;  /* 0xffffe89000000947 */ /* 0x01efca000383ffff */
.L_x_4:
[----:B------:R-:W-:Y:S01]  /*6c00*/  FMNMX.FTZ R105, R177, R3, !PT ;  /* 0x00000003b1697209 */ /* 0x000fe20007810000 */
[----:B------:R-:W-:Y:S01]  /*6c10*/  LDSM.16.MT88.4 R20, [R217+0x100] ;  /* 0x00010000d914783b */ /* 0x000fe20000004200 */
[----:B------:R-:W-:Y:S01]  /*6c20*/  FMNMX.FTZ R0, R178, R100, !PT ;  /* 0x00000064b2007209 */ /* 0x000fe20007810000 */
[----:B------:R-:W-:Y:S01]  /*6c30*/  UIADD3 UR4, UR7, -0x1, URZ ;  /* 0xffffffff07047890 */ /* 0x000fe2000fffe03f */
[----:B------:R-:W-:Y:S02]  /*6c40*/  FMNMX.FTZ R105, R186, R105, !PT ;  /* 0x00000069ba697209 */ /* 0x000fe40007810000 */
[----:B------:R-:W-:Y:S02]  /*6c50*/  FMNMX.FTZ R0, R188, R0, !PT ;  /* 0x00000000bc007209 */ /* 0x000fe40007810000 */
[----:B------:R-:W-:Y:S01]  /*6c60*/  FMNMX.FTZ R105, R176, R105, !PT ;  /* 0x00000069b0697209 */ /* 0x000fe20007810000 */
[----:B------:R-:W-:Y:S01]  /*6c70*/  LDSM.16.MT88.4 R36, [R218+0x100] ;  /* 0x00010000da24783b */ /* 0x000fe20000004200 */
[----:B------:R-:W-:Y:S02]  /*6c80*/  FMNMX.FTZ R0, R17, R0, !PT ;  /* 0x0000000011007209 */ /* 0x000fe40007810000 */
        /* <DEDUP_REMOVED lines=8> */
[----:B------:R-:W-:Y:S01]  /*6d10*/  STL [R1+0x54], R216 ;  /* 0x000054d801007387 */ /* 0x000fe20000100800 */
[----:B------:R-:W-:Y:S02]  /*6d20*/  FMNMX.FTZ R0, R199, R0, !PT ;  /* 0x00000000c7007209 */ /* 0x000fe40007810000 */
[----:B------:R-:W-:Y:S01]  /*6d30*/  FMNMX.FTZ R105, R195, R105, !PT ;  /* 0x00000069c3697209 */ /* 0x000fe20007810000 */
[----:B------:R-:W0:Y:S01]  /*6d40*/  LDGDEPBAR ;  /* 0x00000000000079af */ /* 0x000e220000000000 */
[----:B------:R-:W-:Y:S02]  /*6d50*/  FMNMX.FTZ R2, R191, R2, !PT ;  /* 0x00000002bf027209 */ /* 0x000fe40007810000 */
        /* <DEDUP_REMOVED lines=22> */
[----:B------:R-:W-:Y:S01]  /*6ec0*/  FMNMX.FTZ R0, R250, R0, !PT ;  /* 0x00000000fa007209 */ /* 0x000fe20007810000 */
[----:B-1----:R-:W-:Y:S01]  /*6ed0*/  SHFL.BFLY PT, R5, R105, 0x2, 0x1f ;  /* 0x0c401f0069057f89 */ /* 0x002fe200000e0000 */
[----:B------:R-:W-:Y:S02]  /*6ee0*/  FMNMX.FTZ R2, R240, R2, !PT ;  /* 0x00000002f0027209 */ /* 0x000fe40007810000 */
[----:B------:R-:W-:Y:S02]  /*6ef0*/  FMNMX.FTZ R0, R182, R0, !PT ;  /* 0x00000000b6007209 */ /* 0x000fe40007810000 */
[----:B------:R-:W-:Y:S02]  /*6f00*/  FMNMX.FTZ R2, R243, R2, !PT ;  /* 0x00000002f3027209 */ /* 0x000fe40007810000 */
[----:B------:R-:W-:Y:S02]  /*6f10*/  FMNMX.FTZ R0, R183, R0, !PT ;  /* 0x00000000b7007209 */ /* 0x000fe40007810000 */
[----:B------:R-:W-:Y:S02]  /*6f20*/  FMNMX.FTZ R2, R244, R2, !PT ;  /* 0x00000002f4027209 */ /* 0x000fe40007810000 */
[----:B------:R-:W-:Y:S01]  /*6f30*/  FMNMX.FTZ R4, R185, R107, !PT ;  /* 0x0000006bb9047209 */ /* 0x000fe20007810000 */
[----:B------:R-:W-:Y:S01]  /*6f40*/  SHFL.BFLY PT, R104, R0, 0x2, 0x1f ;  /* 0x0c401f0000687f89 */ /* 0x000fe200000e0000 */
        /* <DEDUP_REMOVED lines=8> */
[----:B------:R-:W-:Y:S01]  /*6fd0*/  ISETP.LT.AND P0, PT, RZ, UR7, PT ;  /* 0x00000007ff007c0c */ /* 0x000fe2000bf01270 */
[----:B------:R-:W1:Y:S01]  /*6fe0*/  SHFL.BFLY PT, R103, R2, 0x2, 0x1f ;  /* 0x0c401f0002677f89 */ /* 0x000e6200000e0000 */
[----:B------:R-:W-:Y:S01]  /*6ff0*/  FMNMX.FTZ R4, R204, R4, !PT ;  /* 0x00000004cc047209 */ /* 0x000fe20007810000 */
[----:B------:R-:W-:Y:S01]  /*7000*/  UMOV UR7, UR4 ;  /* 0x0000000400077c82 */ /* 0x000fe20008000000 */
[----:B-1----:R-:W-:Y:S02]  /*7010*/  FMNMX.FTZ R103, R2, R103, !PT ;  /* 0x0000006702677209 */ /* 0x002fe40007810000 */
[----:B------:R-:W-:Y:S02]  /*7020*/  FMNMX.FTZ R105, R105, R5, !PT ;  /* 0x0000000569697209 */ /* 0x000fe40007810000 */
[----:B------:R-:W-:Y:S01]  /*7030*/  FMNMX.FTZ R104, R0, R104, !PT ;  /* 0x0000006800687209 */ /* 0x000fe20007810000 */
[----:B------:R-:W1:Y:S01]  /*7040*/  SHFL.BFLY PT, R6, R103, 0x1, 0x1f ;  /* 0x0c201f0067067f89 */ /* 0x000e6200000e0000 */
[----:B------:R-:W-:Y:S04]  /*7050*/  FMNMX.FTZ R0, R207, R4, !PT ;  /* 0x00000004cf007209 */ /* 0x000fe80007810000 */
[----:B------:R-:W-:Y:S03]  /*7060*/  FMNMX.FTZ R0, R208, R0, !PT ;  /* 0x00000000d0007209 */ /* 0x000fe60007810000 */
[----:B------:R-:W2:Y:S01]  /*7070*/  SHFL.BFLY PT, R5, R105, 0x1, 0x1f ;  /* 0x0c201f0069057f89 */ /* 0x000ea200000e0000 */
[----:B------:R-:W-:Y:S04]  /*7080*/  FMNMX.FTZ R0, R241, R0, !PT ;  /* 0x00000000f1007209 */ /* 0x000fe80007810000 */
[----:B------:R-:W-:Y:S03]  /*7090*/  FMNMX.FTZ R0, R242, R0, !PT ;  /* 0x00000000f2007209 */ /* 0x000fe60007810000 */
[----:B------:R-:W3:Y:S01]  /*70a0*/  SHFL.BFLY PT, R4, R104, 0x1, 0x1f ;  /* 0x0c201f0068047f89 */ /* 0x000ee200000e0000 */
[----:B------:R-:W-:Y:S04]  /*70b0*/  FMNMX.FTZ R0, R245, R0, !PT ;  /* 0x00000000f5007209 */ /* 0x000fe80007810000 */
[----:B------:R-:W-:Y:S02]  /*70c0*/  FMNMX.FTZ R2, R246, R0, !PT ;  /* 0x00000000f6027209 */ /* 0x000fe40007810000 */
[----:B-1----:R-:W-:Y:S02]  /*70d0*/  FMNMX.FTZ R103, R103, R6, !PT ;  /* 0x0000000667677209 */ /* 0x002fe40007810000 */
[----:B--2---:R-:W-:Y:S05]  /*70e0*/  FMNMX.FTZ R105, R105, R5, !PT ;  /* 0x0000000569697209 */ /* 0x004fea0007810000 */
[----:B------:R-:W-:Y:S01]  /*70f0*/  FADD.FTZ R0, -R105, R3 ;  /* 0x0000000369007221 */ /* 0x000fe20000010100 */
[----:B------:R-:W-:Y:S01]  /*7100*/  FMNMX.FTZ R3, R51, R2, !PT ;  /* 0x0000000233037209 */ /* 0x000fe20007810000 */
[----:B------:R-:W-:Y:S01]  /*7110*/  FMUL.FTZ R111, R105, c[0x0][0x2d0] ;  /* 0x0000b400696f7a20 */ /* 0x000fe20000410000 */
[----:B---3--:R-:W-:Y:S01]  /*7120*/  FMNMX.FTZ R104, R104, R4, !PT ;  /* 0x0000000468687209 */ /* 0x008fe20007810000 */
[----:B------:R-:W-:Y:S01]  /*7130*/  FMUL.FTZ R2, R0, c[0x0][0x2d0] ;  /* 0x0000b40000027a20 */ /* 0x000fe20000410000 */
[----:B------:R-:W-:Y:S01]  /*7140*/  FMNMX.FTZ R0, R50, R3, !PT ;  /* 0x0000000332007209 */ /* 0x000fe20007810000 */
[--C-:B------:R-:W-:Y:S02]  /*7150*/  FFMA.FTZ R4, R177, c[0x0][0x2d0], -R111.reuse ;  /* 0x0000b400b1047a23 */ /* 0x100fe4000001086f */
[----:B------:R1:W2:Y:S01]  /*7160*/  MUFU.EX2 R102, R2 ;  /* 0x0000000200667308 */ /* 0x0002a20000000800 */
[----:B------:R-:W-:Y:S01]  /*7170*/  FMNMX.FTZ R0, R108, R0, !PT ;  /* 0x000000006c007209 */ /* 0x000fe20007810000 */
[----:B------:R-:W-:Y:S02]  /*7180*/  FMUL.FTZ R110, R104, c[0x0][0x2d0] ;  /* 0x0000b400686e7a20 */ /* 0x000fe40000410000 */
[--C-:B------:R-:W-:Y:S01]  /*7190*/  FFMA.FTZ R40, R194, c[0x0][0x2d0], -R111.reuse ;  /* 0x0000b400c2287a23 */ /* 0x100fe2000001086f */
[----:B------:R-:W-:Y:S01]  /*71a0*/  FMNMX.FTZ R0, R109, R0, !PT ;  /* 0x000000006d007209 */ /* 0x000fe20007810000 */
[--C-:B------:R-:W-:Y:S02]  /*71b0*/  FFMA.FTZ R60, R198, c[0x0][0x2d0], -R110.reuse ;  /* 0x0000b400c63c7a23 */ /* 0x100fe4000001086e */
[----:B------:R-:W-:Y:S02]  /*71c0*/  FFMA.FTZ R64, R200, c[0x0][0x2d0], -R110 ;  /* 0x0000b400c8407a23 */ /* 0x000fe4000001086e */
[----:B------:R-:W3:Y:S01]  /*71d0*/  SHFL.BFLY PT, R3, R0, 0x2, 0x1f ;  /* 0x0c401f0000037f89 */ /* 0x000ee200000e0000 */
[----:B------:R-:W-:Y:S10]  /*71e0*/  MUFU.EX2 R177, R4 ;  /* 0x0000000400b17308 */ /* 0x000ff40000000800 */
[----:B------:R-:W-:Y:S01]  /*71f0*/  MUFU.EX2 R56, R40 ;  /* 0x0000002800387308 */ /* 0x000fe20000000800 */
[----:B-1----:R-:W-:Y:S02]  /*7200*/  FADD.FTZ R2, -R104, R100 ;  /* 0x0000006468027221 */ /* 0x002fe40000010100 */
[----:B--2---:R-:W-:Y:S02]  /*7210*/  FMUL.FTZ R33, R102, R141 ;  /* 0x0000008d66217220 */ /* 0x004fe40000410000 */
[----:B------:R-:W-:Y:S02]  /*7220*/  FMUL.FTZ R2, R2, c[0x0][0x2d0] ;  /* 0x0000b40002027a20 */ /* 0x000fe40000410000 */
[C---:B------:R-:W-:Y:S03]  /*7230*/  FMUL.FTZ R32, R102.reuse, R140 ;  /* 0x0000008c66207220 */ /* 0x040fe60000410000 */
[----:B------:R1:W-:Y:S01]  /*7240*/  MUFU.EX2 R216, R64 ;  /* 0x0000004000d87308 */ /* 0x0003e20000000800 */
[----:B------:R-:W-:Y:S01]  /*7250*/  FMUL.FTZ R65, R102, R173 ;  /* 0x000000ad66417220 */ /* 0x000fe20000410000 */
[----:B---3--:R-:W-:Y:S01]  /*7260*/  FMNMX.FTZ R0, R0, R3, !PT ;  /* 0x0000000300007209 */ /* 0x008fe20007810000 */
[--C-:B------:R-:W-:Y:S02]  /*7270*/  FFMA.FTZ R3, R16, c[0x0][0x2d0], -R111.reuse ;  /* 0x0000b40010037a23 */ /* 0x100fe4000001086f */
[C---:B------:R-:W-:Y:S02]  /*7280*/  FMUL.FTZ R16, R102.reuse, R124 ;  /* 0x0000007c66107220 */ /* 0x040fe40000410000 */
[C---:B------:R-:W-:Y:S03]  /*7290*/  FMUL.FTZ R68, R102.reuse, R68 ;  /* 0x0000004466447220 */ /* 0x040fe60000410000 */
[----:B------:R2:W-:Y:S01]  /*72a0*/  MUFU.EX2 R7, R3 ;  /* 0x0000000300077308 */ /* 0x0005e20000000800 */
[C---:B------:R-:W-:Y:S02]  /*72b0*/  FMUL.FTZ R69, R102.reuse, R69 ;  /* 0x0000004566457220 */ /* 0x040fe40000410000 */
[C---:B------:R-:W-:Y:S02]  /*72c0*/  FMUL.FTZ R80, R102.reuse, R80 ;  /* 0x0000005066507220 */ /* 0x040fe40000410000 */
[C---:B------:R-:W-:Y:S02]  /*72d0*/  FMUL.FTZ R81, R102.reuse, R81 ;  /* 0x0000005166517220 */ /* 0x040fe40000410000 */
[C---:B------:R-:W-:Y:S02]  /*72e0*/  FMUL.FTZ R84, R102.reuse, R84 ;  /* 0x0000005466547220 */ /* 0x040fe40000410000 */
[C---:B------:R-:W-:Y:S01]  /*72f0*/  FMUL.FTZ R85, R102.reuse, R85 ;  /* 0x0000005566557220 */ /* 0x040fe20000410000 */
[----:B------:R3:W4:Y:S01]  /*7300*/  MUFU.EX2 R101, R2 ;  /* 0x0000000200657308 */ /* 0x0007220000000800 */
[C---:B------:R-:W-:Y:S02]  /*7310*/  FMUL.FTZ R96, R102.reuse, R96 ;  /* 0x0000006066607220 */ /* 0x040fe40000410000 */
[C---:B------:R-:W-:Y:S02]  /*7320*/  FMUL.FTZ R97, R102.reuse, R97 ;  /* 0x0000006166617220 */ /* 0x040fe40000410000 */
[----:B-1----:R-:W-:Y:S02]  /*7330*/  FMUL.FTZ R64, R102, R172 ;  /* 0x000000ac66407220 */ /* 0x002fe40000410000 */
[----:B--2---:R-:W-:Y:S04]  /*7340*/  FFMA.FTZ R3, R178, c[0x0][0x2d0], -R110 ;  /* 0x0000b400b2037a23 */ /* 0x004fe8000001086e */
[----:B------:R1:W-:Y:S01]  /*7350*/  MUFU.EX2 R4, R3 ;  /* 0x0000000300047308 */ /* 0x0003e20000000800 */
[----:B---3--:R-:W-:Y:S02]  /*7360*/  FADD.FTZ R2, -R103, R106 ;  /* 0x0000006a67027221 */ /* 0x008fe40000010100 */
[C---:B----4-:R-:W-:Y:S02]  /*7370*/  FMUL.FTZ R19, R101.reuse, R127 ;  /* 0x0000007f65137220 */ /* 0x050fe40000410000 */
[----:B------:R-:W-:Y:S02]  /*7380*/  FMUL.FTZ R2, R2, c[0x0][0x2d0] ;  /* 0x0000b40002027a20 */ /* 0x000fe40000410000 */
[C---:B------:R-:W-:Y:S03]  /*7390*/  FMUL.FTZ R34, R101.reuse, R142 ;  /* 0x0000008e65227220 */ /* 0x040fe60000410000 */
[----:B------:R2:W3:Y:S01]  /*73a0*/  MUFU.EX2 R100, R2 ;  /* 0x0000000200647308 */ /* 0x0004e20000000800 */
[C---:B------:R-:W-:Y:S02]  /*73b0*/  FMUL.FTZ R35, R101.reuse, R143 ;  /* 0x0000008f65237220 */ /* 0x040fe40000410000 */
[C---:B------:R-:W-:Y:S02]  /*73c0*/  FMUL.FTZ R66, R101.reuse, R174 ;  /* 0x000000ae65427220 */ /* 0x040fe40000410000 */
[C---:B------:R-:W-:Y:S02]  /*73d0*/  FMUL.FTZ R67, R101.reuse, R175 ;  /* 0x000000af65437220 */ /* 0x040fe40000410000 */
[C---:B------:R-:W-:Y:S01]  /*73e0*/  FMUL.FTZ R70, R101.reuse, R70 ;  /* 0x0000004665467220 */ /* 0x040fe20000410000 */
[----:B------:R-:W-:Y:S01]  /*73f0*/  LDSM.16.MT88.4 R172, [R218+0x1d00] ;  /* 0x001d0000daac783b */ /* 0x000fe20000004200 */
[C---:B------:R-:W-:Y:S02]  /*7400*/  FMUL.FTZ R71, R101.reuse, R71 ;  /* 0x0000004765477220 */ /* 0x040fe40000410000 */
[--C-:B-1----:R-:W-:Y:S01]  /*7410*/  FFMA.FTZ R3, R188, c[0x0][0x2d0], -R110.reuse ;  /* 0x0000b400bc037a23 */ /* 0x102fe2000001086e */
[----:B------:R-:W-:Y:S01]  /*7420*/  MOV R188, R51 ;  /* 0x0000003300bc7202 */ /* 0x000fe20000000f00 */
[C---:B------:R-:W-:Y:S02]  /*7430*/  FMUL.FTZ R51, R101.reuse, R159 ;  /* 0x0000009f65337220 */ /* 0x040fe40000410000 */
[----:B------:R1:W4:Y:S01]  /*7440*/  MUFU.EX2 R43, R3 ;  /* 0x00000003002b7308 */ /* 0x0003220000000800 */
[C---:B------:R-:W-:Y:S02]  /*7450*/  FMUL.FTZ R82, R101.reuse, R82 ;  /* 0x0000005265527220 */ /* 0x040fe40000410000 */
[C---:B------:R-:W-:Y:S02]  /*7460*/  FMUL.FTZ R83, R101.reuse, R83 ;  /* 0x0000005365537220 */ /* 0x040fe40000410000 */
[C---:B------:R-:W-:Y:S02]  /*7470*/  FMUL.FTZ R86, R101.reuse, R86 ;  /* 0x0000005665567220 */ /* 0x040fe40000410000 */
[----:B------:R-:W-:Y:S02]  /*7480*/  FMUL.FTZ R87, R101, R87 ;  /* 0x0000005765577220 */ /* 0x000fe40000410000 */
[--C-:B--2---:R-:W-:Y:S02]  /*7490*/  FFMA.FTZ R2, R186, c[0x0][0x2d0], -R111.reuse ;  /* 0x0000b400ba027a23 */ /* 0x104fe4000001086f */
[C---:B---3--:R-:W-:Y:S02]  /*74a0*/  FMUL.FTZ R9, R100.reuse, R113 ;  /* 0x0000007164097220 */ /* 0x048fe40000410000 */
[----:B------:R2:W-:Y:S01]  /*74b0*/  MUFU.EX2 R186, R2 ;  /* 0x0000000200ba7308 */ /* 0x0005e20000000800 */
[C---:B------:R-:W-:Y:S02]  /*74c0*/  FMUL.FTZ R12, R100.reuse, R120 ;  /* 0x00000078640c7220 */ /* 0x040fe40000410000 */
[C---:B------:R-:W-:Y:S02]  /*74d0*/  FMUL.FTZ R13, R100.reuse, R121 ;  /* 0x00000079640d7220 */ /* 0x040fe40000410000 */
[C---:B------:R-:W-:Y:S02]  /*74e0*/  FMUL.FTZ R24, R100.reuse, R132 ;  /* 0x0000008464187220 */ /* 0x040fe40000410000 */
[C---:B------:R-:W-:Y:S02]  /*74f0*/  FMUL.FTZ R25, R100.reuse, R133 ;  /* 0x0000008564197220 */ /* 0x040fe40000410000 */
[----:B------:R-:W-:Y:S02]  /*7500*/  FMUL.FTZ R28, R100, R136 ;  /* 0x00000088641c7220 */ /* 0x000fe40000410000 */
[----:B-1----:R-:W-:Y:S01]  /*7510*/  FFMA.FTZ R3, R17, c[0x0][0x2d0], -R110 ;  /* 0x0000b40011037a23 */ /* 0x002fe2000001086e */
[----:B----4-:R-:W-:Y:S01]  /*7520*/  MOV R133, R43 ;  /* 0x0000002b00857202 */ /* 0x010fe20000000f00 */
[----:B------:R-:W-:Y:S02]  /*7530*/  FMUL.FTZ R17, R102, R125 ;  /* 0x0000007d66117220 */ /* 0x000fe40000410000 */
[----:B------:R1:W3:Y:S01]  /*7540*/  MUFU.EX2 R49, R3 ;  /* 0x0000000300317308 */ /* 0x0002e20000000800 */
[C---:B------:R-:W-:Y:S02]  /*7550*/  FMUL.FTZ R29, R100.reuse, R137 ;  /* 0x00000089641d7220 */ /* 0x040fe40000410000 */
[C---:B------:R-:W-:Y:S02]  /*7560*/  FMUL.FTZ R40, R100.reuse, R148 ;  /* 0x0000009464287220 */ /* 0x040fe40000410000 */
[C---:B------:R-:W-:Y:S02]  /*7570*/  FMUL.FTZ R57, R100.reuse, R165 ;  /* 0x000000a564397220 */ /* 0x040fe40000410000 */
[----:B------:R-:W-:Y:S02]  /*7580*/  FMUL.FTZ R61, R100, R169 ;  /* 0x000000a9643d7220 */ /* 0x000fe40000410000 */
[----:B--2---:R-:W-:Y:S02]  /*7590*/  FFMA.FTZ R2, R176, c[0x0][0x2d0], -R111 ;  /* 0x0000b400b0027a23 */ /* 0x004fe4000001086f */
[----:B------:R-:W-:Y:S02]  /*75a0*/  FMUL.FTZ R176, R103, c[0x0][0x2d0] ;  /* 0x0000b40067b07a20 */ /* 0x000fe40000410000 */
[----:B------:R2:W4:Y:S01]  /*75b0*/  MUFU.EX2 R8, R2 ;  /* 0x0000000200087308 */ /* 0x0005220000000800 */
[----:B------:R-:W-:Y:S02]  /*75c0*/  FMUL.FTZ R72, R100, R72 ;  /* 0x0000004864487220 */ /* 0x000fe40000410000 */
[--C-:B------:R-:W-:Y:S02]  /*75d0*/  FFMA.FTZ R106, R202, c[0x0][0x2d0], -R176.reuse ;  /* 0x0000b400ca6a7a23 */ /* 0x100fe400000108b0 */
[C---:B------:R-:W-:Y:S02]  /*75e0*/  FMUL.FTZ R73, R100.reuse, R73 ;  /* 0x0000004964497220 */ /* 0x040fe40000410000 */
[C---:B------:R-:W-:Y:S02]  /*75f0*/  FMUL.FTZ R76, R100.reuse, R76 ;  /* 0x0000004c644c7220 */ /* 0x040fe40000410000 */
[C---:B------:R-:W-:Y:S02]  /*7600*/  FMUL.FTZ R77, R100.reuse, R77 ;  /* 0x0000004d644d7220 */ /* 0x040fe40000410000 */
[--C-:B-1----:R-:W-:Y:S01]  /*7610*/  FFMA.FTZ R3, R187, c[0x0][0x2d0], -R176.reuse ;  /* 0x0000b400bb037a23 */ /* 0x102fe200000108b0 */
[----:B------:R-:W-:Y:S01]  /*7620*/  MOV R187, R4 ;  /* 0x0000000400bb7202 */ /* 0x000fe20000000f00 */
[C---:B------:R-:W-:Y:S01]  /*7630*/  FMUL.FTZ R88, R100.reuse, R88 ;  /* 0x0000005864587220 */ /* 0x040fe20000410000 */
[----:B---3--:R-:W-:Y:S01]  /*7640*/  MOV R136, R49 ;  /* 0x0000003100887202 */ /* 0x008fe20000000f00 */
[----:B------:R1:W-:Y:S01]  /*7650*/  MUFU.EX2 R44, R3 ;  /* 0x00000003002c7308 */ /* 0x0003e20000000800 */
[C---:B------:R-:W-:Y:S02]  /*7660*/  FMUL.FTZ R89, R100.reuse, R89 ;  /* 0x0000005964597220 */ /* 0x040fe40000410000 */
[C---:B------:R-:W-:Y:S02]  /*7670*/  FMUL.FTZ R92, R100.reuse, R92 ;  /* 0x0000005c645c7220 */ /* 0x040fe40000410000 */
[C---:B------:R-:W-:Y:S02]  /*7680*/  FMUL.FTZ R93, R100.reuse, R93 ;  /* 0x0000005d645d7220 */ /* 0x040fe40000410000 */
[C---:B------:R-:W-:Y:S01]  /*7690*/  FMUL.FTZ R98, R101.reuse, R98 ;  /* 0x0000006265627220 */ /* 0x040fe20000410000 */
[----:B--2---:R-:W2:Y:S01]  /*76a0*/  SHFL.BFLY PT, R2, R0, 0x1, 0x1f ;  /* 0x0c201f0000027f89 */ /* 0x004ea200000e0000 */
[----:B----4-:R-:W-:Y:S01]  /*76b0*/  MOV R178, R8 ;  /* 0x0000000800b27202 */ /* 0x010fe20000000f00 */
[----:B------:R-:W-:Y:S02]  /*76c0*/  FMUL.FTZ R8, R100, R112 ;  /* 0x0000007064087220 */ /* 0x000fe40000410000 */
[----:B------:R-:W-:Y:S02]  /*76d0*/  FMUL.FTZ R99, R101, R99 ;  /* 0x0000006365637220 */ /* 0x000fe40000410000 */
[----:B-1----:R-:W-:Y:S04]  /*76e0*/  FFMA.FTZ R3, R191, c[0x0][0x2d0], -R176 ;  /* 0x0000b400bf037a23 */ /* 0x002fe800000108b0 */
[----:B------:R1:W3:Y:S01]  /*76f0*/  MUFU.EX2 R48, R3 ;  /* 0x0000000300307308 */ /* 0x0002e20000000800 */
[----:B--2---:R-:W-:Y:S01]  /*7700*/  FMNMX.FTZ R2, R0, R2, !PT ;  /* 0x0000000200027209 */ /* 0x004fe20007810000 */
[----:B------:R-:W-:Y:S02]  /*7710*/  FFMA.FTZ R0, R18, c[0x0][0x2d0], -R110 ;  /* 0x0000b40012007a23 */ /* 0x000fe4000001086e */
[----:B------:R-:W-:Y:S06]  /*7720*/  FMUL.FTZ R18, R101, R126 ;  /* 0x0000007e65127220 */ /* 0x000fec0000410000 */
[----:B------:R2:W4:Y:S01]  /*7730*/  MUFU.EX2 R45, R0 ;  /* 0x00000000002d7308 */ /* 0x0005220000000800 */
[----:B------:R-:W-:Y:S01]  /*7740*/  LDSM.16.MT88.4 R124, [R217+0x2100] ;  /* 0x00210000d97c783b */ /* 0x000fe20000004200 */
[----:B-1----:R-:W-:Y:S01]  /*7750*/  FFMA.FTZ R3, R184, c[0x0][0x2d0], -R176 ;  /* 0x0000b400b8037a23 */ /* 0x002fe200000108b0 */
[----:B---3--:R-:W-:Y:S02]  /*7760*/  F2FP.BF16.PACK_AB R112, R48, R44 ;  /* 0x0000002c3070723e */ /* 0x008fe400000010ff */
[----:B------:R-:W-:Y:S05]  /*7770*/  MOV R137, R48 ;  /* 0x0000003000897202 */ /* 0x000fea0000000f00 */
[----:B------:R1:W-:Y:S01]  /*7780*/  MUFU.EX2 R184, R3 ;  /* 0x0000000300b87308 */ /* 0x0003e20000000800 */
[----:B------:R-:W-:Y:S02]  /*7790*/  FFMA.FTZ R48, R199, c[0x0][0x2d0], -R110 ;  /* 0x0000b400c7307a23 */ /* 0x000fe4000001086e */
[----:B--2---:R-:W-:Y:S01]  /*77a0*/  FADD.FTZ R0, -R2, R107 ;  /* 0x0000006b02007221 */ /* 0x004fe20000010100 */
[----:B------:R-:W-:Y:S01]  /*77b0*/  MOV R107, R50 ;  /* 0x00000032006b7202 */ /* 0x000fe20000000f00 */
[----:B------:R-:W-:Y:S02]  /*77c0*/  FMUL.FTZ R50, R101, R158 ;  /* 0x0000009e65327220 */ /* 0x000fe40000410000 */
[----:B------:R-:W-:Y:S01]  /*77d0*/  FMUL.FTZ R0, R0, c[0x0][0x2d0] ;  /* 0x0000b40000007a20 */ /* 0x000fe20000410000 */
[----:B------:R-:W-:Y:S01]  /*77e0*/  MOV R143, R107 ;  /* 0x0000006b008f7202 */ /* 0x000fe20000000f00 */
[----:B------:R-:W-:Y:S04]  /*77f0*/  FFMA.FTZ R107, R210, c[0x0][0x2d0], -R111 ;  /* 0x0000b400d26b7a23 */ /* 0x000fe8000001086f */
[----:B------:R-:W2:Y:S01]  /*7800*/  MUFU.EX2 R0, R0 ;  /* 0x0000000000007308 */ /* 0x000ea20000000800 */
[----:B-1----:R-:W-:Y:S01]  /*7810*/  FFMA.FTZ R3, R179, c[0x0][0x2d0], -R176 ;  /* 0x0000b400b3037a23 */ /* 0x002fe200000108b0 */
[----:B------:R-:W-:Y:S01]  /*7820*/  MOV R179, R7 ;  /* 0x0000000700b37202 */ /* 0x000fe20000000f00 */
[----:B------:R-:W-:Y:S01]  /*7830*/  FMUL.FTZ R7, R101, R119 ;  /* 0x0000007765077220 */ /* 0x000fe20000410000 */
[----:B----4-:R-:W-:Y:S06]  /*7840*/  F2FP.BF16.PACK_AB R119, R45, R49 ;  /* 0x000000312d77723e */ /* 0x010fec00000010ff */
[----:B------:R1:W-:Y:S01]  /*7850*/  MUFU.EX2 R5, R3 ;  /* 0x0000000300057308 */ /* 0x0003e20000000800 */
[----:B------:R-:W-:Y:S02]  /*7860*/  FMUL.FTZ R49, R102, R157 ;  /* 0x0000009d66317220 */ /* 0x000fe40000410000 */
[C---:B--2---:R-:W-:Y:S02]  /*7870*/  FMUL.FTZ R10, R0.reuse, R114 ;  /* 0x00000072000a7220 */ /* 0x044fe40000410000 */
[C---:B------:R-:W-:Y:S02]  /*7880*/  FMUL.FTZ R11, R0.reuse, R115 ;  /* 0x00000073000b7220 */ /* 0x040fe40000410000 */
[C---:B------:R-:W-:Y:S02]  /*7890*/  FMUL.FTZ R14, R0.reuse, R122 ;  /* 0x0000007a000e7220 */ /* 0x040fe40000410000 */
[C---:B------:R-:W-:Y:S02]  /*78a0*/  FMUL.FTZ R15, R0.reuse, R123 ;  /* 0x0000007b000f7220 */ /* 0x040fe40000410000 */
[C---:B------:R-:W-:Y:S01]  /*78b0*/  FMUL.FTZ R26, R0.reuse, R134 ;  /* 0x00000086001a7220 */ /* 0x040fe20000410000 */
[----:B------:R-:W-:Y:S01]  /*78c0*/  MOV R134, R44 ;  /* 0x0000002c00867202 */ /* 0x000fe20000000f00 */
[----:B------:R-:W-:Y:S01]  /*78d0*/  FMUL.FTZ R27, R0, R135 ;  /* 0x00000087001b7220 */ /* 0x000fe20000410000 */
[----:B------:R-:W2:Y:S01]  /*78e0*/  LDSM.16.MT88.4 R120, [R218+0x1100] ;  /* 0x00110000da78783b */ /* 0x000ea20000004200 */
[----:B-1----:R-:W-:Y:S01]  /*78f0*/  FMUL.FTZ R3, R2, c[0x0][0x2d0] ;  /* 0x0000b40002037a20 */ /* 0x002fe20000410000 */
[----:B------:R-:W-:Y:S01]  /*7900*/  MOV R135, R45 ;  /* 0x0000002d00877202 */ /* 0x000fe20000000f00 */
[C---:B------:R-:W-:Y:S01]  /*7910*/  FMUL.FTZ R30, R0.reuse, R138 ;  /* 0x0000008a001e7220 */ /* 0x040fe20000410000 */
[----:B------:R-:W-:Y:S01]  /*7920*/  MOV R138, R46 ;  /* 0x0000002e008a7202 */ /* 0x000fe20000000f00 */
[--C-:B------:R-:W-:Y:S01]  /*7930*/  FFMA.FTZ R4, R185, c[0x0][0x2d0], -R3.reuse ;  /* 0x0000b400b9047a23 */ /* 0x100fe20000010803 */
[----:B------:R-:W-:Y:S01]  /*7940*/  MOV R185, R47 ;  /* 0x0000002f00b97202 */ /* 0x000fe20000000f00 */
[C---:B------:R-:W-:Y:S01]  /*7950*/  FMUL.FTZ R31, R0.reuse, R139 ;  /* 0x0000008b001f7220 */ /* 0x040fe20000410000 */
[----:B------:R-:W-:Y:S01]  /*7960*/  MOV R159, R138 ;  /* 0x0000008a009f7202 */ /* 0x000fe20000000f00 */
[----:B------:R1:W3:Y:S01]  /*7970*/  MUFU.EX2 R6, R4 ;  /* 0x0000000400067308 */ /* 0x0002e20000000800 */
[----:B------:R-:W-:Y:S01]  /*7980*/  FFMA.FTZ R44, R197, c[0x0][0x2d0], -R110 ;  /* 0x0000b400c52c7a23 */ /* 0x000fe2000001086e */
[----:B------:R-:W-:Y:S01]  /*7990*/  MOV R138, R137 ;  /* 0x00000089008a7202 */ /* 0x000fe20000000f00 */
[----:B------:R-:W-:Y:S01]  /*79a0*/  FMUL.FTZ R46, R0, R154 ;  /* 0x0000009a002e7220 */ /* 0x000fe20000410000 */
[----:B------:R-:W-:Y:S01]  /*79b0*/  MOV R137, R136 ;  /* 0x0000008800897202 */ /* 0x000fe20000000f00 */
[----:B------:R-:W-:Y:S01]  /*79c0*/  FMUL.FTZ R45, R100, R153 ;  /* 0x00000099642d7220 */ /* 0x000fe20000410000 */
[----:B------:R-:W-:Y:S01]  /*79d0*/  MOV R136, R187 ;  /* 0x000000bb00887202 */ /* 0x000fe20000000f00 */
[C---:B------:R-:W-:Y:S02]  /*79e0*/  FMUL.FTZ R47, R0.reuse, R155 ;  /* 0x0000009b002f7220 */ /* 0x040fe40000410000 */
[C---:B------:R-:W-:Y:S01]  /*79f0*/  FMUL.FTZ R58, R0.reuse, R166 ;  /* 0x000000a6003a7220 */ /* 0x040fe20000410000 */
[----:B------:R4:W-:Y:S01]  /*7a00*/  MUFU.EX2 R155, R60 ;  /* 0x0000003c009b7308 */ /* 0x0009e20000000800 */
[C---:B------:R-:W-:Y:S02]  /*7a10*/  FMUL.FTZ R59, R0.reuse, R167 ;  /* 0x000000a7003b7220 */ /* 0x040fe40000410000 */
[C---:B------:R-:W-:Y:S02]  /*7a20*/  FMUL.FTZ R62, R0.reuse, R170 ;  /* 0x000000aa003e7220 */ /* 0x040fe40000410000 */
[C---:B------:R-:W-:Y:S02]  /*7a30*/  FMUL.FTZ R63, R0.reuse, R171 ;  /* 0x000000ab003f7220 */ /* 0x040fe40000410000 */
[C---:B------:R-:W-:Y:S02]  /*7a40*/  FMUL.FTZ R74, R0.reuse, R74 ;  /* 0x0000004a004a7220 */ /* 0x040fe40000410000 */
[C---:B------:R-:W-:Y:S02]  /*7a50*/  FMUL.FTZ R75, R0.reuse, R75 ;  /* 0x0000004b004b7220 */ /* 0x040fe40000410000 */
[C---:B------:R-:W-:Y:S02]  /*7a60*/  FMUL.FTZ R78, R0.reuse, R78 ;  /* 0x0000004e004e7220 */ /* 0x040fe40000410000 */
[----:B------:R-:W-:Y:S02]  /*7a70*/  FMUL.FTZ R79, R0, R79 ;  /* 0x0000004f004f7220 */ /* 0x000fe40000410000 */
[--C-:B-1----:R-:W-:Y:S01]  /*7a80*/  FFMA.FTZ R4, R192, c[0x0][0x2d0], -R3.reuse ;  /* 0x0000b400c0047a23 */ /* 0x102fe20000010803 */
[----:B---3--:R-:W-:Y:S01]  /*7a90*/  MOV R192, R6 ;  /* 0x0000000600c07202 */ /* 0x008fe20000000f00 */
[----:B------:R-:W-:Y:S01]  /*7aa0*/  FMUL.FTZ R6, R101, R118 ;  /* 0x0000007665067220 */ /* 0x000fe20000410000 */
[----:B------:R-:W-:Y:S01]  /*7ab0*/  F2FP.BF16.PACK_AB R118, R179, R178 ;  /* 0x000000b2b376723e */ /* 0x000fe200000010ff */
[----:B------:R1:W3:Y:S01]  /*7ac0*/  MUFU.EX2 R42, R4 ;  /* 0x00000004002a7308 */ /* 0x0002e20000000800 */
[C---:B------:R-:W-:Y:S01]  /*7ad0*/  FMUL.FTZ R90, R0.reuse, R90 ;  /* 0x0000005a005a7220 */ /* 0x040fe20000410000 */
[----:B------:R-:W-:Y:S01]  /*7ae0*/  MOV R141, R192 ;  /* 0x000000c0008d7202 */ /* 0x000fe20000000f00 */
[----:B------:R-:W-:Y:S02]  /*7af0*/  FMUL.FTZ R91, R0, R91 ;  /* 0x0000005b005b7220 */ /* 0x000fe40000410000 */
[----:B----4-:R-:W-:Y:S02]  /*7b00*/  FMUL.FTZ R60, R100, R168 ;  /* 0x000000a8643c7220 */ /* 0x010fe40000410000 */
[C---:B------:R-:W-:Y:S02]  /*7b10*/  FMUL.FTZ R94, R0.reuse, R94 ;  /* 0x0000005e005e7220 */ /* 0x040fe40000410000 */
[----:B------:R-:W-:Y:S02]  /*7b20*/  FMUL.FTZ R95, R0, R95 ;  /* 0x0000005f005f7220 */ /* 0x000fe40000410000 */
[--C-:B------:R-:W-:Y:S02]  /*7b30*/  FFMA.FTZ R108, R108, c[0x0][0x2d0], -R3.reuse ;  /* 0x0000b4006c6c7a23 */ /* 0x100fe40000010803 */
[--C-:B-1----:R-:W-:Y:S01]  /*7b40*/  FFMA.FTZ R4, R190, c[0x0][0x2d0], -R3.reuse ;  /* 0x0000b400be047a23 */ /* 0x102fe20000010803 */
[----:B---3--:R-:W-:Y:S02]  /*7b50*/  F2FP.BF16.PACK_AB R113, R42, R192 ;  /* 0x000000c02a71723e */ /* 0x008fe400000010ff */
[----:B------:R-:W-:Y:S01]  /*7b60*/  MOV R132, R42 ;  /* 0x0000002a00847202 */ /* 0x000fe20000000f00 */
[----:B------:R1:W-:Y:S01]  /*7b70*/  MUFU.EX2 R191, R4 ;  /* 0x0000000400bf7308 */ /* 0x0003e20000000800 */
[----:B------:R-:W-:Y:S09]  /*7b80*/  FMUL.FTZ R42, R0, R150 ;  /* 0x00000096002a7220 */ /* 0x000ff20000410000 */
[----:B------:R3:W-:Y:S01]  /*7b90*/  MUFU.EX2 R150, R48 ;  /* 0x0000003000967308 */ /* 0x0007e20000000800 */
[----:B-1----:R-:W-:Y:S01]  /*7ba0*/  FFMA.FTZ R4, R189, c[0x0][0x2d0], -R3 ;  /* 0x0000b400bd047a23 */ /* 0x002fe20000010803 */
[----:B------:R-:W-:Y:S01]  /*7bb0*/  MOV R189, R5 ;  /* 0x0000000500bd7202 */ /* 0x000fe20000000f00 */
[----:B------:R-:W-:Y:S01]  /*7bc0*/  FMUL.FTZ R5, R102, R117 ;  /* 0x0000007566057220 */ /* 0x000fe20000410000 */
[----:B------:R-:W-:Y:S06]  /*7bd0*/  F2FP.BF16.PACK_AB R117, R43, R187 ;  /* 0x000000bb2b75723e */ /* 0x000fec00000010ff */
[----:B------:R1:W4:Y:S01]  /*7be0*/  MUFU.EX2 R190, R4 ;  /* 0x0000000400be7308 */ /* 0x0003220000000800 */
[----:B------:R-:W-:Y:S01]  /*7bf0*/  F2FP.BF16.PACK_AB R114, R189, R184 ;  /* 0x000000b8bd72723e */ /* 0x000fe200000010ff */
[----:B------:R-:W-:Y:S01]  /*7c00*/  FMUL.FTZ R43, R0, R151 ;  /* 0x00000097002b7220 */ /* 0x000fe20000410000 */
[----:B------:R-:W-:Y:S01]  /*7c10*/  MOV R187, R188 ;  /* 0x000000bc00bb7202 */ /* 0x000fe20000000f00 */
[C---:B---3--:R-:W-:Y:S02]  /*7c20*/  FMUL.FTZ R48, R102.reuse, R156 ;  /* 0x0000009c66307220 */ /* 0x048fe40000410000 */
[----:B-1----:R-:W-:Y:S01]  /*7c30*/  FMUL.FTZ R4, R102, R116 ;  /* 0x0000007466047220 */ /* 0x002fe20000410000 */
[----:B------:R-:W-:Y:S02]  /*7c40*/  F2FP.BF16.PACK_AB R116, R186, R177 ;  /* 0x000000b1ba74723e */ /* 0x000fe400000010ff */
[----:B----4-:R-:W-:Y:S02]  /*7c50*/  F2FP.BF16.PACK_AB R115, R190, R191 ;  /* 0x000000bfbe73723e */ /* 0x010fe400000010ff */
[----:B------:R-:W-:Y:S03]  /*7c60*/  MOV R142, R190 ;  /* 0x000000be008e7202 */ /* 0x000fe60000000f00 */
[-C--:B------:R-:W-:Y:S08]  /*7c70*/  HMMA.16816.F32.BF16 R4, R116, R20.reuse, R4 ;  /* 0x000000147404723c */ /* 0x080ff00000041804 */
[C---:B------:R-:W-:Y:S07]  /*7c80*/  HMMA.16816.F32.BF16 R8, R112.reuse, R20, R8 ;  /* 0x000000147008723c */ /* 0x040fee0000041808 */
[C---:B------:R-:W-:Y:S01]  /*7c90*/  FMUL.FTZ R20, R102.reuse, R128 ;  /* 0x0000008066147220 */ /* 0x040fe20000410000 */
[-C--:B------:R-:W-:Y:S01]  /*7ca0*/  HMMA.16816.F32.BF16 R12, R112, R22.reuse, R12 ;  /* 0x00000016700c723c */ /* 0x080fe2000004180c */
[C---:B------:R-:W-:Y:S07]  /*7cb0*/  FMUL.FTZ R21, R102.reuse, R129 ;  /* 0x0000008166157220 */ /* 0x040fee0000410000 */
[C---:B------:R-:W-:Y:S07]  /*7cc0*/  HMMA.16816.F32.BF16 R16, R116.reuse, R22, R16 ;  /* 0x000000167410723c */ /* 0x040fee0000041810 */
[C---:B------:R-:W-:Y:S02]  /*7cd0*/  FMUL.FTZ R22, R101.reuse, R130 ;  /* 0x0000008265167220 */ /* 0x040fe40000410000 */
[----:B------:R-:W-:Y:S02]  /*7ce0*/  FMUL.FTZ R23, R101, R131 ;  /* 0x0000008365177220 */ /* 0x000fe40000410000 */
[----:B------:R-:W-:Y:S05]  /*7cf0*/  LDSM.16.MT88.4 R128, [R218+0x500] ;  /* 0x00050000da80783b */ /* 0x000fea0000004200 */
[-C--:B------:R-:W-:Y:S08]  /*7d00*/  HMMA.16816.F32.BF16 R20, R116, R36.reuse, R20 ;  /* 0x000000247414723c */ /* 0x080ff00000041814 */
[C---:B------:R-:W-:Y:S07]  /*7d10*/  HMMA.16816.F32.BF16 R24, R112.reuse, R36, R24 ;  /* 0x000000247018723c */ /* 0x040fee0000041818 */
[----:B------:R-:W-:Y:S01]  /*7d20*/  FMUL.FTZ R37, R102, R145 ;  /* 0x0000009166257220 */ /* 0x000fe20000410000 */
[-C--:B------:R-:W-:Y:S01]  /*7d30*/  HMMA.16816.F32.BF16 R28, R112, R38.reuse, R28 ;  /* 0x00000026701c723c */ /* 0x080fe2000004181c */
[----:B------:R1:W-:Y:S03]  /*7d40*/  MUFU.EX2 R145, R44 ;  /* 0x0000002c00917308 */ /* 0x0003e60000000800 */
[--C-:B------:R-:W-:Y:S04]  /*7d50*/  FFMA.FTZ R36, R193, c[0x0][0x2d0], -R111.reuse ;  /* 0x0000b400c1247a23 */ /* 0x100fe8000001086f */
[C---:B------:R-:W-:Y:S03]  /*7d60*/  HMMA.16816.F32.BF16 R32, R116.reuse, R38, R32 ;  /* 0x000000267420723c */ /* 0x040fe60000041820 */
[----:B------:R3:W4:Y:S04]  /*7d70*/  MUFU.EX2 R41, R36 ;  /* 0x0000002400297308 */ /* 0x0007280000000800 */
[C---:B------:R-:W-:Y:S02]  /*7d80*/  FMUL.FTZ R39, R101.reuse, R147 ;  /* 0x0000009365277220 */ /* 0x040fe40000410000 */
[----:B------:R-:W-:Y:S04]  /*7d90*/  FMUL.FTZ R38, R101, R146 ;  /* 0x0000009265267220 */ /* 0x000fe80000410000 */
[----:B------:R2:W-:Y:S01]  /*7da0*/  MUFU.EX2 R147, R106 ;  /* 0x0000006a00937308 */ /* 0x0005e20000000800 */
[----:B-1----:R-:W-:Y:S02]  /*7db0*/  FMUL.FTZ R44, R100, R152 ;  /* 0x00000098642c7220 */ /* 0x002fe40000410000 */
[----:B---3--:R-:W-:Y:S01]  /*7dc0*/  FMUL.FTZ R36, R102, R144 ;  /* 0x0000009066247220 */ /* 0x008fe20000410000 */
[----:B----4-:R-:W-:Y:S01]  /*7dd0*/  MOV R144, R41 ;  /* 0x0000002900907202 */ /* 0x010fe20000000f00 */
[----:B------:R-:W-:Y:S01]  /*7de0*/  FMUL.FTZ R41, R100, R149 ;  /* 0x0000009564297220 */ /* 0x000fe20000410000 */
[----:B------:R-:W-:Y:S01]  /*7df0*/  MOV R149, R56 ;  /* 0x0000003800957202 */ /* 0x000fe20000000f00 */
[--C-:B------:R-:W-:Y:S03]  /*7e00*/  FFMA.FTZ R56, R195, c[0x0][0x2d0], -R111.reuse ;  /* 0x0000b400c3387a23 */ /* 0x100fe6000001086f */
[-C--:B------:R-:W-:Y:S01]  /*7e10*/  HMMA.16816.F32.BF16 R36, R116, R52.reuse, R36 ;  /* 0x000000347424723c */ /* 0x080fe20000041824 */
[----:B------:R1:W-:Y:S01]  /*7e20*/  MUFU.EX2 R158, R56 ;  /* 0x00000038009e7308 */ /* 0x0003e20000000800 */
[--C-:B--2---:R-:W-:Y:S06]  /*7e30*/  FFMA.FTZ R106, R201, c[0x0][0x2d0], -R176.reuse ;  /* 0x0000b400c96a7a23 */ /* 0x104fec00000108b0 */
[C---:B------:R-:W-:Y:S03]  /*7e40*/  HMMA.16816.F32.BF16 R40, R112.reuse, R52, R40 ;  /* 0x000000347028723c */ /* 0x040fe60000041828 */
[----:B------:R2:W-:Y:S04]  /*7e50*/  MUFU.EX2 R151, R106 ;  /* 0x0000006a00977308 */ /* 0x0005e80000000800 */
[----:B------:R-:W-:Y:S01]  /*7e60*/  FFMA.FTZ R52, R196, c[0x0][0x2d0], -R111 ;  /* 0x0000b400c4347a23 */ /* 0x000fe2000001086f */
[-C--:B------:R-:W-:Y:S01]  /*7e70*/  HMMA.16816.F32.BF16 R44, R112, R54.reuse, R44 ;  /* 0x00000036702c723c */ /* 0x080fe2000004182c */
[----:B------:R-:W-:Y:S04]  /*7e80*/  FMUL.FTZ R53, R102, R161 ;  /* 0x000000a166357220 */ /* 0x000fe80000410000 */
[----:B------:R3:W4:Y:S03]  /*7e90*/  MUFU.EX2 R153, R52 ;  /* 0x0000003400997308 */ /* 0x0007260000000800 */
[C---:B------:R-:W-:Y:S01]  /*7ea0*/  HMMA.16816.F32.BF16 R48, R116.reuse, R54, R48 ;  /* 0x000000367430723c */ /* 0x040fe20000041830 */
[----:B-1----:R-:W-:Y:S06]  /*7eb0*/  FMUL.FTZ R56, R100, R164 ;  /* 0x000000a464387220 */ /* 0x002fec0000410000 */
[C---:B------:R-:W-:Y:S02]  /*7ec0*/  FMUL.FTZ R54, R101.reuse, R162 ;  /* 0x000000a265367220 */ /* 0x040fe40000410000 */
[----:B------:R-:W-:Y:S03]  /*7ed0*/  FMUL.FTZ R55, R101, R163 ;  /* 0x000000a365377220 */ /* 0x000fe60000410000 */
[--C-:B--2---:R-:W-:Y:S04]  /*7ee0*/  FFMA.FTZ R106, R203, c[0x0][0x2d0], -R3.reuse ;  /* 0x0000b400cb6a7a23 */ /* 0x104fe80000010803 */
[----:B------:R1:W-:Y:S01]  /*7ef0*/  MUFU.EX2 R148, R106 ;  /* 0x0000006a00947308 */ /* 0x0003e20000000800 */
[----:B---3--:R-:W-:Y:S07]  /*7f00*/  FMUL.FTZ R52, R102, R160 ;  /* 0x000000a066347220 */ /* 0x008fee0000410000 */
[-C--:B------:R-:W-:Y:S08]  /*7f10*/  HMMA.16816.F32.BF16 R52, R116, R120.reuse, R52 ;  /* 0x000000787434723c */ /* 0x080ff00000041834 */
[C---:B------:R-:W-:Y:S01]  /*7f20*/  HMMA.16816.F32.BF16 R56, R112.reuse, R120, R56 ;  /* 0x000000787038723c */ /* 0x040fe20000041838 */
[--C-:B-1----:R-:W-:Y:S07]  /*7f30*/  FFMA.FTZ R106, R204, c[0x0][0x2d0], -R3.reuse ;  /* 0x0000b400cc6a7a23 */ /* 0x102fee0000010803 */
[-C--:B------:R-:W-:Y:S01]  /*7f40*/  HMMA.16816.F32.BF16 R60, R112, R122.reuse, R60 ;  /* 0x0000007a703c723c */ /* 0x080fe2000004183c */
[----:B------:R1:W-:Y:S07]  /*7f50*/  MUFU.EX2 R152, R106 ;  /* 0x0000006a00987308 */ /* 0x0003ee0000000800 */
[C---:B------:R-:W-:Y:S01]  /*7f60*/  HMMA.16816.F32.BF16 R64, R116.reuse, R122, R64 ;  /* 0x0000007a7440723c */ /* 0x040fe20000041840 */
[----:B------:R-:W2:Y:S07]  /*7f70*/  LDSM.16.MT88.4 R120, [R218+0x2100] ;  /* 0x00210000da78783b */ /* 0x000eae0000004200 */
[-C--:B------:R-:W-:Y:S08]  /*7f80*/  HMMA.16816.F32.BF16 R68, R116, R124.reuse, R68 ;  /* 0x0000007c7444723c */ /* 0x080ff00000041844 */
[C---:B------:R-:W-:Y:S01]  /*7f90*/  HMMA.16816.F32.BF16 R72, R112.reuse, R124, R72 ;  /* 0x0000007c7048723c */ /* 0x040fe20000041848 */
[--C-:B-1----:R-:W-:Y:S04]  /*7fa0*/  FFMA.FTZ R106, R205, c[0x0][0x2d0], -R176.reuse ;  /* 0x0000b400cd6a7a23 */ /* 0x102fe800000108b0 */
[----:B------:R1:W-:Y:S03]  /*7fb0*/  MUFU.EX2 R156, R106 ;  /* 0x0000006a009c7308 */ /* 0x0003e60000000800 */
[-C--:B------:R-:W-:Y:S08]  /*7fc0*/  HMMA.16816.F32.BF16 R76, R112, R126.reuse, R76 ;  /* 0x0000007e704c723c */ /* 0x080ff0000004184c */
[C---:B------:R-:W-:Y:S01]  /*7fd0*/  HMMA.16816.F32.BF16 R80, R116.reuse, R126, R80 ;  /* 0x0000007e7450723c */ /* 0x040fe20000041850 */
[----:B------:R-:W3:Y:S07]  /*7fe0*/  LDSM.16.MT88.4 R124, [R217+0x500] ;  /* 0x00050000d97c783b */ /* 0x000eee0000004200 */
[-C--:B--2---:R-:W-:Y:S01]  /*7ff0*/  HMMA.16816.F32.BF16 R84, R116, R120.reuse, R84 ;  /* 0x000000787454723c */ /* 0x084fe20000041854 */
[--C-:B-1----:R-:W-:Y:S07]  /*8000*/  FFMA.FTZ R106, R206, c[0x0][0x2d0], -R176.reuse ;  /* 0x0000b400ce6a7a23 */ /* 0x102fee00000108b0 */
[C---:B------:R-:W-:Y:S01]  /*8010*/  HMMA.16816.F32.BF16 R88, R112.reuse, R120, R88 ;  /* 0x000000787058723c */ /* 0x040fe20000041858 */
[----:B------:R1:W2:Y:S07]  /*8020*/  MUFU.EX2 R154, R106 ;  /* 0x0000006a009a7308 */ /* 0x0002ae0000000800 */
[-C--:B------:R-:W-:Y:S07]  /*8030*/  HMMA.16816.F32.BF16 R92, R112, R122.reuse, R92 ;  /* 0x0000007a705c723c */ /* 0x080fee000004185c */
[----:B----4-:R-:W-:Y:S01]  /*8040*/  F2FP.BF16.PACK_AB R114, R158, R153 ;  /* 0x000000999e72723e */ /* 0x010fe200000010ff */
[----:B------:R-:W-:Y:S01]  /*8050*/  HMMA.16816.F32.BF16 R96, R116, R122, R96 ;  /* 0x0000007a7460723c */ /* 0x000fe20000041860 */
[----:B------:R-:W-:Y:S01]  /*8060*/  F2FP.BF16.PACK_AB R115, R216, R155 ;  /* 0x0000009bd873723e */ /* 0x000fe200000010ff */
[----:B------:R-:W4:Y:S02]  /*8070*/  LDSM.16.MT88.4 R120, [R217+0x1500] ;  /* 0x00150000d978783b */ /* 0x000f240000004200 */
[----:B------:R-:W-:Y:S02]  /*8080*/  F2FP.BF16.PACK_AB R112, R149, R144 ;  /* 0x000000909570723e */ /* 0x000fe400000010ff */
[----:B------:R-:W-:Y:S02]  /*8090*/  F2FP.BF16.PACK_AB R113, R150, R145 ;  /* 0x000000919671723e */ /* 0x000fe400000010ff */
[----:B------:R-:W-:Y:S01]  /*80a0*/  F2FP.BF16.PACK_AB R116, R151, R147 ;  /* 0x000000939774723e */ /* 0x000fe200000010ff */
[--C-:B-1----:R-:W-:Y:S03]  /*80b0*/  FFMA.FTZ R106, R207, c[0x0][0x2d0], -R3.reuse ;  /* 0x0000b400cf6a7a23 */ /* 0x102fe60000010803 */
[----:B--2---:R-:W-:Y:S01]  /*80c0*/  F2FP.BF16.PACK_AB R118, R154, R156 ;  /* 0x0000009c9a76723e */ /* 0x004fe200000010ff */
[-C--:B---3--:R-:W-:Y:S01]  /*80d0*/  HMMA.16816.F32.BF16 R4, R112, R124.reuse, R4 ;  /* 0x0000007c7004723c */ /* 0x088fe20000041804 */
[----:B------:R1:W-:Y:S01]  /*80e0*/  MUFU.EX2 R157, R106 ;  /* 0x0000006a009d7308 */ /* 0x0003e20000000800 */
[----:B------:R-:W-:Y:S01]  /*80f0*/  F2FP.BF16.PACK_AB R117, R152, R148 ;  /* 0x000000949875723e */ /* 0x000fe200000010ff */
[----:B-1----:R-:W-:Y:S08]  /*8100*/  FFMA.FTZ R106, R208, c[0x0][0x2d0], -R3 ;  /* 0x0000b400d06a7a23 */ /* 0x002ff00000010803 */
[----:B------:R1:W-:Y:S10]  /*8110*/  MUFU.EX2 R208, R107 ;  /* 0x0000006b00d07308 */ /* 0x0003f40000000800 */
[----:B------:R2:W3:Y:S01]  /*8120*/  MUFU.EX2 R146, R106 ;  /* 0x0000006a00927308 */ /* 0x0004e20000000800 */
[----:B-1----:R-:W-:Y:S01]  /*8130*/  FFMA.FTZ R107, R240, c[0x0][0x2d0], -R176 ;  /* 0x0000b400f06b7a23 */ /* 0x002fe200000108b0 */
[----:B------:R-:W-:Y:S08]  /*8140*/  MOV R240, R156 ;  /* 0x0000009c00f07202 */ /* 0x000ff00000000f00 */
[----:B------:R1:W-:Y:S01]  /*8150*/  MUFU.EX2 R204, R107 ;  /* 0x0000006b00cc7308 */ /* 0x0003e20000000800 */
[--C-:B--2---:R-:W-:Y:S01]  /*8160*/  FFMA.FTZ R106, R213, c[0x0][0x2d0], -R111.reuse ;  /* 0x0000b400d56a7a23 */ /* 0x104fe2000001086f */
[----:B---3--:R-:W-:Y:S02]  /*8170*/  F2FP.BF16.PACK_AB R119, R146, R157 ;  /* 0x0000009d9277723e */ /* 0x008fe400000010ff */
[----:B------:R-:W-:Y:S06]  /*8180*/  MOV R210, R146 ;  /* 0x0000009200d27202 */ /* 0x000fec0000000f00 */
[----:B------:R2:W-:Y:S01]  /*8190*/  MUFU.EX2 R139, R106 ;  /* 0x0000006a008b7308 */ /* 0x0005e20000000800 */
[----:B------:R-:W-:Y:S02]  /*81a0*/  MOV R146, R136 ;  /* 0x0000008800927202 */ /* 0x000fe40000000f00 */
[----:B------:R-:W-:Y:S01]  /*81b0*/  MOV R136, R134 ;  /* 0x0000008600887202 */ /* 0x000fe20000000f00 */
[C---:B------:R-:W-:Y:S01]  /*81c0*/  HMMA.16816.F32.BF16 R8, R116.reuse, R124, R8 ;  /* 0x0000007c7408723c */ /* 0x040fe20000041808 */
[----:B------:R-:W-:Y:S02]  /*81d0*/  MOV R134, R132 ;  /* 0x0000008400867202 */ /* 0x000fe40000000f00 */
[----:B------:R-:W-:Y:S05]  /*81e0*/  MOV R132, R177 ;  /* 0x000000b100847202 */ /* 0x000fea0000000f00 */
[-C--:B------:R-:W-:Y:S01]  /*81f0*/  HMMA.16816.F32.BF16 R12, R116, R126.reuse, R12 ;  /* 0x0000007e740c723c */ /* 0x080fe2000004180c */
[--C-:B-1----:R-:W-:Y:S07]  /*8200*/  FFMA.FTZ R107, R183, c[0x0][0x2d0], -R110.reuse ;  /* 0x0000b400b76b7a23 */ /* 0x102fee000001086e */
[C---:B------:R-:W-:Y:S01]  /*8210*/  HMMA.16816.F32.BF16 R16, R112.reuse, R126, R16 ;  /* 0x0000007e7010723c */ /* 0x040fe20000041810 */
[----:B------:R-:W1:Y:S01]  /*8220*/  LDSM.16.MT88.4 R124, [R218+0x1500] ;  /* 0x00150000da7c783b */ /* 0x000e620000004200 */
[----:B------:R-:W-:Y:S02]  /*8230*/  MUFU.EX2 R190, R107 ;  /* 0x0000006b00be7308 */ /* 0x000fe40000000800 */
[--C-:B--2---:R-:W-:Y:S04]  /*8240*/  FFMA.FTZ R106, R214, c[0x0][0x2d0], -R111.reuse ;  /* 0x0000b400d66a7a23 */ /* 0x104fe8000001086f */
[-C--:B------:R-:W-:Y:S04]  /*8250*/  HMMA.16816.F32.BF16 R20, R112, R128.reuse, R20 ;  /* 0x000000807014723c */ /* 0x080fe80000041814 */
[----:B------:R2:W3:Y:S04]  /*8260*/  MUFU.EX2 R140, R106 ;  /* 0x0000006a008c7308 */ /* 0x0004e80000000800 */
[C---:B------:R-:W-:Y:S06]  /*8270*/  HMMA.16816.F32.BF16 R24, R116.reuse, R128, R24 ;  /* 0x000000807418723c */ /* 0x040fec0000041818 */
[----:B------:R-:W-:Y:S02]  /*8280*/  MUFU.EX2 R107, R108 ;  /* 0x0000006c006b7308 */ /* 0x000fe40000000800 */
[-C--:B------:R-:W-:Y:S08]  /*8290*/  HMMA.16816.F32.BF16 R28, R116, R130.reuse, R28 ;  /* 0x00000082741c723c */ /* 0x080ff0000004181c */
[C---:B------:R-:W-:Y:S01]  /*82a0*/  HMMA.16816.F32.BF16 R32, R112.reuse, R130, R32 ;  /* 0x000000827020723c */ /* 0x040fe20000041820 */
[----:B------:R-:W1:Y:S03]  /*82b0*/  LDSM.16.MT88.4 R128, [R217+0x2500] ;  /* 0x00250000d980783b */ /* 0x000e660000004200 */
[--C-:B--2---:R-:W-:Y:S01]  /*82c0*/  FFMA.FTZ R106, R215, c[0x0][0x2d0], -R110.reuse ;  /* 0x0000b400d76a7a23 */ /* 0x104fe2000001086e */
[----:B---3--:R-:W-:Y:S02]  /*82d0*/  MOV R215, R140 ;  /* 0x0000008c00d77202 */ /* 0x008fe40000000f00 */
[----:B------:R-:W-:Y:S01]  /*82e0*/  MOV R140, R191 ;  /* 0x000000bf008c7202 */ /* 0x000fe20000000f00 */
[-C--:B----4-:R-:W-:Y:S01]  /*82f0*/  HMMA.16816.F32.BF16 R36, R112, R120.reuse, R36 ;  /* 0x000000787024723c */ /* 0x090fe20000041824 */
[----:B------:R2:W-:Y:S07]  /*8300*/  MUFU.EX2 R214, R106 ;  /* 0x0000006a00d67308 */ /* 0x0005ee0000000800 */
[C---:B------:R-:W-:Y:S08]  /*8310*/  HMMA.16816.F32.BF16 R40, R116.reuse, R120, R40 ;  /* 0x000000787428723c */ /* 0x040ff00000041828 */
[-C--:B------:R-:W-:Y:S08]  /*8320*/  HMMA.16816.F32.BF16 R44, R116, R122.reuse, R44 ;  /* 0x0000007a742c723c */ /* 0x080ff0000004182c */
[C---:B------:R-:W-:Y:S01]  /*8330*/  HMMA.16816.F32.BF16 R48, R112.reuse, R122, R48 ;  /* 0x0000007a7030723c */ /* 0x040fe20000041830 */
[--C-:B--2---:R-:W-:Y:S01]  /*8340*/  FFMA.FTZ R106, R237, c[0x0][0x2d0], -R110.reuse ;  /* 0x0000b400ed6a7a23 */ /* 0x104fe2000001086e */
[----:B------:R-:W2:Y:S02]  /*8350*/  LDSM.16.MT88.4 R120, [R218+0x2500] ;  /* 0x00250000da78783b */ /* 0x000ea40000004200 */
[----:B------:R-:W-:Y:S01]  /*8360*/  MOV R237, R139 ;  /* 0x0000008b00ed7202 */ /* 0x000fe20000000f00 */
[----:B------:R3:W4:Y:S01]  /*8370*/  MUFU.EX2 R213, R106 ;  /* 0x0000006a00d57308 */ /* 0x0007220000000800 */
[----:B------:R-:W-:Y:S02]  /*8380*/  MOV R139, R189 ;  /* 0x000000bd008b7202 */ /* 0x000fe40000000f00 */
[-C--:B-1----:R-:W-:Y:S08]  /*8390*/  HMMA.16816.F32.BF16 R52, R112, R124.reuse, R52 ;  /* 0x0000007c7034723c */ /* 0x082ff00000041834 */
[C---:B------:R-:W-:Y:S08]  /*83a0*/  HMMA.16816.F32.BF16 R56, R116.reuse, R124, R56 ;  /* 0x0000007c7438723c */ /* 0x040ff00000041838 */
[-C--:B------:R-:W-:Y:S01]  /*83b0*/  HMMA.16816.F32.BF16 R60, R116, R126.reuse, R60 ;  /* 0x0000007e743c723c */ /* 0x080fe2000004183c */
[----:B---3--:R-:W-:Y:S07]  /*83c0*/  FFMA.FTZ R106, R209, c[0x0][0x2d0], -R111 ;  /* 0x0000b400d16a7a23 */ /* 0x008fee000001086f */
[C---:B------:R-:W-:Y:S01]  /*83d0*/  HMMA.16816.F32.BF16 R64, R112.reuse, R126, R64 ;  /* 0x0000007e7040723c */ /* 0x040fe20000041840 */
[----:B------:R1:W3:Y:S01]  /*83e0*/  MUFU.EX2 R209, R106 ;  /* 0x0000006a00d17308 */ /* 0x0002e20000000800 */
[----:B------:R-:W3:Y:S06]  /*83f0*/  LDSM.16.MT88.4 R124, [R217+0x900] ;  /* 0x00090000d97c783b */ /* 0x000eec0000004200 */
[-C--:B------:R-:W-:Y:S08]  /*8400*/  HMMA.16816.F32.BF16 R68, R112, R128.reuse, R68 ;  /* 0x000000807044723c */ /* 0x080ff00000041844 */
[C---:B------:R-:W-:Y:S08]  /*8410*/  HMMA.16816.F32.BF16 R72, R116.reuse, R128, R72 ;  /* 0x000000807448723c */ /* 0x040ff00000041848 */
[-C--:B------:R-:W-:Y:S01]  /*8420*/  HMMA.16816.F32.BF16 R76, R116, R130.reuse, R76 ;  /* 0x00000082744c723c */ /* 0x080fe2000004184c */
[--C-:B-1----:R-:W-:Y:S03]  /*8430*/  FFMA.FTZ R106, R211, c[0x0][0x2d0], -R110.reuse ;  /* 0x0000b400d36a7a23 */ /* 0x102fe6000001086e */
[----:B------:R-:W-:Y:S01]  /*8440*/  MOV R211, R154 ;  /* 0x0000009a00d37202 */ /* 0x000fe20000000f00 */
[----:B------:R1:W-:Y:S03]  /*8450*/  MUFU.EX2 R207, R106 ;  /* 0x0000006a00cf7308 */ /* 0x0003e60000000800 */
[C---:B------:R-:W-:Y:S01]  /*8460*/  HMMA.16816.F32.BF16 R80, R112.reuse, R130, R80 ;  /* 0x000000827050723c */ /* 0x040fe20000041850 */
[----:B------:R-:W3:Y:S07]  /*8470*/  LDSM.16.MT88.4 R128, [R218+0x900] ;  /* 0x00090000da80783b */ /* 0x000eee0000004200 */
[-C--:B--2---:R-:W-:Y:S08]  /*8480*/  HMMA.16816.F32.BF16 R84, R112, R120.reuse, R84 ;  /* 0x000000787054723c */ /* 0x084ff00000041854 */
[C---:B------:R-:W-:Y:S01]  /*8490*/  HMMA.16816.F32.BF16 R88, R116.reuse, R120, R88 ;  /* 0x000000787458723c */ /* 0x040fe20000041858 */
[----:B-1----:R-:W-:Y:S03]  /*84a0*/  FFMA.FTZ R106, R212, c[0x0][0x2d0], -R110 ;  /* 0x0000b400d46a7a23 */ /* 0x002fe6000001086e */
[----:B------:R-:W-:Y:S04]  /*84b0*/  MOV R212, R158 ;  /* 0x0000009e00d47202 */ /* 0x000fe80000000f00 */
[-C--:B------:R-:W-:Y:S01]  /*84c0*/  HMMA.16816.F32.BF16 R92, R116, R122.reuse, R92 ;  /* 0x0000007a745c723c */ /* 0x080fe2000004185c */
[----:B------:R1:W2:Y:S07]  /*84d0*/  MUFU.EX2 R206, R106 ;  /* 0x0000006a00ce7308 */ /* 0x0002ae0000000800 */
[----:B------:R-:W-:Y:S01]  /*84e0*/  HMMA.16816.F32.BF16 R96, R112, R122, R96 ;  /* 0x0000007a7060723c */ /* 0x000fe20000041860 */
[----:B------:R-:W2:Y:S06]  /*84f0*/  LDSM.16.MT88.4 R120, [R217+0x1900] ;  /* 0x00190000d978783b */ /* 0x000eac0000004200 */
[----:B------:R-:W-:Y:S02]  /*8500*/  F2FP.BF16.PACK_AB R112, R215, R237 ;  /* 0x000000edd770723e */ /* 0x000fe400000010ff */
[----:B----4-:R-:W-:Y:S03]  /*8510*/  F2FP.BF16.PACK_AB R113, R213, R214 ;  /* 0x000000d6d571723e */ /* 0x010fe600000010ff */
[----:B---3--:R-:W-:Y:S01]  /*8520*/  F2FP.BF16.PACK_AB R114, R208, R209 ;  /* 0x000000d1d072723e */ /* 0x008fe200000010ff */
[--C-:B-1----:R-:W-:Y:S01]  /*8530*/  FFMA.FTZ R106, R239, c[0x0][0x2d0], -R176.reuse ;  /* 0x0000b400ef6a7a23 */ /* 0x102fe200000108b0 */
[----:B--2---:R-:W-:Y:S02]  /*8540*/  F2FP.BF16.PACK_AB R115, R206, R207 ;  /* 0x000000cfce73723e */ /* 0x004fe400000010ff */
[----:B------:R-:W-:Y:S01]  /*8550*/  MOV R239, R157 ;  /* 0x0000009d00ef7202 */ /* 0x000fe20000000f00 */
[----:B------:R1:W2:Y:S04]  /*8560*/  MUFU.EX2 R205, R106 ;  /* 0x0000006a00cd7308 */ /* 0x0002a80000000800 */
[-C--:B------:R-:W-:Y:S01]  /*8570*/  HMMA.16816.F32.BF16 R4, R112, R124.reuse, R4 ;  /* 0x0000007c7004723c */ /* 0x080fe20000041804 */
[--C-:B-1----:R-:W-:Y:S01]  /*8580*/  FFMA.FTZ R106, R241, c[0x0][0x2d0], -R3.reuse ;  /* 0x0000b400f16a7a23 */ /* 0x102fe20000010803 */
[----:B--2---:R-:W-:Y:S02]  /*8590*/  F2FP.BF16.PACK_AB R116, R204, R205 ;  /* 0x000000cdcc74723e */ /* 0x004fe400000010ff */
[----:B------:R-:W-:Y:S02]  /*85a0*/  MOV R241, R155 ;  /* 0x0000009b00f17202 */ /* 0x000fe40000000f00 */
[----:B------:R1:W-:Y:S02]  /*85b0*/  MUFU.EX2 R202, R106 ;  /* 0x0000006a00ca7308 */ /* 0x0003e40000000800 */
[--C-:B-1----:R-:W-:Y:S01]  /*85c0*/  FFMA.FTZ R106, R242, c[0x0][0x2d0], -R3.reuse ;  /* 0x0000b400f26a7a23 */ /* 0x102fe20000010803 */
[----:B------:R-:W-:Y:S07]  /*85d0*/  MOV R242, R153 ;  /* 0x0000009900f27202 */ /* 0x000fee0000000f00 */
[----:B------:R1:W2:Y:S02]  /*85e0*/  MUFU.EX2 R203, R106 ;  /* 0x0000006a00cb7308 */ /* 0x0002a40000000800 */
[--C-:B-1----:R-:W-:Y:S01]  /*85f0*/  FFMA.FTZ R106, R243, c[0x0][0x2d0], -R176.reuse ;  /* 0x0000b400f36a7a23 */ /* 0x102fe200000108b0 */
[----:B--2---:R-:W-:Y:S02]  /*8600*/  F2FP.BF16.PACK_AB R117, R203, R202 ;  /* 0x000000cacb75723e */ /* 0x004fe400000010ff */
[----:B------:R-:W-:Y:S05]  /*8610*/  MOV R243, R152 ;  /* 0x0000009800f37202 */ /* 0x000fea0000000f00 */
[----:B------:R1:W-:Y:S02]  /*8620*/  MUFU.EX2 R200, R106 ;  /* 0x0000006a00c87308 */ /* 0x0003e40000000800 */
[----:B-1----:R-:W-:Y:S01]  /*8630*/  FFMA.FTZ R106, R244, c[0x0][0x2d0], -R176 ;  /* 0x0000b400f46a7a23 */ /* 0x002fe200000108b0 */
        /* <DEDUP_REMOVED lines=12> */
[----:B------:R1:W-:Y:S01]  /*8700*/  MUFU.EX2 R197, R106 ;  /* 0x0000006a00c57308 */ /* 0x0003e20000000800 */
[C---:B------:R-:W-:Y:S08]  /*8710*/  HMMA.16816.F32.BF16 R8, R116.reuse, R124, R8 ;  /* 0x0000007c7408723c */ /* 0x040ff00000041808 */
[-C--:B------:R-:W-:Y:S08]  /*8720*/  HMMA.16816.F32.BF16 R12, R116, R126.reuse, R12 ;  /* 0x0000007e740c723c */ /* 0x080ff0000004180c */
[C---:B------:R-:W-:Y:S01]  /*8730*/  HMMA.16816.F32.BF16 R16, R112.reuse, R126, R16 ;  /* 0x0000007e7010723c */ /* 0x040fe20000041810 */
[----:B------:R-:W2:Y:S03]  /*8740*/  LDSM.16.MT88.4 R124, [R218+0x1900] ;  /* 0x00190000da7c783b */ /* 0x000ea60000004200 */
[--C-:B-1----:R-:W-:Y:S01]  /*8750*/  FFMA.FTZ R106, R248, c[0x0][0x2d0], -R111.reuse ;  /* 0x0000b400f86a7a23 */ /* 0x102fe2000001086f */
[----:B------:R-:W-:Y:S02]  /*8760*/  MOV R248, R147 ;  /* 0x0000009300f87202 */ /* 0x000fe40000000f00 */
[----:B------:R-:W-:Y:S01]  /*8770*/  MOV R147, R184 ;  /* 0x000000b800937202 */ /* 0x000fe20000000f00 */
[-C--:B------:R-:W-:Y:S01]  /*8780*/  HMMA.16816.F32.BF16 R20, R112, R128.reuse, R20 ;  /* 0x000000807014723c */ /* 0x080fe20000041814 */
[----:B------:R1:W3:Y:S07]  /*8790*/  MUFU.EX2 R196, R106 ;  /* 0x0000006a00c47308 */ /* 0x0002ee0000000800 */
[C---:B------:R-:W-:Y:S08]  /*87a0*/  HMMA.16816.F32.BF16 R24, R116.reuse, R128, R24 ;  /* 0x000000807418723c */ /* 0x040ff00000041818 */
[-C--:B------:R-:W-:Y:S08]  /*87b0*/  HMMA.16816.F32.BF16 R28, R116, R130.reuse, R28 ;  /* 0x00000082741c723c */ /* 0x080ff0000004181c */
[C---:B------:R-:W-:Y:S01]  /*87c0*/  HMMA.16816.F32.BF16 R32, R112.reuse, R130, R32 ;  /* 0x000000827020723c */ /* 0x040fe20000041820 */
[--C-:B-1----:R-:W-:Y:S01]  /*87d0*/  FFMA.FTZ R106, R249, c[0x0][0x2d0], -R110.reuse ;  /* 0x0000b400f96a7a23 */ /* 0x102fe2000001086e */
[----:B------:R-:W1:Y:S02]  /*87e0*/  LDSM.16.MT88.4 R128, [R217+0x2900] ;  /* 0x00290000d980783b */ /* 0x000e640000004200 */
[----:B---3--:R-:W-:Y:S01]  /*87f0*/  F2FP.BF16.PACK_AB R108, R196, R197 ;  /* 0x000000c5c46c723e */ /* 0x008fe200000010ff */
[----:B------:R3:W-:Y:S01]  /*8800*/  MUFU.EX2 R194, R106 ;  /* 0x0000006a00c27308 */ /* 0x0007e20000000800 */
[----:B------:R-:W-:Y:S02]  /*8810*/  MOV R249, R145 ;  /* 0x0000009100f97202 */ /* 0x000fe40000000f00 */
[-C--:B------:R-:W-:Y:S01]  /*8820*/  HMMA.16816.F32.BF16 R36, R112, R120.reuse, R36 ;  /* 0x000000787024723c */ /* 0x080fe20000041824 */
[----:B------:R-:W-:Y:S07]  /*8830*/  MOV R145, R140 ;  /* 0x0000008c00917202 */ /* 0x000fee0000000f00 */
[C---:B------:R-:W-:Y:S08]  /*8840*/  HMMA.16816.F32.BF16 R40, R116.reuse, R120, R40 ;  /* 0x000000787428723c */ /* 0x040ff00000041828 */
[-C--:B------:R-:W-:Y:S01]  /*8850*/  HMMA.16816.F32.BF16 R44, R116, R122.reuse, R44 ;  /* 0x0000007a742c723c */ /* 0x080fe2000004182c */
[--C-:B---3--:R-:W-:Y:S03]  /*8860*/  FFMA.FTZ R106, R250, c[0x0][0x2d0], -R110.reuse ;  /* 0x0000b400fa6a7a23 */ /* 0x108fe6000001086e */
[----:B------:R-:W-:Y:S04]  /*8870*/  MOV R250, R144 ;  /* 0x0000009000fa7202 */ /* 0x000fe80000000f00 */
[C---:B------:R-:W-:Y:S01]  /*8880*/  HMMA.16816.F32.BF16 R48, R112.reuse, R122, R48 ;  /* 0x0000007a7030723c */ /* 0x040fe20000041830 */
[----:B------:R3:W-:Y:S01]  /*8890*/  MUFU.EX2 R195, R106 ;  /* 0x0000006a00c37308 */ /* 0x0007e20000000800 */
[----:B------:R-:W4:Y:S02]  /*88a0*/  LDSM.16.MT88.4 R120, [R218+0x2900] ;  /* 0x00290000da78783b */ /* 0x000f240000004200 */
[----:B------:R-:W-:Y:S04]  /*88b0*/  MOV R144, R141 ;  /* 0x0000008d00907202 */ /* 0x000fe80000000f00 */
[-C--:B--2---:R-:W-:Y:S08]  /*88c0*/  HMMA.16816.F32.BF16 R52, R112, R124.reuse, R52 ;  /* 0x0000007c7034723c */ /* 0x084ff00000041834 */
[C---:B------:R-:W-:Y:S08]  /*88d0*/  HMMA.16816.F32.BF16 R56, R116.reuse, R124, R56 ;  /* 0x0000007c7438723c */ /* 0x040ff00000041838 */
[-C--:B------:R-:W-:Y:S01]  /*88e0*/  HMMA.16816.F32.BF16 R60, R116, R126.reuse, R60 ;  /* 0x0000007e743c723c */ /* 0x080fe2000004183c */
[--C-:B---3--:R-:W-:Y:S04]  /*88f0*/  FFMA.FTZ R106, R180, c[0x0][0x2d0], -R111.reuse ;  /* 0x0000b400b46a7a23 */ /* 0x108fe8000001086f */
[----:B------:R2:W-:Y:S03]  /*8900*/  MUFU.EX2 R192, R106 ;  /* 0x0000006a00c07308 */ /* 0x0005e60000000800 */
[C---:B------:R-:W-:Y:S01]  /*8910*/  HMMA.16816.F32.BF16 R64, R112.reuse, R126, R64 ;  /* 0x0000007e7040723c */ /* 0x040fe20000041840 */
[----:B------:R-:W3:Y:S07]  /*8920*/  LDSM.16.MT88.4 R124, [R217+0xd00] ;  /* 0x000d0000d97c783b */ /* 0x000eee0000004200 */
[-C--:B-1----:R-:W-:Y:S08]  /*8930*/  HMMA.16816.F32.BF16 R68, R112, R128.reuse, R68 ;  /* 0x000000807044723c */ /* 0x082ff00000041844 */
[C---:B------:R-:W-:Y:S01]  /*8940*/  HMMA.16816.F32.BF16 R72, R116.reuse, R128, R72 ;  /* 0x000000807448723c */ /* 0x040fe20000041848 */
[----:B--2---:R-:W-:Y:S07]  /*8950*/  FFMA.FTZ R106, R181, c[0x0][0x2d0], -R111 ;  /* 0x0000b400b56a7a23 */ /* 0x004fee000001086f */
[-C--:B------:R-:W-:Y:S01]  /*8960*/  HMMA.16816.F32.BF16 R76, R116, R130.reuse, R76 ;  /* 0x00000082744c723c */ /* 0x080fe2000004184c */
[----:B------:R1:W2:Y:S07]  /*8970*/  MUFU.EX2 R193, R106 ;  /* 0x0000006a00c17308 */ /* 0x0002ae0000000800 */
[C---:B------:R-:W-:Y:S08]  /*8980*/  HMMA.16816.F32.BF16 R80, R112.reuse, R130, R80 ;  /* 0x000000827050723c */ /* 0x040ff00000041850 */
[-C--:B----4-:R-:W-:Y:S08]  /*8990*/  HMMA.16816.F32.BF16 R84, R112, R120.reuse, R84 ;  /* 0x000000787054723c */ /* 0x090ff00000041854 */
[C---:B------:R-:W-:Y:S01]  /*89a0*/  HMMA.16816.F32.BF16 R88, R116.reuse, R120, R88 ;  /* 0x000000787458723c */ /* 0x040fe20000041858 */
[----:B-1----:R-:W-:Y:S02]  /*89b0*/  FFMA.FTZ R106, R182, c[0x0][0x2d0], -R110 ;  /* 0x0000b400b66a7a23 */ /* 0x002fe4000001086e */
[----:B------:R-:W-:Y:S01]  /*89c0*/  LDSM.16.MT88.4 R180, [R217+0x2d00] ;  /* 0x002d0000d9b4783b */ /* 0x000fe20000004200 */
[----:B--2---:R-:W-:Y:S01]  /*89d0*/  F2FP.BF16.PACK_AB R110, R193, R192 ;  /* 0x000000c0c16e723e */ /* 0x004fe200000010ff */
[----:B------:R1:W2:Y:S03]  /*89e0*/  MUFU.EX2 R191, R106 ;  /* 0x0000006a00bf7308 */ /* 0x0002a60000000800 */
[-C--:B------:R-:W-:Y:S08]  /*89f0*/  HMMA.16816.F32.BF16 R92, R116, R122.reuse, R92 ;  /* 0x0000007a745c723c */ /* 0x080ff0000004185c */
[----:B------:R-:W-:Y:S01]  /*8a00*/  HMMA.16816.F32.BF16 R96, R112, R122, R96 ;  /* 0x0000007a7060723c */ /* 0x000fe20000041860 */
[--C-:B-1----:R-:W-:Y:S03]  /*8a10*/  FFMA.FTZ R106, R251, c[0x0][0x2d0], -R176.reuse ;  /* 0x0000b400fb6a7a23 */ /* 0x102fe600000108b0 */
[----:B--2---:R-:W-:Y:S01]  /*8a20*/  F2FP.BF16.PACK_AB R111, R190, R191 ;  /* 0x000000bfbe6f723e */ /* 0x004fe200000010ff */
[----:B------:R1:W-:Y:S02]  /*8a30*/  MUFU.EX2 R189, R106 ;  /* 0x0000006a00bd7308 */ /* 0x0003e40000000800 */
[--C-:B-1----:R-:W-:Y:S08]  /*8a40*/  FFMA.FTZ R106, R252, c[0x0][0x2d0], -R176.reuse ;  /* 0x0000b400fc6a7a23 */ /* 0x102ff000000108b0 */
[----:B------:R1:W-:Y:S02]  /*8a50*/  MUFU.EX2 R188, R106 ;  /* 0x0000006a00bc7308 */ /* 0x0003e40000000800 */
[--C-:B-1----:R-:W-:Y:S08]  /*8a60*/  FFMA.FTZ R106, R187, c[0x0][0x2d0], -R3.reuse ;  /* 0x0000b400bb6a7a23 */ /* 0x102ff00000010803 */
[----:B------:R1:W-:Y:S02]  /*8a70*/  MUFU.EX2 R187, R106 ;  /* 0x0000006a00bb7308 */ /* 0x0003e40000000800 */
[--C-:B-1----:R-:W-:Y:S01]  /*8a80*/  FFMA.FTZ R106, R143, c[0x0][0x2d0], -R3.reuse ;  /* 0x0000b4008f6a7a23 */ /* 0x102fe20000010803 */
[----:B------:R-:W-:Y:S01]  /*8a90*/  MOV R143, R142 ;  /* 0x0000008e008f7202 */ /* 0x000fe20000000f00 */
[----:B------:R-:W-:Y:S01]  /*8aa0*/  FFMA.FTZ R3, R109, c[0x0][0x2d0], -R3 ;  /* 0x0000b4006d037a23 */ /* 0x000fe20000010803 */
[----:B------:R-:W-:Y:S02]  /*8ab0*/  MOV R142, R139 ;  /* 0x0000008b008e7202 */ /* 0x000fe40000000f00 */
[----:B------:R-:W-:Y:S03]  /*8ac0*/  MOV R139, R186 ;  /* 0x000000ba008b7202 */ /* 0x000fe60000000f00 */
[----:B------:R1:W2:Y:S01]  /*8ad0*/  MUFU.EX2 R186, R106 ;  /* 0x0000006a00ba7308 */ /* 0x0002a20000000800 */
[----:B------:R-:W-:Y:S02]  /*8ae0*/  F2FP.BF16.PACK_AB R109, R195, R194 ;  /* 0x000000c2c36d723e */ /* 0x000fe400000010ff */
[----:B------:R-:W-:Y:S02]  /*8af0*/  MOV R251, R143 ;  /* 0x0000008f00fb7202 */ /* 0x000fe40000000f00 */
[----:B------:R-:W-:Y:S02]  /*8b00*/  MOV R252, R142 ;  /* 0x0000008e00fc7202 */ /* 0x000fe40000000f00 */
[----:B------:R-:W4:Y:S01]  /*8b10*/  LDSM.16.MT88.4 R140, [R218+0xd00] ;  /* 0x000d0000da8c783b */ /* 0x000f220000004200 */
[-C--:B---3--:R-:W-:Y:S07]  /*8b20*/  HMMA.16816.F32.BF16 R116, R108, R124.reuse, R4 ;  /* 0x0000007c6c74723c */ /* 0x088fee0000041804 */
[----:B------:R-:W-:Y:S02]  /*8b30*/  MOV R7, R179 ;  /* 0x000000b300077202 */ /* 0x000fe40000000f00 */
[----:B------:R-:W-:Y:S03]  /*8b40*/  MOV R5, R146 ;  /* 0x0000009200057202 */ /* 0x000fe60000000f00 */
[----:B------:R-:W-:Y:S02]  /*8b50*/  MOV R6, R145 ;  /* 0x0000009100067202 */ /* 0x000fe40000000f00 */
[----:B------:R-:W-:Y:S01]  /*8b60*/  MOV R4, R147 ;  /* 0x0000009300047202 */ /* 0x000fe20000000f00 */
[--C-:B-1----:R-:W-:Y:S01]  /*8b70*/  FFMA.FTZ R106, R185, c[0x0][0x2d0], -R176.reuse ;  /* 0x0000b400b96a7a23 */ /* 0x102fe200000108b0 */
[----:B--2---:R-:W-:Y:S03]  /*8b80*/  F2FP.BF16.PACK_AB R177, R186, R187 ;  /* 0x000000bbbab1723e */ /* 0x004fe600000010ff */
[----:B------:R1:W-:Y:S02]  /*8b90*/  MUFU.EX2 R185, R106 ;  /* 0x0000006a00b97308 */ /* 0x0003e40000000800 */
[----:B-1----:R-:W-:Y:S01]  /*8ba0*/  FFMA.FTZ R106, R159, c[0x0][0x2d0], -R176 ;  /* 0x0000b4009f6a7a23 */ /* 0x002fe200000108b0 */
[----:B------:R-:W-:Y:S01]  /*8bb0*/  F2FP.BF16.PACK_AB R176, R188, R189 ;  /* 0x000000bdbcb0723e */ /* 0x000fe200000010ff */
[----:B------:R-:W1:Y:S06]  /*8bc0*/  LDSM.16.MT88.4 R156, [R217+0x1d00] ;  /* 0x001d0000d99c783b */ /* 0x000e6c0000004200 */
[----:B------:R-:W-:Y:S10]  /*8bd0*/  MUFU.EX2 R184, R106 ;  /* 0x0000006a00b87308 */ /* 0x000ff40000000800 */
[----:B------:R2:W3:Y:S02]  /*8be0*/  MUFU.EX2 R106, R3 ;  /* 0x00000003006a7308 */ /* 0x0004e40000000800 */
[----:B--2---:R-:W-:Y:S02]  /*8bf0*/  MOV R3, R135 ;  /* 0x0000008700037202 */ /* 0x004fe40000000f00 */
[----:B---3--:R-:W-:Y:S02]  /*8c00*/  F2FP.BF16.PACK_AB R179, R106, R107 ;  /* 0x0000006b6ab3723e */ /* 0x008fe400000010ff */
[----:B------:R-:W-:Y:S02]  /*8c10*/  MOV R135, R133 ;  /* 0x0000008500877202 */ /* 0x000fe40000000f00 */
[----:B------:R-:W-:Y:S02]  /*8c20*/  MOV R133, R178 ;  /* 0x000000b200857202 */ /* 0x000fe40000000f00 */
[----:B------:R-:W-:Y:S07]  /*8c30*/  F2FP.BF16.PACK_AB R178, R184, R185 ;  /* 0x000000b9b8b2723e */ /* 0x000fee00000010ff */
[C---:B------:R-:W-:Y:S07]  /*8c40*/  HMMA.16816.F32.BF16 R112, R176.reuse, R124, R8 ;  /* 0x0000007cb070723c */ /* 0x040fee0000041808 */
[----:B------:R-:W-:Y:S01]  /*8c50*/  MOV R10, R137 ;  /* 0x00000089000a7202 */ /* 0x000fe20000000f00 */
[-C--:B------:R-:W-:Y:S01]  /*8c60*/  HMMA.16816.F32.BF16 R120, R176, R126.reuse, R12 ;  /* 0x0000007eb078723c */ /* 0x080fe2000004180c */
[----:B------:R-:W-:Y:S03]  /*8c70*/  MOV R11, R144 ;  /* 0x00000090000b7202 */ /* 0x000fe60000000f00 */
[----:B------:R-:W-:Y:S02]  /*8c80*/  MOV R9, R139 ;  /* 0x0000008b00097202 */ /* 0x000fe40000000f00 */
[----:B------:R-:W-:Y:S02]  /*8c90*/  MOV R8, R138 ;  /* 0x0000008a00087202 */ /* 0x000fe40000000f00 */
[C---:B------:R-:W-:Y:S01]  /*8ca0*/  HMMA.16816.F32.BF16 R124, R108.reuse, R126, R16 ;  /* 0x0000007e6c7c723c */ /* 0x040fe20000041810 */
[----:B------:R-:W2:Y:S03]  /*8cb0*/  LDL.LU R19, [R1+0x14] ;  /* 0x0000140001137983 */ /* 0x000ea60000300800 */
[----:B------:R-:W-:Y:S02]  /*8cc0*/  MOV R15, R133 ;  /* 0x00000085000f7202 */ /* 0x000fe40000000f00 */
[----:B------:R-:W-:Y:S02]  /*8cd0*/  MOV R13, R135 ;  /* 0x00000087000d7202 */ /* 0x000fe40000000f00 */
[-C--:B----4-:R-:W-:Y:S01]  /*8ce0*/  HMMA.16816.F32.BF16 R128, R108, R140.reuse, R20 ;  /* 0x0000008c6c80723c */ /* 0x090fe20000041814 */
[----:B------:R-:W-:Y:S03]  /*8cf0*/  MOV R18, R132 ;  /* 0x0000008400127202 */ /* 0x000fe60000000f00 */
[----:B------:R-:W-:Y:S02]  /*8d00*/  MOV R14, R134 ;  /* 0x00000086000e7202 */ /* 0x000fe40000000f00 */
[----:B------:R-:W-:Y:S02]  /*8d10*/  MOV R12, R136 ;  /* 0x00000088000c7202 */ /* 0x000fe40000000f00 */
[C---:B------:R-:W-:Y:S08]  /*8d20*/  HMMA.16816.F32.BF16 R132, R176.reuse, R140, R24 ;  /* 0x0000008cb084723c */ /* 0x040ff00000041818 */
        /* <DEDUP_REMOVED lines=13> */
[C---:B------:R-:W-:Y:S01]  /*8e00*/  HMMA.16816.F32.BF16 R80, R108.reuse, R182, R80 ;  /* 0x000000b66c50723c */ /* 0x040fe20000041850 */
[----:B--2---:R-:W-:Y:S03]  /*8e10*/  FFMA.FTZ R102, R102, R19, R18 ;  /* 0x0000001366667223 */ /* 0x004fe60000010012 */
[----:B------:R-:W-:Y:S02]  /*8e20*/  MOV R18, R5 ;  /* 0x0000000500127202 */ /* 0x000fe40000000f00 */
[----:B------:R-:W-:Y:S01]  /*8e30*/  MOV R5, R6 ;  /* 0x0000000600057202 */ /* 0x000fe20000000f00 */
[----:B------:R-:W-:Y:S01]  /*8e40*/  FADD.FTZ R9, R9, R102 ;  /* 0x0000006609097221 */ /* 0x000fe20000010000 */
[----:B------:R-:W-:Y:S04]  /*8e50*/  MOV R6, R7 ;  /* 0x0000000700067202 */ /* 0x000fe80000000f00 */
[----:B------:R-:W-:Y:S02]  /*8e60*/  MOV R7, R3 ;  /* 0x0000000300077202 */ /* 0x000fe40000000f00 */
        /* <DEDUP_REMOVED lines=16> */
[----:B------:R1:W5:Y:S01]  /*8f70*/  LDL.LU R216, [R1+0x54] ;  /* 0x0000540001d87983 */ /* 0x0003620000300800 */
[----:B------:R-:W-:Y:S02]  /*8f80*/  MOV R19, R12 ;  /* 0x0000000c00137202 */ /* 0x000fe40000000f00 */
[----:B------:R-:W-:Y:S01]  /*8f90*/  MOV R12, R13 ;  /* 0x0000000d000c7202 */ /* 0x000fe20000000f00 */
[----:B------:R-:W2:Y:S01]  /*8fa0*/  LDL.LU R17, [R1+0x18] ;  /* 0x0000180001117983 */ /* 0x000ea20000300800 */
[----:B------:R-:W-:Y:S02]  /*8fb0*/  MOV R13, R14 ;  /* 0x0000000e000d7202 */ /* 0x000fe40000000f00 */
[----:B------:R-:W-:Y:S01]  /*8fc0*/  MOV R14, R15 ;  /* 0x0000000f000e7202 */ /* 0x000fe20000000f00 */
[----:B------:R-:W3:Y:S01]  /*8fd0*/  LDL.LU R16, [R1+0x1c] ;  /* 0x00001c0001107983 */ /* 0x000ee20000300800 */
[----:B------:R-:W-:Y:S02]  /*8fe0*/  MOV R15, R10 ;  /* 0x0000000a000f7202 */ /* 0x000fe40000000f00 */
[----:B------:R-:W-:Y:S02]  /*8ff0*/  MOV R10, R4 ;  /* 0x00000004000a7202 */ /* 0x000fe40000000f00 */
[----:B------:R-:W4:Y:S01]  /*9000*/  LDL.LU R4, [R1+0x20] ;  /* 0x0000200001047983 */ /* 0x000f220000300800 */
[----:B--2---:R-:W-:Y:S01]  /*9010*/  FFMA.FTZ R101, R101, R17, R18 ;  /* 0x0000001165657223 */ /* 0x004fe20000010012 */
[----:B------:R-:W-:Y:S02]  /*9020*/  MOV R18, R13 ;  /* 0x0000000d00127202 */ /* 0x000fe40000000f00 */
[----:B------:R-:W-:Y:S01]  /*9030*/  MOV R13, R15 ;  /* 0x0000000f000d7202 */ /* 0x000fe20000000f00 */
[----:B---3--:R-:W-:Y:S01]  /*9040*/  FFMA.FTZ R100, R100, R16, R19 ;  /* 0x0000001064647223 */ /* 0x008fe20000010013 */
[----:B------:R-:W-:Y:S01]  /*9050*/  MOV R15, R5 ;  /* 0x00000005000f7202 */ /* 0x000fe20000000f00 */
[----:B------:R-:W-:Y:S01]  /*9060*/  FADD.FTZ R12, R12, R101 ;  /* 0x000000650c0c7221 */ /* 0x000fe20000010000 */
[----:B------:R-:W-:Y:S01]  /*9070*/  MOV R19, R14 ;  /* 0x0000000e00137202 */ /* 0x000fe20000000f00 */
[----:B------:R-:W-:Y:S01]  /*9080*/  FADD.FTZ R8, R8, R100 ;  /* 0x0000006408087221 */ /* 0x000fe20000010000 */
[----:B------:R-:W-:Y:S01]  /*9090*/  MOV R14, R10 ;  /* 0x0000000a000e7202 */ /* 0x000fe20000000f00 */
[----:B----4-:R-:W-:Y:S01]  /*90a0*/  FFMA.FTZ R0, R0, R4, R11 ;  /* 0x0000000400007223 */ /* 0x010fe2000001000b */
[----:B------:R-:W-:Y:S01]  /*90b0*/  MOV R10, R6 ;  /* 0x00000006000a7202 */ /* 0x000fe20000000f00 */
[----:B------:R-:W-:Y:S01]  /*90c0*/  FADD.FTZ R9, R19, R9 ;  /* 0x0000000913097221 */ /* 0x000fe20000010000 */
[----:B------:R-:W-:Y:S01]  /*90d0*/  MOV R11, R7 ;  /* 0x00000007000b7202 */ /* 0x000fe20000000f00 */
[----:B------:R-:W-:Y:S01]  /*90e0*/  FADD.FTZ R0, R18, R0 ;  /* 0x0000000012007221 */ /* 0x000fe20000010000 */
[----:B------:R-:W2:Y:S01]  /*90f0*/  LDSM.16.MT88.4 R4, [R218+0x2d00] ;  /* 0x002d0000da04783b */ /* 0x000ea20000004200 */
[----:B------:R-:W-:Y:S01]  /*9100*/  FADD.FTZ R12, R13, R12 ;  /* 0x0000000c0d0c7221 */ /* 0x000fe20000010000 */
[----:B------:R-:W-:Y:S01]  /*9110*/  MOV R100, R104 ;  /* 0x0000006800647202 */ /* 0x000fe20000000f00 */
[----:B------:R-:W-:Y:S02]  /*9120*/  FADD.FTZ R8, R14, R8 ;  /* 0x000000080e087221 */ /* 0x000fe40000010000 */
        /* <DEDUP_REMOVED lines=17> */
[----:B------:R-:W-:Y:S01]  /*9240*/  FADD.FTZ R0, R240, R10 ;  /* 0x0000000af0007221 */ /* 0x000fe20000010000 */
[-C--:B--2---:R-:W-:Y:S01]  /*9250*/  HMMA.16816.F32.BF16 R84, R108, R4.reuse, R84 ;  /* 0x000000046c54723c */ /* 0x084fe20000041854 */
[----:B------:R-:W-:Y:S02]  /*9260*/  FADD.FTZ R11, R212, R8 ;  /* 0x00000008d40b7221 */ /* 0x000fe40000010000 */
[----:B------:R-:W-:Y:S02]  /*9270*/  FADD.FTZ R10, R211, R3 ;  /* 0x00000003d30a7221 */ /* 0x000fe40000010000 */
[----:B------:R-:W-:Y:S02]  /*9280*/  FADD.FTZ R8, R237, R12 ;  /* 0x0000000ced087221 */ /* 0x000fe40000010000 */
[----:B------:R-:W-:Y:S01]  /*9290*/  FADD.FTZ R9, R210, R0 ;  /* 0x00000000d2097221 */ /* 0x000fe20000010000 */
[C---:B------:R-:W-:Y:S01]  /*92a0*/  HMMA.16816.F32.BF16 R88, R176.reuse, R4, R88 ;  /* 0x00000004b058723c */ /* 0x040fe20000041858 */
[----:B------:R-:W-:Y:S03]  /*92b0*/  FADD.FTZ R3, R214, R11 ;  /* 0x0000000bd6037221 */ /* 0x000fe60000010000 */
[----:B------:R-:W-:Y:S02]  /*92c0*/  FADD.FTZ R0, R205, R10 ;  /* 0x0000000acd007221 */ /* 0x000fe40000010000 */
[----:B------:R-:W-:Y:S02]  /*92d0*/  FADD.FTZ R11, R215, R8 ;  /* 0x00000008d70b7221 */ /* 0x000fe40000010000 */
[----:B------:R-:W-:Y:S01]  /*92e0*/  FADD.FTZ R12, R202, R9 ;  /* 0x00000009ca0c7221 */ /* 0x000fe20000010000 */
[-C--:B------:R-:W-:Y:S03]  /*92f0*/  HMMA.16816.F32.BF16 R92, R176, R6.reuse, R92 ;  /* 0x00000006b05c723c */ /* 0x080fe6000004185c */
[----:B------:R-:W-:Y:S02]  /*9300*/  FADD.FTZ R10, R213, R3 ;  /* 0x00000003d50a7221 */ /* 0x000fe40000010000 */
[----:B------:R-:W-:Y:S02]  /*9310*/  FADD.FTZ R9, R204, R0 ;  /* 0x00000000cc097221 */ /* 0x000fe40000010000 */
[----:B------:R-:W-:Y:S01]  /*9320*/  FADD.FTZ R3, R209, R11 ;  /* 0x0000000bd1037221 */ /* 0x000fe20000010000 */
[----:B------:R-:W-:Y:S01]  /*9330*/  HMMA.16816.F32.BF16 R96, R108, R6, R96 ;  /* 0x000000066c60723c */ /* 0x000fe20000041860 */
[----:B------:R-:W-:Y:S03]  /*9340*/  FADD.FTZ R8, R203, R12 ;  /* 0x0000000ccb087221 */ /* 0x000fe60000010000 */
[----:B------:R-:W-:Y:S02]  /*9350*/  FADD.FTZ R0, R207, R10 ;  /* 0x0000000acf007221 */ /* 0x000fe40000010000 */
[----:B------:R-:W-:Y:S02]  /*9360*/  FADD.FTZ R11, R200, R9 ;  /* 0x00000009c80b7221 */ /* 0x000fe40000010000 */
[----:B------:R-:W-:Y:S04]  /*9370*/  FADD.FTZ R9, R208, R3 ;  /* 0x00000003d0097221 */ /* 0x000fe80000010000 */
        /* <DEDUP_REMOVED lines=15> */
[----:B------:R-:W-:Y:S01]  /*9470*/  STL [R1+0x14], R5 ;  /* 0x0000140501007387 */ /* 0x000fe20000100800 */
[----:B------:R-:W-:Y:S02]  /*9480*/  FADD.FTZ R4, R190, R4 ;  /* 0x00000004be047221 */ /* 0x000fe40000010000 */
[----:B------:R-:W-:Y:S02]  /*9490*/  FADD.FTZ R0, R186, R8 ;  /* 0x00000008ba007221 */ /* 0x000fe40000010000 */
[----:B------:R-:W-:Y:S01]  /*94a0*/  FADD.FTZ R3, R184, R3 ;  /* 0x00000003b8037221 */ /* 0x000fe20000010000 */
[----:B------:R-:W-:Y:S01]  /*94b0*/  STL [R1+0x18], R4 ;  /* 0x0000180401007387 */ /* 0x000fe20000100800 */
[----:B------:R-:W-:Y:S01]  /*94c0*/  FADD.FTZ R0, R107, R0 ;  /* 0x000000006b007221 */ /* 0x000fe20000010000 */
[----:B------:R-:W-:Y:S02]  /*94d0*/  MOV R107, R2 ;  /* 0x00000002006b7202 */ /* 0x000fe40000000f00 */
[----:B------:R2:W-:Y:S01]  /*94e0*/  STL [R1+0x1c], R3 ;  /* 0x00001c0301007387 */ /* 0x0005e20000100800 */
[----:B------:R-:W-:Y:S01]  /*94f0*/  FADD.FTZ R0, R106, R0 ;  /* 0x000000006a007221 */ /* 0x000fe20000010000 */
[----:B------:R-:W-:Y:S04]  /*9500*/  MOV R106, R103 ;  /* 0x00000067006a7202 */ /* 0x000fe80000000f00 */
[----:B------:R1:W-:Y:S01]  /*9510*/  STL [R1+0x20], R0 ;  /* 0x0000200001007387 */ /* 0x0003e20000100800 */
[----:B--2---:R-:W-:Y:S01]  /*9520*/  MOV R3, R105 ;  /* 0x0000006900037202 */ /* 0x004fe20000000f00 */
[----:B-1---5:R-:W-:-:S05]  /*9530*/  @P0 BRA `(.L_x_3) ;  /* 0xffffc2f000000947 */ /* 0x022fca000383ffff */
.L_x_2:
[----:B--2---:R-:W2:Y:S01]  /*9540*/  LDL.LU R0, [R1+0x14] ;  /* 0x0000140001007983 */ /* 0x004ea20000300800 */
[----:B------:R-:W-:Y:S01]  /*9550*/  MOV R64, c[0x0][0x4e8] ;  /* 0x00013a0000407a02 */ /* 0x000fe20000000f00 */
[----:B------:R-:W1:Y:S01]  /*9560*/  S2UR UR7, SR_CTAID.Y ;  /* 0x00000000000779c3 */ /* 0x000e620000002600 */
[----:B------:R-:W-:Y:S01]  /*9570*/  ULDC.64 UR4, c[0x0][0x490] ;  /* 0x0001240000047ab9 */ /* 0x000fe20000000a00 */
[----:B------:R-:W3:Y:S04]  /*9580*/  LDL.LU R12, [R1+0x18] ;  /* 0x00001800010c7983 */ /* 0x000ee80000300800 */
[----:B------:R-:W4:Y:S04]  /*9590*/  LDL.LU R11, [R1+0x1c] ;  /* 0x00001c00010b7983 */ /* 0x000f280000300800 */
[----:B------:R-:W4:Y:S04]  /*95a0*/  LDL.LU R4, [R1+0x20] ;  /* 0x0000200001047983 */ /* 0x000f280000300800 */
[----:B------:R-:W4:Y:S04]  /*95b0*/  LDL.LU R10, [R1+0x44] ;  /* 0x00004400010a7983 */ /* 0x000f280000300800 */
[----:B------:R-:W4:Y:S04]  /*95c0*/  LDL.LU R5, [R1+0x50] ;  /* 0x0000500001057983 */ /* 0x000f280000300800 */
[----:B------:R-:W4:Y:S01]  /*95d0*/  LDL.LU R13, [R1+0x40] ;  /* 0x00004000010d7983 */ /* 0x000f220000300800 */
[----:B------:R-:W-:Y:S01]  /*95e0*/  ISETP.NE.AND P5, PT, R64, 0x1, PT ;  /* 0x000000014000780c */ /* 0x000fe20003fa5270 */
[----:B-1----:R-:W-:-:S02]  /*95f0*/  UIMAD.WIDE.U32 UR8, UR7, UR4, URZ ;  /* 0x00000004070872a5 */ /* 0x002fc4000f8e003f */
[----:B------:R-:W-:Y:S01]  /*9600*/  USHF.R.S32.HI UR6, URZ, 0x1f, UR7 ;  /* 0x0000001f3f067899 */ /* 0x000fe20008011407 */
[----:B------:R-:W-:Y:S01]  /*9610*/  MOV R66, 0xff800000 ;  /* 0xff80000000427802 */ /* 0x000fe20000000f00 */
[----:B------:R-:W4:Y:S02]  /*9620*/  LDL.LU R106, [R1+0x38] ;  /* 0x00003800016a7983 */ /* 0x000f240000300800 */
[----:B------:R-:W-:Y:S01]  /*9630*/  UIMAD UR4, UR6, UR4, URZ ;  /* 0x00000004060472a4 */ /* 0x000fe2000f8e023f */
[----:B------:R-:W-:Y:S01]  /*9640*/  MOV R65, 0xff800000 ;  /* 0xff80000000417802 */ /* 0x000fe20000000f00 */
[----:B------:R-:W4:Y:S02]  /*9650*/  LDL R102, [R1+0x3c] ;  /* 0x00003c0001667983 */ /* 0x000f240000100800 */
[----:B------:R-:W-:-:S04]  /*9660*/  UIMAD UR4, UR7, UR5, UR4 ;  /* 0x00000005070472a4 */ /* 0x000fc8000f8e0204 */
[----:B------:R-:W-:Y:S01]  /*9670*/  UIADD3 UR4, UR9, UR4, URZ ;  /* 0x0000000409047290 */ /* 0x000fe2000fffe03f */
[----:B------:R-:W-:Y:S06]  /*9680*/  BAR.SYNC.DEFER_BLOCKING 0x1, 0x80 ;  /* 0x0042000000007b1d */ /* 0x000fec0000010000 */
[----:B--2---:R-:W1:Y:S04]  /*9690*/  SHFL.BFLY PT, R6, R0, 0x2, 0x1f ;  /* 0x0c401f0000067f89 */ /* 0x004e6800000e0000 */
[----:B---3--:R-:W2:Y:S04]  /*96a0*/  SHFL.BFLY PT, R7, R12, 0x2, 0x1f ;  /* 0x0c401f000c077f89 */ /* 0x008ea800000e0000 */
[----:B----4-:R-:W3:Y:S04]  /*96b0*/  SHFL.BFLY PT, R8, R11, 0x2, 0x1f ;  /* 0x0c401f000b087f89 */ /* 0x010ee800000e0000 */
[----:B------:R-:W4:Y:S01]  /*96c0*/  SHFL.BFLY PT, R9, R4, 0x2, 0x1f ;  /* 0x0c401f0004097f89 */ /* 0x000f2200000e0000 */
[----:B-1----:R-:W-:-:S02]  /*96d0*/  FADD.FTZ R6, R6, R0 ;  /* 0x0000000006067221 */ /* 0x002fc40000010000 */
[----:B--2---:R-:W-:-:S03]  /*96e0*/  FADD.FTZ R7, R7, R12 ;  /* 0x0000000c07077221 */ /* 0x004fc60000010000 */
[----:B------:R-:W1:Y:S01]  /*96f0*/  SHFL.BFLY PT, R0, R6, 0x1, 0x1f ;  /* 0x0c201f0006007f89 */ /* 0x000e6200000e0000 */
[----:B---3--:R-:W-:-:S03]  /*9700*/  FADD.FTZ R8, R8, R11 ;  /* 0x0000000b08087221 */ /* 0x008fc60000010000 */
[----:B------:R-:W2:Y:S01]  /*9710*/  S2R R12, SR_TID.X ;  /* 0x00000000000c7919 */ /* 0x000ea20000002100 */
[----:B----4-:R-:W-:-:S03]  /*9720*/  FADD.FTZ R9, R9, R4 ;  /* 0x0000000409097221 */ /* 0x010fc60000010000 */
[----:B------:R-:W3:Y:S04]  /*9730*/  SHFL.BFLY PT, R3, R7, 0x1, 0x1f ;  /* 0x0c201f0007037f89 */ /* 0x000ee800000e0000 */
[----:B------:R-:W4:Y:S04]  /*9740*/  SHFL.BFLY PT, R4, R8, 0x1, 0x1f ;  /* 0x0c201f0008047f89 */ /* 0x000f2800000e0000 */
[----:B------:R-:W4:Y:S01]  /*9750*/  SHFL.BFLY PT, R11, R9, 0x1, 0x1f ;  /* 0x0c201f00090b7f89 */ /* 0x000f2200000e0000 */
[----:B-1----:R-:W-:Y:S01]  /*9760*/  FADD.FTZ R6, R6, R0 ;  /* 0x0000000006067221 */ /* 0x002fe20000010000 */
[----:B------:R-:W-:-:S02]  /*9770*/  SHF.R.S32.HI R0, RZ, 0x2, R10 ;  /* 0x00000002ff007819 */ /* 0x000fc4000001140a */
[----:B------:R-:W-:Y:S02]  /*9780*/  MOV R10, R13 ;  /* 0x0000000d000a7202 */ /* 0x000fe40000000f00 */
[----:B--2---:R-:W-:Y:S02]  /*9790*/  SHF.R.S32.HI R14, RZ, 0x1f, R12 ;  /* 0x0000001fff0e7819 */ /* 0x004fe4000001140c */
[----:B------:R-:W-:Y:S01]  /*97a0*/  LEA R63, R5, R0, 0x4 ;  /* 0x00000000053f7211 */ /* 0x000fe200078e20ff */
[----:B---3--:R-:W-:Y:S01]  /*97b0*/  FADD.FTZ R7, R7, R3 ;  /* 0x0000000307077221 */ /* 0x008fe20000010000 */
[----:B------:R-:W-:Y:S01]  /*97c0*/  LEA.HI R101, R14, R12, RZ, 0x5 ;  /* 0x0000000c0e657211 */ /* 0x000fe200078f28ff */
[----:B------:R-:W-:Y:S01]  /*97d0*/  @P5 IMAD.HI.U32 R3, R13, c[0x0][0x4ec], RZ ;  /* 0x00013b000d035a27 */ /* 0x000fe200078e00ff */
[----:B------:R-:W-:Y:S02]  /*97e0*/  FSETP.NE.FTZ.AND P3, PT, R6, RZ, PT ;  /* 0x000000ff0600720b */ /* 0x000fe40003f75000 */
[----:B------:R-:W-:Y:S01]  /*97f0*/  LOP3.LUT R5, R101, 0xffffffe0, RZ, 0xc0, !PT ;  /* 0xffffffe065057812 */ /* 0x000fe200078ec0ff */
[----:B----4-:R-:W-:Y:S01]  /*9800*/  FADD.FTZ R8, R8, R4 ;  /* 0x0000000408087221 */ /* 0x010fe20000010000 */
[----:B------:R-:W-:Y:S01]  /*9810*/  @P5 SHF.R.U32.HI R10, RZ, c[0x0][0x4f0], R3 ;  /* 0x00013c00ff0a5a19 */ /* 0x000fe20000011603 */
[----:B------:R-:W-:Y:S01]  /*9820*/  FADD.FTZ R9, R9, R11 ;  /* 0x0000000b09097221 */ /* 0x000fe20000010000 */
[----:B------:R-:W-:Y:S01]  /*9830*/  MOV R0, RZ ;  /* 0x000000ff00007202 */ /* 0x000fe20000000f00 */
[----:B------:R-:W-:Y:S01]  /*9840*/  IMAD.IADD R3, R12, 0x1, -R5 ;  /* 0x000000010c037824 */ /* 0x000fe200078e0a05 */
[----:B------:R-:W-:-:S02]  /*9850*/  FSETP.NE.FTZ.AND P1, PT, R8, RZ, PT ;  /* 0x000000ff0800720b */ /* 0x000fc40003f35000 */
[----:B------:R-:W-:Y:S02]  /*9860*/  FSETP.NE.FTZ.AND P0, PT, R9, RZ, PT ;  /* 0x000000ff0900720b */ /* 0x000fe40003f15000 */
[----:B------:R-:W-:Y:S01]  /*9870*/  LOP3.LUT P4, RZ, R3, 0x3, RZ, 0xc0, !PT ;  /* 0x0000000303ff7812 */ /* 0x000fe2000788c0ff */
[----:B------:R-:W-:Y:S01]  /*9880*/  IMAD.MOV.U32 R3, RZ, RZ, RZ ;  /* 0x000000ffff037224 */ /* 0x000fe200078e00ff */
[----:B------:R-:W1:Y:S01]  /*9890*/  @P3 MUFU.RCP R0, R6 ;  /* 0x0000000600003308 */ /* 0x000e620000001000 */
[----:B------:R-:W-:Y:S02]  /*98a0*/  FSETP.NE.FTZ.AND P2, PT, R7, RZ, PT ;  /* 0x000000ff0700720b */ /* 0x000fe40003f55000 */
[----:B------:R-:W-:Y:S02]  /*98b0*/  MOV R4, RZ ;  /* 0x000000ff00047202 */ /* 0x000fe40000000f00 */
[----:B------:R-:W-:Y:S02]  /*98c0*/  IADD3 R5, -R10, RZ, RZ ;  /* 0x000000ff0a057210 */ /* 0x000fe40007ffe1ff */
[----:B------:R-:W-:Y:S01]  /*98d0*/  LEA.HI R14, R14, R12, RZ, 0x2 ;  /* 0x0000000c0e0e7211 */ /* 0x000fe200078f10ff */
[----:B------:R-:W2:Y:S02]  /*98e0*/  @P1 MUFU.RCP R3, R8 ;  /* 0x0000000800031308 */ /* 0x000ea40000001000 */
[----:B------:R-:W-:Y:S01]  /*98f0*/  IMAD R100, R5, c[0x0][0x4e8], R13 ;  /* 0x00013a0005647a24 */ /* 0x000fe200078e020d */
[----:B------:R-:W-:Y:S01]  /*9900*/  LOP3.LUT R15, R14, 0xfffffffc, RZ, 0xc0, !PT ;  /* 0xfffffffc0e0f7812 */ /* 0x000fe200078ec0ff */
[----:B-1----:R-:W-:-:S02]  /*9910*/  FMUL.FTZ R117, R0, R117 ;  /* 0x0000007500757220 */ /* 0x002fc40000410000 */
[C---:B------:R-:W-:Y:S02]  /*9920*/  FMUL.FTZ R16, R0.reuse, R116 ;  /* 0x0000007400107220 */ /* 0x040fe40000410000 */
[C---:B------:R-:W-:Y:S02]  /*9930*/  FMUL.FTZ R125, R0.reuse, R125 ;  /* 0x0000007d007d7220 */ /* 0x040fe40000410000 */
[C---:B------:R-:W-:Y:S02]  /*9940*/  FMUL.FTZ R18, R0.reuse, R124 ;  /* 0x0000007c00127220 */ /* 0x040fe40000410000 */
[----:B--2---:R-:W-:Y:S02]  /*9950*/  FMUL.FTZ R56, R3, R76 ;  /* 0x0000004c03387220 */ /* 0x004fe40000410000 */
[C---:B------:R-:W-:Y:S01]  /*9960*/  FMUL.FTZ R129, R0.reuse, R129 ;  /* 0x0000008100817220 */ /* 0x040fe20000410000 */
[----:B------:R-:W1:Y:S01]  /*9970*/  S2R R76, SR_CTAID.X ;  /* 0x00000000004c7919 */ /* 0x000e620000002500 */
[----:B------:R-:W-:-:S02]  /*9980*/  FMUL.FTZ R43, R0, R128 ;  /* 0x00000080002b7220 */ /* 0x000fc40000410000 */
[C---:B------:R-:W-:Y:S02]  /*9990*/  FMUL.FTZ R141, R0.reuse, R141 ;  /* 0x0000008d008d7220 */ /* 0x040fe40000410000 */
[C---:B------:R-:W-:Y:S02]  /*99a0*/  FMUL.FTZ R39, R0.reuse, R140 ;  /* 0x0000008c00277220 */ /* 0x040fe40000410000 */
[C---:B------:R-:W-:Y:S02]  /*99b0*/  FMUL.FTZ R145, R0.reuse, R145 ;  /* 0x0000009100917220 */ /* 0x040fe40000410000 */
[C---:B------:R-:W-:Y:S02]  /*99c0*/  FMUL.FTZ R35, R0.reuse, R144 ;  /* 0x0000009000237220 */ /* 0x040fe40000410000 */
[C---:B------:R-:W-:Y:S02]  /*99d0*/  FMUL.FTZ R157, R0.reuse, R157 ;  /* 0x0000009d009d7220 */ /* 0x040fe40000410000 */
        /* <DEDUP_REMOVED lines=12> */
[----:B------:R-:W-:Y:S01]  /*9aa0*/  FMUL.FTZ R50, R0, R96 ;  /* 0x0000006000327220 */ /* 0x000fe20000410000 */
[----:B------:R-:W-:Y:S01]  /*9ab0*/  MOV R0, RZ ;  /* 0x000000ff00007202 */ /* 0x000fe20000000f00 */
[----:B------:R-:W2:Y:S01]  /*9ac0*/  @P3 MUFU.LG2 R6, R6 ;  /* 0x0000000600063308 */ /* 0x000ea20000000c00 */
[----:B------:R-:W-:-:S02]  /*9ad0*/  FMUL.FTZ R113, R3, R113 ;  /* 0x0000007103717220 */ /* 0x000fc40000410000 */
[C---:B------:R-:W-:Y:S02]  /*9ae0*/  FMUL.FTZ R20, R3.reuse, R112 ;  /* 0x0000007003147220 */ /* 0x040fe40000410000 */
[----:B------:R-:W-:-:S03]  /*9af0*/  FMUL.FTZ R121, R3, R121 ;  /* 0x0000007903797220 */ /* 0x000fc60000410000 */
[----:B------:R-:W-:Y:S01]  /*9b00*/  @P2 MUFU.RCP R4, R7 ;  /* 0x0000000700042308 */ /* 0x000fe20000001000 */
[C---:B------:R-:W-:Y:S02]  /*9b10*/  FMUL.FTZ R62, R3.reuse, R120 ;  /* 0x00000078033e7220 */ /* 0x040fe40000410000 */
[C---:B------:R-:W-:Y:S02]  /*9b20*/  FMUL.FTZ R133, R3.reuse, R133 ;  /* 0x0000008503857220 */ /* 0x040fe40000410000 */
[C---:B------:R-:W-:Y:S02]  /*9b30*/  FMUL.FTZ R41, R3.reuse, R132 ;  /* 0x0000008403297220 */ /* 0x040fe40000410000 */
[C---:B------:R-:W-:Y:S01]  /*9b40*/  FMUL.FTZ R137, R3.reuse, R137 ;  /* 0x0000008903897220 */ /* 0x040fe20000410000 */
[----:B------:R-:W3:Y:S01]  /*9b50*/  @P0 MUFU.RCP R0, R9 ;  /* 0x0000000900000308 */ /* 0x000ee20000001000 */
        /* <DEDUP_REMOVED lines=15> */
[----:B------:R-:W-:Y:S01]  /*9c50*/  FMUL.FTZ R48, R3, R92 ;  /* 0x0000005c03307220 */ /* 0x000fe20000410000 */
[----:B------:R-:W-:Y:S01]  /*9c60*/  @P3 MOV R3, 0x3f317218 ;  /* 0x3f31721800033802 */ /* 0x000fe20000000f00 */
[----:B------:R-:W4:Y:S01]  /*9c70*/  @P2 MUFU.LG2 R7, R7 ;  /* 0x0000000700072308 */ /* 0x000f220000000c00 */
[----:B--2---:R-:W-:Y:S01]  /*9c80*/  @P3 FMUL.FTZ R6, R6, 0.69314718246459960938 ;  /* 0x3f31721806063820 */ /* 0x004fe20000410000 */
[----:B------:R-:W-:Y:S02]  /*9c90*/  MOV R5, UR9 ;  /* 0x0000000900057c02 */ /* 0x000fe40008000f00 */
[----:B------:R-:W-:Y:S01]  /*9ca0*/  @P3 FMUL.FTZ R3, R3, c[0x0][0x2d0] ;  /* 0x0000b40003033a20 */ /* 0x000fe20000410000 */
[----:B------:R-:W-:Y:S01]  /*9cb0*/  MOV R68, 0xff800000 ;  /* 0xff80000000447802 */ /* 0x000fe20000000f00 */
[C---:B---3--:R-:W-:Y:S01]  /*9cc0*/  FMUL.FTZ R115, R0.reuse, R115 ;  /* 0x0000007300737220 */ /* 0x048fe20000410000 */
[----:B------:R-:W-:Y:S01]  /*9cd0*/  IADD3 R15, -R15, R12, RZ ;  /* 0x0000000c0f0f7210 */ /* 0x000fe20007ffe1ff */
        /* <DEDUP_REMOVED lines=22> */
[----:B------:R-:W-:Y:S01]  /*9e40*/  FMUL.FTZ R46, R0, R94 ;  /* 0x0000005e002e7220 */ /* 0x000fe20000410000 */
[----:B-1----:R-:W-:Y:S01]  /*9e50*/  LEA R0, R76, R63, 0x7 ;  /* 0x0000003f4c007211 */ /* 0x002fe200078e38ff */
[----:B------:R-:W-:Y:S02]  /*9e60*/  @P3 FFMA.FTZ R68, R3, R105, R6 ;  /* 0x0000006903443223 */ /* 0x000fe40000010006 */
[----:B------:R-:W1:Y:S01]  /*9e70*/  @P0 MUFU.LG2 R6, R9 ;  /* 0x0000000900060308 */ /* 0x000e620000000c00 */
[----:B------:R-:W-:Y:S01]  /*9e80*/  FMUL.FTZ R61, R4, R70 ;  /* 0x00000046043d7220 */ /* 0x000fe20000410000 */
[----:B------:R-:W-:Y:S01]  /*9e90*/  IADD3 R5, R0, 0x8, RZ ;  /* 0x0000000800057810 */ /* 0x000fe20007ffe0ff */
[----:B------:R-:W-:-:S02]  /*9ea0*/  IMAD R70, R64, c[0x0][0x388], RZ ;  /* 0x0000e20040467a24 */ /* 0x000fc400078e02ff */
        /* <DEDUP_REMOVED lines=22> */
[----:B------:R-:W-:Y:S01]  /*a010*/  FMUL.FTZ R49, R4, R98 ;  /* 0x0000006204317220 */ /* 0x000fe20000410000 */
[----:B------:R-:W2:Y:S01]  /*a020*/  @P1 MUFU.LG2 R8, R8 ;  /* 0x0000000800081308 */ /* 0x000ea20000000c00 */
[----:B------:R-:W-:Y:S01]  /*a030*/  IMAD.U32 R4, RZ, RZ, UR8 ;  /* 0x00000008ff047e24 */ /* 0x000fe2000f8e00ff */
[----:B------:R-:W-:-:S02]  /*a040*/  @P2 MOV R3, 0x3f317218 ;  /* 0x3f31721800032802 */ /* 0x000fc40000000f00 */
[-C--:B------:R-:W-:Y:S01]  /*a050*/  ISETP.GE.OR P6, PT, R5, R70.reuse, P4 ;  /* 0x000000460500720c */ /* 0x080fe200027c6670 */
[----:B------:R-:W-:Y:S01]  /*a060*/  IMAD.MOV.U32 R12, RZ, RZ, R4 ;  /* 0x000000ffff0c7224 */ /* 0x000fe200078e0004 */
[C---:B------:R-:W-:Y:S01]  /*a070*/  IADD3 R4, R0.reuse, 0x40, RZ ;  /* 0x0000004000047810 */ /* 0x040fe20007ffe0ff */
[----:B----4-:R-:W-:Y:S01]  /*a080*/  @P2 FMUL.FTZ R5, R7, 0.69314718246459960938 ;  /* 0x3f31721807052820 */ /* 0x010fe20000410000 */
[C---:B------:R-:W-:Y:S01]  /*a090*/  ISETP.GE.OR P3, PT, R0.reuse, R70, P4 ;  /* 0x000000460000720c */ /* 0x040fe20002766670 */
[----:B------:R-:W3:Y:S01]  /*a0a0*/  S2R R72, SR_CTAID.Z ;  /* 0x0000000000487919 */ /* 0x000ee20000002700 */
[----:B------:R-:W-:Y:S01]  /*a0b0*/  IADD3 R7, R0, 0x48, RZ ;  /* 0x0000004800077810 */ /* 0x000fe20007ffe0ff */
[----:B------:R-:W-:Y:S01]  /*a0c0*/  @P2 FMUL.FTZ R3, R3, c[0x0][0x2d0] ;  /* 0x0000b40003032a20 */ /* 0x000fe20000410000 */
[----:B------:R-:W-:Y:S01]  /*a0d0*/  @P0 MOV R0, 0x3f317218 ;  /* 0x3f31721800000802 */ /* 0x000fe20000000f00 */
[----:B-1----:R-:W-:Y:S02]  /*a0e0*/  @P0 FMUL.FTZ R6, R6, 0.69314718246459960938 ;  /* 0x3f31721806060820 */ /* 0x002fe40000410000 */
[----:B------:R-:W-:Y:S01]  /*a0f0*/  @P2 FFMA.FTZ R66, R3, R104, R5 ;  /* 0x0000006803422223 */ /* 0x000fe20000010005 */
[----:B------:R-:W-:Y:S01]  /*a100*/  @P1 MOV R3, 0x3f317218 ;  /* 0x3f31721800031802 */ /* 0x000fe20000000f00 */
[----:B------:R-:W-:-:S02]  /*a110*/  @P0 FMUL.FTZ R0, R0, c[0x0][0x2d0] ;  /* 0x0000b40000000a20 */ /* 0x000fc40000410000 */
[----:B------:R-:W-:Y:S01]  /*a120*/  IMAD.MOV.U32 R64, RZ, RZ, -0x800000 ;  /* 0xff800000ff407424 */ /* 0x000fe200078e00ff */
[----:B------:R-:W-:Y:S01]  /*a130*/  MOV R13, UR4 ;  /* 0x00000004000d7c02 */ /* 0x000fe20008000f00 */
[----:B------:R-:W-:Y:S01]  /*a140*/  @P0 FFMA.FTZ R64, R0, R2, R6 ;  /* 0x0000000200400223 */ /* 0x000fe20000010006 */
[----:B------:R-:W-:Y:S01]  /*a150*/  SHF.R.S32.HI R0, RZ, 0x2, R14 ;  /* 0x00000002ff007819 */ /* 0x000fe2000001140e */
[----:B------:R-:W-:Y:S01]  /*a160*/  ULDC.64 UR4, c[0x0][0x3e8] ;  /* 0x0000fa0000047ab9 */ /* 0x000fe20000000a00 */
[----:B------:R-:W-:Y:S01]  /*a170*/  P2R R67, PR, RZ, 0x40 ;  /* 0x00000040ff437803 */ /* 0x000fe20000000000 */
[----:B--2---:R-:W-:Y:S01]  /*a180*/  @P1 FMUL.FTZ R8, R8, 0.69314718246459960938 ;  /* 0x3f31721808081820 */ /* 0x004fe20000410000 */
[-C--:B------:R-:W-:Y:S01]  /*a190*/  ISETP.GE.OR P6, PT, R4, R70.reuse, P4 ;  /* 0x000000460400720c */ /* 0x080fe200027c6670 */
[----:B------:R-:W-:Y:S01]  /*a1a0*/  @P1 FMUL.FTZ R3, R3, c[0x0][0x2d0] ;  /* 0x0000b40003031a20 */ /* 0x000fe20000410000 */
[----:B------:R-:W-:Y:S01]  /*a1b0*/  UIMAD UR6, UR6, UR4, URZ ;  /* 0x00000004060672a4 */ /* 0x000fe2000f8e023f */
[----:B------:R-:W-:-:S02]  /*a1c0*/  ISETP.GE.OR P4, PT, R7, R70, P4 ;  /* 0x000000460700720c */ /* 0x000fc40002786670 */
[----:B------:R-:W-:Y:S01]  /*a1d0*/  LEA.HI R2, R15, R15, RZ, 0x1 ;  /* 0x0000000f0f027211 */ /* 0x000fe200078f08ff */
[----:B------:R-:W-:Y:S01]  /*a1e0*/  @P1 FFMA.FTZ R65, R3, R103, R8 ;  /* 0x0000006703411223 */ /* 0x000fe20000010008 */
[----:B------:R-:W-:Y:S01]  /*a1f0*/  SHF.R.S32.HI R7, RZ, 0x1f, R0 ;  /* 0x0000001fff077819 */ /* 0x000fe20000011400 */
[----:B------:R-:W-:Y:S01]  /*a200*/  UIMAD.WIDE.U32 UR8, UR7, UR4, URZ ;  /* 0x00000004070872a5 */ /* 0x000fe2000f8e003f */
[----:B------:R-:W-:Y:S01]  /*a210*/  SHF.R.S32.HI R3, RZ, 0x5, R101 ;  /* 0x00000005ff037819 */ /* 0x000fe20000011465 */
[----:B------:R-:W-:Y:S01]  /*a220*/  UIMAD UR5, UR7, UR5, UR6 ;  /* 0x00000005070572a4 */ /* 0x000fe2000f8e0206 */
[C---:B------:R-:W-:Y:S02]  /*a230*/  LOP3.LUT R6, R2.reuse, 0x1ffffffe, RZ, 0xc0, !PT ;  /* 0x1ffffffe02067812 */ /* 0x040fe400078ec0ff */
[----:B------:R-:W-:Y:S02]  /*a240*/  LEA.HI R7, R7, R0, RZ, 0x3 ;  /* 0x0000000007077211 */ /* 0x000fe400078f18ff */
[----:B------:R-:W-:Y:S01]  /*a250*/  SHF.L.U32 R2, R2, 0x5, RZ ;  /* 0x0000000502027819 */ /* 0x000fe200000006ff */
[----:B------:R-:W-:Y:S01]  /*a260*/  UIADD3 UR5, UR9, UR5, URZ ;  /* 0x0000000509057290 */ /* 0x000fe2000fffe03f */
[----:B------:R-:W-:-:S02]  /*a270*/  LEA R14, R3, R15, 0x8 ;  /* 0x0000000f030e7211 */ /* 0x000fc400078e40ff */
[----:B------:R-:W-:Y:S02]  /*a280*/  IADD3 R3, R15, -R6, RZ ;  /* 0x800000060f037210 */ /* 0x000fe40007ffe0ff */
[----:B------:R-:W-:Y:S02]  /*a290*/  LOP3.LUT R6, R7, 0xfffffff8, RZ, 0xc0, !PT ;  /* 0xfffffff807067812 */ /* 0x000fe400078ec0ff */
[----:B------:R-:W-:Y:S02]  /*a2a0*/  LOP3.LUT R2, R2, 0xffffffc0, RZ, 0xc0, !PT ;  /* 0xffffffc002027812 */ /* 0x000fe400078ec0ff */
[----:B---3--:R-:W-:Y:S02]  /*a2b0*/  SHF.R.S32.HI R8, RZ, 0x1f, R72 ;  /* 0x0000001fff087819 */ /* 0x008fe40000011448 */
[----:B------:R-:W-:Y:S02]  /*a2c0*/  MOV R4, UR8 ;  /* 0x0000000800047c02 */ /* 0x000fe40008000f00 */
[----:B------:R-:W-:Y:S01]  /*a2d0*/  MOV R5, UR9 ;  /* 0x0000000900057c02 */ /* 0x000fe20008000f00 */
[----:B------:R-:W-:Y:S01]  /*a2e0*/  IMAD.U32 R5, RZ, RZ, UR5 ;  /* 0x00000005ff057e24 */ /* 0x000fe2000f8e00ff */
[----:B------:R-:W-:Y:S01]  /*a2f0*/  IADD3 R7, R0, -R6, RZ ;  /* 0x8000000600077210 */ /* 0x000fe20007ffe0ff */
[----:B------:R-:W-:-:S02]  /*a300*/  IMAD R0, R3, 0x8, R2 ;  /* 0x0000000803007824 */ /* 0x000fc400078e0202 */
[----:B------:R-:W-:Y:S02]  /*a310*/  IMAD R9, R8, c[0x0][0x3f0], RZ ;  /* 0x0000fc0008097a24 */ /* 0x000fe400078e02ff */
[----:B------:R-:W-:Y:S01]  /*a320*/  IMAD.WIDE.U32 R2, R72, c[0x0][0x3f0], R4 ;  /* 0x0000fc0048027a25 */ /* 0x000fe200078e0004 */
[----:B------:R-:W-:-:S03]  /*a330*/  IADD3 R5, R63, R0, RZ ;  /* 0x000000003f057210 */ /* 0x000fc60007ffe0ff */
[----:B------:R-:W-:Y:S01]  /*a340*/  IMAD R6, R72, c[0x0][0x3f4], R9 ;  /* 0x0000fd0048067a24 */ /* 0x000fe200078e0209 */
[----:B------:R-:W-:Y:S02]  /*a350*/  LEA.HI R0, R7, R7, RZ, 0x1 ;  /* 0x0000000707007211 */ /* 0x000fe400078f08ff */
[----:B------:R-:W-:Y:S01]  /*a360*/  SHF.R.S32.HI R4, RZ, 0x1f, R10 ;  /* 0x0000001fff047819 */ /* 0x000fe2000001140a */
[----:B------:R-:W-:Y:S01]  /*a370*/  IMAD R8, R8, c[0x0][0x498], RZ ;  /* 0x0001260008087a24 */ /* 0x000fe200078e02ff */
[----:B------:R-:W-:Y:S02]  /*a380*/  LEA R9, R76, R5, 0x7 ;  /* 0x000000054c097211 */ /* 0x000fe400078e38ff */
[----:B------:R-:W-:Y:S02]  /*a390*/  IADD3 R3, R3, R6, RZ ;  /* 0x0000000603037210 */ /* 0x000fe40007ffe0ff */
[----:B------:R-:W-:Y:S01]  /*a3a0*/  LOP3.LUT R6, R0, 0x3fffffe, RZ, 0xc0, !PT ;  /* 0x03fffffe00067812 */ /* 0x000fe200078ec0ff */
[----:B------:R-:W-:Y:S01]  /*a3b0*/  IMAD R4, R4, c[0x0][0x3e0], RZ ;  /* 0x0000f80004047a24 */ /* 0x000fe200078e02ff */
[----:B------:R-:W-:Y:S01]  /*a3c0*/  SHF.R.S32.HI R0, RZ, 0x1, R0 ;  /* 0x00000001ff007819 */ /* 0x000fe20000011400 */
[----:B------:R-:W-:Y:S01]  /*a3d0*/  IMAD R63, R72, c[0x0][0x49c], R8 ;  /* 0x00012700483f7a24 */ /* 0x000fe200078e0208 */
[----:B------:R-:W-:Y:S01]  /*a3e0*/  IADD3 R8, R7, -R6, RZ ;  /* 0x8000000607087210 */ /* 0x000fe20007ffe0ff */
[----:B------:R-:W-:Y:S01]  /*a3f0*/  @P5 IMAD.HI.U32 R5, R9, c[0x0][0x4ec], RZ ;  /* 0x00013b0009055a27 */ /* 0x000fe200078e00ff */
[----:B------:R-:W-:-:S03]  /*a400*/  SHF.L.U32 R6, R0, 0x6, RZ ;  /* 0x0000000600067819 */ /* 0x000fc600000006ff */
[C---:B------:R-:W-:Y:S02]  /*a410*/  IMAD R7, R10.reuse, c[0x0][0x3e4], R4 ;  /* 0x0000f9000a077a24 */ /* 0x040fe400078e0204 */
[----:B------:R-:W-:Y:S01]  /*a420*/  IMAD.MOV.U32 R4, RZ, RZ, R9 ;  /* 0x000000ffff047224 */ /* 0x000fe200078e0009 */
[----:B------:R-:W-:Y:S01]  /*a430*/  @P5 SHF.R.U32.HI R4, RZ, c[0x0][0x4f0], R5 ;  /* 0x00013c00ff045a19 */ /* 0x000fe20000011605 */
[----:B------:R-:W-:Y:S01]  /*a440*/  IMAD.WIDE.U32 R2, R10, c[0x0][0x3e0], R2 ;  /* 0x0000f8000a027a25 */ /* 0x000fe200078e0002 */
[----:B------:R-:W-:Y:S02]  /*a450*/  LOP3.LUT R5, R6, 0xc0, RZ, 0xc0, !PT ;  /* 0x000000c006057812 */ /* 0x000fe400078ec0ff */
[----:B------:R-:W-:Y:S02]  /*a460*/  LEA R10, R8, R14, 0x4 ;  /* 0x0000000e080a7211 */ /* 0x000fe400078e20ff */
[C---:B------:R-:W-:Y:S02]  /*a470*/  LOP3.LUT P1, RZ, R0.reuse, 0x2, RZ, 0xc0, !PT ;  /* 0x0000000200ff7812 */ /* 0x040fe4000782c0ff */
[----:B------:R-:W-:-:S02]  /*a480*/  LOP3.LUT R8, R0, 0x1, RZ, 0xc0, !PT ;  /* 0x0000000100087812 */ /* 0x000fc400078ec0ff */
[----:B------:R-:W-:Y:S02]  /*a490*/  IADD3 R6, -R4, RZ, RZ ;  /* 0x000000ff04067210 */ /* 0x000fe40007ffe1ff */
[----:B------:R-:W-:Y:S01]  /*a4a0*/  LEA.HI R0, R5, R5, RZ, 0x1d ;  /* 0x0000000505007211 */ /* 0x000fe200078fe8ff */
[----:B------:R-:W-:Y:S01]  /*a4b0*/  IMAD.WIDE.U32 R12, R72, c[0x0][0x498], R12 ;  /* 0x00012600480c7a25 */ /* 0x000fe200078e000c */
[----:B------:R-:W-:Y:S02]  /*a4c0*/  IADD3 R3, R3, R7, RZ ;  /* 0x0000000703037210 */ /* 0x000fe40007ffe0ff */
[----:B------:R-:W-:Y:S01]  /*a4d0*/  SHF.R.S32.HI R5, RZ, 0x1f, R100 ;  /* 0x0000001fff057819 */ /* 0x000fe20000011464 */
[----:B------:R-:W-:Y:S01]  /*a4e0*/  IMAD R6, R6, c[0x0][0x4e8], R9 ;  /* 0x00013a0006067a24 */ /* 0x000fe200078e0209 */
[----:B------:R-:W-:Y:S01]  /*a4f0*/  ISETP.NE.U32.AND P2, PT, R8, 0x1, PT ;  /* 0x000000010800780c */ /* 0x000fe20003f45070 */
[----:B------:R-:W-:Y:S01]  /*a500*/  IMAD.U32 R0, R10, 0x2, R0 ;  /* 0x000000020a007824 */ /* 0x000fe200078e0000 */
[----:B------:R-:W-:Y:S01]  /*a510*/  SHF.R.S32.HI R7, RZ, 0x1f, R4 ;  /* 0x0000001fff077819 */ /* 0x000fe20000011404 */
[----:B------:R-:W-:Y:S01]  /*a520*/  IMAD R5, R5, c[0x0][0x3d8], RZ ;  /* 0x0000f60005057a24 */ /* 0x000fe200078e02ff */
[----:B------:R-:W-:Y:S01]  /*a530*/  IADD3 R4, P0, R4, R12, RZ ;  /* 0x0000000c04047210 */ /* 0x000fe20007f1e0ff */
[----:B------:R-:W-:Y:S01]  /*a540*/  IMAD.WIDE.U32 R14, R100, c[0x0][0x3d8], R2 ;  /* 0x0000f600640e7a25 */ /* 0x000fe200078e0002 */
[----:B------:R-:W-:-:S02]  /*a550*/  SHF.R.S32.HI R3, RZ, 0x1f, R6 ;  /* 0x0000001fff037819 */ /* 0x000fc40000011406 */
[----:B------:R-:W-:Y:S02]  /*a560*/  SHF.L.U32 R0, R0, 0x1, RZ ;  /* 0x0000000100007819 */ /* 0x000fe400000006ff */
[----:B------:R-:W-:Y:S01]  /*a570*/  ISETP.NE.AND P5, PT, R67, RZ, PT ;  /* 0x000000ff4300720c */ /* 0x000fe20003fa5270 */
[----:B------:R-:W-:Y:S01]  /*a580*/  IMAD R67, R100, c[0x0][0x3dc], R5 ;  /* 0x0000f70064437a24 */ /* 0x000fe200078e0205 */
[----:B------:R-:W-:Y:S01]  /*a590*/  IADD3.X R5, R7, R13, R63, P0, !PT ;  /* 0x0000000d07057210 */ /* 0x000fe200007fe43f */
[----:B------:R-:W-:Y:S01]  /*a5a0*/  IMAD R3, R3, c[0x0][0x488], RZ ;  /* 0x0001220003037a24 */ /* 0x000fe200078e02ff */
[C---:B------:R-:W-:Y:S02]  /*a5b0*/  IADD3 R7, R0.reuse, 0x80, RZ ;  /* 0x0000008000077810 */ /* 0x040fe40007ffe0ff */
[----:B------:R-:W-:Y:S01]  /*a5c0*/  IADD3 R2, R0, 0x70, RZ ;  /* 0x0000007000027810 */ /* 0x000fe20007ffe0ff */
[----:B------:R-:W-:Y:S01]  /*a5d0*/  IMAD.WIDE.U32 R4, R6, c[0x0][0x488], R4 ;  /* 0x0001220006047a25 */ /* 0x000fe200078e0004 */
[----:B------:R-:W-:-:S02]  /*a5e0*/  @P2 IADD3 R2, R7, 0x10, RZ ;  /* 0x0000001007022810 */ /* 0x000fc40007ffe0ff */
[----:B------:R-:W-:Y:S01]  /*a5f0*/  MOV R7, 0x20 ;  /* 0x0000002000077802 */ /* 0x000fe20000000f00 */
[----:B------:R-:W-:Y:S01]  /*a600*/  IMAD R3, R6, c[0x0][0x48c], R3 ;  /* 0x0001230006037a24 */ /* 0x000fe200078e0203 */
[----:B------:R-:W-:Y:S02]  /*a610*/  F2FP.BF16.PACK_AB R16, R117, R16 ;  /* 0x000000107510723e */ /* 0x000fe400000010ff */
[----:B------:R-:W-:Y:S02]  /*a620*/  F2FP.BF16.PACK_AB R11, R119, R11 ;  /* 0x0000000b770b723e */ /* 0x000fe400000010ff */
[----:B------:R-:W-:Y:S02]  /*a630*/  SEL R7, R7, 0xffffffe0, !P1 ;  /* 0xffffffe007077807 */ /* 0x000fe40004800000 */
[----:B------:R-:W-:Y:S02]  /*a640*/  LEA R6, P0, R4, c[0x0][0x450], 0x2 ;  /* 0x0001140004067a11 */ /* 0x000fe400078010ff */
[----:B------:R-:W-:-:S02]  /*a650*/  IADD3 R5, R5, R3, RZ ;  /* 0x0000000305057210 */ /* 0x000fc40007ffe0ff */
[----:B------:R-:W-:Y:S02]  /*a660*/  F2FP.BF16.PACK_AB R18, R125, R18 ;  /* 0x000000127d12723e */ /* 0x000fe400000010ff */
[----:B------:R-:W-:Y:S02]  /*a670*/  F2FP.BF16.PACK_AB R17, R127, R17 ;  /* 0x000000117f11723e */ /* 0x000fe400000010ff */
[----:B------:R-:W-:Y:S02]  /*a680*/  F2FP.BF16.PACK_AB R20, R113, R20 ;  /* 0x000000147114723e */ /* 0x000fe400000010ff */
[----:B------:R-:W-:Y:S02]  /*a690*/  F2FP.BF16.PACK_AB R19, R115, R19 ;  /* 0x000000137313723e */ /* 0x000fe400000010ff */
[----:B------:R-:W-:Y:S02]  /*a6a0*/  F2FP.BF16.PACK_AB R62, R121, R62 ;  /* 0x0000003e793e723e */ /* 0x000fe400000010ff */
[----:B------:R-:W-:Y:S01]  /*a6b0*/  F2FP.BF16.PACK_AB R44, R123, R44 ;  /* 0x0000002c7b2c723e */ /* 0x000fe200000010ff */
[----:B------:R-:W-:Y:S01]  /*a6c0*/  STS [R0+0x80], R16 ;  /* 0x0000801000007388 */ /* 0x000fe20000000800 */
[----:B------:R-:W-:-:S02]  /*a6d0*/  F2FP.BF16.PACK_AB R43, R129, R43 ;  /* 0x0000002b812b723e */ /* 0x000fc400000010ff */
[----:B------:R-:W-:Y:S01]  /*a6e0*/  F2FP.BF16.PACK_AB R42, R131, R42 ;  /* 0x0000002a832a723e */ /* 0x000fe200000010ff */
[----:B------:R-:W-:Y:S01]  /*a6f0*/  STS [R0+0x280], R11 ;  /* 0x0002800b00007388 */ /* 0x000fe20000000800 */
[----:B------:R-:W-:Y:S02]  /*a700*/  IADD3 R3, R0, R7, RZ ;  /* 0x0000000700037210 */ /* 0x000fe40007ffe0ff */
[----:B------:R-:W-:Y:S01]  /*a710*/  LEA.HI.X R5, R4, c[0x0][0x454], R5, 0x2, P0 ;  /* 0x0001150004057a11 */ /* 0x000fe200000f1405 */
[----:B------:R-:W-:Y:S01]  /*a720*/  IMAD.IADD R4, R7, 0x1, R2 ;  /* 0x0000000107047824 */ /* 0x000fe200078e0202 */
[----:B------:R-:W-:Y:S01]  /*a730*/  F2FP.BF16.PACK_AB R39, R141, R39 ;  /* 0x000000278d27723e */ /* 0x000fe200000010ff */
[----:B------:R-:W-:Y:S01]  /*a740*/  STS [R2], R18 ;  /* 0x0000001202007388 */ /* 0x000fe20000000800 */
[----:B------:R-:W-:Y:S02]  /*a750*/  F2FP.BF16.PACK_AB R38, R143, R38 ;  /* 0x000000268f26723e */ /* 0x000fe400000010ff */
[----:B------:R-:W-:Y:S01]  /*a760*/  F2FP.BF16.PACK_AB R41, R133, R41 ;  /* 0x000000298529723e */ /* 0x000fe200000010ff */
[----:B------:R-:W-:Y:S01]  /*a770*/  STS [R2+0x200], R17 ;  /* 0x0002001102007388 */ /* 0x000fe20000000800 */
[----:B------:R-:W-:-:S02]  /*a780*/  F2FP.BF16.PACK_AB R40, R135, R40 ;  /* 0x000000288728723e */ /* 0x000fc400000010ff */
[----:B------:R-:W-:Y:S01]  /*a790*/  F2FP.BF16.PACK_AB R37, R137, R37 ;  /* 0x000000258925723e */ /* 0x000fe200000010ff */
[----:B------:R-:W-:Y:S01]  /*a7a0*/  STS [R0+0x1080], R20 ;  /* 0x0010801400007388 */ /* 0x000fe20000000800 */
[----:B------:R-:W-:Y:S02]  /*a7b0*/  F2FP.BF16.PACK_AB R36, R139, R36 ;  /* 0x000000248b24723e */ /* 0x000fe400000010ff */
[----:B------:R-:W-:Y:S01]  /*a7c0*/  F2FP.BF16.PACK_AB R35, R145, R35 ;  /* 0x000000239123723e */ /* 0x000fe200000010ff */
[----:B------:R-:W-:Y:S01]  /*a7d0*/  STS [R0+0x1280], R19 ;  /* 0x0012801300007388 */ /* 0x000fe20000000800 */
[----:B------:R-:W-:Y:S02]  /*a7e0*/  F2FP.BF16.PACK_AB R34, R147, R34 ;  /* 0x000000229322723e */ /* 0x000fe400000010ff */
[----:B------:R-:W-:Y:S01]  /*a7f0*/  F2FP.BF16.PACK_AB R31, R157, R31 ;  /* 0x0000001f9d1f723e */ /* 0x000fe200000010ff */
[----:B------:R-:W-:Y:S01]  /*a800*/  STS [R2+0x1000], R62 ;  /* 0x0010003e02007388 */ /* 0x000fe20000000800 */
[----:B------:R-:W-:-:S03]  /*a810*/  F2FP.BF16.PACK_AB R30, R159, R30 ;  /* 0x0000001e9f1e723e */ /* 0x000fc600000010ff */
[----:B------:R-:W-:Y:S01]  /*a820*/  STS [R2+0x1200], R44 ;  /* 0x0012002c02007388 */ /* 0x000fe20000000800 */
[----:B------:R-:W-:Y:S02]  /*a830*/  F2FP.BF16.PACK_AB R33, R149, R33 ;  /* 0x000000219521723e */ /* 0x000fe400000010ff */
[----:B------:R-:W-:Y:S01]  /*a840*/  F2FP.BF16.PACK_AB R32, R151, R32 ;  /* 0x000000209720723e */ /* 0x000fe200000010ff */
[----:B------:R-:W-:Y:S01]  /*a850*/  STS [R3+0x80], R43 ;  /* 0x0000802b03007388 */ /* 0x000fe20000000800 */
[----:B------:R-:W-:-:S03]  /*a860*/  F2FP.BF16.PACK_AB R29, R153, R29 ;  /* 0x0000001d991d723e */ /* 0x000fc600000010ff */
[----:B------:R-:W-:Y:S01]  /*a870*/  STS [R3+0x280], R42 ;  /* 0x0002802a03007388 */ /* 0x000fe20000000800 */
[----:B------:R-:W-:-:S03]  /*a880*/  F2FP.BF16.PACK_AB R28, R155, R28 ;  /* 0x0000001c9b1c723e */ /* 0x000fc600000010ff */
[----:B------:R-:W-:Y:S01]  /*a890*/  STS [R4], R39 ;  /* 0x0000002704007388 */ /* 0x000fe20000000800 */
[----:B------:R-:W-:-:S03]  /*a8a0*/  F2FP.BF16.PACK_AB R27, R161, R27 ;  /* 0x0000001ba11b723e */ /* 0x000fc600000010ff */
[----:B------:R-:W-:Y:S01]  /*a8b0*/  STS [R4+0x200], R38 ;  /* 0x0002002604007388 */ /* 0x000fe20000000800 */
        /* <DEDUP_REMOVED lines=23> */
[----:B------:R-:W-:Y:S04]  /*aa30*/  STS [R2+0x3200], R28 ;  /* 0x0032001c02007388 */ /* 0x000fe80000000800 */
        /* <DEDUP_REMOVED lines=9> */
[----:B------:R1:W-:Y:S04]  /*aad0*/  STS [R0+0x4280], R61 ;  /* 0x0042803d00007388 */ /* 0x0003e80000000800 */
[----:B------:R-:W-:Y:S04]  /*aae0*/  STS [R2+0x4000], R58 ;  /* 0x0040003a02007388 */ /* 0x000fe80000000800 */
[----:B------:R-:W-:Y:S04]  /*aaf0*/  STS [R2+0x4200], R57 ;  /* 0x0042003902007388 */ /* 0x000fe80000000800 */
[----:B------:R2:W-:Y:S04]  /*ab00*/  STS [R0+0x5080], R60 ;  /* 0x0050803c00007388 */ /* 0x0005e80000000800 */
[----:B-1----:R1:W5:Y:S04]  /*ab10*/  LDL R61, [R1+0x24] ;  /* 0x00002400013d7983 */ /* 0x0023680000100800 */
[----:B--2---:R1:W5:Y:S01]  /*ab20*/  LDL R60, [R1+0x28] ;  /* 0x00002800013c7983 */ /* 0x0043620000100800 */
[----:B------:R-:W-:-:S02]  /*ab30*/  F2FP.BF16.PACK_AB R59, R75, R59 ;  /* 0x0000003b4b3b723e */ /* 0x000fc400000010ff */
[----:B------:R-:W-:Y:S02]  /*ab40*/  F2FP.BF16.PACK_AB R56, R77, R56 ;  /* 0x000000384d38723e */ /* 0x000fe400000010ff */
[----:B------:R-:W-:Y:S02]  /*ab50*/  F2FP.BF16.PACK_AB R55, R79, R55 ;  /* 0x000000374f37723e */ /* 0x000fe400000010ff */
[----:B------:R-:W-:Y:S02]  /*ab60*/  F2FP.BF16.PACK_AB R54, R85, R54 ;  /* 0x000000365536723e */ /* 0x000fe400000010ff */
[----:B------:R-:W-:Y:S02]  /*ab70*/  F2FP.BF16.PACK_AB R53, R87, R53 ;  /* 0x000000355735723e */ /* 0x000fe400000010ff */
[----:B------:R-:W-:Y:S02]  /*ab80*/  F2FP.BF16.PACK_AB R50, R97, R50 ;  /* 0x000000326132723e */ /* 0x000fe400000010ff */
[----:B------:R-:W-:Y:S01]  /*ab90*/  F2FP.BF16.PACK_AB R49, R99, R49 ;  /* 0x000000316331723e */ /* 0x000fe200000010ff */
[----:B------:R2:W-:Y:S01]  /*aba0*/  STS [R0+0x5280], R59 ;  /* 0x0052803b00007388 */ /* 0x0005e20000000800 */
[----:B------:R-:W-:-:S02]  /*abb0*/  F2FP.BF16.PACK_AB R52, R89, R52 ;  /* 0x000000345934723e */ /* 0x000fc400000010ff */
[----:B------:R-:W-:Y:S01]  /*abc0*/  F2FP.BF16.PACK_AB R51, R91, R51 ;  /* 0x000000335b33723e */ /* 0x000fe200000010ff */
[----:B------:R-:W-:Y:S01]  /*abd0*/  STS [R2+0x5000], R56 ;  /* 0x0050003802007388 */ /* 0x000fe20000000800 */
[----:B------:R-:W-:Y:S02]  /*abe0*/  F2FP.BF16.PACK_AB R48, R93, R48 ;  /* 0x000000305d30723e */ /* 0x000fe400000010ff */
[----:B------:R-:W-:Y:S01]  /*abf0*/  F2FP.BF16.PACK_AB R46, R95, R46 ;  /* 0x0000002e5f2e723e */ /* 0x000fe200000010ff */
        /* <DEDUP_REMOVED lines=9> */
[----:B------:R-:W-:Y:S04]  /*ac90*/  SHFL.IDX PT, R10, R6, RZ, 0x1c1f ;  /* 0x001c1fff060a7589 */ /* 0x000fe800000e0000 */
[----:B------:R-:W3:Y:S04]  /*aca0*/  SHFL.IDX PT, R11, R5, RZ, 0x1c1f ;  /* 0x001c1fff050b7589 */ /* 0x000ee800000e0000 */
[----:B------:R-:W-:Y:S06]  /*acb0*/  BAR.SYNC.DEFER_BLOCKING 0x1, 0x80 ;  /* 0x0042000000007b1d */ /* 0x000fec0000010000 */
[----:B------:R-:W-:Y:S04]  /*acc0*/  SHFL.IDX PT, R8, R6, 0x1, 0x1c1f ;  /* 0x003c1f0006087f89 */ /* 0x000fe800000e0000 */
[----:B------:R-:W4:Y:S04]  /*acd0*/  SHFL.IDX PT, R9, R5, 0x1, 0x1c1f ;  /* 0x003c1f0005097f89 */ /* 0x000f2800000e0000 */
[----:B------:R-:W-:Y:S04]  /*ace0*/  SHFL.IDX PT, R12, R6, 0x2, 0x1c1f ;  /* 0x005c1f00060c7f89 */ /* 0x000fe800000e0000 */
[----:B------:R-:W1:Y:S04]  /*acf0*/  SHFL.IDX PT, R13, R5, 0x2, 0x1c1f ;  /* 0x005c1f00050d7f89 */ /* 0x000e6800000e0000 */
[----:B------:R-:W-:Y:S04]  /*ad00*/  SHFL.IDX PT, R6, R6, 0x3, 0x1c1f ;  /* 0x007c1f0006067f89 */ /* 0x000fe800000e0000 */
[----:B------:R1:W1:Y:S01]  /*ad10*/  SHFL.IDX PT, R7, R5, 0x3, 0x1c1f ;  /* 0x007c1f0005077f89 */ /* 0x00026200000e0000 */
[----:B--2---:R-:W-:-:S03]  /*ad20*/  SHF.L.U32 R0, R106, 0x1, RZ ;  /* 0x000000016a007819 */ /* 0x004fc600000006ff */
[----:B---3--:R-:W-:Y:S04]  /*ad30*/  @!P3 ST.E [R10.64], R68 ;  /* 0x000000440a00b985 */ /* 0x008fe8000c10190e */
[----:B----4-:R-:W-:Y:S04]  /*ad40*/  @!P5 ST.E [R8.64], R66 ;  /* 0x000000420800d985 */ /* 0x010fe8000c10190e */
[----:B-1----:R1:W-:Y:S04]  /*ad50*/  @!P6 ST.E [R12.64], R65 ;  /* 0x000000410c00e985 */ /* 0x0023e8000c10190e */
[----:B------:R-:W2:Y:S04]  /*ad60*/  S2R R5, SR_TID.X ;  /* 0x0000000000057919 */ /* 0x000ea80000002100 */
[----:B------:R3:W-:Y:S04]  /*ad70*/  @!P4 ST.E [R6.64], R64 ;  /* 0x000000400600c985 */ /* 0x0007e8000c10190e */
[----:B------:R3:W4:Y:S04]  /*ad80*/  LDS.128 R32, [R0+0x880] ;  /* 0x0008800000207984 */ /* 0x0007280000000c00 */
[----:B------:R3:W3:Y:S04]  /*ad90*/  LDS.128 R44, [R0+0x1080] ;  /* 0x00108000002c7984 */ /* 0x0006e80000000c00 */
[----:B------:R1:W3:Y:S04]  /*ada0*/  LDS.128 R52, [R0+0x1880] ;  /* 0x0018800000347984 */ /* 0x0002e80000000c00 */
[----:B------:R1:W3:Y:S04]  /*adb0*/  LDS.128 R28, [R0+0x2880] ;  /* 0x00288000001c7984 */ /* 0x0002e80000000c00 */
[----:B------:R3:W3:Y:S04]  /*adc0*/  LDS.128 R40, [R0+0x3080] ;  /* 0x0030800000287984 */ /* 0x0006e80000000c00 */
[----:B------:R3:W3:Y:S04]  /*add0*/  LDS.128 R48, [R0+0x3880] ;  /* 0x0038800000307984 */ /* 0x0006e80000000c00 */
[----:B------:R3:W3:Y:S04]  /*ade0*/  LDS.128 R24, [R0+0x4880] ;  /* 0x0048800000187984 */ /* 0x0006e80000000c00 */
[----:B------:R3:W3:Y:S04]  /*adf0*/  LDS.128 R36, [R0+0x5080] ;  /* 0x0050800000247984 */ /* 0x0006e80000000c00 */
[----:B------:R3:W3:Y:S01]  /*ae00*/  LDS.128 R56, [R0+0x5880] ;  /* 0x0058800000387984 */ /* 0x0006e20000000c00 */
[----:B------:R-:W-:-:S02]  /*ae10*/  IADD3 R2, R15, R67, RZ ;  /* 0x000000430f027210 */ /* 0x000fc40007ffe0ff */
[C---:B-1----:R-:W-:Y:S02]  /*ae20*/  LEA R13, P0, R14.reuse, c[0x0][0x380], 0x1 ;  /* 0x0000e0000e0d7a11 */ /* 0x042fe400078008ff */
[----:B--2---:R-:W-:Y:S02]  /*ae30*/  SHF.R.S32.HI R4, RZ, 0x1f, R5 ;  /* 0x0000001fff047819 */ /* 0x004fe40000011405 */
[----:B------:R-:W-:Y:S02]  /*ae40*/  LEA.HI.X R14, R14, c[0x0][0x384], R2, 0x1, P0 ;  /* 0x0000e1000e0e7a11 */ /* 0x000fe400000f0c02 */
[----:B------:R-:W-:Y:S02]  /*ae50*/  ISETP.GE.AND P0, PT, R102, R70, PT ;  /* 0x000000466600720c */ /* 0x000fe40003f06270 */
[----:B------:R-:W-:-:S04]  /*ae60*/  LEA.HI R4, R4, R5, RZ, 0x2 ;  /* 0x0000000504047211 */ /* 0x000fc800078f10ff */
[----:B------:R-:W-:Y:S01]  /*ae70*/  LOP3.LUT R4, R4, 0xfffffffc, RZ, 0xc0, !PT ;  /* 0xfffffffc04047812 */ /* 0x000fe200078ec0ff */
[----:B------:R1:W2:Y:S01]  /*ae80*/  SHFL.IDX PT, R2, R13, RZ, 0x1c1f ;  /* 0x001c1fff0d027589 */ /* 0x0002a200000e0000 */
[----:B------:R-:W-:Y:S02]  /*ae90*/  BSSY B0, `(.L_x_6) ;  /* 0x0000017000007945 */ /* 0x000fe40003800000 */
[----:B------:R-:W-:Y:S01]  /*aea0*/  IADD3 R4, -R4, R5, RZ ;  /* 0x0000000504047210 */ /* 0x000fe20007ffe1ff */
[----:B------:R1:W1:Y:S03]  /*aeb0*/  SHFL.IDX PT, R3, R14, RZ, 0x1c1f ;  /* 0x001c1fff0e037589 */ /* 0x00026600000e0000 */
[----:B------:R-:W-:Y:S01]  /*aec0*/  SHF.L.U32 R12, R4, 0x3, RZ ;  /* 0x00000003040c7819 */ /* 0x000fe200000006ff */
[----:B------:R-:W-:Y:S05]  /*aed0*/  @P0 BRA `(.L_x_7) ;  /* 0x0000012000000947 */ /* 0x000fea0003800000 */
[----:B----4-:R-:W4:Y:S01]  /*aee0*/  LDS.128 R20, [R0+0x80] ;  /* 0x0000800000147984 */ /* 0x010f220000000c00 */
[----:B-----5:R-:W-:-:S02]  /*aef0*/  ISETP.GE.AND P1, PT, R61, c[0x0][0x3c8], PT ;  /* 0x0000f2003d007a0c */ /* 0x020fc40003f26270 */
[----:B------:R-:W-:Y:S01]  /*af00*/  ISETP.GE.AND P0, PT, R60, c[0x0][0x3c8], PT ;  /* 0x0000f2003c007a0c */ /* 0x000fe20003f06270 */
[----:B------:R-:W3:Y:S01]  /*af10*/  LDS.128 R16, [R0+0x2080] ;  /* 0x0020800000107984 */ /* 0x000ee20000000c00 */
[----:B------:R-:W-:-:S03]  /*af20*/  ISETP.GE.AND P2, PT, R12, c[0x0][0x3c8], PT ;  /* 0x0000f2000c007a0c */ /* 0x000fc60003f46270 */
[----:B------:R2:W1:Y:S06]  /*af30*/  LDS.128 R8, [R0+0x4080] ;  /* 0x0040800000087984 */ /* 0x00046c0000000c00 */
[----:B------:R-:W-:-:S04]  /*af40*/  @!P1 SHF.R.S32.HI R4, RZ, 0x1f, R61 ;  /* 0x0000001fff049819 */ /* 0x000fc8000001143d */
[----:B------:R-:W-:Y:S01]  /*af50*/  @!P1 LEA.HI R4, R4, R61, RZ, 0x3 ;  /* 0x0000003d04049211 */ /* 0x000fe200078f18ff */
[----:B-123--:R-:W-:-:S03]  /*af60*/  @!P2 IMAD.WIDE R6, R12, 0x2, R2 ;  /* 0x000000020c06a825 */ /* 0x00efc600078e0202 */
[----:B------:R-:W-:-:S05]  /*af70*/  @!P1 LOP3.LUT R4, R4, 0xfffffff8, RZ, 0xc0, !PT ;  /* 0xfffffff804049812 */ /* 0x000fca00078ec0ff */
[----:B------:R-:W-:Y:S01]  /*af80*/  @!P1 IMAD.WIDE R4, R4, 0x2, R2 ;  /* 0x0000000204049825 */ /* 0x000fe200078e0202 */
[----:B------:R-:W-:-:S04]  /*af90*/  @!P0 SHF.R.S32.HI R0, RZ, 0x1f, R60 ;  /* 0x0000001fff008819 */ /* 0x000fc8000001143c */
[----:B------:R-:W-:-:S04]  /*afa0*/  @!P0 LEA.HI R0, R0, R60, RZ, 0x3 ;  /* 0x0000003c00008211 */ /* 0x000fc800078f18ff */
[----:B------:R-:W-:Y:S01]  /*afb0*/  @!P0 LOP3.LUT R0, R0, 0xfffffff8, RZ, 0xc0, !PT ;  /* 0xfffffff800008812 */ /* 0x000fe200078ec0ff */
[----:B----4-:R1:W-:Y:S04]  /*afc0*/  @!P2 ST.E.128 [R6.64], R20 ;  /* 0x000000140600a985 */ /* 0x0103e8000c101d0e */
[----:B------:R-:W-:Y:S01]  /*afd0*/  @!P0 IMAD.WIDE R2, R0, 0x2, R2 ;  /* 0x0000000200028825 */ /* 0x000fe200078e0202 */
[----:B------:R1:W-:Y:S04]  /*afe0*/  @!P1 ST.E.128 [R4.64], R16 ;  /* 0x0000001004009985 */ /* 0x0003e8000c101d0e */
[----:B------:R1:W-:Y:S02]  /*aff0*/  @!P0 ST.E.128 [R2.64], R8 ;  /* 0x0000000802008985 */ /* 0x0003e4000c101d0e */
.L_x_7:
[----:B----4-:R-:W-:Y:S05]  /*b000*/  BSYNC B0 ;  /* 0x0000000000007941 */ /* 0x010fea0003800000 */
.L_x_6:
[----:B---3--:R-:W-:Y:S01]  /*b010*/  IADD3 R0, R102, 0x20, RZ ;  /* 0x0000002066007810 */ /* 0x008fe20007ffe0ff */
[----:B-1----:R1:W3:Y:S01]  /*b020*/  SHFL.IDX PT, R3, R14, 0x1, 0x1c1f ;  /* 0x003c1f000e037f89 */ /* 0x0022e200000e0000 */
[----:B------:R-:W-:Y:S02]  /*b030*/  BSSY B0, `(.L_x_8) ;  /* 0x0000013000007945 */ /* 0x000fe40003800000 */
[----:B------:R-:W-:Y:S01]  /*b040*/  ISETP.GE.AND P0, PT, R0, R70, PT ;  /* 0x000000460000720c */ /* 0x000fe20003f06270 */
[----:B--2---:R1:W2:-:S12]  /*b050*/  SHFL.IDX PT, R2, R13, 0x1, 0x1c1f ;  /* 0x003c1f000d027f89 */ /* 0x00429800000e0000 */
[----:B------:R-:W-:Y:S05]  /*b060*/  @P0 BRA `(.L_x_9) ;  /* 0x000000f000000947 */ /* 0x000fea0003800000 */
[----:B-----5:R-:W-:Y:S02]  /*b070*/  ISETP.GE.AND P1, PT, R61, c[0x0][0x3c8], PT ;  /* 0x0000f2003d007a0c */ /* 0x020fe40003f26270 */
[----:B------:R-:W-:Y:S02]  /*b080*/  ISETP.GE.AND P0, PT, R60, c[0x0][0x3c8], PT ;  /* 0x0000f2003c007a0c */ /* 0x000fe40003f06270 */
[----:B------:R-:W-:-:S09]  /*b090*/  ISETP.GE.AND P2, PT, R12, c[0x0][0x3c8], PT ;  /* 0x0000f2000c007a0c */ /* 0x000fd20003f46270 */
[----:B------:R-:W-:Y:S02]  /*b0a0*/  @!P1 SHF.R.S32.HI R4, RZ, 0x1f, R61 ;  /* 0x0000001fff049819 */ /* 0x000fe4000001143d */
[----:B------:R-:W-:Y:S02]  /*b0b0*/  @!P0 SHF.R.S32.HI R0, RZ, 0x1f, R60 ;  /* 0x0000001fff008819 */ /* 0x000fe4000001143c */
[----:B------:R-:W-:Y:S01]  /*b0c0*/  @!P1 LEA.HI R4, R4, R61, RZ, 0x3 ;  /* 0x0000003d04049211 */ /* 0x000fe200078f18ff */
[--C-:B--23--:R-:W-:Y:S01]  /*b0d0*/  @!P2 IMAD.WIDE R6, R12, 0x2, R2.reuse ;  /* 0x000000020c06a825 */ /* 0x10cfe200078e0202 */
[----:B------:R-:W-:Y:S02]  /*b0e0*/  @!P0 LEA.HI R0, R0, R60, RZ, 0x3 ;  /* 0x0000003c00008211 */ /* 0x000fe400078f18ff */
[----:B------:R-:W-:Y:S02]  /*b0f0*/  @!P1 LOP3.LUT R4, R4, 0xfffffff8, RZ, 0xc0, !PT ;  /* 0xfffffff804049812 */ /* 0x000fe400078ec0ff */
[----:B------:R-:W-:Y:S01]  /*b100*/  @!P0 LOP3.LUT R0, R0, 0xfffffff8, RZ, 0xc0, !PT ;  /* 0xfffffff800008812 */ /* 0x000fe200078ec0ff */
[----:B------:R2:W-:Y:S02]  /*b110*/  @!P2 ST.E.128 [R6.64], R32 ;  /* 0x000000200600a985 */ /* 0x0005e4000c101d0e */
[----:B------:R-:W-:-:S04]  /*b120*/  @!P1 IMAD.WIDE R4, R4, 0x2, R2 ;  /* 0x0000000204049825 */ /* 0x000fc800078e0202 */
[----:B------:R-:W-:Y:S01]  /*b130*/  @!P0 IMAD.WIDE R2, R0, 0x2, R2 ;  /* 0x0000000200028825 */ /* 0x000fe200078e0202 */
[----:B------:R2:W-:Y:S04]  /*b140*/  @!P1 ST.E.128 [R4.64], R28 ;  /* 0x0000001c04009985 */ /* 0x0005e8000c101d0e */
[----:B------:R2:W-:Y:S02]  /*b150*/  @!P0 ST.E.128 [R2.64], R24 ;  /* 0x0000001802008985 */ /* 0x0005e4000c101d0e */
.L_x_9:
[----:B------:R-:W-:Y:S05]  /*b160*/  BSYNC B0 ;  /* 0x0000000000007941 */ /* 0x000fea0003800000 */
.L_x_8:
[----:B------:R-:W-:Y:S01]  /*b170*/  IADD3 R0, R102, 0x40, RZ ;  /* 0x0000004066007810 */ /* 0x000fe20007ffe0ff */
[----:B--23--:R2:W3:Y:S01]  /*b180*/  SHFL.IDX PT, R3, R14, 0x2, 0x1c1f ;  /* 0x005c1f000e037f89 */ /* 0x00c4e200000e0000 */
[----:B------:R-:W-:Y:S02]  /*b190*/  BSSY B0, `(.L_x_10) ;  /* 0x0000013000007945 */ /* 0x000fe40003800000 */
[----:B------:R-:W-:Y:S01]  /*b1a0*/  ISETP.GE.AND P0, PT, R0, R70, PT ;  /* 0x000000460000720c */ /* 0x000fe20003f06270 */
[----:B------:R2:W4:-:S12]  /*b1b0*/  SHFL.IDX PT, R2, R13, 0x2, 0x1c1f ;  /* 0x005c1f000d027f89 */ /* 0x00051800000e0000 */
[----:B------:R-:W-:Y:S05]  /*b1c0*/  @P0 BRA `(.L_x_11) ;  /* 0x000000f000000947 */ /* 0x000fea0003800000 */
[----:B-----5:R-:W-:Y:S02]  /*b1d0*/  ISETP.GE.AND P1, PT, R61, c[0x0][0x3c8], PT ;  /* 0x0000f2003d007a0c */ /* 0x020fe40003f26270 */
[----:B------:R-:W-:Y:S02]  /*b1e0*/  ISETP.GE.AND P0, PT, R60, c[0x0][0x3c8], PT ;  /* 0x0000f2003c007a0c */ /* 0x000fe40003f06270 */
[----:B------:R-:W-:-:S09]  /*b1f0*/  ISETP.GE.AND P2, PT, R12, c[0x0][0x3c8], PT ;  /* 0x0000f2000c007a0c */ /* 0x000fd20003f46270 */
[----:B------:R-:W-:Y:S02]  /*b200*/  @!P1 SHF.R.S32.HI R4, RZ, 0x1f, R61 ;  /* 0x0000001fff049819 */ /* 0x000fe4000001143d */
[----:B------:R-:W-:Y:S02]  /*b210*/  @!P0 SHF.R.S32.HI R0, RZ, 0x1f, R60 ;  /* 0x0000001fff008819 */ /* 0x000fe4000001143c */
[----:B------:R-:W-:Y:S01]  /*b220*/  @!P1 LEA.HI R4, R4, R61, RZ, 0x3 ;  /* 0x0000003d04049211 */ /* 0x000fe200078f18ff */
[--C-:B---34-:R-:W-:Y:S01]  /*b230*/  @!P2 IMAD.WIDE R6, R12, 0x2, R2.reuse ;  /* 0x000000020c06a825 */ /* 0x118fe200078e0202 */
        /* <DEDUP_REMOVED lines=8> */
.L_x_11:
[----:B------:R-:W-:Y:S05]  /*b2c0*/  BSYNC B0 ;  /* 0x0000000000007941 */ /* 0x000fea0003800000 */
.L_x_10:
[----:B------:R-:W-:Y:S01]  /*b2d0*/  IADD3 R0, R102, 0x60, RZ ;  /* 0x0000006066007810 */ /* 0x000fe20007ffe0ff */
[----:B---3--:R3:W1:Y:S03]  /*b2e0*/  SHFL.IDX PT, R3, R14, 0x3, 0x1c1f ;  /* 0x007c1f000e037f89 */ /* 0x00866600000e0000 */
[----:B------:R-:W-:Y:S01]  /*b2f0*/  ISETP.GE.AND P0, PT, R0, R70, PT ;  /* 0x000000460000720c */ /* 0x000fe20003f06270 */
[----:B----4-:R3:W4:-:S12]  /*b300*/  SHFL.IDX PT, R2, R13, 0x3, 0x1c1f ;  /* 0x007c1f000d027f89 */ /* 0x01071800000e0000 */
[----:B------:R-:W-:Y:S05]  /*b310*/  @P0 EXIT ;  /* 0x000000000000094d */ /* 0x000fea0003800000 */
[----:B-----5:R-:W-:Y:S02]  /*b320*/  ISETP.GE.AND P0, PT, R61, c[0x0][0x3c8], PT ;  /* 0x0000f2003d007a0c */ /* 0x020fe40003f06270 */
[----:B------:R-:W-:-:S11]  /*b330*/  ISETP.GE.AND P1, PT, R12, c[0x0][0x3c8], PT ;  /* 0x0000f2000c007a0c */ /* 0x000fd60003f26270 */
[----:B------:R-:W-:Y:S02]  /*b340*/  @!P0 SHF.R.S32.HI R0, RZ, 0x1f, R61 ;  /* 0x0000001fff008819 */ /* 0x000fe4000001143d */
[----:B-1--4-:R-:W-:Y:S02]  /*b350*/  @!P1 IMAD.WIDE R6, R12, 0x2, R2 ;  /* 0x000000020c069825 */ /* 0x012fe400078e0202 */
[----:B------:R-:W-:-:S03]  /*b360*/  @!P0 LEA.HI R0, R0, R61, RZ, 0x3 ;  /* 0x0000003d00008211 */ /* 0x000fc600078f18ff */
[----:B------:R1:W-:Y:S01]  /*b370*/  @!P1 ST.E.128 [R6.64], R52 ;  /* 0x0000003406009985 */ /* 0x0003e2000c101d0e */
[----:B------:R-:W-:-:S05]  /*b380*/  @!P0 LOP3.LUT R0, R0, 0xfffffff8, RZ, 0xc0, !PT ;  /* 0xfffffff800008812 */ /* 0x000fca00078ec0ff */
[----:B------:R-:W-:-:S05]  /*b390*/  @!P0 IMAD.WIDE R4, R0, 0x2, R2 ;  /* 0x0000000200048825 */ /* 0x000fca00078e0202 */
[----:B------:R1:W-:Y:S01]  /*b3a0*/  @!P0 ST.E.128 [R4.64], R48 ;  /* 0x0000003004008985 */ /* 0x0003e2000c101d0e */
[----:B------:R-:W-:-:S13]  /*b3b0*/  ISETP.GE.AND P0, PT, R60, c[0x0][0x3c8], PT ;  /* 0x0000f2003c007a0c */ /* 0x000fda0003f06270 */
[----:B------:R-:W-:Y:S05]  /*b3c0*/  @P0 EXIT ;  /* 0x000000000000094d */ /* 0x000fea0003800000 */
[----:B------:R-:W-:-:S04]  /*b3d0*/  SHF.R.S32.HI R0, RZ, 0x1f, R60 ;  /* 0x0000001fff007819 */ /* 0x000fc8000001143c */
[----:B------:R-:W-:-:S04]  /*b3e0*/  LEA.HI R0, R0, R60, RZ, 0x3 ;  /* 0x0000003c00007211 */ /* 0x000fc800078f18ff */
[----:B------:R-:W-:-:S05]  /*b3f0*/  LOP3.LUT R0, R0, 0xfffffff8, RZ, 0xc0, !PT ;  /* 0xfffffff800007812 */ /* 0x000fca00078ec0ff */
[----:B------:R-:W-:-:S05]  /*b400*/  IMAD.WIDE R2, R0, 0x2, R2 ;  /* 0x0000000200027825 */ /* 0x000fca00078e0202 */
[----:B------:R-:W-:Y:S01]  /*b410*/  ST.E.128 [R2.64], R56 ;  /* 0x0000003802007985 */ /* 0x000fe2000c101d0e */
[----:B------:R-:W-:Y:S05]  /*b420*/  EXIT ;  /* 0x000000000000794d */ /* 0x000fea0003800000 */
.L_x_12:
[----:B------:R-:W-:-:S00]  /*b430*/  BRA `(.L_x_12) ;  /* 0xfffffff000007947 */ /* 0x000fc0000383ffff */
[----:B------:R-:W-:-:S00]  /*b440*/  NOP ;  /* 0x0000000000007918 */ /* 0x000fc00000000000 */
        /* <DEDUP_REMOVED lines=11> */
.L_x_1710:


//--------------------- .text._ZN7cutlass13device_kernelIN5flash19enable_sm80_to_sm89INS1_16FlashAttnFwdSm80INS1_25CollectiveMainloopFwdSm80ILi4ELi1ELb0EN4cute5tupleIJNS5_1CILi128EEENS7_ILi64EEENS7_ILi96EEEEEELi96ENS_10bfloat16_tEfNS_4arch4Sm80ELb0ELb0ELb1ELb1ELb1ELb0ELb1ELb0EEENS1_21CollectiveEpilogueFwdINS6_IJS8_SA_S9_EEENS6_IJNS7_ILi1EEESI_SI_EEESC_SE_Li128ELb1ELb1ELb0ELb0EEENS1_19SingleTileSchedulerILb1ELb0ELb1ELi128EEEEEEEEEvNT_6ParamsE --------------------------
	.section	.text._ZN7cutlass13device_kernelIN5flash19enable_sm80_to_sm89INS1_16FlashAttnFwdSm80INS1_25CollectiveMainloopFwdSm80ILi4ELi1ELb0EN4cute5tupleIJNS5_1CILi128EEENS7_ILi64EEENS7_ILi96EEEEEELi96ENS_10bfloat16_tEfNS_4arch4Sm80ELb0ELb0ELb1ELb1ELb1ELb0ELb1ELb0EEENS1_21CollectiveEpilogueFwdINS6_IJS8_SA_S9_EEENS6_IJNS7_ILi1EEESI_SI_EEESC_SE_Li128ELb1ELb1ELb0ELb0EEENS1_19SingleTileSchedulerILb1ELb0ELb1ELi128EEEEEEEEEvNT_6ParamsE,"ax",@progbits
	.sectioninfo	@"SHI_REGISTERS=255"
	.align	128
.text._ZN7cutlass13device_kernelIN5flash19enable_sm80_to_sm89INS1_16FlashAttnFwdSm80INS1_25CollectiveMainloopFwdSm80ILi4ELi1ELb0EN4cute5tupleIJNS5_1CILi128EEENS7_ILi64EEENS7_ILi96EEEEEELi96ENS_10bfloat16_tEfNS_4arch4Sm80ELb0ELb0ELb1ELb1ELb1ELb0ELb1ELb0EEENS1_21CollectiveEpilogueFwdINS6_IJS8_SA_S9_EEENS6_IJNS7_ILi1EEESI_SI_EEESC_SE_Li128ELb1ELb1ELb0ELb0EEENS1_19SingleTileSchedulerILb1ELb0ELb1ELi128EEEEEEEEEvNT_6ParamsE:
        .type           _ZN7cutlass13device_kernelIN5flash19enable_sm80_to_sm89INS1_16FlashAttnFwdSm80INS1_25CollectiveMainloopFwdSm80ILi4ELi1ELb0EN4cute5tupleIJNS5_1CILi128EEENS7_ILi64EEENS7_ILi96EEEEEELi96ENS_10bfloat16_tEfNS_4arch4Sm80ELb0ELb0ELb1ELb1ELb1ELb0ELb1ELb0EEENS1_21CollectiveEpilogueFwdINS6_IJS8_SA_S9_EEENS6_IJNS7_ILi1EEESI_SI_EEESC_SE_Li128ELb1ELb1ELb0ELb0EEENS1_19SingleTileSchedulerILb1ELb0ELb1ELi128EEEEEEEEEvNT_6ParamsE,@function
        .size           _ZN7cutlass13device_kernelIN5flash19enable_sm80_to_sm89INS1_16FlashAttnFwdSm80INS1_25CollectiveMainloopFwdSm80ILi4ELi1ELb0EN4cute5tupleIJNS5_1CILi128EEENS7_ILi64EEENS7_ILi96EEEEEELi96ENS_10bfloat16_tEfNS_4arch4Sm80ELb0ELb0ELb1ELb1ELb1ELb0ELb1ELb0EEENS1_21CollectiveEpilogueFwdINS6_IJS8_SA_S9_EEENS6_IJNS7_ILi1EEESI_SI_EEESC_SE_Li128ELb1ELb1ELb0ELb0EEENS1_19SingleTileSchedulerILb1ELb0ELb1ELi128EEEEEEEEEvNT_6ParamsE,(.L_x_1711 - _ZN7cutlass13device_kernelIN5flash19enable_sm80_to_sm89INS1_16FlashAttnFwdSm80INS1_25CollectiveMainloopFwdSm80ILi4ELi1ELb0EN4cute5tupleIJNS5_1CILi128EEENS7_ILi64EEENS7_ILi96EEEEEELi96ENS_10bfloat16_tEfNS_4arch4Sm80ELb0ELb0ELb1ELb1ELb1ELb0ELb1ELb0EEENS1_21CollectiveEpilogueFwdINS6_IJS8_SA_S9_EEENS6_IJNS7_ILi1EEESI_SI_EEESC_SE_Li128ELb1ELb1ELb0ELb0EEENS1_19SingleTileSchedulerILb1ELb0ELb1ELi128EEEEEEEEEvNT_6ParamsE)
        .other          _ZN7cutlass13device_kernelIN5flash19enable_sm80_to_sm89INS1_16FlashAttnFwdSm80INS1_25CollectiveMainloopFwdSm80ILi4ELi1ELb0EN4cute5tupleIJNS5_1CILi128EEENS7_ILi64EEENS7_ILi96EEEEEELi96ENS_10bfloat16_tEfNS_4arch4Sm80ELb0ELb0ELb1ELb1ELb1ELb0ELb1ELb0EEENS1_21CollectiveEpilogueFwdINS6_IJS8_SA_S9_EEENS6_IJNS7_ILi1EEESI_SI_EEESC_SE_Li128ELb1ELb1ELb0ELb0EEENS1_19SingleTileSchedulerILb1ELb0ELb1ELi128EEEEEEEEEvNT_6ParamsE,@"STO_CUDA_ENTRY STV_DEFAULT"
_ZN7cutlass13device_kernelIN5flash19enable_sm80_to_sm89INS1_16FlashAttnFwdSm80INS1_25CollectiveMainloopFwdSm80ILi4ELi1ELb0EN4cute5tupleIJNS5_1CILi128EEENS7_ILi64EEENS7_ILi96EEEEEELi96ENS_10bfloat16_tEfNS_4arch4Sm80ELb0ELb0ELb1ELb1ELb1ELb0ELb1ELb0EEENS1_21CollectiveEpilogueFwdINS6_IJS8_SA_S9_EEENS6_IJNS7_ILi1EEESI_SI_EEESC_SE_Li128ELb1ELb1ELb0ELb0EEENS1_19SingleTileSchedulerILb1ELb0ELb1ELi128EEEEEEEEEvNT_6ParamsE:
[----:B------:R-:W-:Y:S02]  /*0000*/  MOV R1, c[0x0][0x28] ;  /* 0x00000a0000017a02 */ /* 0x000fe40000000f00 */
[----:B------:R-:W1:Y:S01]  /*0010*/  S2R R163, SR_TID.X ;  /* 0x0000000000a37919 */ /* 0x000e620000002100 */
[----:B------:R-:W-:Y:S01]  /*0020*/  IMAD.MOV.U32 R9, RZ, RZ, 0x4 ;  /* 0x00000004ff097424 */ /* 0x000fe200078e00ff */
[----:B------:R-:W-:Y:S01]  /*0030*/  ULDC.64 UR6, c[0x0][0x118] ;  /* 0x0000460000067ab9 */ /* 0x000fe20000000a00 */
[----:B------:R-:W-:Y:S01]  /*0040*/  IADD3 R1, R1, -0x38, RZ ;  /* 0xffffffc801017810 */ /* 0x000fe20007ffe0ff */
[----:B------:R-:W2:Y:S04]  /*0050*/  S2R R5, SR_CTAID.Z ;  /* 0x0000000000057919 */ /* 0x000ea80000002700 */
[----:B------:R-:W3:Y:S01]  /*0060*/  S2R R48, SR_CTAID.X ;  /* 0x0000000000307919 */ /* 0x000ee20000002500 */
[----:B-1----:R-:W-:Y:S01]  /*0070*/  SHF.R.U32.HI R0, RZ, 0x5, R163 ;  /* 0x00000005ff007819 */ /* 0x002fe200000116a3 */
[----:B--2---:R-:W-:-:S05]  /*0080*/  IMAD.WIDE R2, R5, R9, c[0x0][0x568] ;  /* 0x00015a0005027625 */ /* 0x004fca00078e0209 */
[----:B------:R-:W1:Y:S02]  /*0090*/  SHFL.IDX PT, R0, R0, RZ, 0x1f ;  /* 0x00001fff00007589 */ /* 0x000e6400000e0000 */
[----:B-1----:R-:W-:-:S13]  /*00a0*/  ISETP.NE.AND P0, PT, R0, RZ, PT ;  /* 0x000000ff0000720c */ /* 0x002fda0003f05270 */
[----:B------:R-:W-:Y:S05]  /*00b0*/  @!P0 BRA `(.L_x_13) ;  /* 0x0000014000008947 */ /* 0x000fea0003800000 */
[----:B---3--:R-:W-:-:S04]  /*00c0*/  ISETP.NE.U32.AND P0, PT, RZ, c[0x0][0x568], PT ;  /* 0x00015a00ff007a0c */ /* 0x008fc80003f05070 */
[----:B------:R-:W-:-:S13]  /*00d0*/  ISETP.NE.AND.EX P0, PT, RZ, c[0x0][0x56c], PT, P0 ;  /* 0x00015b00ff007a0c */ /* 0x000fda0003f05300 */
[----:B------:R-:W-:Y:S05]  /*00e0*/  @!P0 BRA `(.L_x_14) ;  /* 0x0000002000008947 */ /* 0x000fea0003800000 */
[----:B------:R1:W5:Y:S01]  /*00f0*/  LDG.E R0, [R2.64] ;  /* 0x0000000602007981 */ /* 0x000362000c1e1900 */
[----:B------:R-:W-:Y:S05]  /*0100*/  BRA `(.L_x_15) ;  /* 0x0000009000007947 */ /* 0x000fea0003800000 */
.L_x_14:
[----:B------:R-:W-:-:S04]  /*0110*/  ISETP.NE.U32.AND P0, PT, RZ, c[0x0][0x560], PT ;  /* 0x00015800ff007a0c */ /* 0x000fc80003f05070 */
[----:B------:R-:W-:-:S13]  /*0120*/  ISETP.NE.AND.EX P0, PT, RZ, c[0x0][0x564], PT, P0 ;  /* 0x00015900ff007a0c */ /* 0x000fda0003f05300 */
[----:B------:R-:W-:Y:S05]  /*0130*/  @!P0 BRA `(.L_x_16) ;  /* 0x0000005000008947 */ /* 0x000fea0003800000 */
[----:B------:R-:W-:-:S05]  /*0140*/  IMAD.WIDE R2, R5, R9, c[0x0][0x560] ;  /* 0x0001580005027625 */ /* 0x000fca00078e0209 */
[----:B------:R-:W2:Y:S04]  /*0150*/  LDG.E R4, [R2.64] ;  /* 0x0000000602047981 */ /* 0x000ea8000c1e1900 */
[----:B------:R-:W2:Y:S02]  /*0160*/  LDG.E R0, [R2.64+0x4] ;  /* 0x0000040602007981 */ /* 0x000ea4000c1e1900 */
[----:B--2---:R-:W-:Y:S01]  /*0170*/  IADD3 R0, -R4, R0, RZ ;  /* 0x0000000004007210 */ /* 0x004fe20007ffe1ff */
[----:B------:R-:W-:Y:S05]  /*0180*/  BRA `(.L_x_15) ;  /* 0x0000001000007947 */ /* 0x000fea0003800000 */
.L_x_16:
[----:B------:R-:W-:-:S05]  /*0190*/  MOV R0, c[0x0][0x54c] ;  /* 0x0001530000007a02 */ /* 0x000fca0000000f00 */
.L_x_15:
[----:B-----5:R-:W-:Y:S01]  /*01a0*/  IMAD R0, R0, c[0x0][0x548], RZ ;  /* 0x0001520000007a24 */ /* 0x020fe200078e02ff */
[----:B-1----:R-:W-:-:S04]  /*01b0*/  SHF.L.U32 R2, R48, 0x7, RZ ;  /* 0x0000000730027819 */ /* 0x002fc800000006ff */
[----:B------:R-:W-:-:S04]  /*01c0*/  ISETP.GE.AND P0, PT, R2, R0, PT ;  /* 0x000000000200720c */ /* 0x000fc80003f06270 */
[----:B------:R-:W-:-:S05]  /*01d0*/  SEL R0, R5, 0xffffffff, !P0 ;  /* 0xffffffff05007807 */ /* 0x000fca0004000000 */
[----:B------:R1:W-:Y:S01]  /*01e0*/  STL [R1+0x2c], R0 ;  /* 0x00002c0001007387 */ /* 0x0003e20000100800 */
[----:B------:R-:W-:Y:S05]  /*01f0*/  BRA `(.L_x_17) ;  /* 0x0000013000007947 */ /* 0x000fea0003800000 */
.L_x_13:
[----:B---3--:R-:W-:-:S04]  /*0200*/  ISETP.NE.U32.AND P0, PT, RZ, c[0x0][0x568], PT ;  /* 0x00015a00ff007a0c */ /* 0x008fc80003f05070 */
[----:B------:R-:W-:-:S13]  /*0210*/  ISETP.NE.AND.EX P0, PT, RZ, c[0x0][0x56c], PT, P0 ;  /* 0x00015b00ff007a0c */ /* 0x000fda0003f05300 */
[----:B------:R-:W-:Y:S05]  /*0220*/  @!P0 BRA `(.L_x_18) ;  /* 0x0000002000008947 */ /* 0x000fea0003800000 */
[----:B------:R1:W5:Y:S01]  /*0230*/  LDG.E R0, [R2.64] ;  /* 0x0000000602007981 */ /* 0x000362000c1e1900 */
[----:B------:R-:W-:Y:S05]  /*0240*/  BRA `(.L_x_19) ;  /* 0x0000009000007947 */ /* 0x000fea0003800000 */
.L_x_18:
        /* <DEDUP_REMOVED lines=8> */
.L_x_20:
[----:B------:R-:W-:-:S05]  /*02d0*/  MOV R0, c[0x0][0x54c] ;  /* 0x0001530000007a02 */ /* 0x000fca0000000f00 */
.L_x_19:
[----:B-----5:R-:W-:Y:S01]  /*02e0*/  IMAD R0, R0, c[0x0][0x548], RZ ;  /* 0x0001520000007a24 */ /* 0x020fe200078e02ff */
[----:B-1----:R-:W-:-:S04]  /*02f0*/  SHF.L.U32 R2, R48, 0x7, RZ ;  /* 0x0000000730027819 */ /* 0x002fc800000006ff */
[----:B------:R-:W-:-:S04]  /*0300*/  ISETP.GE.AND P0, PT, R2, R0, PT ;  /* 0x000000000200720c */ /* 0x000fc80003f06270 */
[----:B------:R-:W-:-:S05]  /*0310*/  SEL R0, R5, 0xffffffff, !P0 ;  /* 0xffffffff05007807 */ /* 0x000fca0004000000 */
[----:B------:R1:W-:Y:S04]  /*0320*/  STL [R1+0x2c], R0 ;  /* 0x00002c0001007387 */ /* 0x0003e80000100800 */
.L_x_17:
[----:B------:R-:W2:Y:S02]  /*0330*/  LDL R56, [R1+0x2c] ;  /* 0x00002c0001387983 */ /* 0x000ea40000100800 */
[----:B--2---:R-:W-:-:S13]  /*0340*/  ISETP.GE.AND P0, PT, R56, RZ, PT ;  /* 0x000000ff3800720c */ /* 0x004fda0003f06270 */
[----:B------:R-:W-:Y:S05]  /*0350*/  @!P0 EXIT ;  /* 0x000000000000894d */ /* 0x000fea0003800000 */
[----:B------:R-:W-:Y:S01]  /*0360*/  ISETP.NE.U32.AND P0, PT, RZ, c[0x0][0x370], PT ;  /* 0x0000dc00ff007a0c */ /* 0x000fe20003f05070 */
[----:B------:R-:W-:Y:S01]  /*0370*/  IMAD.MOV.U32 R175, RZ, RZ, RZ ;  /* 0x000000ffffaf7224 */ /* 0x000fe200078e00ff */
[----:B------:R-:W-:Y:S01]  /*0380*/  ISETP.NE.U32.AND P2, PT, RZ, c[0x0][0x360], PT ;  /* 0x0000d800ff007a0c */ /* 0x000fe20003f45070 */
[----:B------:R-:W-:Y:S01]  /*0390*/  IMAD.MOV.U32 R13, RZ, RZ, c[0x0][0x168] ;  /* 0x00005a00ff0d7624 */ /* 0x000fe200078e00ff */
[----:B------:R-:W-:Y:S01]  /*03a0*/  ISETP.NE.AND.EX P1, PT, RZ, c[0x0][0x374], PT, P0 ;  /* 0x0000dd00ff007a0c */ /* 0x000fe20003f25300 */
[----:B------:R-:W-:Y:S01]  /*03b0*/  IMAD.MOV.U32 R8, RZ, RZ, RZ ;  /* 0x000000ffff087224 */ /* 0x000fe200078e00ff */
[----:B------:R-:W-:Y:S01]  /*03c0*/  ISETP.NE.AND.EX P0, PT, RZ, c[0x0][0x364], PT, P2 ;  /* 0x0000d900ff007a0c */ /* 0x000fe20003f05320 */
[----:B------:R-:W-:Y:S01]  /*03d0*/  IMAD.WIDE R4, R56, R9, c[0x0][0x348] ;  /* 0x0000d20038047625 */ /* 0x000fe200078e0209 */
[----:B------:R-:W-:-:S04]  /*03e0*/  ISETP.NE.U32.AND P3, PT, RZ, c[0x0][0x348], PT ;  /* 0x0000d200ff007a0c */ /* 0x000fc80003f65070 */
[----:B------:R-:W-:-:S05]  /*03f0*/  ISETP.NE.AND.EX P2, PT, RZ, c[0x0][0x34c], PT, P3 ;  /* 0x0000d300ff007a0c */ /* 0x000fca0003f45330 */
[----:B------:R-:W-:-:S04]  /*0400*/  @P1 IMAD.WIDE R6, R56, R9, c[0x0][0x370] ;  /* 0x0000dc0038061625 */ /* 0x000fc800078e0209 */
[----:B------:R-:W-:Y:S01]  /*0410*/  @P0 IMAD.WIDE R2, R56, R9, c[0x0][0x360] ;  /* 0x0000d80038020625 */ /* 0x000fe200078e0209 */
[----:B------:R-:W2:Y:S04]  /*0420*/  @P1 LDG.E R175, [R6.64] ;  /* 0x0000000606af1981 */ /* 0x000ea8000c1e1900 */
[----:B------:R3:W5:Y:S04]  /*0430*/  @P2 LDG.E R8, [R4.64] ;  /* 0x0000000604082981 */ /* 0x000768000c1e1900 */
[----:B------:R3:W5:Y:S01]  /*0440*/  @P0 LDG.E R13, [R2.64] ;  /* 0x00000006020d0981 */ /* 0x000762000c1e1900 */
[----:B------:R-:W-:-:S02]  /*0450*/  ULDC UR5, c[0x0][0x2ac] ;  /* 0x0000ab0000057ab9 */ /* 0x000fc40000000800 */
[----:B------:R-:W-:Y:S01]  /*0460*/  ULDC UR4, c[0x0][0x1d0] ;  /* 0x0000740000047ab9 */ /* 0x000fe20000000800 */
[----:B------:R-:W4:Y:S01]  /*0470*/  S2R R52, SR_CTAID.Y ;  /* 0x0000000000347919 */ /* 0x000f220000002600 */
[----:B------:R-:W-:-:S06]  /*0480*/  UIMAD UR4, UR5, UR4, URZ ;  /* 0x00000004050472a4 */ /* 0x000fcc000f8e023f */
[----:B-1----:R-:W-:Y:S01]  /*0490*/  IMAD.U32 R0, RZ, RZ, UR4 ;  /* 0x00000004ff007e24 */ /* 0x002fe2000f8e00ff */
[----:B----4-:R-:W-:Y:S01]  /*04a0*/  SHF.R.S32.HI R55, RZ, 0x1f, R52 ;  /* 0x0000001fff377819 */ /* 0x010fe20000011434 */
[----:B--2---:R3:W-:Y:S01]  /*04b0*/  STL [R1+0x18], R175 ;  /* 0x000018af01007387 */ /* 0x0047e20000100800 */
[----:B------:R-:W-:Y:S05]  /*04c0*/  @P0 BRA `(.L_x_21) ;  /* 0x0000004000000947 */ /* 0x000fea0003800000 */
[----:B------:R-:W-:Y:S05]  /*04d0*/  @!P2 BRA `(.L_x_21) ;  /* 0x000000300000a947 */ /* 0x000fea0003800000 */
[----:B---3--:R-:W2:Y:S04]  /*04e0*/  LDG.E R3, [R4.64] ;  /* 0x0000000604037981 */ /* 0x008ea8000c1e1900 */
[----:B------:R-:W2:Y:S02]  /*04f0*/  LDG.E R2, [R4.64+0x4] ;  /* 0x0000040604027981 */ /* 0x000ea4000c1e1900 */
[----:B--2--5:R-:W-:Y:S02]  /*0500*/  IADD3 R13, -R3, R2, RZ ;  /* 0x00000002030d7210 */ /* 0x024fe40007ffe1ff */
.L_x_21:
[----:B------:R-:W-:-:S04]  /*0510*/  ISETP.NE.U32.AND P0, PT, RZ, c[0x0][0x368], PT ;  /* 0x0000da00ff007a0c */ /* 0x000fc80003f05070 */
[----:B------:R-:W-:-:S13]  /*0520*/  ISETP.NE.AND.EX P0, PT, RZ, c[0x0][0x36c], PT, P0 ;  /* 0x0000db00ff007a0c */ /* 0x000fda0003f05300 */
[----:B------:R-:W-:Y:S05]  /*0530*/  @!P0 BRA `(.L_x_22) ;  /* 0x0000003000008947 */ /* 0x000fea0003800000 */
[----:B---3--:R-:W-:-:S05]  /*0540*/  IMAD.WIDE R2, R56, R9, c[0x0][0x368] ;  /* 0x0000da0038027625 */ /* 0x008fca00078e0209 */
[----:B------:R1:W5:Y:S01]  /*0550*/  LDG.E R0, [R2.64] ;  /* 0x0000000602007981 */ /* 0x000362000c1e1900 */
[----:B------:R-:W-:Y:S05]  /*0560*/  BRA `(.L_x_23) ;  /* 0x0000007000007947 */ /* 0x000fea0003800000 */
.L_x_22:
[----:B------:R-:W-:-:S04]  /*0570*/  ISETP.NE.U32.AND P0, PT, RZ, c[0x0][0x350], PT ;  /* 0x0000d400ff007a0c */ /* 0x000fc80003f05070 */
[----:B------:R-:W-:-:S13]  /*0580*/  ISETP.NE.AND.EX P0, PT, RZ, c[0x0][0x354], PT, P0 ;  /* 0x0000d500ff007a0c */ /* 0x000fda0003f05300 */
[----:B------:R-:W-:Y:S05]  /*0590*/  @!P0 BRA `(.L_x_23) ;  /* 0x0000004000008947 */ /* 0x000fea0003800000 */
[----:B---3--:R-:W-:-:S05]  /*05a0*/  IMAD.WIDE R2, R56, R9, c[0x0][0x350] ;  /* 0x0000d40038027625 */ /* 0x008fca00078e0209 */
[----:B------:R-:W2:Y:S04]  /*05b0*/  LDG.E R4, [R2.64] ;  /* 0x0000000602047981 */ /* 0x000ea8000c1e1900 */
[----:B------:R-:W2:Y:S02]  /*05c0*/  LDG.E R0, [R2.64+0x4] ;  /* 0x0000040602007981 */ /* 0x000ea4000c1e1900 */
[----:B--2---:R-:W-:-:S05]  /*05d0*/  IADD3 R0, -R4, R0, RZ ;  /* 0x0000000004007210 */ /* 0x004fca0007ffe1ff */
.L_x_23:
[----:B-----5:R-:W-:Y:S01]  /*05e0*/  IMAD.IADD R65, R0, 0x1, -R175 ;  /* 0x0000000100417824 */ /* 0x020fe200078e0aaf */
[----:B------:R-:W-:Y:S01]  /*05f0*/  PLOP3.LUT P4, PT, PT, PT, PT, 0x80, 0x0 ;  /* 0x000000000000781c */ /* 0x000fe20003f8f070 */
[----:B------:R-:W-:Y:S01]  /*0600*/  CS2R R94, SRZ ;  /* 0x00000000005e7805 */ /* 0x000fe2000001ff00 */
[----:B------:R-:W-:Y:S01]  /*0610*/  CS2R R92, SRZ ;  /* 0x00000000005c7805 */ /* 0x000fe2000001ff00 */
[----:B------:R-:W-:Y:S01]  /*0620*/  CS2R R98, SRZ ;  /* 0x0000000000627805 */ /* 0x000fe2000001ff00 */
[C---:B------:R-:W-:Y:S01]  /*0630*/  ISETP.GE.AND P0, PT, R65.reuse, 0x1, PT ;  /* 0x000000014100780c */ /* 0x040fe20003f06270 */
[----:B------:R-:W-:Y:S01]  /*0640*/  CS2R R96, SRZ ;  /* 0x0000000000607805 */ /* 0x000fe2000001ff00 */
[----:B------:R-:W-:Y:S01]  /*0650*/  IADD3 R0, R65, 0x3f, RZ ;  /* 0x0000003f41007810 */ /* 0x000fe20007ffe0ff */
[----:B------:R-:W-:Y:S01]  /*0660*/  IMAD.MOV.U32 R12, RZ, RZ, RZ ;  /* 0x000000ffff0c7224 */ /* 0x000fe200078e00ff */
[----:B------:R-:W-:Y:S01]  /*0670*/  MOV R90, RZ ;  /* 0x000000ff005a7202 */ /* 0x000fe20000000f00 */
[----:B------:R-:W-:Y:S01]  /*0680*/  CS2R R88, SRZ ;  /* 0x0000000000587805 */ /* 0x000fe2000001ff00 */
[----:B-1-3--:R-:W-:Y:S01]  /*0690*/  SHF.R.S32.HI R2, RZ, 0x1f, R0 ;  /* 0x0000001fff027819 */ /* 0x00afe20000011400 */
[----:B------:R-:W-:Y:S01]  /*06a0*/  CS2R R86, SRZ ;  /* 0x0000000000567805 */ /* 0x000fe2000001ff00 */
[----:B------:R-:W-:Y:S01]  /*06b0*/  CS2R R84, SRZ ;  /* 0x0000000000547805 */ /* 0x000fe2000001ff00 */
[----:B------:R-:W-:Y:S01]  /*06c0*/  CS2R R14, SRZ ;  /* 0x00000000000e7805 */ /* 0x000fe2000001ff00 */
[----:B------:R-:W-:Y:S01]  /*06d0*/  LEA.HI R29, R2, R0, RZ, 0x6 ;  /* 0x00000000021d7211 */ /* 0x000fe200078f30ff */
[----:B------:R-:W-:Y:S01]  /*06e0*/  IMAD.MOV.U32 R78, RZ, RZ, RZ ;  /* 0x000000ffff4e7224 */ /* 0x000fe200078e00ff */
[----:B------:R-:W-:Y:S01]  /*06f0*/  CS2R R16, SRZ ;  /* 0x0000000000107805 */ /* 0x000fe2000001ff00 */
[----:B------:R-:W-:Y:S01]  /*0700*/  IMAD.MOV.U32 R76, RZ, RZ, RZ ;  /* 0x000000ffff4c7224 */ /* 0x000fe200078e00ff */
[----:B------:R-:W-:Y:S01]  /*0710*/  MOV R82, RZ ;  /* 0x000000ff00527202 */ /* 0x000fe20000000f00 */
[----:B------:R-:W-:Y:S01]  /*0720*/  IMAD.MOV.U32 R80, RZ, RZ, RZ ;  /* 0x000000ffff507224 */ /* 0x000fe200078e00ff */
[----:B------:R-:W-:Y:S01]  /*0730*/  CS2R R18, SRZ ;  /* 0x0000000000127805 */ /* 0x000fe2000001ff00 */
[----:B------:R-:W-:Y:S01]  /*0740*/  IMAD.MOV.U32 R74, RZ, RZ, RZ ;  /* 0x000000ffff4a7224 */ /* 0x000fe200078e00ff */
[----:B------:R-:W-:Y:S01]  /*0750*/  MOV R72, RZ ;  /* 0x000000ff00487202 */ /* 0x000fe20000000f00 */
        /* <DEDUP_REMOVED lines=10> */
[----:B------:R-:W-:Y:S01]  /*0800*/  CS2R R26, SRZ ;  /* 0x00000000001a7805 */ /* 0x000fe2000001ff00 */
[----:B------:R-:W-:Y:S01]  /*0810*/  IMAD.MOV.U32 R164, RZ, RZ, RZ ;  /* 0x000000ffffa47224 */ /* 0x000fe200078e00ff */
[----:B------:R-:W-:Y:S01]  /*0820*/  MOV R162, RZ ;  /* 0x000000ff00a27202 */ /* 0x000fe20000000f00 */
[----:B------:R-:W-:Y:S01]  /*0830*/  IMAD.MOV.U32 R28, RZ, RZ, RZ ;  /* 0x000000ffff1c7224 */ /* 0x000fe200078e00ff */
[----:B------:R-:W-:Y:S01]  /*0840*/  MOV R160, RZ ;  /* 0x000000ff00a07202 */ /* 0x000fe20000000f00 */
[----:B------:R-:W-:Y:S01]  /*0850*/  CS2R R154, SRZ ;  /* 0x00000000009a7805 */ /* 0x000fe2000001ff00 */
[----:B------:R-:W-:Y:S01]  /*0860*/  CS2R R30, SRZ ;  /* 0x00000000001e7805 */ /* 0x000fe2000001ff00 */
[----:B------:R-:W-:Y:S01]  /*0870*/  IMAD.MOV.U32 R152, RZ, RZ, RZ ;  /* 0x000000ffff987224 */ /* 0x000fe200078e00ff */
[----:B------:R-:W-:Y:S01]  /*0880*/  MOV R158, RZ ;  /* 0x000000ff009e7202 */ /* 0x000fe20000000f00 */
[----:B------:R-:W-:Y:S01]  /*0890*/  CS2R R32, SRZ ;  /* 0x0000000000207805 */ /* 0x000fe2000001ff00 */
[----:B------:R-:W-:Y:S01]  /*08a0*/  IMAD.MOV.U32 R156, RZ, RZ, RZ ;  /* 0x000000ffff9c7224 */ /* 0x000fe200078e00ff */
[----:B------:R-:W-:Y:S01]  /*08b0*/  CS2R R150, SRZ ;  /* 0x0000000000967805 */ /* 0x000fe2000001ff00 */
        /* <DEDUP_REMOVED lines=18> */
[----:B------:R-:W-:Y:S01]  /*09e0*/  CS2R R42, SRZ ;  /* 0x00000000002a7805 */ /* 0x000fe2000001ff00 */
[----:B------:R-:W-:Y:S01]  /*09f0*/  MOV R126, RZ ;  /* 0x000000ff007e7202 */ /* 0x000fe20000000f00 */
[----:B------:R-:W-:Y:S01]  /*0a00*/  IMAD.MOV.U32 R124, RZ, RZ, RZ ;  /* 0x000000ffff7c7224 */ /* 0x000fe200078e00ff */
[----:B------:R-:W-:Y:S01]  /*0a10*/  CS2R R114, SRZ ;  /* 0x0000000000727805 */ /* 0x000fe2000001ff00 */
[----:B------:R-:W-:Y:S01]  /*0a20*/  MOV R112, RZ ;  /* 0x000000ff00707202 */ /* 0x000fe20000000f00 */
[----:B------:R-:W-:Y:S01]  /*0a30*/  CS2R R44, SRZ ;  /* 0x00000000002c7805 */ /* 0x000fe2000001ff00 */
[----:B------:R-:W-:Y:S01]  /*0a40*/  IMAD.MOV.U32 R118, RZ, RZ, RZ ;  /* 0x000000ffff767224 */ /* 0x000fe200078e00ff */
[----:B------:R-:W-:Y:S01]  /*0a50*/  MOV R116, RZ ;  /* 0x000000ff00747202 */ /* 0x000fe20000000f00 */
[----:B------:R-:W-:Y:S01]  /*0a60*/  IMAD.MOV.U32 R54, RZ, RZ, RZ ;  /* 0x000000ffff367224 */ /* 0x000fe200078e00ff */
[----:B------:R-:W-:Y:S01]  /*0a70*/  MOV R53, RZ ;  /* 0x000000ff00357202 */ /* 0x000fe20000000f00 */
[----:B------:R-:W-:Y:S01]  /*0a80*/  CS2R R50, SRZ ;  /* 0x0000000000327805 */ /* 0x000fe2000001ff00 */
[----:B------:R-:W-:Y:S05]  /*0a90*/  @!P0 BRA `(.L_x_24) ;  /* 0x000094a000008947 */ /* 0x000fea0003800000 */
[----:B------:R-:W-:-:S04]  /*0aa0*/  ISETP.NE.U32.AND P5, PT, RZ, c[0x0][0x340], PT ;  /* 0x0000d000ff007a0c */ /* 0x000fc80003fa5070 */
[----:B------:R-:W-:-:S13]  /*0ab0*/  ISETP.NE.AND.EX P5, PT, RZ, c[0x0][0x344], PT, P5 ;  /* 0x0000d100ff007a0c */ /* 0x000fda0003fa5350 */
[----:B------:R-:W-:-:S05]  /*0ac0*/  @P5 IMAD.WIDE R2, R56, R9, c[0x0][0x340] ;  /* 0x0000d00038025625 */ /* 0x000fca00078e0209 */
[----:B------:R1:W5:Y:S01]  /*0ad0*/  @P5 LDG.E R14, [R2.64] ;  /* 0x00000006020e5981 */ /* 0x000362000c1e1900 */
[----:B------:R-:W-:Y:S01]  /*0ae0*/  SHF.R.S32.HI R10, RZ, 0x1f, R163 ;  /* 0x0000001fff0a7819 */ /* 0x000fe200000114a3 */
[----:B------:R-:W-:Y:S01]  /*0af0*/  IMAD.MOV.U32 R6, RZ, RZ, c[0x0][0x2c4] ;  /* 0x0000b100ff067624 */ /* 0x000fe200078e00ff */
[----:B------:R-:W-:Y:S01]  /*0b00*/  SHF.R.S32.HI R0, RZ, 0x1f, R8 ;  /* 0x0000001fff007819 */ /* 0x000fe20000011408 */
[----:B------:R-:W-:Y:S01]  /*0b10*/  IMAD R13, R13, c[0x0][0x2c4], RZ ;  /* 0x0000b1000d0d7a24 */ /* 0x000fe200078e02ff */
[-C--:B------:R-:W-:Y:S01]  /*0b20*/  LEA.HI R5, R10, R163.reuse, RZ, 0x2 ;  /* 0x000000a30a057211 */ /* 0x080fe200078f10ff */
[----:B------:R-:W-:Y:S01]  /*0b30*/  BSSY B0, `(.L_x_25) ;  /* 0x000005e000007945 */ /* 0x000fe20003800000 */
[----:B------:R-:W-:Y:S01]  /*0b40*/  ISETP.NE.AND P0, PT, R6, 0x1, PT ;  /* 0x000000010600780c */ /* 0x000fe20003f05270 */
[----:B------:R-:W-:Y:S01]  /*0b50*/  IMAD R0, R0, c[0x0][0x178], RZ ;  /* 0x00005e0000007a24 */ /* 0x000fe200078e02ff */
[----:B------:R-:W-:Y:S02]  /*0b60*/  LOP3.LUT R4, R5, 0xfffffffc, RZ, 0xc0, !PT ;  /* 0xfffffffc05047812 */ /* 0x000fe400078ec0ff */
[----:B------:R-:W-:Y:S01]  /*0b70*/  SHF.R.S32.HI R17, RZ, 0x2, R5 ;  /* 0x00000002ff117819 */ /* 0x000fe20000011405 */
[----:B------:R-:W-:Y:S01]  /*0b80*/  IMAD R0, R8, c[0x0][0x17c], R0 ;  /* 0x00005f0008007a24 */ /* 0x000fe200078e0200 */
[-C--:B------:R-:W-:Y:S01]  /*0b90*/  LEA.HI R24, R10, R163.reuse, RZ, 0x3 ;  /* 0x000000a30a187211 */ /* 0x080fe200078f18ff */
[----:B------:R-:W-:Y:S01]  /*0ba0*/  IMAD.IADD R9, R163, 0x1, -R4 ;  /* 0x00000001a3097824 */ /* 0x000fe200078e0a04 */
[----:B------:R-:W-:Y:S01]  /*0bb0*/  SEL R4, R56, RZ, !P2 ;  /* 0x000000ff38047207 */ /* 0x000fe20005000000 */
[----:B------:R-:W-:Y:S01]  /*0bc0*/  IMAD R5, R55, c[0x0][0x1b8], RZ ;  /* 0x00006e0037057a24 */ /* 0x000fe200078e02ff */
[-C--:B------:R-:W-:Y:S01]  /*0bd0*/  LEA.HI R20, R10, R163.reuse, RZ, 0x4 ;  /* 0x000000a30a147211 */ /* 0x080fe200078f20ff */
[C---:B------:R-:W-:Y:S01]  /*0be0*/  IMAD R171, R9.reuse, 0x20, R17 ;  /* 0x0000002009ab7824 */ /* 0x040fe200078e0211 */
[----:B------:R-:W-:Y:S01]  /*0bf0*/  SHF.R.S32.HI R22, RZ, 0x3, R24 ;  /* 0x00000003ff167819 */ /* 0x000fe20000011418 */
[----:B------:R-:W-:Y:S01]  /*0c00*/  IMAD R5, R52, c[0x0][0x1bc], R5 ;  /* 0x00006f0034057a24 */ /* 0x000fe200078e0205 */
[----:B------:R-:W-:Y:S01]  /*0c10*/  SHF.R.S32.HI R174, RZ, 0x6, R29 ;  /* 0x00000006ffae7819 */ /* 0x000fe2000001141d */
[----:B------:R-:W-:Y:S01]  /*0c20*/  IMAD.SHL.U32 R64, R9, 0x8, RZ ;  /* 0x0000000809407824 */ /* 0x000fe200078e00ff */
[----:B------:R2:W-:Y:S01]  /*0c30*/  STL [R1+0x4], R171 ;  /* 0x000004ab01007387 */ /* 0x0005e20000100800 */
[----:B------:R-:W-:Y:S01]  /*0c40*/  IMAD R16, R48, 0x80, R17 ;  /* 0x0000008030107824 */ /* 0x000fe200078e0211 */
[----:B------:R-:W-:Y:S01]  /*0c50*/  LEA.HI R162, R10, R163, RZ, 0x5 ;  /* 0x000000a30aa27211 */ /* 0x000fe200078f28ff */
[----:B-1----:R-:W-:Y:S01]  /*0c60*/  IMAD.WIDE.U32 R2, R8, c[0x0][0x178], RZ ;  /* 0x00005e0008027a25 */ /* 0x002fe200078e00ff */
[----:B------:R2:W-:Y:S01]  /*0c70*/  STL [R1], R174 ;  /* 0x000000ae01007387 */ /* 0x0005e20000100800 */
[----:B------:R-:W-:-:S02]  /*0c80*/  IADD3 R19, R64, 0x20, RZ ;  /* 0x0000002040137810 */ /* 0x000fc40007ffe0ff */
[----:B------:R-:W-:Y:S01]  /*0c90*/  IMAD.IADD R3, R3, 0x1, R0 ;  /* 0x0000000103037824 */ /* 0x000fe200078e0200 */
[----:B------:R-:W-:Y:S01]  /*0ca0*/  SHF.R.S32.HI R0, RZ, 0x1f, R56 ;  /* 0x0000001fff007819 */ /* 0x000fe20000011438 */
[----:B------:R-:W-:Y:S01]  /*0cb0*/  IMAD R8, R48, 0x80, R171 ;  /* 0x0000008030087824 */ /* 0x000fe200078e02ab */
[----:B------:R-:W-:Y:S01]  /*0cc0*/  SHF.R.S32.HI R23, RZ, 0x5, R162 ;  /* 0x00000005ff177819 */ /* 0x000fe200000114a2 */
[----:B------:R-:W-:Y:S01]  /*0cd0*/  IMAD.WIDE.U32 R2, R52, c[0x0][0x1b8], R2 ;  /* 0x00006e0034027a25 */ /* 0x000fe200078e0002 */
[----:B------:R-:W-:Y:S02]  /*0ce0*/  SEL R6, R0, RZ, !P2 ;  /* 0x000000ff00067207 */ /* 0x000fe40005000000 */
[----:B------:R-:W-:Y:S01]  /*0cf0*/  IADD3 R49, R64, 0x40, RZ ;  /* 0x0000004040317810 */ /* 0x000fe20007ffe0ff */
[----:B------:R-:W-:Y:S01]  /*0d00*/  @P0 IMAD.HI.U32 R7, R8, c[0x0][0x2c8], RZ ;  /* 0x0000b20008070a27 */ /* 0x000fe200078e00ff */
[----:B------:R-:W-:Y:S02]  /*0d10*/  ISETP.GE.AND P4, PT, R64, c[0x0][0x198], PT ;  /* 0x0000660040007a0c */ /* 0x000fe40003f86270 */
[----:B------:R-:W-:Y:S01]  /*0d20*/  ISETP.GE.AND P3, PT, R19, c[0x0][0x198], PT ;  /* 0x0000660013007a0c */ /* 0x000fe20003f66270 */
[----:B------:R-:W-:Y:S01]  /*0d30*/  IMAD.IADD R3, R3, 0x1, R5 ;  /* 0x0000000103037824 */ /* 0x000fe200078e0205 */
[----:B------:R-:W-:Y:S01]  /*0d40*/  ISETP.GE.AND P2, PT, R49, c[0x0][0x198], PT ;  /* 0x0000660031007a0c */ /* 0x000fe20003f46270 */
[----:B------:R-:W-:Y:S01]  /*0d50*/  IMAD.MOV.U32 R0, RZ, RZ, R8 ;  /* 0x000000ffff007224 */ /* 0x000fe200078e0008 */
[----:B------:R-:W-:Y:S01]  /*0d60*/  @P0 SHF.R.U32.HI R0, RZ, c[0x0][0x2cc], R7 ;  /* 0x0000b300ff000a19 */ /* 0x000fe20000011607 */
[----:B------:R-:W-:-:S02]  /*0d70*/  IMAD R5, R6, c[0x0][0x1c0], RZ ;  /* 0x0000700006057a24 */ /* 0x000fc400078e02ff */
[----:B------:R-:W-:-:S04]  /*0d80*/  IMAD.WIDE.U32 R2, R4, c[0x0][0x1c0], R2 ;  /* 0x0000700004027a25 */ /* 0x000fc800078e0002 */
[----:B------:R-:W-:Y:S01]  /*0d90*/  IMAD R6, R4, c[0x0][0x1c4], R5 ;  /* 0x0000710004067a24 */ /* 0x000fe200078e0205 */
[--C-:B------:R-:W-:Y:S01]  /*0da0*/  SHF.R.S32.HI R5, RZ, 0x1f, R0.reuse ;  /* 0x0000001fff057819 */ /* 0x100fe20000011400 */
[----:B------:R-:W-:Y:S02]  /*0db0*/  IMAD.MOV R4, RZ, RZ, -R0 ;  /* 0x000000ffff047224 */ /* 0x000fe400078e0a00 */
[----:B------:R-:W-:Y:S01]  /*0dc0*/  IMAD.IADD R3, R3, 0x1, R6 ;  /* 0x0000000103037824 */ /* 0x000fe200078e0206 */
[----:B------:R-:W-:Y:S01]  /*0dd0*/  LOP3.LUT R6, R20, 0xfffffff0, RZ, 0xc0, !PT ;  /* 0xfffffff014067812 */ /* 0x000fe200078ec0ff */
[----:B------:R-:W-:Y:S02]  /*0de0*/  IMAD R5, R5, c[0x0][0x1b0], RZ ;  /* 0x00006c0005057a24 */ /* 0x000fe400078e02ff */
[----:B------:R-:W-:Y:S02]  /*0df0*/  IMAD R4, R4, c[0x0][0x2c4], R8 ;  /* 0x0000b10004047a24 */ /* 0x000fe400078e0208 */
[----:B------:R-:W-:-:S02]  /*0e00*/  IMAD R5, R0, c[0x0][0x1b4], R5 ;  /* 0x00006d0000057a24 */ /* 0x000fc400078e0205 */
[----:B------:R-:W-:Y:S01]  /*0e10*/  IMAD.WIDE.U32 R2, R0, c[0x0][0x1b0], R2 ;  /* 0x00006c0000027a25 */ /* 0x000fe200078e0002 */
[----:B------:R-:W-:-:S03]  /*0e20*/  SHF.R.S32.HI R0, RZ, 0x1f, R4 ;  /* 0x0000001fff007819 */ /* 0x000fc60000011404 */
[----:B------:R-:W-:Y:S02]  /*0e30*/  IMAD.IADD R3, R3, 0x1, R5 ;  /* 0x0000000103037824 */ /* 0x000fe400078e0205 */
[----:B------:R-:W-:Y:S02]  /*0e40*/  IMAD R0, R0, c[0x0][0x1a8], RZ ;  /* 0x00006a0000007a24 */ /* 0x000fe400078e02ff */
[----:B------:R-:W-:Y:S02]  /*0e50*/  IMAD.SHL.U32 R5, R22, 0x40, RZ ;  /* 0x0000004016057824 */ /* 0x000fe400078e00ff */
[----:B------:R-:W-:Y:S02]  /*0e60*/  IMAD.IADD R18, R163, 0x1, -R6 ;  /* 0x00000001a3127824 */ /* 0x000fe400078e0a06 */
[C---:B------:R-:W-:Y:S01]  /*0e70*/  IMAD R7, R4.reuse, c[0x0][0x1ac], R0 ;  /* 0x00006b0004077a24 */ /* 0x040fe200078e0200 */
[----:B------:R-:W-:Y:S01]  /*0e80*/  LOP3.LUT R0, R5, 0xc0, RZ, 0xc0, !PT ;  /* 0x000000c005007812 */ /* 0x000fe200078ec0ff */
[----:B------:R-:W-:Y:S01]  /*0e90*/  IMAD.WIDE.U32 R2, R4, c[0x0][0x1a8], R2 ;  /* 0x00006a0004027a25 */ /* 0x000fe200078e0002 */
[----:B------:R-:W-:-:S02]  /*0ea0*/  LEA.HI R15, R18, R18, RZ, 0x1 ;  /* 0x00000012120f7211 */ /* 0x000fc400078f08ff */
[----:B------:R-:W-:Y:S01]  /*0eb0*/  SHF.R.U32.HI R5, RZ, 0x3, R0 ;  /* 0x00000003ff057819 */ /* 0x000fe20000011600 */
[----:B------:R-:W-:Y:S01]  /*0ec0*/  IMAD.IADD R4, R3, 0x1, R7 ;  /* 0x0000000103047824 */ /* 0x000fe200078e0207 */
[----:B------:R-:W-:Y:S02]  /*0ed0*/  LOP3.LUT R0, R0, 0x18, R64, 0xf8, !PT ;  /* 0x0000001800007812 */ /* 0x000fe400078ef840 */
[--C-:B------:R-:W-:Y:S02]  /*0ee0*/  SHF.R.S32.HI R6, RZ, 0x1, R15.reuse ;  /* 0x00000001ff067819 */ /* 0x100fe4000001140f */
[----:B------:R-:W-:Y:S02]  /*0ef0*/  SHF.R.S32.HI R3, RZ, 0x1f, R15 ;  /* 0x0000001fff037819 */ /* 0x000fe4000001140f */
[----:B------:R-:W-:Y:S02]  /*0f00*/  LEA R12, P0, R2, c[0x0][0x160], 0x1 ;  /* 0x00005800020c7a11 */ /* 0x000fe400078008ff */
[----:B------:R-:W-:-:S02]  /*0f10*/  LOP3.LUT R5, R0, R5, RZ, 0x3c, !PT ;  /* 0x0000000500057212 */ /* 0x000fc400078e3cff */
[----:B------:R-:W-:Y:S02]  /*0f20*/  LEA.HI R0, R3, R6, RZ, 0x2 ;  /* 0x0000000603007211 */ /* 0x000fe400078f10ff */
[----:B------:R-:W-:Y:S02]  /*0f30*/  LEA.HI R7, R17, R17, RZ, 0x1 ;  /* 0x0000001111077211 */ /* 0x000fe400078f08ff */
[----:B------:R-:W-:Y:S02]  /*0f40*/  LEA.HI.X R11, R2, c[0x0][0x164], R4, 0x1, P0 ;  /* 0x00005900020b7a11 */ /* 0x000fe400000f0c04 */
[----:B------:R-:W-:Y:S01]  /*0f50*/  ISETP.GE.AND P0, PT, R16, R13, PT ;  /* 0x0000000d1000720c */ /* 0x000fe20003f06270 */
[----:B------:R2:W1:Y:S01]  /*0f60*/  SHFL.IDX PT, R2, R12, RZ, 0x1c1f ;  /* 0x001c1fff0c027589 */ /* 0x00046200000e0000 */
[----:B------:R-:W-:Y:S02]  /*0f70*/  LOP3.LUT R4, R0, 0xfffffffc, RZ, 0xc0, !PT ;  /* 0xfffffffc00047812 */ /* 0x000fe400078ec0ff */
[----:B------:R-:W-:Y:S01]  /*0f80*/  LOP3.LUT R0, R7, 0x7fffffe, RZ, 0xc0, !PT ;  /* 0x07fffffe07007812 */ /* 0x000fe200078ec0ff */
[----:B------:R2:W3:Y:S02]  /*0f90*/  SHFL.IDX PT, R3, R11, RZ, 0x1c1f ;  /* 0x001c1fff0b037589 */ /* 0x0004e400000e0000 */
[----:B------:R-:W-:-:S02]  /*0fa0*/  IMAD.IADD R21, R6, 0x1, -R4 ;  /* 0x0000000106157824 */ /* 0x000fc400078e0a04 */
[----:B------:R-:W-:Y:S02]  /*0fb0*/  IMAD.IADD R0, R17, 0x1, -R0 ;  /* 0x0000000111007824 */ /* 0x000fe400078e0a00 */
[----:B------:R-:W-:Y:S01]  /*0fc0*/  IMAD.MOV.U32 R4, RZ, RZ, 0x10 ;  /* 0x00000010ff047424 */ /* 0x000fe200078e00ff */
[----:B------:R-:W-:Y:S01]  /*0fd0*/  LOP3.LUT P1, RZ, R21, 0x2, RZ, 0xc0, !PT ;  /* 0x0000000215ff7812 */ /* 0x000fe2000782c0ff */
[----:B------:R-:W-:-:S03]  /*0fe0*/  IMAD R0, R23, 0x8, R0 ;  /* 0x0000000817007824 */ /* 0x000fc600078e0200 */
[----:B------:R-:W-:Y:S01]  /*0ff0*/  SEL R4, R4, 0xfffffff0, !P1 ;  /* 0xfffffff004047807 */ /* 0x000fe20004800000 */
[----:B------:R-:W-:Y:S02]  /*1000*/  IMAD.U32 R226, R0, 0x20, R5 ;  /* 0x0000002000e27824 */ /* 0x000fe400078e0005 */
[----:B------:R-:W-:Y:S01]  /*1010*/  @!P5 IMAD.MOV.U32 R14, RZ, RZ, R56 ;  /* 0x000000ffff0ed224 */ /* 0x000fe200078e0038 */
[----:B------:R-:W-:Y:S05]  /*1020*/  @P0 BRA `(.L_x_26) ;  /* 0x000000e000000947 */ /* 0x000fea0003800000 */
[----:B-123--:R-:W-:Y:S01]  /*1030*/  SHF.R.S32.HI R5, RZ, 0x1f, R19 ;  /* 0x0000001fff057819 */ /* 0x00efe20000011413 */
[----:B------:R-:W-:Y:S01]  /*1040*/  IMAD.WIDE R8, R64, 0x2, R2 ;  /* 0x0000000240087825 */ /* 0x000fe200078e0202 */
[----:B------:R-:W-:Y:S02]  /*1050*/  SHF.R.S32.HI R0, RZ, 0x1f, R49 ;  /* 0x0000001fff007819 */ /* 0x000fe40000011431 */
[----:B------:R-:W-:Y:S02]  /*1060*/  LEA.HI R5, R5, R19, RZ, 0x3 ;  /* 0x0000001305057211 */ /* 0x000fe400078f18ff */
[----:B------:R-:W-:-:S02]  /*1070*/  LEA.HI R0, R0, R49, RZ, 0x3 ;  /* 0x0000003100007211 */ /* 0x000fc400078f18ff */
[----:B------:R-:W-:Y:S02]  /*1080*/  LOP3.LUT R5, R5, 0xfffffff8, RZ, 0xc0, !PT ;  /* 0xfffffff805057812 */ /* 0x000fe400078ec0ff */
[----:B------:R-:W-:Y:S01]  /*1090*/  LOP3.LUT R10, R0, 0xfffffff8, RZ, 0xc0, !PT ;  /* 0xfffffff8000a7812 */ /* 0x000fe200078ec0ff */
[----:B------:R-:W-:Y:S02]  /*10a0*/  IMAD.SHL.U32 R0, R226, 0x2, RZ ;  /* 0x00000002e2007824 */ /* 0x000fe400078e00ff */
[----:B------:R-:W-:-:S03]  /*10b0*/  IMAD.WIDE R6, R5, 0x2, R2 ;  /* 0x0000000205067825 */ /* 0x000fc600078e0202 */
[----:B------:R-:W-:Y:S01]  /*10c0*/  @!PT LDS RZ, [RZ] ;  /* 0x00000000fffff984 */ /* 0x000fe20000000800 */
[----:B------:R1:W-:Y:S01]  /*10d0*/  LDGSTS.E.BYPASS.LTC128B.128 [R0+0x6100], [R8.64], !P4 ;  /* 0x0610000008007fae */ /* 0x0003e2000e101d46 */
[----:B------:R-:W-:-:S03]  /*10e0*/  IMAD.WIDE R2, R10, 0x2, R2 ;  /* 0x000000020a027825 */ /* 0x000fc600078e0202 */
[----:B------:R1:W-:Y:S04]  /*10f0*/  LDGSTS.E.BYPASS.LTC128B.128 [R0+0x8100], [R6.64], !P3 ;  /* 0x0810000006007fae */ /* 0x0003e8000d901d46 */
[----:B------:R1:W-:Y:S02]  /*1100*/  LDGSTS.E.BYPASS.LTC128B.128 [R0+0xa100], [R2.64], !P2 ;  /* 0x0a10000002007fae */ /* 0x0003e4000d101d46 */
.L_x_26:
[----:B-123--:R-:W-:Y:S05]  /*1110*/  BSYNC B0 ;  /* 0x0000000000007941 */ /* 0x00efea0003800000 */
.L_x_25:
[----:B------:R-:W-:Y:S01]  /*1120*/  IADD3 R0, R16, 0x20, RZ ;  /* 0x0000002010007810 */ /* 0x000fe20007ffe0ff */
[----:B------:R1:W2:Y:S01]  /*1130*/  SHFL.IDX PT, R3, R11, 0x1, 0x1c1f ;  /* 0x003c1f000b037f89 */ /* 0x0002a200000e0000 */
[----:B------:R-:W-:Y:S02]  /*1140*/  BSSY B0, `(.L_x_27) ;  /* 0x0000012000007945 */ /* 0x000fe40003800000 */
[----:B------:R-:W-:Y:S01]  /*1150*/  ISETP.GE.AND P0, PT, R0, R13, PT ;  /* 0x0000000d0000720c */ /* 0x000fe20003f06270 */
[----:B------:R1:W3:-:S12]  /*1160*/  SHFL.IDX PT, R2, R12, 0x1, 0x1c1f ;  /* 0x003c1f000c027f89 */ /* 0x0002d800000e0000 */
[----:B------:R-:W-:Y:S05]  /*1170*/  @P0 BRA `(.L_x_28) ;  /* 0x000000e000000947 */ /* 0x000fea0003800000 */
[----:B------:R-:W-:Y:S01]  /*1180*/  SHF.R.S32.HI R5, RZ, 0x1f, R19 ;  /* 0x0000001fff057819 */ /* 0x000fe20000011413 */
[----:B--23--:R-:W-:Y:S01]  /*1190*/  IMAD.WIDE R8, R64, 0x2, R2 ;  /* 0x0000000240087825 */ /* 0x00cfe200078e0202 */
[----:B------:R-:W-:Y:S02]  /*11a0*/  SHF.R.S32.HI R0, RZ, 0x1f, R49 ;  /* 0x0000001fff007819 */ /* 0x000fe40000011431 */
[----:B------:R-:W-:Y:S02]  /*11b0*/  LEA.HI R5, R5, R19, RZ, 0x3 ;  /* 0x0000001305057211 */ /* 0x000fe400078f18ff */
[----:B------:R-:W-:Y:S02]  /*11c0*/  LEA.HI R0, R0, R49, RZ, 0x3 ;  /* 0x0000003100007211 */ /* 0x000fe400078f18ff */
[----:B------:R-:W-:Y:S02]  /*11d0*/  LOP3.LUT R5, R5, 0xfffffff8, RZ, 0xc0, !PT ;  /* 0xfffffff805057812 */ /* 0x000fe400078ec0ff */
[----:B------:R-:W-:Y:S01]  /*11e0*/  LOP3.LUT R10, R0, 0xfffffff8, RZ, 0xc0, !PT ;  /* 0xfffffff8000a7812 */ /* 0x000fe200078ec0ff */
[----:B------:R-:W-:-:S02]  /*11f0*/  IMAD.SHL.U32 R0, R226, 0x2, RZ ;  /* 0x00000002e2007824 */ /* 0x000fc400078e00ff */
[----:B------:R-:W-:-:S03]  /*1200*/  IMAD.WIDE R6, R5, 0x2, R2 ;  /* 0x0000000205067825 */ /* 0x000fc600078e0202 */
[----:B------:R-:W-:Y:S01]  /*1210*/  @!PT LDS RZ, [RZ] ;  /* 0x00000000fffff984 */ /* 0x000fe20000000800 */
[----:B------:R2:W-:Y:S01]  /*1220*/  LDGSTS.E.BYPASS.LTC128B.128 [R0+0x6900], [R8.64], !P4 ;  /* 0x0690000008007fae */ /* 0x0005e2000e101d46 */
[----:B------:R-:W-:-:S03]  /*1230*/  IMAD.WIDE R2, R10, 0x2, R2 ;  /* 0x000000020a027825 */ /* 0x000fc600078e0202 */
[----:B------:R2:W-:Y:S04]  /*1240*/  LDGSTS.E.BYPASS.LTC128B.128 [R0+0x8900], [R6.64], !P3 ;  /* 0x0890000006007fae */ /* 0x0005e8000d901d46 */
[----:B------:R2:W-:Y:S02]  /*1250*/  LDGSTS.E.BYPASS.LTC128B.128 [R0+0xa900], [R2.64], !P2 ;  /* 0x0a90000002007fae */ /* 0x0005e4000d101d46 */
.L_x_28:
[----:B------:R-:W-:Y:S05]  /*1260*/  BSYNC B0 ;  /* 0x0000000000007941 */ /* 0x000fea0003800000 */
.L_x_27:
[----:B--2---:R-:W-:Y:S01]  /*1270*/  IADD3 R0, R16, 0x40, RZ ;  /* 0x0000004010007810 */ /* 0x004fe20007ffe0ff */
[----:B------:R2:W4:Y:S01]  /*1280*/  SHFL.IDX PT, R3, R11, 0x2, 0x1c1f ;  /* 0x005c1f000b037f89 */ /* 0x00052200000e0000 */
[----:B------:R-:W-:Y:S02]  /*1290*/  BSSY B0, `(.L_x_29) ;  /* 0x0000012000007945 */ /* 0x000fe40003800000 */
[----:B------:R-:W-:Y:S01]  /*12a0*/  ISETP.GE.AND P0, PT, R0, R13, PT ;  /* 0x0000000d0000720c */ /* 0x000fe20003f06270 */
[----:B---3--:R2:W3:-:S12]  /*12b0*/  SHFL.IDX PT, R2, R12, 0x2, 0x1c1f ;  /* 0x005c1f000c027f89 */ /* 0x0084d800000e0000 */
[----:B------:R-:W-:Y:S05]  /*12c0*/  @P0 BRA `(.L_x_30) ;  /* 0x000000e000000947 */ /* 0x000fea0003800000 */
[----:B------:R-:W-:Y:S01]  /*12d0*/  SHF.R.S32.HI R5, RZ, 0x1f, R19 ;  /* 0x0000001fff057819 */ /* 0x000fe20000011413 */
[----:B---34-:R-:W-:Y:S01]  /*12e0*/  IMAD.WIDE R8, R64, 0x2, R2 ;  /* 0x0000000240087825 */ /* 0x018fe200078e0202 */
        /* <DEDUP_REMOVED lines=12> */
.L_x_30:
[----:B------:R-:W-:Y:S05]  /*13b0*/  BSYNC B0 ;  /* 0x0000000000007941 */ /* 0x000fea0003800000 */
.L_x_29:
[----:B------:R-:W-:Y:S01]  /*13c0*/  MOV R176, c[0x0][0x2b8] ;  /* 0x0000ae0000b07a02 */ /* 0x000fe20000000f00 */
[----:B---3--:R-:W-:Y:S01]  /*13d0*/  SHFL.IDX PT, R2, R12, 0x3, 0x1c1f ;  /* 0x007c1f000c027f89 */ /* 0x008fe200000e0000 */
[----:B------:R-:W-:Y:S01]  /*13e0*/  LEA R0, R174, R171, 0x6 ;  /* 0x000000abae007211 */ /* 0x000fe200078e30ff */
[----:B-----5:R-:W-:Y:S01]  /*13f0*/  IMAD.WIDE.U32 R172, R14, c[0x0][0x2b0], RZ ;  /* 0x0000ac000eac7a25 */ /* 0x020fe200078e00ff */
[----:B------:R-:W-:Y:S01]  /*1400*/  ISETP.NE.AND P5, PT, R176, 0x1, PT ;  /* 0x00000001b000780c */ /* 0x000fe20003fa5270 */
[----:B----4-:R-:W3:Y:S01]  /*1410*/  SHFL.IDX PT, R3, R11, 0x3, 0x1c1f ;  /* 0x007c1f000b037f89 */ /* 0x010ee200000e0000 */
[----:B------:R-:W-:-:S02]  /*1420*/  IADD3 R0, R0, -0x40, RZ ;  /* 0xffffffc000007810 */ /* 0x000fc40007ffe0ff */
[----:B------:R-:W-:Y:S02]  /*1430*/  SHF.R.S32.HI R5, RZ, 0x1f, R14 ;  /* 0x0000001fff057819 */ /* 0x000fe4000001140e */
[----:B------:R-:W-:Y:S02]  /*1440*/  IADD3 R7, R16, 0x60, RZ ;  /* 0x0000006010077810 */ /* 0x000fe40007ffe0ff */
[----:B------:R-:W-:Y:S01]  /*1450*/  SHF.R.S32.HI R9, RZ, 0x1f, R49 ;  /* 0x0000001fff097819 */ /* 0x000fe20000011431 */
[----:B------:R-:W-:Y:S01]  /*1460*/  IMAD R5, R5, c[0x0][0x2b0], RZ ;  /* 0x0000ac0005057a24 */ /* 0x000fe200078e02ff */
[----:B------:R-:W-:Y:S02]  /*1470*/  IADD3 R10, R0, R175, RZ ;  /* 0x000000af000a7210 */ /* 0x000fe40007ffe0ff */
[----:B------:R-:W-:Y:S01]  /*1480*/  SHF.L.U32 R226, R226, 0x1, RZ ;  /* 0x00000001e2e27819 */ /* 0x000fe200000006ff */
[----:B------:R-:W-:Y:S01]  /*1490*/  IMAD R8, R14, c[0x0][0x2b4], R5 ;  /* 0x0000ad000e087a24 */ /* 0x000fe200078e0205 */
[----:B------:R-:W-:Y:S01]  /*14a0*/  ISETP.GE.AND P1, PT, R0, R65, PT ;  /* 0x000000410000720c */ /* 0x000fe20003f26270 */
[----:B------:R-:W-:Y:S01]  /*14b0*/  @P5 IMAD.HI.U32 R6, R10, c[0x0][0x2bc], RZ ;  /* 0x0000af000a065a27 */ /* 0x000fe200078e00ff */
[----:B------:R-:W-:Y:S01]  /*14c0*/  ISETP.GE.AND P0, PT, R7, R13, PT ;  /* 0x0000000d0700720c */ /* 0x000fe20003f06270 */
[----:B------:R-:W-:Y:S01]  /*14d0*/  STL.64 [R1+0x20], R172 ;  /* 0x000020ac01007387 */ /* 0x000fe20000100a00 */
[----:B------:R-:W-:Y:S01]  /*14e0*/  LEA.HI R9, R9, R49, RZ, 0x3 ;  /* 0x0000003109097211 */ /* 0x000fe200078f18ff */
[----:B------:R-:W-:Y:S01]  /*14f0*/  IMAD.MOV.U32 R0, RZ, RZ, R10 ;  /* 0x000000ffff007224 */ /* 0x000fe200078e000a */
[----:B------:R-:W-:-:S02]  /*1500*/  @P5 SHF.R.U32.HI R0, RZ, c[0x0][0x2c0], R6 ;  /* 0x0000b000ff005a19 */ /* 0x000fc40000011606 */
[----:B------:R-:W-:Y:S02]  /*1510*/  SHF.R.S32.HI R6, RZ, 0x1f, R19 ;  /* 0x0000001fff067819 */ /* 0x000fe40000011413 */
[----:B------:R-:W-:Y:S02]  /*1520*/  LOP3.LUT R183, R9, 0xfffffff8, RZ, 0xc0, !PT ;  /* 0xfffffff809b77812 */ /* 0x000fe400078ec0ff */
[----:B------:R-:W-:Y:S02]  /*1530*/  LEA.HI R5, R6, R19, RZ, 0x3 ;  /* 0x0000001306057211 */ /* 0x000fe400078f18ff */
[----:B------:R-:W-:Y:S01]  /*1540*/  IADD3 R170, R173, R8, RZ ;  /* 0x00000008adaa7210 */ /* 0x000fe20007ffe0ff */
[----:B---3--:R-:W-:Y:S01]  /*1550*/  @!P0 IMAD.WIDE R6, R64, 0x2, R2 ;  /* 0x0000000240068825 */ /* 0x008fe200078e0202 */
[----:B------:R-:W-:Y:S02]  /*1560*/  LOP3.LUT R184, R5, 0xfffffff8, RZ, 0xc0, !PT ;  /* 0xfffffff805b87812 */ /* 0x000fe400078ec0ff */
[----:B------:R-:W-:-:S02]  /*1570*/  ISETP.GT.OR P1, PT, R171, 0x3f, P1 ;  /* 0x0000003fab00780c */ /* 0x000fc40000f24670 */
[----:B------:R-:W-:Y:S01]  /*1580*/  MOV R227, RZ ;  /* 0x000000ff00e37202 */ /* 0x000fe20000000f00 */
[--C-:B------:R-:W-:Y:S01]  /*1590*/  @!P0 IMAD.WIDE R8, R184, 0x2, R2.reuse ;  /* 0x00000002b8088825 */ /* 0x100fe200078e0202 */
[----:B------:R-:W-:Y:S01]  /*15a0*/  @!PT LDS RZ, [RZ] ;  /* 0x00000000fffff984 */ /* 0x000fe20000000800 */
[----:B------:R3:W-:Y:S03]  /*15b0*/  @!P0 LDGSTS.E.BYPASS.LTC128B.128 [R226+0x7900], [R6.64], !P4 ;  /* 0x0790000006e28fae */ /* 0x0007e6000e101d46 */
[----:B------:R-:W-:Y:S01]  /*15c0*/  @!P0 IMAD.WIDE R2, R183, 0x2, R2 ;  /* 0x00000002b7028825 */ /* 0x000fe200078e0202 */
[----:B------:R4:W-:Y:S04]  /*15d0*/  @!P0 LDGSTS.E.BYPASS.LTC128B.128 [R226+0x9900], [R8.64], !P3 ;  /* 0x0990000008e28fae */ /* 0x0009e8000d901d46 */
[----:B------:R1:W-:Y:S01]  /*15e0*/  @!P0 LDGSTS.E.BYPASS.LTC128B.128 [R226+0xb900], [R2.64], !P2 ;  /* 0x0b90000002e28fae */ /* 0x0003e2000d101d46 */
[----:B------:R-:W-:-:S03]  /*15f0*/  @!P1 IADD3 R5, P5, R0, R172, RZ ;  /* 0x000000ac00059210 */ /* 0x000fc60007fbe0ff */
[----:B------:R-:W0:Y:S01]  /*1600*/  LDGDEPBAR ;  /* 0x00000000000079af */ /* 0x000e220000000000 */
[----:B------:R-:W-:Y:S01]  /*1610*/  IMAD.WIDE.U32 R168, R52, c[0x0][0x1e8], RZ ;  /* 0x00007a0034a87a25 */ /* 0x000fe200078e00ff */
[----:B------:R-:W-:Y:S02]  /*1620*/  SHF.R.S32.HI R14, RZ, 0x4, R20 ;  /* 0x00000004ff0e7819 */ /* 0x000fe40000011414 */
[----:B-12---:R-:W-:Y:S01]  /*1630*/  LOP3.LUT R12, R24, 0xfffffff8, RZ, 0xc0, !PT ;  /* 0xfffffff8180c7812 */ /* 0x006fe200078ec0ff */
[----:B------:R-:W-:Y:S01]  /*1640*/  STL [R1+0x28], R170 ;  /* 0x000028aa01007387 */ /* 0x000fe20000100800 */
[----:B---3--:R-:W-:Y:S02]  /*1650*/  @!P1 LEA.HI.X.SX32 R7, R0, R170, 0x1, P5 ;  /* 0x000000aa00079211 */ /* 0x008fe400028f0eff */
[----:B------:R-:W-:-:S04]  /*1660*/  @!P1 LEA R6, P4, R5, c[0x0][0x2a0], 0x2 ;  /* 0x0000a80005069a11 */ /* 0x000fc800078810ff */
[----:B------:R-:W-:Y:S01]  /*1670*/  @!P1 LEA.HI.X R7, R5, c[0x0][0x2a4], R7, 0x2, P4 ;  /* 0x0000a90005079a11 */ /* 0x000fe200020f1407 */
[----:B------:R-:W-:Y:S06]  /*1680*/  BAR.SYNC.DEFER_BLOCKING 0x0 ;  /* 0x0000000000007b1d */ /* 0x000fec0000010000 */
[----:B------:R-:W4:Y:S01]  /*1690*/  @!P1 LDG.E R227, [R6.64] ;  /* 0x0000000606e39981 */ /* 0x000f22000c1e1900 */
[----:B------:R-:W-:Y:S01]  /*16a0*/  IMAD.MOV R0, RZ, RZ, -R0 ;  /* 0x000000ffff007224 */ /* 0x000fe200078e0a00 */
[----:B------:R-:W-:Y:S01]  /*16b0*/  ISETP.GE.AND P6, PT, R64, c[0x0][0x1d4], PT ;  /* 0x0000750040007a0c */ /* 0x000fe20003fc6270 */
[----:B------:R-:W-:Y:S01]  /*16c0*/  IMAD.WIDE.U32 R24, R52, c[0x0][0x210], RZ ;  /* 0x0000840034187a25 */ /* 0x000fe200078e00ff */
[----:B------:R-:W-:-:S02]  /*16d0*/  ISETP.GE.AND P5, PT, R19, c[0x0][0x1d4], PT ;  /* 0x0000750013007a0c */ /* 0x000fc40003fa6270 */
[----:B------:R-:W-:Y:S01]  /*16e0*/  IADD3 R12, -R12, R163, RZ ;  /* 0x000000a30c0c7210 */ /* 0x000fe20007ffe1ff */
[----:B------:R-:W-:Y:S01]  /*16f0*/  IMAD R228, R0, c[0x0][0x2b8], R10 ;  /* 0x0000ae0000e47a24 */ /* 0x000fe200078e020a */
[----:B------:R-:W-:Y:S02]  /*1700*/  SHF.R.S32.HI R10, RZ, 0x1f, R18 ;  /* 0x0000001fff0a7819 */ /* 0x000fe40000011412 */
[----:B------:R-:W-:Y:S01]  /*1710*/  LEA.HI R13, R12, R12, RZ, 0x1 ;  /* 0x0000000c0c0d7211 */ /* 0x000fe200078f08ff */
[----:B------:R-:W-:Y:S01]  /*1720*/  IMAD.WIDE.U32 R2, R228, c[0x0][0x1e0], RZ ;  /* 0x00007800e4027a25 */ /* 0x000fe200078e00ff */
[----:B------:R-:W-:Y:S02]  /*1730*/  SHF.R.S32.HI R5, RZ, 0x1f, R228 ;  /* 0x0000001fff057819 */ /* 0x000fe400000114e4 */
[----:B------:R-:W-:Y:S02]  /*1740*/  ISETP.GE.AND P4, PT, R49, c[0x0][0x1d4], PT ;  /* 0x0000750031007a0c */ /* 0x000fe40003f86270 */
[----:B------:R-:W-:Y:S01]  /*1750*/  ISETP.GE.AND P2, PT, R64, c[0x0][0x1d4], PT ;  /* 0x0000750040007a0c */ /* 0x000fe20003f46270 */
[C---:B------:R-:W-:Y:S01]  /*1760*/  IMAD R0, R5.reuse, c[0x0][0x1e0], RZ ;  /* 0x0000780005007a24 */ /* 0x040fe200078e02ff */
[----:B------:R-:W-:Y:S01]  /*1770*/  SHF.R.S32.HI R166, RZ, 0x1f, R64 ;  /* 0x0000001fffa67819 */ /* 0x000fe20000011440 */
[----:B------:R-:W-:Y:S01]  /*1780*/  IMAD R5, R5, c[0x0][0x208], RZ ;  /* 0x0000820005057a24 */ /* 0x000fe200078e02ff */
[----:B------:R-:W-:Y:S01]  /*1790*/  SHF.R.S32.HI R165, RZ, 0x1f, R184 ;  /* 0x0000001fffa57819 */ /* 0x000fe200000114b8 */
[C---:B------:R-:W-:Y:S01]  /*17a0*/  IMAD R0, R228.reuse, c[0x0][0x1e4], R0 ;  /* 0x00007900e4007a24 */ /* 0x040fe200078e0200 */
[----:B------:R-:W-:Y:S01]  /*17b0*/  SHF.R.S32.HI R164, RZ, 0x1f, R183 ;  /* 0x0000001fffa47819 */ /* 0x000fe200000114b7 */
[----:B------:R-:W-:-:S03]  /*17c0*/  IMAD R5, R228, c[0x0][0x20c], R5 ;  /* 0x00008300e4057a24 */ /* 0x000fc600078e0205 */
[----:B------:R-:W-:Y:S01]  /*17d0*/  IADD3 R3, R3, R0, RZ ;  /* 0x0000000003037210 */ /* 0x000fe20007ffe0ff */
[----:B------:R-:W-:-:S04]  /*17e0*/  IMAD R0, R55, c[0x0][0x1e8], RZ ;  /* 0x00007a0037007a24 */ /* 0x000fc800078e02ff */
[----:B------:R-:W-:-:S05]  /*17f0*/  IMAD R0, R52, c[0x0][0x1ec], R0 ;  /* 0x00007b0034007a24 */ /* 0x000fca00078e0200 */
[----:B------:R-:W-:Y:S02]  /*1800*/  IADD3 R167, R169, R0, RZ ;  /* 0x00000000a9a77210 */ /* 0x000fe40007ffe0ff */
[----:B----4-:R-:W-:Y:S01]  /*1810*/  SHF.R.S32.HI R9, RZ, 0x1f, R227 ;  /* 0x0000001fff097819 */ /* 0x010fe200000114e3 */
[----:B------:R-:W-:-:S04]  /*1820*/  IMAD.WIDE.U32 R6, R227, c[0x0][0x1f0], R2 ;  /* 0x00007c00e3067a25 */ /* 0x000fc800078e0002 */
[----:B------:R-:W-:Y:S01]  /*1830*/  IMAD R8, R9, c[0x0][0x1f0], RZ ;  /* 0x00007c0009087a24 */ /* 0x000fe200078e02ff */
[----:B------:R-:W-:Y:S01]  /*1840*/  IADD3 R0, P0, R168, R6, RZ ;  /* 0x00000006a8007210 */ /* 0x000fe20007f1e0ff */
[----:B------:R-:W-:-:S04]  /*1850*/  IMAD.WIDE.U32 R2, R228, c[0x0][0x208], RZ ;  /* 0x00008200e4027a25 */ /* 0x000fc800078e00ff */
[----:B------:R-:W-:Y:S01]  /*1860*/  IMAD R8, R227, c[0x0][0x1f4], R8 ;  /* 0x00007d00e3087a24 */ /* 0x000fe200078e0208 */
[----:B------:R-:W-:Y:S02]  /*1870*/  IADD3 R3, R3, R5, RZ ;  /* 0x0000000503037210 */ /* 0x000fe40007ffe0ff */
[----:B------:R-:W-:Y:S02]  /*1880*/  LOP3.LUT R5, R15, 0x7fffffe, RZ, 0xc0, !PT ;  /* 0x07fffffe0f057812 */ /* 0x000fe400078ec0ff */
[----:B------:R-:W-:Y:S01]  /*1890*/  IADD3.X R6, R167, R7, R8, P0, !PT ;  /* 0x00000007a7067210 */ /* 0x000fe200007fe408 */
[----:B------:R-:W-:Y:S01]  /*18a0*/  IMAD.WIDE.U32 R2, R227, c[0x0][0x218], R2 ;  /* 0x00008600e3027a25 */ /* 0x000fe200078e0002 */
[----:B------:R-:W-:Y:S02]  /*18b0*/  LEA R16, P0, R0, c[0x0][0x1c8], 0x1 ;  /* 0x0000720000107a11 */ /* 0x000fe400078008ff */
[----:B------:R-:W-:Y:S02]  /*18c0*/  IADD3 R150, R18, -R5, RZ ;  /* 0x8000000512967210 */ /* 0x000fe40007ffe0ff */
[----:B------:R-:W-:-:S02]  /*18d0*/  LEA.HI.X R15, R0, c[0x0][0x1cc], R6, 0x1, P0 ;  /* 0x00007300000f7a11 */ /* 0x000fc400000f0c06 */
[----:B------:R-:W-:Y:S01]  /*18e0*/  LEA R0, R174, 0xffffffc0, 0x6 ;  /* 0xffffffc0ae007811 */ /* 0x000fe200078e30ff */
[----:B------:R-:W-:Y:S01]  /*18f0*/  SHFL.IDX PT, R6, R16, RZ, 0x1c1f ;  /* 0x001c1fff10067589 */ /* 0x000fe200000e0000 */
[----:B------:R-:W-:Y:S02]  /*1900*/  LEA.HI R8, R20, R14, RZ, 0x1 ;  /* 0x0000000e14087211 */ /* 0x000fe400078f08ff */
[----:B------:R-:W-:Y:S01]  /*1910*/  LEA.HI R20, R10, R18, RZ, 0x3 ;  /* 0x000000120a147211 */ /* 0x000fe200078f18ff */
[----:B------:R-:W1:Y:S01]  /*1920*/  SHFL.IDX PT, R7, R15, RZ, 0x1c1f ;  /* 0x001c1fff0f077589 */ /* 0x000e6200000e0000 */
[----:B------:R-:W-:Y:S01]  /*1930*/  IMAD.IADD R151, R65, 0x1, -R0 ;  /* 0x0000000141977824 */ /* 0x000fe200078e0a00 */
[----:B------:R-:W-:Y:S01]  /*1940*/  LOP3.LUT R8, R8, 0xfffffffe, RZ, 0xc0, !PT ;  /* 0xfffffffe08087812 */ /* 0x000fe200078ec0ff */
[----:B------:R-:W-:-:S03]  /*1950*/  IMAD R0, R55, c[0x0][0x210], RZ ;  /* 0x0000840037007a24 */ /* 0x000fc600078e02ff */
[----:B------:R-:W-:Y:S01]  /*1960*/  IADD3 R48, -R17, R151, RZ ;  /* 0x0000009711307210 */ /* 0x000fe20007ffe1ff */
[----:B------:R-:W-:Y:S01]  /*1970*/  IMAD R5, R52, c[0x0][0x214], R0 ;  /* 0x0000850034057a24 */ /* 0x000fe200078e0200 */
[----:B------:R-:W-:Y:S01]  /*1980*/  IADD3 R14, R14, -R8, RZ ;  /* 0x800000080e0e7210 */ /* 0x000fe20007ffe0ff */
[----:B------:R-:W-:Y:S01]  /*1990*/  IMAD R0, R9, c[0x0][0x218], RZ ;  /* 0x0000860009007a24 */ /* 0x000fe200078e02ff */
[----:B------:R-:W-:Y:S01]  /*19a0*/  ISETP.GE.AND P1, PT, R48, 0x1, PT ;  /* 0x000000013000780c */ /* 0x000fe20003f26270 */
[----:B------:R-:W-:Y:S01]  /*19b0*/  IMAD.IADD R11, R25, 0x1, R5 ;  /* 0x00000001190b7824 */ /* 0x000fe200078e0205 */
[----:B------:R-:W-:Y:S01]  /*19c0*/  IADD3 R5, P0, R24, R2, RZ ;  /* 0x0000000218057210 */ /* 0x000fe20007f1e0ff */
[----:B------:R-:W-:-:S05]  /*19d0*/  IMAD R0, R227, c[0x0][0x21c], R0 ;  /* 0x00008700e3007a24 */ /* 0x000fca00078e0200 */
[----:B------:R-:W-:Y:S02]  /*19e0*/  IADD3.X R0, R11, R3, R0, P0, !PT ;  /* 0x000000030b007210 */ /* 0x000fe400007fe400 */
[----:B------:R-:W-:Y:S02]  /*19f0*/  LEA R10, P0, R5, c[0x0][0x1f8], 0x1 ;  /* 0x00007e00050a7a11 */ /* 0x000fe400078008ff */
[----:B------:R-:W-:Y:S01]  /*1a00*/  LOP3.LUT R11, R13, 0x7fffffe, RZ, 0xc0, !PT ;  /* 0x07fffffe0d0b7812 */ /* 0x000fe200078ec0ff */
[----:B-1----:R-:W-:Y:S01]  /*1a10*/  @P1 IMAD.WIDE R8, R64, 0x2, R6 ;  /* 0x0000000240081825 */ /* 0x002fe200078e0206 */
[----:B------:R-:W-:Y:S01]  /*1a20*/  LEA.HI.X R0, R5, c[0x0][0x1fc], R0, 0x1, P0 ;  /* 0x00007f0005007a11 */ /* 0x000fe200000f0c00 */
[----:B------:R-:W-:Y:S01]  /*1a30*/  SHFL.IDX PT, R17, R10, RZ, 0x1c1f ;  /* 0x001c1fff0a117589 */ /* 0x000fe200000e0000 */
[----:B------:R-:W-:Y:S01]  /*1a40*/  IADD3 R18, R12, -R11, RZ ;  /* 0x8000000b0c127210 */ /* 0x000fe20007ffe0ff */
[--C-:B------:R-:W-:Y:S01]  /*1a50*/  @P1 IMAD.WIDE R2, R184, 0x2, R6.reuse ;  /* 0x00000002b8021825 */ /* 0x100fe200078e0206 */
[----:B------:R-:W-:Y:S01]  /*1a60*/  SHF.L.U32 R5, R21, 0x6, RZ ;  /* 0x0000000615057819 */ /* 0x000fe200000006ff */
[----:B------:R1:W-:Y:S01]  /*1a70*/  @P1 LDGSTS.E.BYPASS.LTC128B.128 [R226+0x3100], [R8.64], !P6 ;  /* 0x0310000008e21fae */ /* 0x0003e2000f101d46 */
[----:B------:R-:W-:Y:S01]  /*1a80*/  ISETP.GT.AND P0, PT, R48, 0x20, PT ;  /* 0x000000203000780c */ /* 0x000fe20003f04270 */
[----:B------:R-:W-:Y:S01]  /*1a90*/  @P1 IMAD.WIDE R6, R183, 0x2, R6 ;  /* 0x00000002b7061825 */ /* 0x000fe200078e0206 */
[----:B------:R-:W-:Y:S01]  /*1aa0*/  LOP3.LUT R5, R5, 0xc0, RZ, 0xc0, !PT ;  /* 0x000000c005057812 */ /* 0x000fe200078ec0ff */
[----:B------:R2:W-:Y:S01]  /*1ab0*/  @P1 LDGSTS.E.BYPASS.LTC128B.128 [R226+0x4100], [R2.64], !P5 ;  /* 0x0410000002e21fae */ /* 0x0005e2000e901d46 */
[----:B------:R-:W-:-:S03]  /*1ac0*/  LEA R18, R14, R18, 0x3 ;  /* 0x000000120e127211 */ /* 0x000fc600078e18ff */
[----:B------:R-:W-:Y:S04]  /*1ad0*/  SHFL.IDX PT, R12, R0, RZ, 0x1c1f ;  /* 0x001c1fff000c7589 */ /* 0x000fe800000e0000 */
[----:B------:R3:W-:Y:S04]  /*1ae0*/  SHFL.IDX PT, R11, R0, 0x1, 0x1c1f ;  /* 0x003c1f00000b7f89 */ /* 0x0007e800000e0000 */
[----:B------:R4:W-:Y:S04]  /*1af0*/  @P1 LDGSTS.E.BYPASS.LTC128B.128 [R226+0x5100], [R6.64], !P4 ;  /* 0x0510000006e21fae */ /* 0x0009e8000e101d46 */
[----:B------:R-:W-:Y:S01]  /*1b00*/  SHFL.IDX PT, R10, R10, 0x1, 0x1c1f ;  /* 0x003c1f000a0a7f89 */ /* 0x000fe200000e0000 */
[----:B-1----:R-:W-:Y:S01]  /*1b10*/  SHF.L.U32 R8, R14, 0x3, RZ ;  /* 0x000000030e087819 */ /* 0x002fe200000006ff */
[----:B------:R-:W-:-:S02]  /*1b20*/  IMAD.SHL.U32 R9, R22, 0x8, RZ ;  /* 0x0000000816097824 */ /* 0x000fc400078e00ff */
[----:B--2---:R-:W-:Y:S01]  /*1b30*/  SHFL.IDX PT, R2, R16, 0x1, 0x1c1f ;  /* 0x003c1f0010027f89 */ /* 0x004fe200000e0000 */
[----:B------:R-:W-:Y:S02]  /*1b40*/  LOP3.LUT R8, R5, 0x8, R8, 0xf8, !PT ;  /* 0x0000000805087812 */ /* 0x000fe400078ef808 */
[----:B------:R-:W-:Y:S01]  /*1b50*/  SHF.R.U32.HI R5, RZ, 0x3, R5 ;  /* 0x00000003ff057819 */ /* 0x000fe20000011605 */
[----:B------:R-:W4:Y:S01]  /*1b60*/  SHFL.IDX PT, R3, R15, 0x1, 0x1c1f ;  /* 0x003c1f000f037f89 */ /* 0x000f2200000e0000 */
[----:B---3--:R-:W-:Y:S02]  /*1b70*/  SHF.R.S32.HI R0, RZ, 0x1, R13 ;  /* 0x00000001ff007819 */ /* 0x008fe4000001140d */
[----:B------:R-:W-:Y:S02]  /*1b80*/  LOP3.LUT R149, R8, R5, RZ, 0x3c, !PT ;  /* 0x0000000508957212 */ /* 0x000fe400078e3cff */
[C---:B------:R-:W-:Y:S02]  /*1b90*/  LOP3.LUT P3, RZ, R0.reuse, 0x2, RZ, 0xc0, !PT ;  /* 0x0000000200ff7812 */ /* 0x040fe4000786c0ff */
[----:B------:R-:W-:-:S04]  /*1ba0*/  SHF.L.U32 R0, R0, 0x6, RZ ;  /* 0x0000000600007819 */ /* 0x000fc800000006ff */
[----:B------:R-:W-:-:S04]  /*1bb0*/  LOP3.LUT R0, R0, 0xc0, RZ, 0xc0, !PT ;  /* 0x000000c000007812 */ /* 0x000fc800078ec0ff */
[----:B------:R-:W-:Y:S02]  /*1bc0*/  LOP3.LUT R5, R0, 0x8, R9, 0xf8, !PT ;  /* 0x0000000800057812 */ /* 0x000fe400078ef809 */
[----:B------:R-:W-:-:S04]  /*1bd0*/  SHF.R.U32.HI R0, RZ, 0x3, R0 ;  /* 0x00000003ff007819 */ /* 0x000fc80000011600 */
[----:B------:R-:W-:Y:S02]  /*1be0*/  LOP3.LUT R5, R5, R0, RZ, 0x3c, !PT ;  /* 0x0000000005057212 */ /* 0x000fe400078e3cff */
[----:B------:R-:W-:Y:S01]  /*1bf0*/  SHF.L.U32 R0, R20, 0x5, RZ ;  /* 0x0000000514007819 */ /* 0x000fe200000006ff */
[----:B----4-:R-:W-:-:S03]  /*1c00*/  @P0 IMAD.WIDE R6, R64, 0x2, R2 ;  /* 0x0000000240060825 */ /* 0x010fc600078e0202 */
[----:B------:R-:W-:Y:S01]  /*1c10*/  LOP3.LUT R148, R0, 0xffffff00, RZ, 0xc0, !PT ;  /* 0xffffff0000947812 */ /* 0x000fe200078ec0ff */
[--C-:B------:R-:W-:Y:S01]  /*1c20*/  @P0 IMAD.WIDE R8, R184, 0x2, R2.reuse ;  /* 0x00000002b8080825 */ /* 0x100fe200078e0202 */
[----:B------:R1:W-:Y:S02]  /*1c30*/  @P0 LDGSTS.E.BYPASS.LTC128B.128 [R226+0x3900], [R6.64], !P6 ;  /* 0x0390000006e20fae */ /* 0x0003e4000f101d46 */
[----:B------:R-:W-:Y:S01]  /*1c40*/  LEA R0, R23, R148, 0x9 ;  /* 0x0000009417007211 */ /* 0x000fe200078e48ff */
[----:B------:R-:W-:Y:S01]  /*1c50*/  @P0 IMAD.WIDE R2, R183, 0x2, R2 ;  /* 0x00000002b7020825 */ /* 0x000fe200078e0202 */
[----:B------:R2:W-:Y:S02]  /*1c60*/  @P0 LDGSTS.E.BYPASS.LTC128B.128 [R226+0x4900], [R8.64], !P5 ;  /* 0x0490000008e20fae */ /* 0x0005e4000e901d46 */
[----:B------:R-:W-:Y:S01]  /*1c70*/  LEA R0, R150, R0, 0x5 ;  /* 0x0000000096007211 */ /* 0x000fe200078e28ff */
[----:B------:R-:W-:Y:S01]  /*1c80*/  IMAD.WIDE R14, R64, 0x2, RZ ;  /* 0x00000002400e7825 */ /* 0x000fe200078e02ff */
[----:B------:R3:W-:Y:S03]  /*1c90*/  @P0 LDGSTS.E.BYPASS.LTC128B.128 [R226+0x5900], [R2.64], !P4 ;  /* 0x0590000002e20fae */ /* 0x0007e6000e101d46 */
[----:B------:R-:W-:Y:S01]  /*1ca0*/  IMAD.IADD R0, R149, 0x1, R0 ;  /* 0x0000000195007824 */ /* 0x000fe200078e0200 */
[----:B------:R-:W0:Y:S01]  /*1cb0*/  LDGDEPBAR ;  /* 0x00000000000079af */ /* 0x000e220000000000 */
[----:B------:R-:W-:-:S03]  /*1cc0*/  IADD3 R50, P1, R17, R14, RZ ;  /* 0x0000000e11327210 */ /* 0x000fc60007f3e0ff */
[----:B------:R-:W-:Y:S02]  /*1cd0*/  SHF.L.U32 R224, R0, 0x1, RZ ;  /* 0x0000000100e07819 */ /* 0x000fe400000006ff */
[----:B------:R-:W-:Y:S01]  /*1ce0*/  IMAD.X R51, R12, 0x1, R15, P1 ;  /* 0x000000010c337824 */ /* 0x000fe200008e060f */
[----:B------:R-:W-:Y:S02]  /*1cf0*/  IADD3 R46, P1, R14, R10, RZ ;  /* 0x0000000a0e2e7210 */ /* 0x000fe40007f3e0ff */
[----:B------:R-:W-:Y:S02]  /*1d00*/  IMAD R225, R4, 0x2, R224 ;  /* 0x0000000204e17824 */ /* 0x000fe400078e02e0 */
[----:B------:R-:W-:Y:S01]  /*1d10*/  IADD3.X R47, R15, R11, RZ, P1, !PT ;  /* 0x0000000b0f2f7210 */ /* 0x000fe20000ffe4ff */
[----:B-1----:R-:W-:-:S04]  /*1d20*/  IMAD.WIDE R6, R184, 0x2, RZ ;  /* 0x00000002b8067825 */ /* 0x002fc800078e02ff */
[----:B--2---:R-:W-:Y:S01]  /*1d30*/  IMAD.WIDE R8, R183, 0x2, RZ ;  /* 0x00000002b7087825 */ /* 0x004fe200078e02ff */
[----:B------:R-:W-:Y:S02]  /*1d40*/  IADD3 R44, P1, R17, R6, RZ ;  /* 0x00000006112c7210 */ /* 0x000fe40007f3e0ff */
[----:B------:R-:W-:Y:S01]  /*1d50*/  IADD3 R38, P0, R6, R10, RZ ;  /* 0x0000000a06267210 */ /* 0x000fe20007f1e0ff */
[----:B---3--:R-:W-:Y:S01]  /*1d60*/  IMAD.U32 R3, R18, 0x20, R5 ;  /* 0x0000002012037824 */ /* 0x008fe200078e0005 */
[----:B------:R-:W-:-:S04]  /*1d70*/  DEPBAR.LE SB0, 0x1 ;  /* 0x000080400000791a */ /* 0x000fc80000000000 */
[----:B------:R-:W-:-:S04]  /*1d80*/  DEPBAR.LE SB0, 0x0 ;  /* 0x000080000000791a */ /* 0x000fc80000000000 */
[----:B------:R-:W-:Y:S01]  /*1d90*/  BAR.SYNC.DEFER_BLOCKING 0x0 ;  /* 0x0000000000007b1d */ /* 0x000fe20000010000 */
[----:B------:R-:W-:Y:S02]  /*1da0*/  IADD3.X R45, R12, R7, RZ, P1, !PT ;  /* 0x000000070c2d7210 */ /* 0x000fe40000ffe4ff */
[----:B------:R-:W-:Y:S02]  /*1db0*/  IADD3.X R39, R7, R11, RZ, P0, !PT ;  /* 0x0000000b07277210 */ /* 0x000fe400007fe4ff */
[----:B------:R-:W-:Y:S02]  /*1dc0*/  IADD3 R36, P1, R17, R8, RZ ;  /* 0x0000000811247210 */ /* 0x000fe40007f3e0ff */
[----:B------:R-:W-:Y:S02]  /*1dd0*/  IADD3 R6, P0, R8, R10, RZ ;  /* 0x0000000a08067210 */ /* 0x000fe40007f1e0ff */
[----:B------:R-:W-:Y:S02]  /*1de0*/  SHF.L.U32 R220, R3, 0x1, RZ ;  /* 0x0000000103dc7819 */ /* 0x000fe400000006ff */
[----:B------:R-:W-:-:S02]  /*1df0*/  MOV R2, 0x10 ;  /* 0x0000001000027802 */ /* 0x000fc40000000f00 */
[----:B------:R-:W-:Y:S02]  /*1e00*/  IADD3.X R37, R12, R9, RZ, P1, !PT ;  /* 0x000000090c257210 */ /* 0x000fe40000ffe4ff */
[----:B------:R-:W-:Y:S02]  /*1e10*/  IADD3.X R7, R9, R11, RZ, P0, !PT ;  /* 0x0000000b09077210 */ /* 0x000fe400007fe4ff */
[----:B------:R-:W-:Y:S02]  /*1e20*/  ISETP.LT.OR P0, PT, R48, 0x1, P2 ;  /* 0x000000013000780c */ /* 0x000fe40001701670 */
[----:B------:R-:W-:Y:S02]  /*1e30*/  SEL R2, R2, 0xfffffff0, !P3 ;  /* 0xfffffff002027807 */ /* 0x000fe40005800000 */
[----:B------:R-:W-:Y:S02]  /*1e40*/  ISETP.GE.AND P1, PT, R19, c[0x0][0x1d4], PT ;  /* 0x0000750013007a0c */ /* 0x000fe40003f26270 */
[----:B------:R-:W-:Y:S01]  /*1e50*/  LEA R0, R2, R220, 0x1 ;  /* 0x000000dc02007211 */ /* 0x000fe200078e08ff */
[----:B------:R-:W-:Y:S01]  /*1e60*/  LDSM.16.M88.4 R8, [R224+0x7100] ;  /* 0x00710000e008783b */ /* 0x000fe20000000200 */
[----:B------:R-:W-:-:S03]  /*1e70*/  ISETP.LT.OR P2, PT, R48, 0x21, P2 ;  /* 0x000000213000780c */ /* 0x000fc60001741670 */
[----:B------:R-:W1:Y:S04]  /*1e80*/  LDSM.16.M88.4 R20, [R220+0x3100] ;  /* 0x00310000dc14783b */ /* 0x000e680000000200 */
[----:B------:R-:W2:Y:S04]  /*1e90*/  LDSM.16.M88.4 R32, [R220+0x3500] ;  /* 0x00350000dc20783b */ /* 0x000ea80000000200 */
[----:B------:R-:W3:Y:S04]  /*1ea0*/  LDSM.16.M88.4 R28, [R220+0x3900] ;  /* 0x00390000dc1c783b */ /* 0x000ee80000000200 */
[----:B------:R-:W4:Y:S04]  /*1eb0*/  LDSM.16.M88.4 R24, [R220+0x3d00] ;  /* 0x003d0000dc18783b */ /* 0x000f280000000200 */
[----:B------:R-:W3:Y:S04]  /*1ec0*/  LDSM.16.M88.4 R12, [R224+0x6100] ;  /* 0x00610000e00c783b */ /* 0x000ee80000000200 */
[----:B------:R-:W-:Y:S04]  /*1ed0*/  LDSM.16.M88.4 R56, [R0+0x3100] ;  /* 0x003100000038783b */ /* 0x000fe80000000200 */
[----:B------:R-:W-:Y:S04]  /*1ee0*/  LDSM.16.M88.4 R84, [R0+0x3500] ;  /* 0x003500000054783b */ /* 0x000fe80000000200 */
[----:B------:R-:W-:Y:S04]  /*1ef0*/  LDSM.16.M88.4 R96, [R0+0x3900] ;  /* 0x003900000060783b */ /* 0x000fe80000000200 */
[----:B------:R4:W-:Y:S04]  /*1f00*/  LDSM.16.M88.4 R108, [R0+0x3d00] ;  /* 0x003d0000006c783b */ /* 0x0009e80000000200 */
[----:B------:R-:W3:Y:S04]  /*1f10*/  LDSM.16.M88.4 R40, [R225+0x6100] ;  /* 0x00610000e128783b */ /* 0x000ee80000000200 */
[----:B------:R-:W3:Y:S01]  /*1f20*/  LDSM.16.M88.4 R16, [R225+0x7100] ;  /* 0x00710000e110783b */ /* 0x000ee20000000200 */
[----:B-1----:R-:W-:Y:S03]  /*1f30*/  HMMA.16816.F32.BF16 R52, R8, R20, RZ ;  /* 0x000000140834723c */ /* 0x002fe600000418ff */
[----:B------:R-:W-:Y:S01]  /*1f40*/  @!PT LDS RZ, [RZ] ;  /* 0x00000000fffff984 */ /* 0x000fe20000000800 */
[----:B------:R-:W-:Y:S01]  /*1f50*/  @!PT LDS RZ, [RZ] ;  /* 0x00000000fffff984 */ /* 0x000fe20000000800 */
[----:B------:R-:W-:Y:S01]  /*1f60*/  @!PT LDS RZ, [RZ] ;  /* 0x00000000fffff984 */ /* 0x000fe20000000800 */
[----:B------:R1:W-:Y:S01]  /*1f70*/  LDGSTS.E.BYPASS.LTC128B.128 [R226+0x100], [R50.64], !P0 ;  /* 0x0010000032e27fae */ /* 0x0003e2000c101d46 */
[----:B------:R-:W-:-:S02]  /*1f80*/  ISETP.LT.OR P0, PT, R48, 0x1, P1 ;  /* 0x000000013000780c */ /* 0x000fc40000f01670 */
[----:B------:R-:W-:Y:S02]  /*1f90*/  ISETP.LT.OR P1, PT, R48, 0x21, P1 ;  /* 0x000000213000780c */ /* 0x000fe40000f21670 */
[----:B--2---:R-:W-:Y:S01]  /*1fa0*/  HMMA.16816.F32.BF16 R100, R8, R32, RZ ;  /* 0x000000200864723c */ /* 0x004fe200000418ff */
[----:B----4-:R-:W-:-:S07]  /*1fb0*/  IADD3 R0, R220, 0x3100, RZ ;  /* 0x00003100dc007810 */ /* 0x010fce0007ffe0ff */
[C---:B---3--:R-:W-:Y:S01]  /*1fc0*/  HMMA.16816.F32.BF16 R88, R8.reuse, R28, RZ ;  /* 0x0000001c0858723c */ /* 0x048fe200000418ff */
[----:B------:R2:W-:Y:S01]  /*1fd0*/  LDGSTS.E.BYPASS.LTC128B.128 [R226+0x1100], [R44.64], !P0 ;  /* 0x011000002ce27fae */ /* 0x0005e2000c101d46 */
[----:B------:R-:W-:Y:S02]  /*1fe0*/  ISETP.GE.AND P0, PT, R49, c[0x0][0x1d4], PT ;  /* 0x0000750031007a0c */ /* 0x000fe40003f06270 */
[----:B------:R-:W-:Y:S02]  /*1ff0*/  LEA R223, R2, R0, 0x1 ;  /* 0x0000000002df7211 */ /* 0x000fe400078e08ff */
[C---:B------:R-:W-:Y:S02]  /*2000*/  ISETP.LT.OR P3, PT, R48.reuse, 0x1, P0 ;  /* 0x000000013000780c */ /* 0x040fe40000761670 */
[----:B------:R-:W-:Y:S01]  /*2010*/  ISETP.LT.OR P0, PT, R48, 0x21, P0 ;  /* 0x000000213000780c */ /* 0x000fe20000701670 */
[C---:B------:R-:W-:Y:S08]  /*2020*/  HMMA.16816.F32.BF16 R72, R8.reuse, R24, RZ ;  /* 0x000000180848723c */ /* 0x040ff000000418ff */
[----:B------:R-:W-:Y:S02]  /*2030*/  HMMA.16816.F32.BF16 R104, R8, R22, RZ ;  /* 0x000000160868723c */ /* 0x000fe400000418ff */
[----:B------:R3:W-:Y:S01]  /*2040*/  LDGSTS.E.BYPASS.LTC128B.128 [R226+0x2100], [R36.64], !P3 ;  /* 0x0210000024e27fae */ /* 0x0007e2000d901d46 */
[----:B------:R-:W-:-:S03]  /*2050*/  ISETP.GT.AND P3, PT, R171, 0x3f, PT ;  /* 0x0000003fab00780c */ /* 0x000fc60003f64270 */
[----:B------:R2:W-:Y:S01]  /*2060*/  LDGSTS.E.BYPASS.LTC128B.128 [R226+0x900], [R46.64], !P2 ;  /* 0x009000002ee27fae */ /* 0x0005e2000d101d46 */
[----:B------:R-:W-:Y:S01]  /*2070*/  ISETP.GE.AND P2, PT, R65, 0x41, PT ;  /* 0x000000414100780c */ /* 0x000fe20003f46270 */
[C---:B------:R-:W-:Y:S02]  /*2080*/  HMMA.16816.F32.BF16 R92, R8.reuse, R34, RZ ;  /* 0x00000022085c723c */ /* 0x040fe400000418ff */
[----:B------:R3:W-:Y:S04]  /*2090*/  LDGSTS.E.BYPASS.LTC128B.128 [R226+0x1900], [R38.64], !P1 ;  /* 0x0190000026e27fae */ /* 0x0007e8000c901d46 */
[----:B------:R4:W-:Y:S02]  /*20a0*/  LDGSTS.E.BYPASS.LTC128B.128 [R226+0x2900], [R6.64], !P0 ;  /* 0x0290000006e27fae */ /* 0x0009e4000c101d46 */
[C---:B------:R-:W-:Y:S02]  /*20b0*/  HMMA.16816.F32.BF16 R76, R8.reuse, R30, RZ ;  /* 0x0000001e084c723c */ /* 0x040fe400000418ff */
[----:B------:R-:W-:Y:S04]  /*20c0*/  LDSM.16.M88.4 R68, [R220+0x4100] ;  /* 0x00410000dc44783b */ /* 0x000fe80000000200 */
[----:B------:R-:W0:Y:S02]  /*20d0*/  LDGDEPBAR ;  /* 0x00000000000079af */ /* 0x000e240000000000 */
[----:B------:R-:W-:Y:S08]  /*20e0*/  HMMA.16816.F32.BF16 R60, R8, R26, RZ ;  /* 0x0000001a083c723c */ /* 0x000ff000000418ff */
[C---:B------:R-:W-:Y:S01]  /*20f0*/  HMMA.16816.F32.BF16 R8, R12.reuse, R20, RZ ;  /* 0x000000140c08723c */ /* 0x040fe200000418ff */
[----:B--2---:R-:W-:Y:S04]  /*2100*/  LDSM.16.M88.4 R44, [R220+0x5100] ;  /* 0x00510000dc2c783b */ /* 0x004fe80000000200 */
[----:B---3--:R-:W2:Y:S03]  /*2110*/  LDSM.16.M88.4 R36, [R224+0x8100] ;  /* 0x00810000e024783b */ /* 0x008ea60000000200 */
[C---:B------:R-:W-:Y:S08]  /*2120*/  HMMA.16816.F32.BF16 R80, R12.reuse, R22, RZ ;  /* 0x000000160c50723c */ /* 0x040ff000000418ff */
[C---:B------:R-:W-:Y:S08]  /*2130*/  HMMA.16816.F32.BF16 R20, R12.reuse, R32, RZ ;  /* 0x000000200c14723c */ /* 0x040ff000000418ff */
[----:B------:R-:W-:Y:S01]  /*2140*/  HMMA.16816.F32.BF16 R116, R12, R34, RZ ;  /* 0x000000220c74723c */ /* 0x000fe200000418ff */
[----:B------:R-:W3:Y:S07]  /*2150*/  LDSM.16.M88.4 R32, [R224+0x9100] ;  /* 0x00910000e020783b */ /* 0x000eee0000000200 */
[----:B------:R-:W-:Y:S08]  /*2160*/  HMMA.16816.F32.BF16 R8, R40, R56, R8 ;  /* 0x000000382808723c */ /* 0x000ff00000041808 */
[C---:B-1----:R-:W-:Y:S08]  /*2170*/  HMMA.16816.F32.BF16 R48, R12.reuse, R28, RZ ;  /* 0x0000001c0c30723c */ /* 0x042ff000000418ff */
[C---:B------:R-:W-:Y:S01]  /*2180*/  HMMA.16816.F32.BF16 R128, R12.reuse, R30, RZ ;  /* 0x0000001e0c80723c */ /* 0x040fe200000418ff */
[----:B------:R-:W-:Y:S07]  /*2190*/  LDSM.16.M88.4 R28, [R225+0x8100] ;  /* 0x00810000e11c783b */ /* 0x000fee0000000200 */
[C---:B------:R-:W-:Y:S08]  /*21a0*/  HMMA.16816.F32.BF16 R112, R12.reuse, R24, RZ ;  /* 0x000000180c70723c */ /* 0x040ff000000418ff */
[----:B------:R-:W-:Y:S01]  /*21b0*/  HMMA.16816.F32.BF16 R120, R12, R26, RZ ;  /* 0x0000001a0c78723c */ /* 0x000fe200000418ff */
[----:B------:R-:W-:Y:S07]  /*21c0*/  LDSM.16.M88.4 R24, [R225+0x9100] ;  /* 0x00910000e118783b */ /* 0x000fee0000000200 */
[----:B------:R-:W-:Y:S01]  /*21d0*/  HMMA.16816.F32.BF16 R12, R16, R56, R52 ;  /* 0x00000038100c723c */ /* 0x000fe20000041834 */
[----:B------:R-:W1:Y:S07]  /*21e0*/  LDSM.16.M88.4 R52, [R223+0x1000] ;  /* 0x00100000df34783b */ /* 0x000e6e0000000200 */
[----:B--2---:R-:W-:Y:S08]  /*21f0*/  HMMA.16816.F32.BF16 R8, R36, R68, R8 ;  /* 0x000000442408723c */ /* 0x004ff00000041808 */
[----:B------:R-:W-:Y:S08]  /*2200*/  HMMA.16816.F32.BF16 R136, R16, R86, R92 ;  /* 0x000000561088723c */ /* 0x000ff0000004185c */
[----:B------:R-:W-:Y:S01]  /*2210*/  HMMA.16816.F32.BF16 R92, R40, R84, R20 ;  /* 0x00000054285c723c */ /* 0x000fe20000041814 */
[----:B------:R-:W2:Y:S07]  /*2220*/  LDSM.16.M88.4 R20, [R224+0xa100] ;  /* 0x00a10000e014783b */ /* 0x000eae0000000200 */
[-C--:B------:R-:W-:Y:S08]  /*2230*/  HMMA.16816.F32.BF16 R104, R16, R58.reuse, R104 ;  /* 0x0000003a1068723c */ /* 0x080ff00000041868 */
[----:B------:R-:W-:Y:S08]  /*2240*/  HMMA.16816.F32.BF16 R80, R40, R58, R80 ;  /* 0x0000003a2850723c */ /* 0x000ff00000041850 */
[----:B---3--:R-:W-:Y:S01]  /*2250*/  HMMA.16816.F32.BF16 R56, R32, R68, R12 ;  /* 0x000000442038723c */ /* 0x008fe2000004180c */
[----:B------:R-:W-:Y:S07]  /*2260*/  LDSM.16.M88.4 R12, [R225+0xa100] ;  /* 0x00a10000e10c783b */ /* 0x000fee0000000200 */
[C---:B------:R-:W-:Y:S08]  /*2270*/  HMMA.16816.F32.BF16 R124, R16.reuse, R84, R100 ;  /* 0x00000054107c723c */ /* 0x040ff00000041864 */
[C---:B------:R-:W-:Y:S08]  /*2280*/  HMMA.16816.F32.BF16 R140, R16.reuse, R96, R88 ;  /* 0x00000060108c723c */ /* 0x040ff00000041858 */
[C---:B------:R-:W-:Y:S08]  /*2290*/  HMMA.16816.F32.BF16 R152, R16.reuse, R108, R72 ;  /* 0x0000006c1098723c */ /* 0x040ff00000041848 */
[C---:B------:R-:W-:Y:S08]  /*22a0*/  HMMA.16816.F32.BF16 R144, R16.reuse, R98, R76 ;  /* 0x000000621090723c */ /* 0x040ff0000004184c */
[----:B------:R-:W-:Y:S01]  /*22b0*/  HMMA.16816.F32.BF16 R156, R16, R110, R60 ;  /* 0x0000006e109c723c */ /* 0x000fe2000004183c */
[----:B------:R-:W3:Y:S07]  /*22c0*/  LDSM.16.M88.4 R16, [R224+0xb100] ;  /* 0x00b10000e010783b */ /* 0x000eee0000000200 */
[----:B-1----:R-:W-:Y:S01]  /*22d0*/  HMMA.16816.F32.BF16 R72, R28, R52, R8 ;  /* 0x000000341c48723c */ /* 0x002fe20000041808 */
[----:B------:R-:W-:Y:S07]  /*22e0*/  LDSM.16.M88.4 R8, [R225+0xb100] ;  /* 0x00b10000e108783b */ /* 0x000fee0000000200 */
[----:B------:R-:W-:Y:S01]  /*22f0*/  HMMA.16816.F32.BF16 R132, R40, R96, R48 ;  /* 0x000000602884723c */ /* 0x000fe20000041830 */
[----:B------:R-:W1:Y:S07]  /*2300*/  LDSM.16.M88.4 R48, [R223+0x2000] ;  /* 0x00200000df30783b */ /* 0x000e6e0000000200 */
[----:B------:R-:W-:Y:S01]  /*2310*/  HMMA.16816.F32.BF16 R60, R24, R52, R56 ;  /* 0x00000034183c723c */ /* 0x000fe20000041838 */
[----:B------:R-:W1:Y:S07]  /*2320*/  LDSM.16.M88.4 R56, [R220+0x4500] ;  /* 0x00450000dc38783b */ /* 0x000e6e0000000200 */
[----:B------:R-:W-:Y:S08]  /*2330*/  HMMA.16816.F32.BF16 R80, R36, R70, R80 ;  /* 0x000000462450723c */ /* 0x000ff00000041850 */
[----:B--2---:R-:W-:Y:S08]  /*2340*/  HMMA.16816.F32.BF16 R76, R20, R44, R72 ;  /* 0x0000002c144c723c */ /* 0x004ff00000041848 */
[----:B------:R-:W-:Y:S08]  /*2350*/  HMMA.16816.F32.BF16 R100, R40, R86, R116 ;  /* 0x000000562864723c */ /* 0x000ff00000041874 */
[----:B------:R-:W-:Y:S08]  /*2360*/  HMMA.16816.F32.BF16 R84, R32, R70, R104 ;  /* 0x000000462054723c */ /* 0x000ff00000041868 */
[----:B---3--:R-:W-:Y:S01]  /*2370*/  HMMA.16816.F32.BF16 R68, R16, R44, R60 ;  /* 0x0000002c1044723c */ /* 0x008fe2000004183c */
[----:B------:R-:W2:Y:S07]  /*2380*/  LDSM.16.M88.4 R60, [R223+0x1400] ;  /* 0x00140000df3c783b */ /* 0x000eae0000000200 */
[----:B------:R-:W-:Y:S08]  /*2390*/  HMMA.16816.F32.BF16 R72, R28, R54, R80 ;  /* 0x000000361c48723c */ /* 0x000ff00000041850 */
[----:B-1----:R-:W-:Y:S08]  /*23a0*/  HMMA.16816.F32.BF16 R88, R12, R48, R76 ;  /* 0x000000300c58723c */ /* 0x002ff0000004184c */
[----:B------:R-:W-:Y:S08]  /*23b0*/  HMMA.16816.F32.BF16 R80, R24, R54, R84 ;  /* 0x000000361850723c */ /* 0x000ff00000041854 */
[----:B------:R-:W-:Y:S08]  /*23c0*/  HMMA.16816.F32.BF16 R76, R36, R56, R92 ;  /* 0x00000038244c723c */ /* 0x000ff0000004185c */
[----:B------:R-:W-:Y:S01]  /*23d0*/  HMMA.16816.F32.BF16 R112, R40, R108, R112 ;  /* 0x0000006c2870723c */ /* 0x000fe20000041870 */
[----:B------:R-:W-:-:S04]  /*23e0*/  FMUL.FTZ R0, R88, c[0x0][0x320] ;  /* 0x0000c80058007a20 */ /* 0x000fc80000410000 */
[----:B------:R1:W3:Y:S03]  /*23f0*/  MUFU.TANH R161, R0 ;  /* 0x0000000000a17308 */ /* 0x0002e60000002400 */
[C---:B------:R-:W-:Y:S08]  /*2400*/  HMMA.16816.F32.BF16 R128, R40.reuse, R98, R128 ;  /* 0x000000622880723c */ /* 0x040ff00000041880 */
[----:B------:R-:W-:Y:S01]  /*2410*/  HMMA.16816.F32.BF16 R120, R40, R110, R120 ;  /* 0x0000006e2878723c */ /* 0x000fe20000041878 */
[----:B------:R-:W3:Y:S01]  /*2420*/  LDSM.16.M88.4 R40, [R220+0x5500] ;  /* 0x00550000dc28783b */ /* 0x000ee20000000200 */
[----:B-1----:R-:W-:-:S06]  /*2430*/  FMUL.FTZ R0, R89, c[0x0][0x320] ;  /* 0x0000c80059007a20 */ /* 0x002fcc0000410000 */
[----:B------:R-:W-:Y:S01]  /*2440*/  HMMA.16816.F32.BF16 R84, R8, R48, R68 ;  /* 0x000000300854723c */ /* 0x000fe20000041844 */
[----:B------:R1:W1:Y:S07]  /*2450*/  MUFU.TANH R160, R0 ;  /* 0x0000000000a07308 */ /* 0x00026e0000002400 */
[----:B------:R-:W-:Y:S08]  /*2460*/  HMMA.16816.F32.BF16 R68, R20, R46, R72 ;  /* 0x0000002e1444723c */ /* 0x000ff00000041848 */
[----:B------:R-:W-:Y:S01]  /*2470*/  HMMA.16816.F32.BF16 R52, R32, R56, R124 ;  /* 0x000000382034723c */ /* 0x000fe2000004187c */
[----:B-1----:R-:W-:-:S04]  /*2480*/  FMUL.FTZ R0, R90, c[0x0][0x320] ;  /* 0x0000c8005a007a20 */ /* 0x002fc80000410000 */
[----:B------:R1:W1:Y:S03]  /*2490*/  MUFU.TANH R127, R0 ;  /* 0x00000000007f7308 */ /* 0x0002660000002400 */
[----:B------:R-:W-:Y:S01]  /*24a0*/  HMMA.16816.F32.BF16 R72, R16, R46, R80 ;  /* 0x0000002e1048723c */ /* 0x000fe20000041850 */
[----:B------:R-:W3:Y:S07]  /*24b0*/  LDSM.16.M88.4 R44, [R223+0x2400] ;  /* 0x00240000df2c783b */ /* 0x000eee0000000200 */
[----:B--2---:R-:W-:Y:S01]  /*24c0*/  HMMA.16816.F32.BF16 R76, R28, R60, R76 ;  /* 0x0000003c1c4c723c */ /* 0x004fe2000004184c */
[----:B-1----:R-:W-:-:S07]  /*24d0*/  FMUL.FTZ R0, R91, c[0x0][0x320] ;  /* 0x0000c8005b007a20 */ /* 0x002fce0000410000 */
[----:B------:R-:W-:Y:S01]  /*24e0*/  HMMA.16816.F32.BF16 R80, R12, R50, R68 ;  /* 0x000000320c50723c */ /* 0x000fe20000041844 */
[----:B------:R1:W2:Y:S07]  /*24f0*/  MUFU.TANH R126, R0 ;  /* 0x00000000007e7308 */ /* 0x0002ae0000002400 */
[----:B------:R-:W-:Y:S01]  /*2500*/  HMMA.16816.F32.BF16 R68, R24, R60, R52 ;  /* 0x0000003c1844723c */ /* 0x000fe20000041834 */
[----:B------:R-:W2:Y:S07]  /*2510*/  LDSM.16.M88.4 R52, [R220+0x4900] ;  /* 0x00490000dc34783b */ /* 0x000eae0000000200 */
[----:B------:R-:W-:Y:S01]  /*2520*/  HMMA.16816.F32.BF16 R88, R8, R50, R72 ;  /* 0x000000320858723c */ /* 0x000fe20000041848 */
[----:B-1----:R-:W-:-:S04]  /*2530*/  FMUL.FTZ R0, R84, c[0x0][0x320] ;  /* 0x0000c80054007a20 */ /* 0x002fc80000410000 */
[----:B------:R1:W1:Y:S03]  /*2540*/  MUFU.TANH R125, R0 ;  /* 0x00000000007d7308 */ /* 0x0002660000002400 */
[----:B------:R-:W-:Y:S08]  /*2550*/  HMMA.16816.F32.BF16 R48, R36, R58, R100 ;  /* 0x0000003a2430723c */ /* 0x000ff00000041864 */
[----:B---3--:R-:W-:Y:S01]  /*2560*/  HMMA.16816.F32.BF16 R72, R20, R40, R76 ;  /* 0x000000281448723c */ /* 0x008fe2000004184c */
[----:B-1----:R-:W-:-:S07]  /*2570*/  FMUL.FTZ R0, R85, c[0x0][0x320] ;  /* 0x0000c80055007a20 */ /* 0x002fce0000410000 */
[----:B------:R-:W-:Y:S01]  /*2580*/  HMMA.16816.F32.BF16 R76, R32, R58, R136 ;  /* 0x0000003a204c723c */ /* 0x000fe20000041888 */
[----:B------:R1:W3:Y:S07]  /*2590*/  MUFU.TANH R124, R0 ;  /* 0x00000000007c7308 */ /* 0x0002ee0000002400 */
[----:B------:R-:W-:Y:S08]  /*25a0*/  HMMA.16816.F32.BF16 R56, R16, R40, R68 ;  /* 0x000000281038723c */ /* 0x000ff00000041844 */
[----:B------:R-:W-:Y:S01]  /*25b0*/  HMMA.16816.F32.BF16 R68, R28, R62, R48 ;  /* 0x0000003e1c44723c */ /* 0x000fe20000041830 */
[----:B-1----:R-:W-:Y:S01]  /*25c0*/  FMUL.FTZ R0, R86, c[0x0][0x320] ;  /* 0x0000c80056007a20 */ /* 0x002fe20000410000 */
[----:B------:R-:W1:Y:S03]  /*25d0*/  LDSM.16.M88.4 R48, [R223+0x1800] ;  /* 0x00180000df30783b */ /* 0x000e660000000200 */
[----:B------:R2:W1:Y:S02]  /*25e0*/  MUFU.TANH R119, R0 ;  /* 0x0000000000777308 */ /* 0x0004640000002400 */
[----:B--2---:R-:W-:-:S09]  /*25f0*/  FMUL.FTZ R0, R87, c[0x0][0x320] ;  /* 0x0000c80057007a20 */ /* 0x004fd20000410000 */
[----:B------:R-:W-:Y:S01]  /*2600*/  HMMA.16816.F32.BF16 R84, R8, R44, R56 ;  /* 0x0000002c0854723c */ /* 0x000fe20000041838 */
[----:B------:R-:W2:Y:S01]  /*2610*/  LDSM.16.M88.4 R56, [R220+0x5900] ;  /* 0x00590000dc38783b */ /* 0x000ea20000000200 */
[----:B------:R3:W1:Y:S06]  /*2620*/  MUFU.TANH R117, R0 ;  /* 0x0000000000757308 */ /* 0x00066c0000002400 */
[----:B------:R-:W-:Y:S01]  /*2630*/  HMMA.16816.F32.BF16 R68, R20, R42, R68 ;  /* 0x0000002a1444723c */ /* 0x000fe20000041844 */
[----:B---3--:R-:W-:-:S04]  /*2640*/  FMUL.FTZ R0, R80, c[0x0][0x320] ;  /* 0x0000c80050007a20 */ /* 0x008fc80000410000 */
[----:B------:R3:W1:Y:S02]  /*2650*/  MUFU.TANH R118, R0 ;  /* 0x0000000000767308 */ /* 0x0006640000002400 */
[----:B---3--:R-:W-:-:S06]  /*2660*/  FMUL.FTZ R0, R81, c[0x0][0x320] ;  /* 0x0000c80051007a20 */ /* 0x008fcc0000410000 */
[----:B------:R3:W1:Y:S02]  /*2670*/  MUFU.TANH R116, R0 ;  /* 0x0000000000747308 */ /* 0x0006640000002400 */
[----:B---3--:R-:W-:-:S06]  /*2680*/  FMUL.FTZ R0, R82, c[0x0][0x320] ;  /* 0x0000c80052007a20 */ /* 0x008fcc0000410000 */
[----:B------:R3:W1:Y:S02]  /*2690*/  MUFU.TANH R111, R0 ;  /* 0x00000000006f7308 */ /* 0x0006640000002400 */
[----:B---3--:R-:W-:Y:S02]  /*26a0*/  FMUL.FTZ R0, R83, c[0x0][0x320] ;  /* 0x0000c80053007a20 */ /* 0x008fe40000410000 */
[----:B------:R-:W-:Y:S04]  /*26b0*/  HMMA.16816.F32.BF16 R80, R12, R44, R72 ;  /* 0x0000002c0c50723c */ /* 0x000fe80000041848 */
[----:B------:R3:W1:Y:S04]  /*26c0*/  MUFU.TANH R110, R0 ;  /* 0x00000000006e7308 */ /* 0x0006680000002400 */
[----:B------:R-:W-:Y:S08]  /*26d0*/  HMMA.16816.F32.BF16 R72, R24, R62, R76 ;  /* 0x0000003e1848723c */ /* 0x000ff0000004184c */
[----:B------:R-:W-:Y:S01]  /*26e0*/  HMMA.16816.F32.BF16 R76, R36, R52, R132 ;  /* 0x00000034244c723c */ /* 0x000fe20000041884 */
[----:B---3--:R-:W-:-:S04]  /*26f0*/  FMUL.FTZ R0, R88, c[0x0][0x320] ;  /* 0x0000c80058007a20 */ /* 0x008fc80000410000 */
[----:B------:R3:W1:Y:S03]  /*2700*/  MUFU.TANH R109, R0 ;  /* 0x00000000006d7308 */ /* 0x0006660000002400 */
[----:B------:R-:W-:Y:S08]  /*2710*/  HMMA.16816.F32.BF16 R60, R32, R52, R140 ;  /* 0x00000034203c723c */ /* 0x000ff0000004188c */
[----:B------:R-:W-:Y:S01]  /*2720*/  HMMA.16816.F32.BF16 R72, R16, R42, R72 ;  /* 0x0000002a1048723c */ /* 0x000fe20000041848 */
[----:B------:R-:W4:Y:S01]  /*2730*/  LDSM.16.M88.4 R40, [R223+0x2800] ;  /* 0x00280000df28783b */ /* 0x000f220000000200 */
[----:B---3--:R-:W-:-:S06]  /*2740*/  FMUL.FTZ R0, R89, c[0x0][0x320] ;  /* 0x0000c80059007a20 */ /* 0x008fcc0000410000 */
[-C--:B-1----:R-:W-:Y:S01]  /*2750*/  HMMA.16816.F32.BF16 R76, R28, R48.reuse, R76 ;  /* 0x000000301c4c723c */ /* 0x082fe2000004184c */
[----:B------:R1:W3:Y:S07]  /*2760*/  MUFU.TANH R108, R0 ;  /* 0x00000000006c7308 */ /* 0x0002ee0000002400 */
[----:B------:R-:W-:Y:S01]  /*2770*/  HMMA.16816.F32.BF16 R60, R24, R48, R60 ;  /* 0x00000030183c723c */ /* 0x000fe2000004183c */
[----:B-1----:R-:W-:-:S04]  /*2780*/  FMUL.FTZ R0, R90, c[0x0][0x320] ;  /* 0x0000c8005a007a20 */ /* 0x002fc80000410000 */
[----:B------:R1:W1:Y:S11]  /*2790*/  MUFU.TANH R107, R0 ;  /* 0x00000000006b7308 */ /* 0x0002760000002400 */
[----:B------:R-:W-:Y:S08]  /*27a0*/  @!UPT UIADD3 URZ, URZ, URZ, URZ ;  /* 0x0000003f3f3ff290 */ /* 0x000ff0000fffe03f */
[----:B--2---:R-:W-:Y:S01]  /*27b0*/  HMMA.16816.F32.BF16 R60, R16, R56, R60 ;  /* 0x00000038103c723c */ /* 0x004fe2000004183c */
[----:B-1----:R-:W-:-:S07]  /*27c0*/  FMUL.FTZ R0, R91, c[0x0][0x320] ;  /* 0x0000c8005b007a20 */ /* 0x002fce0000410000 */
[----:B------:R-:W-:Y:S01]  /*27d0*/  HMMA.16816.F32.BF16 R88, R8, R46, R72 ;  /* 0x0000002e0858723c */ /* 0x000fe20000041848 */
[----:B------:R1:W2:Y:S07]  /*27e0*/  MUFU.TANH R105, R0 ;  /* 0x0000000000697308 */ /* 0x0002ae0000002400 */
[----:B------:R-:W-:Y:S08]  /*27f0*/  HMMA.16816.F32.BF16 R72, R20, R56, R76 ;  /* 0x000000381448723c */ /* 0x000ff0000004184c */
        /* <DEDUP_REMOVED lines=10> */
[----:B------:R-:W-:Y:S01]  /*28a0*/  HMMA.16816.F32.BF16 R76, R16, R58, R76 ;  /* 0x0000003a104c723c */ /* 0x000fe2000004184c */
[----:B-1----:R-:W-:-:S07]  /*28b0*/  FMUL.FTZ R0, R83, c[0x0][0x320] ;  /* 0x0000c80053007a20 */ /* 0x002fce0000410000 */
[----:B------:R-:W-:Y:S01]  /*28c0*/  HMMA.16816.F32.BF16 R80, R12, R46, R68 ;  /* 0x0000002e0c50723c */ /* 0x000fe20000041844 */
[----:B------:R-:W1:Y:S01]  /*28d0*/  LDSM.16.M88.4 R44, [R220+0x4d00] ;  /* 0x004d0000dc2c783b */ /* 0x000e620000000200 */
[----:B------:R2:W1:Y:S06]  /*28e0*/  MUFU.TANH R102, R0 ;  /* 0x0000000000667308 */ /* 0x00046c0000002400 */
[----:B------:R-:W-:Y:S01]  /*28f0*/  HMMA.16816.F32.BF16 R68, R36, R54, R128 ;  /* 0x000000362444723c */ /* 0x000fe20000041880 */
[----:B------:R-:W1:Y:S07]  /*2900*/  LDSM.16.M88.4 R52, [R223+0x1c00] ;  /* 0x001c0000df34783b */ /* 0x000e6e0000000200 */
[----:B----4-:R-:W-:Y:S01]  /*2910*/  HMMA.16816.F32.BF16 R76, R8, R42, R76 ;  /* 0x0000002a084c723c */ /* 0x010fe2000004184c */
[----:B--2---:R-:W-:-:S04]  /*2920*/  FMUL.FTZ R0, R84, c[0x0][0x320] ;  /* 0x0000c80054007a20 */ /* 0x004fc80000410000 */
[----:B------:R2:W4:Y:S11]  /*2930*/  MUFU.TANH R100, R0 ;  /* 0x0000000000647308 */ /* 0x0005360000002400 */
[----:B------:R-:W-:Y:S01]  /*2940*/  HMMA.16816.F32.BF16 R68, R28, R50, R68 ;  /* 0x000000321c44723c */ /* 0x000fe20000041844 */
[----:B------:R-:W1:Y:S01]  /*2950*/  LDSM.16.M88.4 R48, [R220+0x5d00] ;  /* 0x005d0000dc30783b */ /* 0x000e620000000200 */
[----:B--2---:R-:W-:-:S06]  /*2960*/  FMUL.FTZ R0, R85, c[0x0][0x320] ;  /* 0x0000c80055007a20 */ /* 0x004fcc0000410000 */
[----:B------:R-:W-:Y:S01]  /*2970*/  FMUL.FTZ R76, R76, c[0x0][0x320] ;  /* 0x0000c8004c4c7a20 */ /* 0x000fe20000410000 */
[----:B------:R2:W1:Y:S01]  /*2980*/  MUFU.TANH R101, R0 ;  /* 0x0000000000657308 */ /* 0x0004620000002400 */
[----:B------:R-:W-:-:S07]  /*2990*/  FMUL.FTZ R77, R77, c[0x0][0x320] ;  /* 0x0000c8004d4d7a20 */ /* 0x000fce0000410000 */
[----:B------:R-:W1:Y:S01]  /*29a0*/  MUFU.TANH R76, R76 ;  /* 0x0000004c004c7308 */ /* 0x000e620000002400 */
[----:B--2---:R-:W-:-:S07]  /*29b0*/  FMUL.FTZ R0, R86, c[0x0][0x320] ;  /* 0x0000c80056007a20 */ /* 0x004fce0000410000 */
[----:B------:R-:W2:Y:S08]  /*29c0*/  MUFU.TANH R77, R77 ;  /* 0x0000004d004d7308 */ /* 0x000eb00000002400 */
[----:B------:R1:W1:Y:S02]  /*29d0*/  MUFU.TANH R99, R0 ;  /* 0x0000000000637308 */ /* 0x0002640000002400 */
[----:B-1----:R-:W-:-:S02]  /*29e0*/  FMUL.FTZ R0, R87, c[0x0][0x320] ;  /* 0x0000c80057007a20 */ /* 0x002fc40000410000 */
[----:B------:R-:W-:Y:S04]  /*29f0*/  HMMA.16816.F32.BF16 R84, R8, R40, R60 ;  /* 0x000000280854723c */ /* 0x000fe8000004183c */
[----:B------:R1:W1:Y:S04]  /*2a00*/  MUFU.TANH R96, R0 ;  /* 0x0000000000607308 */ /* 0x0002680000002400 */
[----:B------:R-:W-:Y:S08]  /*2a10*/  HMMA.16816.F32.BF16 R60, R20, R58, R68 ;  /* 0x0000003a143c723c */ /* 0x000ff00000041844 */
[----:B------:R-:W-:Y:S01]  /*2a20*/  HMMA.16816.F32.BF16 R68, R32, R44, R152 ;  /* 0x0000002c2044723c */ /* 0x000fe20000041898 */
[----:B-1----:R-:W-:-:S04]  /*2a30*/  FMUL.FTZ R0, R80, c[0x0][0x320] ;  /* 0x0000c80050007a20 */ /* 0x002fc80000410000 */
[----:B------:R1:W1:Y:S03]  /*2a40*/  MUFU.TANH R98, R0 ;  /* 0x0000000000627308 */ /* 0x0002660000002400 */
[----:B------:R-:W-:Y:S01]  /*2a50*/  HMMA.16816.F32.BF16 R32, R32, R46, R156 ;  /* 0x0000002e2020723c */ /* 0x000fe2000004189c */
[----:B-1----:R-:W-:Y:S11]  /*2a60*/  FMUL.FTZ R0, R81, c[0x0][0x320] ;  /* 0x0000c80051007a20 */ /* 0x002ff60000410000 */
[----:B------:R-:W-:Y:S04]  /*2a70*/  @!UPT UIADD3 URZ, URZ, URZ, URZ ;  /* 0x0000003f3f3ff290 */ /* 0x000fe8000fffe03f */
[C---:B------:R-:W-:Y:S01]  /*2a80*/  HMMA.16816.F32.BF16 R68, R24.reuse, R52, R68 ;  /* 0x000000341844723c */ /* 0x040fe20000041844 */
[----:B------:R1:W1:Y:S07]  /*2a90*/  MUFU.TANH R97, R0 ;  /* 0x0000000000617308 */ /* 0x00026e0000002400 */
[----:B------:R-:W-:Y:S01]  /*2aa0*/  HMMA.16816.F32.BF16 R24, R24, R54, R32 ;  /* 0x000000361818723c */ /* 0x000fe20000041820 */
[----:B-1----:R-:W-:-:S04]  /*2ab0*/  FMUL.FTZ R0, R82, c[0x0][0x320] ;  /* 0x0000c80052007a20 */ /* 0x002fc80000410000 */
        /* <DEDUP_REMOVED lines=13> */
[----:B------:R-:W2:Y:S01]  /*2b90*/  LDSM.16.M88.4 R36, [R223+0x2c00] ;  /* 0x002c0000df24783b */ /* 0x000ea20000000200 */
        /* <DEDUP_REMOVED lines=14> */
[----:B--2---:R-:W-:Y:S07]  /*2c80*/  HMMA.16816.F32.BF16 R56, R12, R36, R56 ;  /* 0x000000240c38723c */ /* 0x004fee0000041838 */
[----:B------:R-:W2:Y:S01]  /*2c90*/  MUFU.TANH R75, R75 ;  /* 0x0000004b004b7308 */ /* 0x000ea20000002400 */
[----:B------:R-:W-:Y:S01]  /*2ca0*/  HMMA.16816.F32.BF16 R20, R20, R50, R28 ;  /* 0x000000321414723c */ /* 0x000fe2000004181c */
[----:B-1----:R-:W-:-:S07]  /*2cb0*/  FMUL.FTZ R0, R80, c[0x0][0x320] ;  /* 0x0000c80050007a20 */ /* 0x002fce0000410000 */
[C---:B------:R-:W-:Y:S01]  /*2cc0*/  HMMA.16816.F32.BF16 R28, R8.reuse, R36, R40 ;  /* 0x00000024081c723c */ /* 0x040fe20000041828 */
        /* <DEDUP_REMOVED lines=8> */
[----:B------:R1:W1:Y:S08]  /*2d50*/  MUFU.TANH R90, R0 ;  /* 0x00000000005a7308 */ /* 0x0002700000002400 */
        /* <DEDUP_REMOVED lines=11> */
[----:B------:R-:W-:-:S07]  /*2e10*/  FMUL.FTZ R15, R15, c[0x0][0x320] ;  /* 0x0000c8000f0f7a20 */ /* 0x000fce0000410000 */
[----:B------:R-:W2:Y:S01]  /*2e20*/  MUFU.TANH R26, R12 ;  /* 0x0000000c001a7308 */ /* 0x000ea20000002400 */
[----:B-1----:R-:W-:-:S07]  /*2e30*/  FMUL.FTZ R0, R83, c[0x0][0x320] ;  /* 0x0000c80053007a20 */ /* 0x002fce0000410000 */
[----:B------:R-:W1:Y:S08]  /*2e40*/  MUFU.TANH R25, R14 ;  /* 0x0000000e00197308 */ /* 0x000e700000002400 */
[----:B------:R1:W1:Y:S08]  /*2e50*/  MUFU.TANH R88, R0 ;  /* 0x0000000000587308 */ /* 0x0002700000002400 */
[----:B------:R-:W2:Y:S01]  /*2e60*/  MUFU.TANH R40, R15 ;  /* 0x0000000f00287308 */ /* 0x000ea20000002400 */
[----:B-1----:R-:W-:-:S07]  /*2e70*/  FMUL.FTZ R0, R84, c[0x0][0x320] ;  /* 0x0000c80054007a20 */ /* 0x002fce0000410000 */
[----:B------:R-:W1:Y:S08]  /*2e80*/  MUFU.TANH R23, R8 ;  /* 0x0000000800177308 */ /* 0x000e700000002400 */
[----:B------:R1:W1:Y:S08]  /*2e90*/  MUFU.TANH R83, R0 ;  /* 0x0000000000537308 */ /* 0x0002700000002400 */
[----:B------:R-:W2:Y:S01]  /*2ea0*/  MUFU.TANH R24, R9 ;  /* 0x0000000900187308 */ /* 0x000ea20000002400 */
[----:B-1----:R-:W-:-:S07]  /*2eb0*/  FMUL.FTZ R0, R85, c[0x0][0x320] ;  /* 0x0000c80055007a20 */ /* 0x002fce0000410000 */
[----:B------:R-:W1:Y:S08]  /*2ec0*/  MUFU.TANH R22, R10 ;  /* 0x0000000a00167308 */ /* 0x000e700000002400 */
[----:B------:R1:W1:Y:S02]  /*2ed0*/  MUFU.TANH R82, R0 ;  /* 0x0000000000527308 */ /* 0x0002640000002400 */
[----:B-1----:R-:W-:-:S06]  /*2ee0*/  FMUL.FTZ R0, R86, c[0x0][0x320] ;  /* 0x0000c80056007a20 */ /* 0x002fcc0000410000 */
        /* <DEDUP_REMOVED lines=16> */
[----:B------:R-:W1:Y:S08]  /*2ff0*/  MUFU.TANH R30, R11 ;  /* 0x0000000b001e7308 */ /* 0x000e700000002400 */
[----:B------:R1:W1:Y:S02]  /*3000*/  MUFU.TANH R27, R0 ;  /* 0x00000000001b7308 */ /* 0x0002640000002400 */
[----:B-1----:R-:W-:-:S06]  /*3010*/  FMUL.FTZ R0, R31, c[0x0][0x320] ;  /* 0x0000c8001f007a20 */ /* 0x002fcc0000410000 */
[----:B------:R-:W1:Y:S08]  /*3020*/  MUFU.TANH R31, R13 ;  /* 0x0000000d001f7308 */ /* 0x000e700000002400 */
[----:B------:R1:W1:Y:S02]  /*3030*/  MUFU.TANH R29, R0 ;  /* 0x00000000001d7308 */ /* 0x0002640000002400 */
[----:B-1----:R-:W-:-:S04]  /*3040*/  LEA R0, R150, R148, 0x5 ;  /* 0x0000009496007211 */ /* 0x002fc800078e28ff */
[----:B------:R-:W-:Y:S01]  /*3050*/  IADD3 R0, R149, R0, RZ ;  /* 0x0000000095007210 */ /* 0x000fe20007ffe0ff */
[----:B------:R-:W-:Y:S06]  /*3060*/  BAR.SYNC.DEFER_BLOCKING 0x0 ;  /* 0x0000000000007b1d */ /* 0x000fec0000010000 */
[----:B------:R-:W-:Y:S05]  /*3070*/  @!P2 BRA `(.L_x_31) ;  /* 0x000004300000a947 */ /* 0x000fea0003800000 */
[----:B--234-:R-:W-:Y:S01]  /*3080*/  ISETP.NE.AND P1, PT, R176, 0x1, PT ;  /* 0x00000001b000780c */ /* 0x01cfe20003f25270 */
[----:B------:R-:W-:Y:S02]  /*3090*/  IMAD R3, R174, 0x40, R175 ;  /* 0x00000040ae037824 */ /* 0x000fe400078e02af */
[----:B------:R-:W-:-:S03]  /*30a0*/  IMAD.MOV.U32 R227, RZ, RZ, RZ ;  /* 0x000000ffffe37224 */ /* 0x000fc600078e00ff */
[----:B------:R-:W-:-:S05]  /*30b0*/  IADD3 R3, R3, -0x80, R171 ;  /* 0xffffff8003037810 */ /* 0x000fca0007ffe0ab */
[----:B------:R-:W-:Y:S02]  /*30c0*/  IMAD.MOV.U32 R2, RZ, RZ, R3 ;  /* 0x000000ffff027224 */ /* 0x000fe400078e0003 */
[----:B------:R-:W-:-:S05]  /*30d0*/  @P1 IMAD.HI.U32 R5, R3, c[0x0][0x2bc], RZ ;  /* 0x0000af0003051a27 */ /* 0x000fca00078e00ff */
[----:B------:R-:W-:-:S04]  /*30e0*/  @P1 SHF.R.U32.HI R2, RZ, c[0x0][0x2c0], R5 ;  /* 0x0000b000ff021a19 */ /* 0x000fc80000011605 */
[----:B------:R-:W-:-:S04]  /*30f0*/  @!P3 IADD3 R5, P0, R2, R172, RZ ;  /* 0x000000ac0205b210 */ /* 0x000fc80007f1e0ff */
[----:B------:R-:W-:Y:S02]  /*3100*/  @!P3 LEA.HI.X.SX32 R7, R2, R170, 0x1, P0 ;  /* 0x000000aa0207b211 */ /* 0x000fe400000f0eff */
[----:B------:R-:W-:-:S04]  /*3110*/  @!P3 LEA R6, P0, R5, c[0x0][0x2a0], 0x2 ;  /* 0x0000a8000506ba11 */ /* 0x000fc800078010ff */
[----:B------:R-:W-:-:S05]  /*3120*/  @!P3 LEA.HI.X R7, R5, c[0x0][0x2a4], R7, 0x2, P0 ;  /* 0x0000a9000507ba11 */ /* 0x000fca00000f1407 */
[----:B------:R1:W2:Y:S01]  /*3130*/  @!P3 LDG.E R227, [R6.64] ;  /* 0x0000000606e3b981 */ /* 0x0002a2000c1e1900 */
[----:B------:R-:W-:Y:S01]  /*3140*/  IMAD.MOV R2, RZ, RZ, -R2 ;  /* 0x000000ffff027224 */ /* 0x000fe200078e0a02 */
[----:B------:R-:W-:Y:S01]  /*3150*/  SEL R21, RZ, 0x10, P6 ;  /* 0x00000010ff157807 */ /* 0x000fe20003000000 */
[----:B------:R-:W-:Y:S01]  /*3160*/  IMAD.SHL.U32 R8, R64, 0x2, RZ ;  /* 0x0000000240087824 */ /* 0x000fe200078e00ff */
[----:B------:R-:W-:Y:S01]  /*3170*/  SEL R20, RZ, 0x10, P5 ;  /* 0x00000010ff147807 */ /* 0x000fe20002800000 */
[----:B------:R-:W-:Y:S01]  /*3180*/  IMAD R228, R2, c[0x0][0x2b8], R3 ;  /* 0x0000ae0002e47a24 */ /* 0x000fe200078e0203 */
[----:B------:R-:W-:Y:S01]  /*3190*/  SEL R19, RZ, 0x10, P4 ;  /* 0x00000010ff137807 */ /* 0x000fe20002000000 */
[----:B------:R-:W-:Y:S01]  /*31a0*/  IMAD.SHL.U32 R16, R183, 0x2, RZ ;  /* 0x00000002b7107824 */ /* 0x000fe200078e00ff */
[----:B------:R-:W-:Y:S02]  /*31b0*/  IADD3 R12, -R20, 0x10, RZ ;  /* 0x00000010140c7810 */ /* 0x000fe40007ffe1ff */
[----:B------:R-:W-:-:S02]  /*31c0*/  SHF.R.S32.HI R2, RZ, 0x1f, R228 ;  /* 0x0000001fff027819 */ /* 0x000fc400000114e4 */
[----:B------:R-:W-:Y:S02]  /*31d0*/  SHF.L.U64.HI R9, R64, 0x1, R166 ;  /* 0x0000000140097819 */ /* 0x000fe400000102a6 */
[----:B------:R-:W-:Y:S01]  /*31e0*/  LOP3.LUT R12, R12, 0xf, RZ, 0xc0, !PT ;  /* 0x0000000f0c0c7812 */ /* 0x000fe200078ec0ff */
[----:B------:R-:W-:Y:S01]  /*31f0*/  IMAD R5, R2, c[0x0][0x1e0], RZ ;  /* 0x0000780002057a24 */ /* 0x000fe200078e02ff */
[----:B------:R-:W-:Y:S01]  /*3200*/  IADD3 R10, -R19, 0x10, RZ ;  /* 0x00000010130a7810 */ /* 0x000fe20007ffe1ff */
[----:B------:R-:W-:Y:S01]  /*3210*/  IMAD.WIDE.U32 R2, R228, c[0x0][0x1e0], RZ ;  /* 0x00007800e4027a25 */ /* 0x000fe200078e00ff */
[----:B------:R-:W-:Y:S02]  /*3220*/  SHF.L.U64.HI R17, R184, 0x1, R165 ;  /* 0x00000001b8117819 */ /* 0x000fe400000102a5 */
[----:B------:R-:W-:Y:S01]  /*3230*/  LOP3.LUT R10, R10, 0xf, RZ, 0xc0, !PT ;  /* 0x0000000f0a0a7812 */ /* 0x000fe200078ec0ff */
[----:B------:R-:W-:Y:S01]  /*3240*/  IMAD R5, R228, c[0x0][0x1e4], R5 ;  /* 0x00007900e4057a24 */ /* 0x000fe200078e0205 */
[----:B------:R-:W-:-:S03]  /*3250*/  SHF.L.U64.HI R18, R183, 0x1, R164 ;  /* 0x00000001b7127819 */ /* 0x000fc600000102a4 */
[----:B------:R-:W-:Y:S01]  /*3260*/  IMAD.IADD R3, R3, 0x1, R5 ;  /* 0x0000000103037824 */ /* 0x000fe200078e0205 */
[----:B-1----:R-:W-:-:S04]  /*3270*/  IADD3 R6, -R21, 0x10, RZ ;  /* 0x0000001015067810 */ /* 0x002fc80007ffe1ff */
[----:B------:R-:W-:Y:S02]  /*3280*/  LOP3.LUT R6, R6, 0xf, RZ, 0xc0, !PT ;  /* 0x0000000f06067812 */ /* 0x000fe400078ec0ff */
[----:B--2---:R-:W-:Y:S01]  /*3290*/  SHF.R.S32.HI R5, RZ, 0x1f, R227 ;  /* 0x0000001fff057819 */ /* 0x004fe200000114e3 */
[----:B------:R-:W-:-:S04]  /*32a0*/  IMAD.WIDE.U32 R2, R227, c[0x0][0x1f0], R2 ;  /* 0x00007c00e3027a25 */ /* 0x000fc800078e0002 */
[----:B------:R-:W-:Y:S01]  /*32b0*/  IMAD R5, R5, c[0x0][0x1f0], RZ ;  /* 0x00007c0005057a24 */ /* 0x000fe200078e02ff */
[----:B------:R-:W-:-:S03]  /*32c0*/  IADD3 R2, P0, R168, R2, RZ ;  /* 0x00000002a8027210 */ /* 0x000fc60007f1e0ff */
[----:B------:R-:W-:-:S05]  /*32d0*/  IMAD R5, R227, c[0x0][0x1f4], R5 ;  /* 0x00007d00e3057a24 */ /* 0x000fca00078e0205 */
[----:B------:R-:W-:Y:S02]  /*32e0*/  IADD3.X R5, R167, R3, R5, P0, !PT ;  /* 0x00000003a7057210 */ /* 0x000fe400007fe405 */
[----:B------:R-:W-:-:S04]  /*32f0*/  LEA R7, P0, R2, c[0x0][0x1c8], 0x1 ;  /* 0x0000720002077a11 */ /* 0x000fc800078008ff */
[----:B------:R-:W-:Y:S02]  /*3300*/  LEA.HI.X R5, R2, c[0x0][0x1cc], R5, 0x1, P0 ;  /* 0x0000730002057a11 */ /* 0x000fe400000f0c05 */
[----:B------:R-:W1:Y:S04]  /*3310*/  SHFL.IDX PT, R2, R7, 0x1, 0x1c1f ;  /* 0x003c1f0007027f89 */ /* 0x000e6800000e0000 */
[----:B------:R-:W2:Y:S01]  /*3320*/  SHFL.IDX PT, R3, R5, 0x1, 0x1c1f ;  /* 0x003c1f0005037f89 */ /* 0x000ea200000e0000 */
[----:B-1----:R-:W-:Y:S01]  /*3330*/  IADD3 R14, P1, P0, R6, R2, R8 ;  /* 0x00000002060e7210 */ /* 0x002fe2000783e008 */
[----:B------:R-:W-:-:S03]  /*3340*/  IMAD.SHL.U32 R6, R184, 0x2, RZ ;  /* 0x00000002b8067824 */ /* 0x000fc600078e00ff */
[----:B--2---:R-:W-:Y:S02]  /*3350*/  IADD3.X R15, RZ, R3, R9, P1, P0 ;  /* 0x00000003ff0f7210 */ /* 0x004fe40000fe0409 */
[----:B------:R-:W-:-:S04]  /*3360*/  IADD3 R12, P1, P0, R12, R2, R6 ;  /* 0x000000020c0c7210 */ /* 0x000fc8000783e006 */
[-C--:B------:R-:W-:Y:S02]  /*3370*/  IADD3.X R13, RZ, R3.reuse, R17, P1, P0 ;  /* 0x00000003ff0d7210 */ /* 0x080fe40000fe0411 */
[----:B------:R-:W-:Y:S02]  /*3380*/  IADD3 R10, P1, P0, R10, R2, R16 ;  /* 0x000000020a0a7210 */ /* 0x000fe4000783e010 */
[----:B------:R-:W1:Y:S02]  /*3390*/  SHFL.IDX PT, R2, R7, RZ, 0x1c1f ;  /* 0x001c1fff07027589 */ /* 0x000e6400000e0000 */
[----:B------:R-:W-:Y:S02]  /*33a0*/  IADD3.X R11, RZ, R3, R18, P1, P0 ;  /* 0x00000003ff0b7210 */ /* 0x000fe40000fe0412 */
[----:B------:R-:W2:Y:S01]  /*33b0*/  SHFL.IDX PT, R3, R5, RZ, 0x1c1f ;  /* 0x001c1fff05037589 */ /* 0x000ea200000e0000 */
[----:B-1----:R-:W-:-:S05]  /*33c0*/  IADD3 R8, P0, R2, R8, RZ ;  /* 0x0000000802087210 */ /* 0x002fca0007f1e0ff */
[----:B--2---:R-:W-:Y:S01]  /*33d0*/  IMAD.X R9, R3, 0x1, R9, P0 ;  /* 0x0000000103097824 */ /* 0x004fe200000e0609 */
[----:B------:R-:W-:-:S04]  /*33e0*/  IADD3 R6, P0, R2, R6, RZ ;  /* 0x0000000602067210 */ /* 0x000fc80007f1e0ff */
[----:B------:R1:W-:Y:S01]  /*33f0*/  LDGSTS.E.BYPASS.LTC128B.128 [R226+0x3100], [R8.64], !P6 ;  /* 0x0310000008e27fae */ /* 0x0003e2000f101d46 */
[----:B------:R-:W-:Y:S01]  /*3400*/  IMAD.X R7, R3, 0x1, R17, P0 ;  /* 0x0000000103077824 */ /* 0x000fe200000e0611 */
[----:B------:R-:W-:-:S04]  /*3410*/  IADD3 R2, P0, R2, R16, RZ ;  /* 0x0000001002027210 */ /* 0x000fc80007f1e0ff */
[----:B------:R1:W-:Y:S01]  /*3420*/  LDGSTS.E.BYPASS.LTC128B.128 [R226+0x4100], [R6.64], !P5 ;  /* 0x0410000006e27fae */ /* 0x0003e2000e901d46 */
[----:B------:R-:W-:Y:S01]  /*3430*/  IMAD.X R3, R3, 0x1, R18, P0 ;  /* 0x0000000103037824 */ /* 0x000fe200000e0612 */
[----:B------:R-:W-:-:S04]  /*3440*/  ISETP.NE.U32.AND P0, PT, R21, RZ, PT ;  /* 0x000000ff1500720c */ /* 0x000fc80003f05070 */
[----:B------:R1:W-:Y:S09]  /*3450*/  LDGSTS.E.BYPASS.LTC128B.128 [R226+0x5100], [R2.64], !P4 ;  /* 0x0510000002e27fae */ /* 0x0003f2000e101d46 */
[----:B------:R1:W-:Y:S01]  /*3460*/  LDGSTS.E.BYPASS.LTC128B.128.ZFILL [R226+0x3900], [R14.64], P0 ;  /* 0x039000000ee27fae */ /* 0x0003e20008141d46 */
[----:B------:R-:W-:-:S13]  /*3470*/  ISETP.NE.U32.AND P0, PT, R20, RZ, PT ;  /* 0x000000ff1400720c */ /* 0x000fda0003f05070 */
[----:B------:R1:W-:Y:S01]  /*3480*/  LDGSTS.E.BYPASS.LTC128B.128.ZFILL [R226+0x4900], [R12.64], P0 ;  /* 0x049000000ce27fae */ /* 0x0003e20008141d46 */
[----:B------:R-:W-:-:S13]  /*3490*/  ISETP.NE.U32.AND P0, PT, R19, RZ, PT ;  /* 0x000000ff1300720c */ /* 0x000fda0003f05070 */
[----:B------:R1:W-:Y:S02]  /*34a0*/  LDGSTS.E.BYPASS.LTC128B.128.ZFILL [R226+0x5900], [R10.64], P0 ;  /* 0x059000000ae27fae */ /* 0x0003e40008141d46 */
.L_x_31:
[----:B-1234-:R-:W-:Y:S01]  /*34b0*/  LOP3.LUT R2, R162, 0xffffffe0, RZ, 0xc0, !PT ;  /* 0xffffffe0a2027812 */ /* 0x01efe200078ec0ff */
[----:B------:R-:W-:Y:S01]  /*34c0*/  IMAD.SHL.U32 R221, R0, 0x2, RZ ;  /* 0x0000000200dd7824 */ /* 0x000fe200078e00ff */
[----:B------:R-:W0:Y:S03]  /*34d0*/  LDGDEPBAR ;  /* 0x00000000000079af */ /* 0x000e260000000000 */
[----:B------:R-:W-:Y:S02]  /*34e0*/  IMAD.IADD R2, R163, 0x1, -R2 ;  /* 0x00000001a3027824 */ /* 0x000fe400078e0a02 */
[----:B------:R-:W-:-:S03]  /*34f0*/  IMAD R222, R4, 0x2, R221 ;  /* 0x0000000204de7824 */ /* 0x000fc600078e02dd */
[----:B------:R-:W-:-:S04]  /*3500*/  SHF.R.S32.HI R3, RZ, 0x1f, R2 ;  /* 0x0000001fff037819 */ /* 0x000fc80000011402 */
[----:B------:R-:W-:-:S04]  /*3510*/  LEA.HI R3, R3, R2, RZ, 0x2 ;  /* 0x0000000203037211 */ /* 0x000fc800078f10ff */
[----:B------:R-:W-:-:S05]  /*3520*/  LOP3.LUT R3, R3, 0x7ffffffc, RZ, 0xc0, !PT ;  /* 0x7ffffffc03037812 */ /* 0x000fca00078ec0ff */
[----:B------:R-:W-:-:S04]  /*3530*/  IMAD.IADD R2, R2, 0x1, -R3 ;  /* 0x0000000102027824 */ /* 0x000fc800078e0a03 */
[----:B------:R-:W-:-:S05]  /*3540*/  IMAD R2, R2, -0x2, R151 ;  /* 0xfffffffe02027824 */ /* 0x000fca00078e0297 */
[----:B------:R-:W-:-:S04]  /*3550*/  ISETP.GT.AND P0, PT, R2, RZ, PT ;  /* 0x000000ff0200720c */ /* 0x000fc80003f04270 */
[----:B------:R-:W-:Y:S02]  /*3560*/  FSEL R15, R119, -INF , P0 ;  /* 0xff800000770f7808 */ /* 0x000fe40000000000 */
[----:B------:R-:W-:Y:S02]  /*3570*/  FSEL R10, R125, -INF , P0 ;  /* 0xff8000007d0a7808 */ /* 0x000fe40000000000 */
[----:B------:R-:W-:Y:S02]  /*3580*/  FSEL R39, R127, -INF , P0 ;  /* 0xff8000007f277808 */ /* 0x000fe40000000000 */
[----:B------:R-:W-:Y:S02]  /*3590*/  FSEL R32, R161, -INF , P0 ;  /* 0xff800000a1207808 */ /* 0x000fe40000000000 */
[----:B------:R-:W-:-:S04]  /*35a0*/  ISETP.GT.AND P0, PT, R2, 0x1, PT ;  /* 0x000000010200780c */ /* 0x000fc80003f04270 */
[----:B------:R-:W-:Y:S02]  /*35b0*/  FSEL R16, R117, -INF , P0 ;  /* 0xff80000075107808 */ /* 0x000fe40000000000 */
[----:B------:R-:W-:Y:S02]  /*35c0*/  FSEL R11, R124, -INF , P0 ;  /* 0xff8000007c0b7808 */ /* 0x000fe40000000000 */
[----:B------:R-:W-:Y:S02]  /*35d0*/  FSEL R44, R126, -INF , P0 ;  /* 0xff8000007e2c7808 */ /* 0x000fe40000000000 */
[----:B------:R-:W-:Y:S02]  /*35e0*/  FSEL R36, R160, -INF , P0 ;  /* 0xff800000a0247808 */ /* 0x000fe40000000000 */
[----:B------:R-:W-:Y:S02]  /*35f0*/  ISETP.GT.AND P0, PT, R2, 0x8, PT ;  /* 0x000000080200780c */ /* 0x000fe40003f04270 */
[----:B------:R-:W-:-:S02]  /*3600*/  FMNMX.FTZ R3, R10, R11, !PT ;  /* 0x0000000b0a037209 */ /* 0x000fc40007810000 */
        /* <DEDUP_REMOVED lines=54> */
[----:B------:R-:W-:Y:S02]  /*3970*/  FMNMX.FTZ R5, R28, R5, !PT ;  /* 0x000000051c057209 */ /* 0x000fe40007810000 */
[----:B------:R-:W-:Y:S02]  /*3980*/  FSEL R174, R52, -INF , P0 ;  /* 0xff80000034ae7808 */ /* 0x000fe40000000000 */
[----:B------:R-:W-:Y:S02]  /*3990*/  FSEL R156, R77, -INF , P0 ;  /* 0xff8000004d9c7808 */ /* 0x000fe40000000000 */
[----:B------:R-:W-:Y:S02]  /*39a0*/  FSEL R192, R75, -INF , P0 ;  /* 0xff8000004bc07808 */ /* 0x000fe40000000000 */
[----:B------:R-:W-:Y:S02]  /*39b0*/  FSEL R187, R73, -INF , P0 ;  /* 0xff80000049bb7808 */ /* 0x000fe40000000000 */
[----:B------:R-:W-:-:S02]  /*39c0*/  ISETP.GT.AND P0, PT, R2, 0x30, PT ;  /* 0x000000300200780c */ /* 0x000fc40003f04270 */
[----:B------:R-:W-:Y:S02]  /*39d0*/  FMNMX.FTZ R3, R158, R3, !PT ;  /* 0x000000039e037209 */ /* 0x000fe40007810000 */
[----:B------:R-:W-:Y:S02]  /*39e0*/  FMNMX.FTZ R5, R51, R5, !PT ;  /* 0x0000000533057209 */ /* 0x000fe40007810000 */
[----:B------:R-:W-:Y:S02]  /*39f0*/  FSEL R214, R27, -INF , P0 ;  /* 0xff8000001bd67808 */ /* 0x000fe40000000000 */
[----:B------:R-:W-:Y:S02]  /*3a00*/  FSEL R207, R33, -INF , P0 ;  /* 0xff80000021cf7808 */ /* 0x000fe40000000000 */
[----:B------:R-:W-:Y:S02]  /*3a10*/  FSEL R252, R58, -INF , P0 ;  /* 0xff8000003afc7808 */ /* 0x000fe40000000000 */
[----:B------:R-:W-:-:S02]  /*3a20*/  FSEL R232, R56, -INF , P0 ;  /* 0xff80000038e87808 */ /* 0x000fc40000000000 */
[----:B------:R-:W-:Y:S02]  /*3a30*/  FMNMX.FTZ R3, R157, R3, !PT ;  /* 0x000000039d037209 */ /* 0x000fe40007810000 */
[----:B------:R-:W-:Y:S02]  /*3a40*/  ISETP.GT.AND P0, PT, R2, 0x31, PT ;  /* 0x000000310200780c */ /* 0x000fe40003f04270 */
[----:B------:R-:W-:Y:S02]  /*3a50*/  FMNMX.FTZ R5, R65, R5, !PT ;  /* 0x0000000541057209 */ /* 0x000fe40007810000 */
[----:B------:R-:W-:Y:S02]  /*3a60*/  FMNMX.FTZ R3, R156, R3, !PT ;  /* 0x000000039c037209 */ /* 0x000fe40007810000 */
[----:B------:R-:W-:Y:S02]  /*3a70*/  FSEL R216, R29, -INF , P0 ;  /* 0xff8000001dd87808 */ /* 0x000fe40000000000 */
[----:B------:R-:W-:-:S02]  /*3a80*/  FSEL R206, R34, -INF , P0 ;  /* 0xff80000022ce7808 */ /* 0x000fc40000000000 */
[----:B------:R-:W-:Y:S02]  /*3a90*/  FSEL R251, R35, -INF , P0 ;  /* 0xff80000023fb7808 */ /* 0x000fe40000000000 */
[----:B------:R-:W-:Y:S02]  /*3aa0*/  FSEL R231, R57, -INF , P0 ;  /* 0xff80000039e77808 */ /* 0x000fe40000000000 */
[----:B------:R-:W-:Y:S02]  /*3ab0*/  FMNMX.FTZ R5, R66, R5, !PT ;  /* 0x0000000542057209 */ /* 0x000fe40007810000 */
[----:B------:R-:W-:Y:S02]  /*3ac0*/  ISETP.GT.AND P0, PT, R2, 0x38, PT ;  /* 0x000000380200780c */ /* 0x000fe40003f04270 */
[----:B------:R-:W-:Y:S02]  /*3ad0*/  FMNMX.FTZ R3, R207, R3, !PT ;  /* 0x00000003cf037209 */ /* 0x000fe40007810000 */
[----:B------:R-:W-:-:S02]  /*3ae0*/  FMNMX.FTZ R5, R67, R5, !PT ;  /* 0x0000000543057209 */ /* 0x000fc40007810000 */
[----:B------:R-:W-:Y:S02]  /*3af0*/  FSEL R213, R22, -INF , P0 ;  /* 0xff80000016d57808 */ /* 0x000fe40000000000 */
[----:B------:R-:W-:Y:S02]  /*3b00*/  FSEL R205, R23, -INF , P0 ;  /* 0xff80000017cd7808 */ /* 0x000fe40000000000 */
[----:B------:R-:W-:Y:S01]  /*3b10*/  FSEL R250, R25, -INF , P0 ;  /* 0xff80000019fa7808 */ /* 0x000fe20000000000 */
[----:B------:R-:W-:Y:S01]  /*3b20*/  LDSM.16.MT88.4 R20, [R221+0x1100] ;  /* 0x00110000dd14783b */ /* 0x000fe20000004200 */
[----:B------:R-:W-:Y:S02]  /*3b30*/  FSEL R237, R26, -INF , P0 ;  /* 0xff8000001aed7808 */ /* 0x000fe40000000000 */
[----:B------:R-:W-:Y:S02]  /*3b40*/  ISETP.GT.AND P0, PT, R2, 0x39, PT ;  /* 0x000000390200780c */ /* 0x000fe40003f04270 */
[----:B------:R-:W-:-:S02]  /*3b50*/  FMNMX.FTZ R2, R206, R3, !PT ;  /* 0x00000003ce027209 */ /* 0x000fc40007810000 */
[----:B------:R-:W-:Y:S02]  /*3b60*/  FMNMX.FTZ R3, R159, R5, !PT ;  /* 0x000000059f037209 */ /* 0x000fe40007810000 */
[----:B------:R-:W-:Y:S02]  /*3b70*/  FMNMX.FTZ R6, R32, R36, !PT ;  /* 0x0000002420067209 */ /* 0x000fe40007810000 */
[----:B------:R-:W-:Y:S02]  /*3b80*/  FSEL R204, R24, -INF , P0 ;  /* 0xff80000018cc7808 */ /* 0x000fe40000000000 */
[----:B------:R-:W-:Y:S01]  /*3b90*/  FMNMX.FTZ R2, R205, R2, !PT ;  /* 0x00000002cd027209 */ /* 0x000fe20007810000 */
[----:B------:R-:W-:Y:S01]  /*3ba0*/  LDSM.16.MT88.4 R24, [R221+0x100] ;  /* 0x00010000dd18783b */ /* 0x000fe20000004200 */
        /* <DEDUP_REMOVED lines=8> */
[----:B------:R-:W-:-:S02]  /*3c30*/  FMNMX.FTZ R2, R214, R2, !PT ;  /* 0x00000002d6027209 */ /* 0x000fc40007810000 */
[----:B------:R-:W-:Y:S02]  /*3c40*/  FMNMX.FTZ R3, R101, R3, !PT ;  /* 0x0000000365037209 */ /* 0x000fe40007810000 */
[----:B------:R-:W-:Y:S02]  /*3c50*/  FMNMX.FTZ R2, R216, R2, !PT ;  /* 0x00000002d8027209 */ /* 0x000fe40007810000 */
[----:B------:R-:W-:Y:S02]  /*3c60*/  FMNMX.FTZ R3, R102, R3, !PT ;  /* 0x0000000366037209 */ /* 0x000fe40007810000 */
[----:B------:R-:W-:Y:S02]  /*3c70*/  FSEL R208, R30, -INF , P0 ;  /* 0xff8000001ed07808 */ /* 0x000fe40000000000 */
[----:B------:R-:W-:Y:S02]  /*3c80*/  FMNMX.FTZ R2, R213, R2, !PT ;  /* 0x00000002d5027209 */ /* 0x000fe40007810000 */
[----:B------:R-:W-:-:S02]  /*3c90*/  FMNMX.FTZ R3, R106, R3, !PT ;  /* 0x000000036a037209 */ /* 0x000fc40007810000 */
[----:B------:R-:W-:Y:S02]  /*3ca0*/  FMNMX.FTZ R5, R39, R44, !PT ;  /* 0x0000002c27057209 */ /* 0x000fe40007810000 */
[----:B------:R-:W-:Y:S02]  /*3cb0*/  FMNMX.FTZ R8, R208, R2, !PT ;  /* 0x00000002d0087209 */ /* 0x000fe40007810000 */
[----:B------:R-:W-:Y:S02]  /*3cc0*/  FMNMX.FTZ R3, R175, R3, !PT ;  /* 0x00000003af037209 */ /* 0x000fe40007810000 */
[----:B------:R-:W-:Y:S01]  /*3cd0*/  FMNMX.FTZ R5, R45, R5, !PT ;  /* 0x000000052d057209 */ /* 0x000fe20007810000 */
[----:B------:R-:W2:Y:S01]  /*3ce0*/  SHFL.BFLY PT, R7, R8, 0x2, 0x1f ;  /* 0x0c401f0008077f89 */ /* 0x000ea200000e0000 */
[----:B------:R-:W-:Y:S02]  /*3cf0*/  FMNMX.FTZ R2, R186, R3, !PT ;  /* 0x00000003ba027209 */ /* 0x000fe40007810000 */
[----:B------:R-:W-:-:S02]  /*3d00*/  FMNMX.FTZ R3, R46, R5, !PT ;  /* 0x000000052e037209 */ /* 0x000fc40007810000 */
[----:B-1----:R-:W-:Y:S02]  /*3d10*/  FMNMX.FTZ R103, R6, R103, !PT ;  /* 0x0000006706677209 */ /* 0x002fe40007810000 */
        /* <DEDUP_REMOVED lines=13> */
[----:B--2---:R-:W-:Y:S02]  /*3df0*/  FMNMX.FTZ R8, R8, R7, !PT ;  /* 0x0000000708087209 */ /* 0x004fe40007810000 */
[----:B------:R-:W-:Y:S01]  /*3e00*/  FMNMX.FTZ R2, R190, R3, !PT ;  /* 0x00000003be027209 */ /* 0x000fe20007810000 */
[----:B------:R-:W2:Y:S01]  /*3e10*/  SHFL.BFLY PT, R7, R6, 0x2, 0x1f ;  /* 0x0c401f0006077f89 */ /* 0x000ea200000e0000 */
[----:B-1----:R-:W-:Y:S02]  /*3e20*/  FMNMX.FTZ R103, R103, R5, !PT ;  /* 0x0000000567677209 */ /* 0x002fe40007810000 */
[----:B------:R-:W-:Y:S01]  /*3e30*/  FMNMX.FTZ R2, R191, R2, !PT ;  /* 0x00000002bf027209 */ /* 0x000fe20007810000 */
[----:B------:R-:W1:Y:S01]  /*3e40*/  SHFL.BFLY PT, R9, R8, 0x1, 0x1f ;  /* 0x0c201f0008097f89 */ /* 0x000e6200000e0000 */
[----:B------:R-:W-:Y:S01]  /*3e50*/  FSEL R230, R40, -INF , P0 ;  /* 0xff80000028e67808 */ /* 0x000fe20000000000 */
[C---:B------:R-:W-:Y:S01]  /*3e60*/  FMUL.FTZ R12, R103.reuse, c[0x0][0x2d0] ;  /* 0x0000b400670c7a20 */ /* 0x040fe20000410000 */
[----:B------:R-:W-:Y:S01]  /*3e70*/  FMNMX.FTZ R2, R192, R2, !PT ;  /* 0x00000002c0027209 */ /* 0x000fe20007810000 */
[----:B------:R-:W-:Y:S01]  /*3e80*/  LDSM.16.MT88.4 R40, [R222+0x2100] ;  /* 0x00210000de28783b */ /* 0x000fe20000004200 */
[----:B------:R-:W-:-:S02]  /*3e90*/  FSETP.NEU.FTZ.AND P0, PT, R103, -INF , PT ;  /* 0xff8000006700780b */ /* 0x000fc40003f1d000 */
[----:B------:R-:W-:Y:S02]  /*3ea0*/  FMNMX.FTZ R2, R252, R2, !PT ;  /* 0x00000002fc027209 */ /* 0x000fe40007810000 */
[----:B------:R-:W-:Y:S02]  /*3eb0*/  FSEL R12, R12, RZ, P0 ;  /* 0x000000ff0c0c7208 */ /* 0x000fe40000000000 */
[----:B------:R-:W-:-:S03]  /*3ec0*/  FMNMX.FTZ R5, R251, R2, !PT ;  /* 0x00000002fb057209 */ /* 0x000fc60007810000 */
[--C-:B------:R-:W-:Y:S01]  /*3ed0*/  FFMA.FTZ R2, R10, c[0x0][0x2d0], -R12.reuse ;  /* 0x0000b4000a027a23 */ /* 0x100fe2000001080c */
[----:B------:R-:W-:Y:S01]  /*3ee0*/  FMNMX.FTZ R5, R250, R5, !PT ;  /* 0x00000005fa057209 */ /* 0x000fe20007810000 */
[--C-:B------:R-:W-:Y:S02]  /*3ef0*/  FFMA.FTZ R3, R11, c[0x0][0x2d0], -R12.reuse ;  /* 0x0000b4000b037a23 */ /* 0x100fe4000001080c */
[----:B------:R1:W-:Y:S01]  /*3f00*/  MUFU.EX2 R137, R2 ;  /* 0x0000000200897308 */ /* 0x0003e20000000800 */
[----:B------:R-:W-:Y:S02]  /*3f10*/  FMNMX.FTZ R5, R230, R5, !PT ;  /* 0x00000005e6057209 */ /* 0x000fe40007810000 */
[----:B--2---:R-:W-:Y:S01]  /*3f20*/  FMNMX.FTZ R7, R6, R7, !PT ;  /* 0x0000000706077209 */ /* 0x004fe20007810000 */
[----:B------:R-:W-:-:S04]  /*3f30*/  FFMA.FTZ R6, R13, c[0x0][0x2d0], -R12 ;  /* 0x0000b4000d067a23 */ /* 0x000fc8000001080c */
[----:B------:R2:W3:Y:S01]  /*3f40*/  MUFU.EX2 R18, R3 ;  /* 0x0000000300127308 */ /* 0x0004e20000000800 */
[----:B-1----:R-:W-:-:S07]  /*3f50*/  FMNMX.FTZ R2, R9, R8, !PT ;  /* 0x0000000809027209 */ /* 0x002fce0007810000 */
[----:B------:R1:W-:Y:S01]  /*3f60*/  MUFU.EX2 R194, R6 ;  /* 0x0000000600c27308 */ /* 0x0003e20000000800 */
[----:B------:R-:W4:Y:S01]  /*3f70*/  SHFL.BFLY PT, R8, R5, 0x2, 0x1f ;  /* 0x0c401f0005087f89 */ /* 0x000f2200000e0000 */
[----:B------:R-:W-:-:S03]  /*3f80*/  FSETP.NEU.FTZ.AND P0, PT, R2, -INF , PT ;  /* 0xff8000000200780b */ /* 0x000fc60003f1d000 */
[----:B------:R-:W5:Y:S01]  /*3f90*/  SHFL.BFLY PT, R9, R7, 0x1, 0x1f ;  /* 0x0c201f0007097f89 */ /* 0x000f6200000e0000 */
[----:B--2---:R-:W-:-:S05]  /*3fa0*/  FMUL.FTZ R3, R2, c[0x0][0x2d0] ;  /* 0x0000b40002037a20 */ /* 0x004fca0000410000 */
[----:B------:R-:W-:Y:S01]  /*3fb0*/  FSEL R3, R3, RZ, P0 ;  /* 0x000000ff03037208 */ /* 0x000fe20000000000 */
[----:B-1----:R-:W-:-:S04]  /*3fc0*/  FFMA.FTZ R6, R14, c[0x0][0x2d0], -R12 ;  /* 0x0000b4000e067a23 */ /* 0x002fc8000001080c */
[--C-:B------:R-:W-:Y:S01]  /*3fd0*/  FFMA.FTZ R0, R16, c[0x0][0x2d0], -R3.reuse ;  /* 0x0000b40010007a23 */ /* 0x100fe20000010803 */
[----:B------:R1:W-:Y:S01]  /*3fe0*/  MUFU.EX2 R136, R6 ;  /* 0x0000000600887308 */ /* 0x0003e20000000800 */
[----:B------:R-:W-:Y:S02]  /*3ff0*/  FFMA.FTZ R4, R28, c[0x0][0x2d0], -R3 ;  /* 0x0000b4001c047a23 */ /* 0x000fe40000010803 */
[----:B------:R-:W-:Y:S01]  /*4000*/  LDSM.16.MT88.4 R28, [R222+0x1100] ;  /* 0x00110000de1c783b */ /* 0x000fe20000004200 */
[----:B----4-:R-:W-:-:S04]  /*4010*/  FMNMX.FTZ R5, R5, R8, !PT ;  /* 0x0000000805057209 */ /* 0x010fc80007810000 */
[----:B------:R2:W-:Y:S01]  /*4020*/  MUFU.EX2 R138, R0 ;  /* 0x00000000008a7308 */ /* 0x0005e20000000800 */
[----:B-----5:R-:W-:-:S04]  /*4030*/  FMNMX.FTZ R105, R7, R9, !PT ;  /* 0x0000000907697209 */ /* 0x020fc80007810000 */
[----:B------:R-:W-:Y:S01]  /*4040*/  FSETP.NEU.FTZ.AND P0, PT, R105, -INF , PT ;  /* 0xff8000006900780b */ /* 0x000fe20003f1d000 */
[--C-:B-1----:R-:W-:Y:S02]  /*4050*/  FFMA.FTZ R6, R15, c[0x0][0x2d0], -R3.reuse ;  /* 0x0000b4000f067a23 */ /* 0x102fe40000010803 */
[----:B------:R-:W-:Y:S01]  /*4060*/  MUFU.EX2 R14, R4 ;  /* 0x00000004000e7308 */ /* 0x000fe20000000800 */
[----:B---3--:R-:W-:Y:S02]  /*4070*/  IMAD.MOV.U32 R15, RZ, RZ, R18 ;  /* 0x000000ffff0f7224 */ /* 0x008fe400078e0012 */
[----:B--2---:R-:W-:-:S05]  /*4080*/  FFMA.FTZ R0, R17, c[0x0][0x2d0], -R3 ;  /* 0x0000b40011007a23 */ /* 0x004fca0000010803 */
[----:B------:R1:W-:Y:S01]  /*4090*/  MUFU.EX2 R193, R6 ;  /* 0x0000000600c17308 */ /* 0x0003e20000000800 */
[----:B------:R-:W-:Y:S07]  /*40a0*/  LDSM.16.MT88.4 R16, [R222+0x100] ;  /* 0x00010000de10783b */ /* 0x000fee0000004200 */
[----:B------:R2:W3:Y:S01]  /*40b0*/  MUFU.EX2 R195, R0 ;  /* 0x0000000000c37308 */ /* 0x0004e20000000800 */
[----:B-1----:R-:W1:Y:S01]  /*40c0*/  SHFL.BFLY PT, R6, R5, 0x1, 0x1f ;  /* 0x0c201f0005067f89 */ /* 0x002e6200000e0000 */
[----:B--2---:R-:W-:Y:S01]  /*40d0*/  FMUL.FTZ R0, R105, c[0x0][0x2d0] ;  /* 0x0000b40069007a20 */ /* 0x004fe20000410000 */
[----:B---3--:R-:W-:-:S04]  /*40e0*/  F2FP.BF16.PACK_AB R7, R14, R195 ;  /* 0x000000c30e07723e */ /* 0x008fc800000010ff */
[----:B------:R-:W-:-:S05]  /*40f0*/  FSEL R0, R0, RZ, P0 ;  /* 0x000000ff00007208 */ /* 0x000fca0000000000 */
[--C-:B------:R-:W-:Y:S02]  /*4100*/  FFMA.FTZ R4, R32, c[0x0][0x2d0], -R0.reuse ;  /* 0x0000b40020047a23 */ /* 0x100fe40000010800 */
[----:B------:R-:W2:Y:S01]  /*4110*/  LDSM.16.MT88.4 R32, [R221+0x2100] ;  /* 0x00210000dd20783b */ /* 0x000ea20000004200 */
[--C-:B------:R-:W-:Y:S01]  /*4120*/  FFMA.FTZ R9, R37, c[0x0][0x2d0], -R0.reuse ;  /* 0x0000b40025097a23 */ /* 0x100fe20000010800 */
[----:B------:R3:W-:Y:S01]  /*4130*/  MUFU.EX2 R247, R4 ;  /* 0x0000000400f77308 */ /* 0x0007e20000000800 */
[----:B-1----:R-:W-:Y:S02]  /*4140*/  FMNMX.FTZ R104, R5, R6, !PT ;  /* 0x0000000605687209 */ /* 0x002fe40007810000 */
[----:B------:R-:W-:Y:S02]  /*4150*/  F2FP.BF16.PACK_AB R6, R136, R194 ;  /* 0x000000c28806723e */ /* 0x000fe400000010ff */
[C---:B------:R-:W-:Y:S01]  /*4160*/  FSETP.NEU.FTZ.AND P0, PT, R104.reuse, -INF , PT ;  /* 0xff8000006800780b */ /* 0x040fe20003f1d000 */
[----:B------:R-:W-:Y:S01]  /*4170*/  FMUL.FTZ R8, R104, c[0x0][0x2d0] ;  /* 0x0000b40068087a20 */ /* 0x000fe20000410000 */
[----:B------:R-:W-:Y:S01]  /*4180*/  F2FP.BF16.PACK_AB R5, R138, R193 ;  /* 0x000000c18a05723e */ /* 0x000fe200000010ff */
[----:B------:R-:W-:Y:S03]  /*4190*/  MUFU.EX2 R248, R9 ;  /* 0x0000000900f87308 */ /* 0x000fe60000000800 */
[----:B------:R-:W-:Y:S01]  /*41a0*/  FSEL R13, R8, RZ, P0 ;  /* 0x000000ff080d7208 */ /* 0x000fe20000000000 */
[----:B------:R-:W-:-:S02]  /*41b0*/  FFMA.FTZ R8, R38, c[0x0][0x2d0], -R0 ;  /* 0x0000b40026087a23 */ /* 0x000fc40000010800 */
[----:B---3--:R-:W-:Y:S02]  /*41c0*/  FFMA.FTZ R4, R36, c[0x0][0x2d0], -R0 ;  /* 0x0000b40024047a23 */ /* 0x008fe40000010800 */
[----:B------:R1:W3:Y:S08]  /*41d0*/  MUFU.EX2 R249, R8 ;  /* 0x0000000800f97308 */ /* 0x0002f00000000800 */
[----:B------:R4:W-:Y:S01]  /*41e0*/  MUFU.EX2 R242, R4 ;  /* 0x0000000400f27308 */ /* 0x0009e20000000800 */
[----:B-1----:R-:W-:Y:S01]  /*41f0*/  FFMA.FTZ R8, R39, c[0x0][0x2d0], -R13 ;  /* 0x0000b40027087a23 */ /* 0x002fe2000001080d */
[----:B---3--:R-:W-:Y:S01]  /*4200*/  F2FP.BF16.PACK_AB R10, R249, R248 ;  /* 0x000000f8f90a723e */ /* 0x008fe200000010ff */
[----:B------:R-:W-:Y:S05]  /*4210*/  LDSM.16.MT88.4 R36, [R222+0x2500] ;  /* 0x00250000de24783b */ /* 0x000fea0000004200 */
[----:B------:R1:W-:Y:S01]  /*4220*/  MUFU.EX2 R239, R8 ;  /* 0x0000000800ef7308 */ /* 0x0003e20000000800 */
[----:B----4-:R-:W-:-:S07]  /*4230*/  F2FP.BF16.PACK_AB R4, R15, R137 ;  /* 0x000000890f04723e */ /* 0x010fce00000010ff */
[----:B------:R-:W-:Y:S01]  /*4240*/  HMMA.16816.F32.BF16 R124, R4, R24, RZ ;  /* 0x00000018047c723c */ /* 0x000fe200000418ff */
[----:B-1----:R-:W-:-:S07]  /*4250*/  FFMA.FTZ R8, R44, c[0x0][0x2d0], -R13 ;  /* 0x0000b4002c087a23 */ /* 0x002fce000001080d */
[C---:B------:R-:W-:Y:S01]  /*4260*/  HMMA.16816.F32.BF16 R120, R4.reuse, R16, RZ ;  /* 0x000000100478723c */ /* 0x040fe200000418ff */
[----:B------:R1:W3:Y:S07]  /*4270*/  MUFU.EX2 R238, R8 ;  /* 0x0000000800ee7308 */ /* 0x0002ee0000000800 */
[C---:B------:R-:W-:Y:S08]  /*4280*/  HMMA.16816.F32.BF16 R116, R4.reuse, R20, RZ ;  /* 0x000000140474723c */ /* 0x040ff000000418ff */
[----:B------:R-:W-:Y:S01]  /*4290*/  HMMA.16816.F32.BF16 R112, R4, R28, RZ ;  /* 0x0000001c0470723c */ /* 0x000fe200000418ff */
[----:B-1----:R-:W-:Y:S01]  /*42a0*/  FFMA.FTZ R8, R45, c[0x0][0x2d0], -R13 ;  /* 0x0000b4002d087a23 */ /* 0x002fe2000001080d */
[----:B---3--:R-:W-:-:S03]  /*42b0*/  F2FP.BF16.PACK_AB R9, R238, R239 ;  /* 0x000000efee09723e */ /* 0x008fc600000010ff */
[----:B------:R1:W-:Y:S03]  /*42c0*/  MUFU.EX2 R241, R8 ;  /* 0x0000000800f17308 */ /* 0x0003e60000000800 */
[C---:B--2---:R-:W-:Y:S08]  /*42d0*/  HMMA.16816.F32.BF16 R108, R4.reuse, R32, RZ ;  /* 0x00000020046c723c */ /* 0x044ff000000418ff */
        /* <DEDUP_REMOVED lines=8> */
[C---:B------:R-:W-:Y:S08]  /*4360*/  HMMA.16816.F32.BF16 R80, R4.reuse, R30, RZ ;  /* 0x0000001e0450723c */ /* 0x040ff000000418ff */
[C---:B------:R-:W-:Y:S08]  /*4370*/  HMMA.16816.F32.BF16 R76, R4.reuse, R34, RZ ;  /* 0x00000022044c723c */ /* 0x040ff000000418ff */
        /* <DEDUP_REMOVED lines=10> */
[----:B------:R-:W2:Y:S07]  /*4420*/  LDSM.16.MT88.4 R16, [R221+0x1500] ;  /* 0x00150000dd10783b */ /* 0x000eae0000004200 */
[----:B------:R-:W-:Y:S01]  /*4430*/  HMMA.16816.F32.BF16 R56, R8, R20, RZ ;  /* 0x000000140838723c */ /* 0x000fe200000418ff */
[----:B-1----:R-:W-:-:S07]  /*4440*/  FFMA.FTZ R4, R49, c[0x0][0x2d0], -R12 ;  /* 0x0000b40031047a23 */ /* 0x002fce000001080c */
[C---:B------:R-:W-:Y:S01]  /*4450*/  HMMA.16816.F32.BF16 R132, R8.reuse, R22, RZ ;  /* 0x000000160884723c */ /* 0x040fe200000418ff */
[----:B------:R-:W-:Y:S01]  /*4460*/  LDSM.16.MT88.4 R20, [R222+0x500] ;  /* 0x00050000de14783b */ /* 0x000fe20000004200 */
[----:B------:R1:W-:Y:S06]  /*4470*/  MUFU.EX2 R244, R4 ;  /* 0x0000000400f47308 */ /* 0x0003ec0000000800 */
[C---:B------:R-:W-:Y:S08]  /*4480*/  HMMA.16816.F32.BF16 R52, R8.reuse, R28, RZ ;  /* 0x0000001c0834723c */ /* 0x040ff000000418ff */
[----:B------:R-:W-:Y:S01]  /*4490*/  HMMA.16816.F32.BF16 R148, R8, R30, RZ ;  /* 0x0000001e0894723c */ /* 0x000fe200000418ff */
[----:B------:R-:W-:Y:S01]  /*44a0*/  LDSM.16.MT88.4 R28, [R222+0x1500] ;  /* 0x00150000de1c783b */ /* 0x000fe20000004200 */
        /* <DEDUP_REMOVED lines=10> */
[----:B------:R-:W-:-:S04]  /*4550*/  FFMA.FTZ R8, R102, c[0x0][0x2d0], -R0 ;  /* 0x0000b40066087a23 */ /* 0x000fc80000010800 */
[----:B------:R4:W-:Y:S01]  /*4560*/  MUFU.EX2 R218, R8 ;  /* 0x0000000800da7308 */ /* 0x0009e20000000800 */
[----:B-1----:R-:W-:Y:S02]  /*4570*/  FFMA.FTZ R4, R65, c[0x0][0x2d0], -R3 ;  /* 0x0000b40041047a23 */ /* 0x002fe40000010803 */
[----:B------:R-:W-:-:S05]  /*4580*/  IMAD.MOV.U32 R65, RZ, RZ, R138 ;  /* 0x000000ffff417224 */ /* 0x000fca00078e008a */
[----:B------:R1:W5:Y:S01]  /*4590*/  MUFU.EX2 R236, R4 ;  /* 0x0000000400ec7308 */ /* 0x0003620000000800 */
[----:B----4-:R-:W-:-:S07]  /*45a0*/  FFMA.FTZ R8, R106, c[0x0][0x2d0], -R0 ;  /* 0x0000b4006a087a23 */ /* 0x010fce0000010800 */
[----:B------:R4:W-:Y:S01]  /*45b0*/  MUFU.EX2 R217, R8 ;  /* 0x0000000800d97308 */ /* 0x0009e20000000800 */
[----:B-1----:R-:W-:Y:S01]  /*45c0*/  FFMA.FTZ R4, R66, c[0x0][0x2d0], -R3 ;  /* 0x0000b40042047a23 */ /* 0x002fe20000010803 */
[----:B-----5:R-:W-:Y:S01]  /*45d0*/  F2FP.BF16.PACK_AB R5, R236, R233 ;  /* 0x000000e9ec05723e */ /* 0x020fe200000010ff */
[----:B------:R-:W-:-:S05]  /*45e0*/  IMAD.MOV.U32 R66, RZ, RZ, R137 ;  /* 0x000000ffff427224 */ /* 0x000fca00078e0089 */
[----:B------:R1:W-:Y:S01]  /*45f0*/  MUFU.EX2 R235, R4 ;  /* 0x0000000400eb7308 */ /* 0x0003e20000000800 */
[----:B----4-:R-:W-:-:S07]  /*4600*/  FFMA.FTZ R8, R107, c[0x0][0x2d0], -R13 ;  /* 0x0000b4006b087a23 */ /* 0x010fce000001080d */
        /* <DEDUP_REMOVED lines=10> */
[----:B------:R-:W-:Y:S02]  /*46b0*/  FFMA.FTZ R14, R173, c[0x0][0x2d0], -R3 ;  /* 0x0000b400ad0e7a23 */ /* 0x000fe40000010803 */
[----:B----4-:R-:W-:-:S05]  /*46c0*/  FFMA.FTZ R8, R129, c[0x0][0x2d0], -R13 ;  /* 0x0000b40081087a23 */ /* 0x010fca000001080d */
[----:B------:R4:W-:Y:S01]  /*46d0*/  MUFU.EX2 R180, R14 ;  /* 0x0000000e00b47308 */ /* 0x0009e20000000800 */
[----:B-1----:R-:W-:-:S07]  /*46e0*/  FFMA.FTZ R4, R101, c[0x0][0x2d0], -R0 ;  /* 0x0000b40065047a23 */ /* 0x002fce0000010800 */
[----:B------:R1:W-:Y:S08]  /*46f0*/  MUFU.EX2 R210, R8 ;  /* 0x0000000800d27308 */ /* 0x0003f00000000800 */
[----:B------:R5:W2:Y:S01]  /*4700*/  MUFU.EX2 R219, R4 ;  /* 0x0000000400db7308 */ /* 0x000aa20000000800 */
[----:B----4-:R-:W-:Y:S02]  /*4710*/  FFMA.FTZ R14, R174, c[0x0][0x2d0], -R3 ;  /* 0x0000b400ae0e7a23 */ /* 0x010fe40000010803 */
[----:B-1----:R-:W-:-:S05]  /*4720*/  FFMA.FTZ R8, R130, c[0x0][0x2d0], -R13 ;  /* 0x0000b40082087a23 */ /* 0x002fca000001080d */
[----:B------:R1:W-:Y:S01]  /*4730*/  MUFU.EX2 R181, R14 ;  /* 0x0000000e00b57308 */ /* 0x0003e20000000800 */
[----:B-----5:R-:W-:-:S07]  /*4740*/  F2FP.BF16.PACK_AB R4, R245, R240 ;  /* 0x000000f0f504723e */ /* 0x020fce00000010ff */
[----:B------:R4:W5:Y:S01]  /*4750*/  MUFU.EX2 R209, R8 ;  /* 0x0000000800d17308 */ /* 0x0009620000000800 */
[----:B--2---:R-:W-:Y:S01]  /*4760*/  HMMA.16816.F32.BF16 R152, R4, R16, R116 ;  /* 0x000000100498723c */ /* 0x004fe20000041874 */
[----:B-1----:R-:W-:-:S06]  /*4770*/  FFMA.FTZ R14, R175, c[0x0][0x2d0], -R0 ;  /* 0x0000b400af0e7a23 */ /* 0x002fcc0000010800 */
[----:B------:R1:W-:Y:S01]  /*4780*/  MUFU.EX2 R107, R14 ;  /* 0x0000000e006b7308 */ /* 0x0003e20000000800 */
[----:B---3--:R-:W-:Y:S01]  /*4790*/  HMMA.16816.F32.BF16 R116, R4, R32, R108 ;  /* 0x000000200474723c */ /* 0x008fe2000004186c */
[----:B----4-:R-:W-:-:S06]  /*47a0*/  FFMA.FTZ R8, R131, c[0x0][0x2d0], -R12 ;  /* 0x0000b40083087a23 */ /* 0x010fcc000001080c */
[----:B------:R2:W-:Y:S01]  /*47b0*/  MUFU.EX2 R203, R8 ;  /* 0x0000000800cb7308 */ /* 0x0005e20000000800 */
[----:B------:R-:W-:Y:S01]  /*47c0*/  HMMA.16816.F32.BF16 R168, R4, R20, R120 ;  /* 0x0000001404a8723c */ /* 0x000fe20000041878 */
[----:B-1----:R-:W-:-:S07]  /*47d0*/  FFMA.FTZ R14, R186, c[0x0][0x2d0], -R0 ;  /* 0x0000b400ba0e7a23 */ /* 0x002fce0000010800 */
[----:B------:R-:W-:Y:S01]  /*47e0*/  HMMA.16816.F32.BF16 R108, R4, R36, R96 ;  /* 0x00000024046c723c */ /* 0x000fe20000041860 */
[----:B------:R-:W-:Y:S01]  /*47f0*/  IMAD.MOV.U32 R186, RZ, RZ, R100 ;  /* 0x000000ffffba7224 */ /* 0x000fe200078e0064 */
[----:B------:R1:W-:Y:S01]  /*4800*/  MUFU.EX2 R101, R14 ;  /* 0x0000000e00657308 */ /* 0x0003e20000000800 */
[----:B--2---:R-:W-:-:S05]  /*4810*/  FFMA.FTZ R8, R158, c[0x0][0x2d0], -R12 ;  /* 0x0000b4009e087a23 */ /* 0x004fca000001080c */
[C---:B------:R-:W-:Y:S01]  /*4820*/  HMMA.16816.F32.BF16 R176, R4.reuse, R24, R124 ;  /* 0x0000001804b0723c */ /* 0x040fe2000004187c */
[----:B------:R-:W-:Y:S01]  /*4830*/  IMAD.MOV.U32 R158, RZ, RZ, R66 ;  /* 0x000000ffff9e7224 */ /* 0x000fe200078e0042 */
[----:B------:R2:W3:Y:S06]  /*4840*/  MUFU.EX2 R202, R8 ;  /* 0x0000000800ca7308 */ /* 0x0004ec0000000800 */
[----:B------:R-:W-:Y:S01]  /*4850*/  HMMA.16816.F32.BF16 R120, R4, R26, R92 ;  /* 0x0000001a0478723c */ /* 0x000fe2000004185c */
[----:B-1----:R-:W-:-:S04]  /*4860*/  FFMA.FTZ R14, R188, c[0x0][0x2d0], -R0 ;  /* 0x0000b400bc0e7a23 */ /* 0x002fc80000010800 */
[----:B------:R1:W-:Y:S03]  /*4870*/  MUFU.EX2 R102, R14 ;  /* 0x0000000e00667308 */ /* 0x0003e60000000800 */
[C---:B------:R-:W-:Y:S01]  /*4880*/  HMMA.16816.F32.BF16 R136, R4.reuse, R22, R88 ;  /* 0x000000160488723c */ /* 0x040fe20000041858 */
[----:B--2---:R-:W-:Y:S02]  /*4890*/  FFMA.FTZ R8, R157, c[0x0][0x2d0], -R12 ;  /* 0x0000b4009d087a23 */ /* 0x004fe4000001080c */
[----:B------:R-:W-:Y:S02]  /*48a0*/  IMAD.MOV.U32 R157, RZ, RZ, R65 ;  /* 0x000000ffff9d7224 */ /* 0x000fe400078e0041 */
[----:B------:R2:W-:Y:S03]  /*48b0*/  MUFU.EX2 R201, R8 ;  /* 0x0000000800c97308 */ /* 0x0005e60000000800 */
[----:B------:R-:W-:Y:S01]  /*48c0*/  HMMA.16816.F32.BF16 R96, R4, R18, R84 ;  /* 0x000000120460723c */ /* 0x000fe20000041854 */
[----:B-1----:R-:W-:-:S07]  /*48d0*/  FFMA.FTZ R14, R187, c[0x0][0x2d0], -R0 ;  /* 0x0000b400bb0e7a23 */ /* 0x002fce0000010800 */
[----:B------:R-:W-:Y:S01]  /*48e0*/  HMMA.16816.F32.BF16 R124, R4, R28, R112 ;  /* 0x0000001c047c723c */ /* 0x000fe20000041870 */
[----:B------:R-:W-:Y:S01]  /*48f0*/  IMAD.MOV.U32 R187, RZ, RZ, R67 ;  /* 0x000000ffffbb7224 */ /* 0x000fe200078e0043 */
[----:B------:R1:W-:Y:S01]  /*4900*/  MUFU.EX2 R106, R14 ;  /* 0x0000000e006a7308 */ /* 0x0003e20000000800 */
[----:B--2---:R-:W-:-:S05]  /*4910*/  FFMA.FTZ R8, R156, c[0x0][0x2d0], -R12 ;  /* 0x0000b4009c087a23 */ /* 0x004fca000001080c */
[C---:B------:R-:W-:Y:S02]  /*4920*/  HMMA.16816.F32.BF16 R92, R4.reuse, R30, R80 ;  /* 0x0000001e045c723c */ /* 0x040fe40000041850 */
[----:B------:R2:W-:Y:S06]  /*4930*/  MUFU.EX2 R200, R8 ;  /* 0x0000000800c87308 */ /* 0x0005ec0000000800 */
[----:B------:R-:W-:Y:S01]  /*4940*/  HMMA.16816.F32.BF16 R88, R4, R34, R76 ;  /* 0x000000220458723c */ /* 0x000fe2000004184c */
[----:B-1----:R-:W-:-:S04]  /*4950*/  FFMA.FTZ R14, R189, c[0x0][0x2d0], -R13 ;  /* 0x0000b400bd0e7a23 */ /* 0x002fc8000001080d */
[----:B------:R1:W-:Y:S03]  /*4960*/  MUFU.EX2 R100, R14 ;  /* 0x0000000e00647308 */ /* 0x0003e60000000800 */
[----:B------:R-:W-:Y:S01]  /*4970*/  HMMA.16816.F32.BF16 R84, R4, R38, R68 ;  /* 0x000000260454723c */ /* 0x000fe20000041844 */
[----:B--2---:R-:W-:-:S04]  /*4980*/  FFMA.FTZ R8, R159, c[0x0][0x2d0], -R3 ;  /* 0x0000b4009f087a23 */ /* 0x004fc80000010803 */
[----:B------:R2:W-:Y:S02]  /*4990*/  MUFU.EX2 R185, R8 ;  /* 0x0000000800b97308 */ /* 0x0005e40000000800 */
[----:B------:R-:W-:Y:S02]  /*49a0*/  F2FP.BF16.PACK_AB R4, R219, R229 ;  /* 0x000000e5db04723e */ /* 0x000fe400000010ff */
[----:B------:R-:W-:Y:S02]  /*49b0*/  F2FP.BF16.PACK_AB R5, R212, R211 ;  /* 0x000000d3d405723e */ /* 0x000fe400000010ff */
[----:B------:R-:W-:Y:S02]  /*49c0*/  F2FP.BF16.PACK_AB R6, R217, R218 ;  /* 0x000000dad906723e */ /* 0x000fe400000010ff */
[----:B-----5:R-:W-:Y:S01]  /*49d0*/  F2FP.BF16.PACK_AB R7, R209, R210 ;  /* 0x000000d2d107723e */ /* 0x020fe200000010ff */
[----:B-1----:R-:W-:-:S04]  /*49e0*/  FFMA.FTZ R14, R190, c[0x0][0x2d0], -R13 ;  /* 0x0000b400be0e7a23 */ /* 0x002fc8000001080d */
[----:B------:R1:W-:Y:S02]  /*49f0*/  MUFU.EX2 R67, R14 ;  /* 0x0000000e00437308 */ /* 0x0003e40000000800 */
[C---:B------:R-:W-:Y:S01]  /*4a00*/  HMMA.16816.F32.BF16 R80, R4.reuse, R24, R72 ;  /* 0x000000180450723c */ /* 0x040fe20000041848 */
[----:B--2---:R-:W-:Y:S02]  /*4a10*/  FFMA.FTZ R8, R172, c[0x0][0x2d0], -R3 ;  /* 0x0000b400ac087a23 */ /* 0x004fe40000010803 */
[----:B------:R-:W-:Y:S03]  /*4a20*/  LDSM.16.MT88.4 R172, [R222+0x1d00] ;  /* 0x001d0000deac783b */ /* 0x000fe60000004200 */
[----:B------:R2:W4:Y:S02]  /*4a30*/  MUFU.EX2 R182, R8 ;  /* 0x0000000800b67308 */ /* 0x0005240000000800 */
[----:B------:R-:W-:Y:S01]  /*4a40*/  HMMA.16816.F32.BF16 R76, R4, R20, R60 ;  /* 0x00000014044c723c */ /* 0x000fe2000004183c */
[----:B-1----:R-:W-:-:S07]  /*4a50*/  FFMA.FTZ R14, R191, c[0x0][0x2d0], -R13 ;  /* 0x0000b400bf0e7a23 */ /* 0x002fce000001080d */
[C---:B------:R-:W-:Y:S01]  /*4a60*/  HMMA.16816.F32.BF16 R72, R4.reuse, R16, R56 ;  /* 0x000000100448723c */ /* 0x040fe20000041838 */
[----:B------:R1:W-:Y:S01]  /*4a70*/  MUFU.EX2 R66, R14 ;  /* 0x0000000e00427308 */ /* 0x0003e20000000800 */
[----:B--2---:R-:W2:Y:S06]  /*4a80*/  LDSM.16.MT88.4 R8, [R222+0x900] ;  /* 0x00090000de08783b */ /* 0x004eac0000004200 */
[C---:B------:R-:W-:Y:S08]  /*4a90*/  HMMA.16816.F32.BF16 R68, R4.reuse, R28, R52 ;  /* 0x0000001c0444723c */ /* 0x040ff00000041834 */
[----:B------:R-:W-:Y:S01]  /*4aa0*/  HMMA.16816.F32.BF16 R60, R4, R32, R48 ;  /* 0x00000020043c723c */ /* 0x000fe20000041830 */
[----:B-1----:R-:W-:-:S04]  /*4ab0*/  FFMA.FTZ R14, R192, c[0x0][0x2d0], -R13 ;  /* 0x0000b400c00e7a23 */ /* 0x002fc8000001080d */
[----:B------:R-:W1:Y:S03]  /*4ac0*/  MUFU.EX2 R65, R14 ;  /* 0x0000000e00417308 */ /* 0x000e660000000800 */
[C---:B------:R-:W-:Y:S08]  /*4ad0*/  HMMA.16816.F32.BF16 R196, R4.reuse, R36, R44 ;  /* 0x0000002404c4723c */ /* 0x040ff0000004182c */
[C---:B------:R-:W-:Y:S01]  /*4ae0*/  HMMA.16816.F32.BF16 R40, R4.reuse, R30, R148 ;  /* 0x0000001e0428723c */ /* 0x040fe20000041894 */
[----:B------:R-:W5:Y:S07]  /*4af0*/  LDSM.16.MT88.4 R28, [R221+0x2900] ;  /* 0x00290000dd1c783b */ /* 0x000f6e0000004200 */
[C---:B------:R-:W-:Y:S01]  /*4b00*/  HMMA.16816.F32.BF16 R56, R4.reuse, R26, R144 ;  /* 0x0000001a0438723c */ /* 0x040fe20000041890 */
[----:B------:R-:W-:Y:S06]  /*4b10*/  LDSM.16.MT88.4 R24, [R222+0x1900] ;  /* 0x00190000de18783b */ /* 0x000fec0000004200 */
[----:B------:R-:W-:Y:S01]  /*4b20*/  IMAD.MOV.U32 R145, RZ, RZ, R195 ;  /* 0x000000ffff917224 */ /* 0x000fe200078e00c3 */
[----:B------:R-:W-:Y:S01]  /*4b30*/  HMMA.16816.F32.BF16 R48, R4, R22, R140 ;  /* 0x000000160430723c */ /* 0x000fe2000004188c */
[----:B------:R-:W-:Y:S01]  /*4b40*/  LDSM.16.MT88.4 R20, [R221+0x1900] ;  /* 0x00190000dd14783b */ /* 0x000fe20000004200 */
[----:B------:R-:W-:-:S02]  /*4b50*/  IMAD.MOV.U32 R146, RZ, RZ, R194 ;  /* 0x000000ffff927224 */ /* 0x000fc400078e00c2 */
[----:B------:R-:W-:Y:S01]  /*4b60*/  IMAD.MOV.U32 R147, RZ, RZ, R193 ;  /* 0x000000ffff937224 */ /* 0x000fe200078e00c1 */
[----:B------:R-:W-:Y:S03]  /*4b70*/  LDSM.16.MT88.4 R140, [R222+0xd00] ;  /* 0x000d0000de8c783b */ /* 0x000fe60000004200 */
[C---:B------:R-:W-:Y:S01]  /*4b80*/  HMMA.16816.F32.BF16 R44, R4.reuse, R18, R132 ;  /* 0x00000012042c723c */ /* 0x040fe20000041884 */
[----:B------:R-:W1:Y:S07]  /*4b90*/  LDSM.16.MT88.4 R16, [R221+0x900] ;  /* 0x00090000dd10783b */ /* 0x000e6e0000004200 */
[C---:B------:R-:W-:Y:S01]  /*4ba0*/  HMMA.16816.F32.BF16 R52, R4.reuse, R34, R160 ;  /* 0x000000220434723c */ /* 0x040fe200000418a0 */
[----:B------:R-:W1:Y:S07]  /*4bb0*/  LDSM.16.MT88.4 R32, [R222+0x2900] ;  /* 0x00290000de20783b */ /* 0x000e6e0000004200 */
[----:B------:R-:W-:Y:S07]  /*4bc0*/  HMMA.16816.F32.BF16 R36, R4, R38, R164 ;  /* 0x000000260424723c */ /* 0x000fee00000418a4 */
[----:B---3--:R-:W-:-:S02]  /*4bd0*/  F2FP.BF16.PACK_AB R4, R202, R203 ;  /* 0x000000cbca04723e */ /* 0x008fc400000010ff */
[----:B----4-:R-:W-:Y:S02]  /*4be0*/  F2FP.BF16.PACK_AB R5, R182, R185 ;  /* 0x000000b9b605723e */ /* 0x010fe400000010ff */
[----:B------:R-:W-:Y:S02]  /*4bf0*/  F2FP.BF16.PACK_AB R6, R200, R201 ;  /* 0x000000c9c806723e */ /* 0x000fe400000010ff */
[----:B------:R-:W-:-:S07]  /*4c00*/  F2FP.BF16.PACK_AB R7, R181, R180 ;  /* 0x000000b4b507723e */ /* 0x000fce00000010ff */
[C---:B--2---:R-:W-:Y:S08]  /*4c10*/  HMMA.16816.F32.BF16 R132, R4.reuse, R8, R168 ;  /* 0x000000080484723c */ /* 0x044ff000000418a8 */
[C---:B-----5:R-:W-:Y:S08]  /*4c20*/  HMMA.16816.F32.BF16 R188, R4.reuse, R28, R116 ;  /* 0x0000001c04bc723c */ /* 0x060ff00000041874 */
[C---:B-1----:R-:W-:Y:S08]  /*4c30*/  HMMA.16816.F32.BF16 R112, R4.reuse, R16, R176 ;  /* 0x000000100470723c */ /* 0x042ff000000418b0 */
[C---:B------:R-:W-:Y:S08]  /*4c40*/  HMMA.16816.F32.BF16 R152, R4.reuse, R20, R152 ;  /* 0x000000140498723c */ /* 0x040ff00000041898 */
[C---:B------:R-:W-:Y:S01]  /*4c50*/  HMMA.16816.F32.BF16 R164, R4.reuse, R24, R124 ;  /* 0x0000001804a4723c */ /* 0x040fe2000004187c */
[----:B------:R-:W-:Y:S07]  /*4c60*/  LDSM.16.MT88.4 R124, [R221+0xd00] ;  /* 0x000d0000dd7c783b */ /* 0x000fee0000004200 */
[C---:B------:R-:W-:Y:S08]  /*4c70*/  HMMA.16816.F32.BF16 R192, R4.reuse, R32, R108 ;  /* 0x0000002004c0723c */ /* 0x040ff0000004186c */
[C---:B------:R-:W-:Y:S08]  /*4c80*/  HMMA.16816.F32.BF16 R120, R4.reuse, R18, R120 ;  /* 0x000000120478723c */ /* 0x040ff00000041878 */
[C---:B------:R-:W-:Y:S08]  /*4c90*/  HMMA.16816.F32.BF16 R136, R4.reuse, R10, R136 ;  /* 0x0000000a0488723c */ /* 0x040ff00000041888 */
[C---:B------:R-:W-:Y:S08]  /*4ca0*/  HMMA.16816.F32.BF16 R96, R4.reuse, R22, R96 ;  /* 0x000000160460723c */ /* 0x040ff00000041860 */
[C---:B------:R-:W-:Y:S08]  /*4cb0*/  HMMA.16816.F32.BF16 R168, R4.reuse, R26, R92 ;  /* 0x0000001a04a8723c */ /* 0x040ff0000004185c */
[C---:B------:R-:W-:Y:S08]  /*4cc0*/  HMMA.16816.F32.BF16 R88, R4.reuse, R30, R88 ;  /* 0x0000001e0458723c */ /* 0x040ff00000041858 */
[----:B------:R-:W-:Y:S07]  /*4cd0*/  HMMA.16816.F32.BF16 R116, R4, R34, R84 ;  /* 0x000000220474723c */ /* 0x000fee0000041854 */
[----:B------:R-:W-:-:S02]  /*4ce0*/  F2FP.BF16.PACK_AB R4, R101, R107 ;  /* 0x0000006b6504723e */ /* 0x000fc400000010ff */
[----:B------:R-:W-:Y:S02]  /*4cf0*/  F2FP.BF16.PACK_AB R5, R67, R100 ;  /* 0x000000644305723e */ /* 0x000fe400000010ff */
[----:B------:R-:W-:Y:S02]  /*4d00*/  F2FP.BF16.PACK_AB R6, R106, R102 ;  /* 0x000000666a06723e */ /* 0x000fe400000010ff */
[----:B------:R-:W-:-:S07]  /*4d10*/  F2FP.BF16.PACK_AB R7, R65, R66 ;  /* 0x000000424107723e */ /* 0x000fce00000010ff */
[C---:B------:R-:W-:Y:S07]  /*4d20*/  HMMA.16816.F32.BF16 R128, R4.reuse, R8, R76 ;  /* 0x000000080480723c */ /* 0x040fee000004184c */
[----:B------:R-:W-:Y:S01]  /*4d30*/  FFMA.FTZ R8, R207, c[0x0][0x2d0], -R12 ;  /* 0x0000b400cf087a23 */ /* 0x000fe2000001080c */
[----:B------:R-:W-:Y:S01]  /*4d40*/  HMMA.16816.F32.BF16 R108, R4, R10, R48 ;  /* 0x0000000a046c723c */ /* 0x000fe20000041830 */
[----:B------:R-:W-:Y:S02]  /*4d50*/  IMAD.MOV.U32 R207, RZ, RZ, R158 ;  /* 0x000000ffffcf7224 */ /* 0x000fe400078e009e */
[----:B------:R1:W-:Y:S01]  /*4d60*/  MUFU.EX2 R49, R8 ;  /* 0x0000000800317308 */ /* 0x0003e20000000800 */
[----:B------:R-:W-:-:S03]  /*4d70*/  FADD.FTZ R9, R239, R238 ;  /* 0x000000eeef097221 */ /* 0x000fc60000010000 */
[----:B------:R-:W-:Y:S01]  /*4d80*/  IMAD.MOV.U32 R51, RZ, RZ, R145 ;  /* 0x000000ffff337224 */ /* 0x000fe200078e0091 */
[C---:B------:R-:W-:Y:S01]  /*4d90*/  HMMA.16816.F32.BF16 R160, R4.reuse, R18, R56 ;  /* 0x0000001204a0723c */ /* 0x040fe20000041838 */
[----:B------:R-:W-:Y:S02]  /*4da0*/  IMAD.MOV.U32 R50, RZ, RZ, R146 ;  /* 0x000000ffff327224 */ /* 0x000fe400078e0092 */
[----:B------:R-:W-:Y:S02]  /*4db0*/  IMAD.MOV.U32 R11, RZ, RZ, R147 ;  /* 0x000000ffff0b7224 */ /* 0x000fe400078e0093 */
[----:B------:R-:W-:Y:S02]  /*4dc0*/  IMAD.MOV.U32 R10, RZ, RZ, R157 ;  /* 0x000000ffff0a7224 */ /* 0x000fe400078e009d */
[----:B------:R-:W2:Y:S01]  /*4dd0*/  LDSM.16.MT88.4 R156, [R221+0x1d00] ;  /* 0x001d0000dd9c783b */ /* 0x000ea20000004200 */
[----:B------:R-:W-:Y:S01]  /*4de0*/  HMMA.16816.F32.BF16 R56, R4, R22, R44 ;  /* 0x000000160438723c */ /* 0x000fe2000004182c */
[----:B-1----:R-:W-:-:S02]  /*4df0*/  FFMA.FTZ R8, R206, c[0x0][0x2d0], -R12 ;  /* 0x0000b400ce087a23 */ /* 0x002fc4000001080c */
[----:B------:R-:W-:Y:S02]  /*4e00*/  IMAD.MOV.U32 R206, RZ, RZ, R15 ;  /* 0x000000ffffce7224 */ /* 0x000fe400078e000f */
[----:B------:R1:W3:Y:S03]  /*4e10*/  MUFU.EX2 R48, R8 ;  /* 0x0000000800307308 */ /* 0x0002e60000000800 */
[C---:B------:R-:W-:Y:S08]  /*4e20*/  HMMA.16816.F32.BF16 R68, R4.reuse, R24, R68 ;  /* 0x000000180444723c */ /* 0x040ff00000041844 */
[----:B------:R-:W-:Y:S01]  /*4e30*/  HMMA.16816.F32.BF16 R144, R4, R20, R72 ;  /* 0x000000140490723c */ /* 0x000fe20000041848 */
[----:B-1----:R-:W-:-:S07]  /*4e40*/  FFMA.FTZ R8, R205, c[0x0][0x2d0], -R12 ;  /* 0x0000b400cd087a23 */ /* 0x002fce000001080c */
[C---:B------:R-:W-:Y:S01]  /*4e50*/  HMMA.16816.F32.BF16 R176, R4.reuse, R16, R80 ;  /* 0x0000001004b0723c */ /* 0x040fe20000041850 */
[----:B------:R-:W1:Y:S01]  /*4e60*/  LDSM.16.MT88.4 R80, [R221+0x2d00] ;  /* 0x002d0000dd50783b */ /* 0x000e620000004200 */
[----:B---3--:R-:W-:Y:S01]  /*4e70*/  F2FP.BF16.PACK_AB R92, R48, R49 ;  /* 0x00000031305c723e */ /* 0x008fe200000010ff */
[----:B------:R3:W-:Y:S05]  /*4e80*/  MUFU.EX2 R44, R8 ;  /* 0x00000008002c7308 */ /* 0x0007ea0000000800 */
[C---:B------:R-:W-:Y:S08]  /*4e90*/  HMMA.16816.F32.BF16 R40, R4.reuse, R26, R40 ;  /* 0x0000001a0428723c */ /* 0x040ff00000041828 */
[----:B------:R-:W-:Y:S01]  /*4ea0*/  HMMA.16816.F32.BF16 R60, R4, R28, R60 ;  /* 0x0000001c043c723c */ /* 0x000fe2000004183c */
[----:B---3--:R-:W-:-:S04]  /*4eb0*/  FFMA.FTZ R8, R204, c[0x0][0x2d0], -R12 ;  /* 0x0000b400cc087a23 */ /* 0x008fc8000001080c */
[----:B------:R3:W4:Y:S03]  /*4ec0*/  MUFU.EX2 R24, R8 ;  /* 0x0000000800187308 */ /* 0x0007260000000800 */
[C---:B------:R-:W-:Y:S08]  /*4ed0*/  HMMA.16816.F32.BF16 R52, R4.reuse, R30, R52 ;  /* 0x0000001e0434723c */ /* 0x040ff00000041834 */
[----:B------:R-:W-:Y:S01]  /*4ee0*/  HMMA.16816.F32.BF16 R84, R4, R32, R196 ;  /* 0x000000200454723c */ /* 0x000fe200000418c4 */
[----:B---3--:R-:W-:-:S07]  /*4ef0*/  FFMA.FTZ R8, R214, c[0x0][0x2d0], -R3 ;  /* 0x0000b400d6087a23 */ /* 0x008fce0000010803 */
[----:B------:R-:W-:Y:S01]  /*4f00*/  HMMA.16816.F32.BF16 R36, R4, R34, R36 ;  /* 0x000000220424723c */ /* 0x000fe20000041824 */
[----:B------:R-:W3:Y:S01]  /*4f10*/  LDSM.16.MT88.4 R4, [R222+0x2d00] ;  /* 0x002d0000de04783b */ /* 0x000ee20000004200 */
[----:B----4-:R-:W-:Y:S01]  /*4f20*/  F2FP.BF16.PACK_AB R94, R24, R44 ;  /* 0x0000002c185e723e */ /* 0x010fe200000010ff */
[----:B------:R4:W-:Y:S02]  /*4f30*/  MUFU.EX2 R23, R8 ;  /* 0x0000000800177308 */ /* 0x0009e40000000800 */
[----:B----4-:R-:W-:-:S06]  /*4f40*/  FFMA.FTZ R8, R216, c[0x0][0x2d0], -R3 ;  /* 0x0000b400d8087a23 */ /* 0x010fcc0000010803 */
[----:B------:R4:W5:Y:S02]  /*4f50*/  MUFU.EX2 R22, R8 ;  /* 0x0000000800167308 */ /* 0x0009640000000800 */
[--C-:B----4-:R-:W-:Y:S01]  /*4f60*/  FFMA.FTZ R8, R213, c[0x0][0x2d0], -R3.reuse ;  /* 0x0000b400d5087a23 */ /* 0x110fe20000010803 */
[----:B-----5:R-:W-:Y:S01]  /*4f70*/  F2FP.BF16.PACK_AB R93, R22, R23 ;  /* 0x00000017165d723e */ /* 0x020fe200000010ff */
[----:B------:R-:W-:-:S04]  /*4f80*/  FFMA.FTZ R3, R208, c[0x0][0x2d0], -R3 ;  /* 0x0000b400d0037a23 */ /* 0x000fc80000010803 */
[----:B------:R4:W-:Y:S08]  /*4f90*/  MUFU.EX2 R20, R8 ;  /* 0x0000000800147308 */ /* 0x0009f00000000800 */
[----:B------:R5:W1:Y:S01]  /*4fa0*/  MUFU.EX2 R21, R3 ;  /* 0x0000000300157308 */ /* 0x000a620000000800 */
[----:B----4-:R-:W-:Y:S02]  /*4fb0*/  FADD.FTZ R8, R207, R206 ;  /* 0x000000cecf087221 */ /* 0x010fe40000010000 */
[----:B-----5:R-:W-:Y:S01]  /*4fc0*/  FFMA.FTZ R3, R232, c[0x0][0x2d0], -R0 ;  /* 0x0000b400e8037a23 */ /* 0x020fe20000010800 */
[----:B-1----:R-:W-:-:S04]  /*4fd0*/  F2FP.BF16.PACK_AB R95, R21, R20 ;  /* 0x00000014155f723e */ /* 0x002fc800000010ff */
[----:B------:R1:W-:Y:S03]  /*4fe0*/  MUFU.EX2 R19, R3 ;  /* 0x0000000300137308 */ /* 0x0003e60000000800 */
[C---:B--2---:R-:W-:Y:S08]  /*4ff0*/  HMMA.16816.F32.BF16 R148, R92.reuse, R156, R152 ;  /* 0x0000009c5c94723c */ /* 0x044ff00000041898 */
[----:B------:R-:W-:Y:S01]  /*5000*/  HMMA.16816.F32.BF16 R152, R92, R158, R96 ;  /* 0x0000009e5c98723c */ /* 0x000fe20000041860 */
[----:B-1----:R-:W-:-:S04]  /*5010*/  FFMA.FTZ R3, R231, c[0x0][0x2d0], -R0 ;  /* 0x0000b400e7037a23 */ /* 0x002fc80000010800 */
[----:B------:R1:W2:Y:S03]  /*5020*/  MUFU.EX2 R18, R3 ;  /* 0x0000000300127308 */ /* 0x0002a60000000800 */
[C---:B------:R-:W-:Y:S08]  /*5030*/  HMMA.16816.F32.BF16 R76, R92.reuse, R82, R88 ;  /* 0x000000525c4c723c */ /* 0x040ff00000041858 */
[----:B---3--:R-:W-:Y:S01]  /*5040*/  HMMA.16816.F32.BF16 R88, R92, R4, R192 ;  /* 0x000000045c58723c */ /* 0x008fe200000418c0 */
[--C-:B-1----:R-:W-:Y:S01]  /*5050*/  FFMA.FTZ R3, R237, c[0x0][0x2d0], -R0.reuse ;  /* 0x0000b400ed037a23 */ /* 0x102fe20000010800 */
[----:B--2---:R-:W-:Y:S01]  /*5060*/  F2FP.BF16.PACK_AB R96, R18, R19 ;  /* 0x000000131260723e */ /* 0x004fe200000010ff */
[----:B------:R-:W-:-:S05]  /*5070*/  FFMA.FTZ R0, R215, c[0x0][0x2d0], -R0 ;  /* 0x0000b400d7007a23 */ /* 0x000fca0000010800 */
[C---:B------:R-:W-:Y:S01]  /*5080*/  HMMA.16816.F32.BF16 R112, R92.reuse, R124, R112 ;  /* 0x0000007c5c70723c */ /* 0x040fe20000041870 */
[----:B------:R1:W-:Y:S07]  /*5090*/  MUFU.EX2 R17, R3 ;  /* 0x0000000300117308 */ /* 0x0003ee0000000800 */
[C---:B------:R-:W-:Y:S01]  /*50a0*/  HMMA.16816.F32.BF16 R120, R92.reuse, R126, R120 ;  /* 0x0000007e5c78723c */ /* 0x040fe20000041878 */
[----:B------:R2:W3:Y:S07]  /*50b0*/  MUFU.EX2 R16, R0 ;  /* 0x0000000000107308 */ /* 0x0004ee0000000800 */
[----:B------:R-:W-:Y:S01]  /*50c0*/  HMMA.16816.F32.BF16 R132, R92, R140, R132 ;  /* 0x0000008c5c84723c */ /* 0x000fe20000041884 */
[----:B-1----:R-:W-:-:S02]  /*50d0*/  FADD.FTZ R3, R11, R10 ;  /* 0x0000000a0b037221 */ /* 0x002fc40000010000 */
[----:B------:R-:W-:Y:S02]  /*50e0*/  FADD.FTZ R11, R241, R9 ;  /* 0x00000009f10b7221 */ /* 0x000fe40000010000 */
[----:B------:R-:W-:Y:S02]  /*50f0*/  FADD.FTZ R10, R50, R8 ;  /* 0x00000008320a7221 */ /* 0x000fe40000010000 */
[----:B------:R-:W-:Y:S01]  /*5100*/  FADD.FTZ R9, R51, R3 ;  /* 0x0000000333097221 */ /* 0x000fe20000010000 */
[C---:B------:R-:W-:Y:S01]  /*5110*/  HMMA.16816.F32.BF16 R136, R92.reuse, R142, R136 ;  /* 0x0000008e5c88723c */ /* 0x040fe20000041888 */
[--C-:B--2---:R-:W-:Y:S01]  /*5120*/  FFMA.FTZ R0, R252, c[0x0][0x2d0], -R13.reuse ;  /* 0x0000b400fc007a23 */ /* 0x104fe2000001080d */
[----:B---3--:R-:W-:Y:S01]  /*5130*/  F2FP.BF16.PACK_AB R98, R16, R17 ;  /* 0x000000111062723e */ /* 0x008fe200000010ff */
[----:B------:R-:W-:Y:S02]  /*5140*/  FADD.FTZ R3, R187, R10 ;  /* 0x0000000abb037221 */ /* 0x000fe40000010000 */
[----:B------:R1:W-:Y:S03]  /*5150*/  MUFU.EX2 R12, R0 ;  /* 0x00000000000c7308 */ /* 0x0003e60000000800 */
[C---:B------:R-:W-:Y:S08]  /*5160*/  HMMA.16816.F32.BF16 R164, R92.reuse, R172, R164 ;  /* 0x000000ac5ca4723c */ /* 0x040ff000000418a4 */
[----:B------:R-:W-:Y:S01]  /*5170*/  HMMA.16816.F32.BF16 R168, R92, R174, R168 ;  /* 0x000000ae5ca8723c */ /* 0x000fe200000418a8 */
[----:B-1----:R-:W-:-:S07]  /*5180*/  FFMA.FTZ R0, R251, c[0x0][0x2d0], -R13 ;  /* 0x0000b400fb007a23 */ /* 0x002fce000001080d */
[C---:B------:R-:W-:Y:S01]  /*5190*/  HMMA.16816.F32.BF16 R72, R92.reuse, R80, R188 ;  /* 0x000000505c48723c */ /* 0x040fe200000418bc */
[----:B------:R1:W2:Y:S07]  /*51a0*/  MUFU.EX2 R14, R0 ;  /* 0x00000000000e7308 */ /* 0x0002ae0000000800 */
[----:B------:R-:W-:Y:S01]  /*51b0*/  HMMA.16816.F32.BF16 R92, R92, R6, R116 ;  /* 0x000000065c5c723c */ /* 0x000fe20000041874 */
[----:B-1----:R-:W-:Y:S01]  /*51c0*/  FFMA.FTZ R0, R250, c[0x0][0x2d0], -R13 ;  /* 0x0000b400fa007a23 */ /* 0x002fe2000001080d */
[----:B--2---:R-:W-:-:S03]  /*51d0*/  F2FP.BF16.PACK_AB R97, R14, R12 ;  /* 0x0000000c0e61723e */ /* 0x004fc600000010ff */
[----:B------:R1:W-:Y:S02]  /*51e0*/  MUFU.EX2 R15, R0 ;  /* 0x00000000000f7308 */ /* 0x0003e40000000800 */
[----:B-1----:R-:W-:-:S06]  /*51f0*/  FFMA.FTZ R0, R230, c[0x0][0x2d0], -R13 ;  /* 0x0000b400e6007a23 */ /* 0x002fcc000001080d */
[----:B------:R1:W2:Y:S02]  /*5200*/  MUFU.EX2 R13, R0 ;  /* 0x00000000000d7308 */ /* 0x0002a40000000800 */
[----:B-1----:R-:W-:Y:S01]  /*5210*/  FADD.FTZ R0, R247, R242 ;  /* 0x000000f2f7007221 */ /* 0x002fe20000010000 */
[----:B--2---:R-:W-:-:S03]  /*5220*/  F2FP.BF16.PACK_AB R99, R13, R15 ;  /* 0x0000000f0d63723e */ /* 0x004fc600000010ff */
[----:B------:R-:W-:-:S04]  /*5230*/  FADD.FTZ R0, R248, R0 ;  /* 0x00000000f8007221 */ /* 0x000fc80000010000 */
[----:B------:R-:W-:Y:S01]  /*5240*/  FADD.FTZ R8, R249, R0 ;  /* 0x00000000f9087221 */ /* 0x000fe20000010000 */
[----:B------:R-:W-:Y:S01]  /*5250*/  HMMA.16816.F32.BF16 R84, R96, R4, R84 ;  /* 0x000000046054723c */ /* 0x000fe20000041854 */
[----:B------:R-:W-:Y:S02]  /*5260*/  FADD.FTZ R0, R186, R9 ;  /* 0x00000009ba007221 */ /* 0x000fe40000010000 */
[----:B------:R-:W-:-:S04]  /*5270*/  FADD.FTZ R9, R229, R8 ;  /* 0x00000008e5097221 */ /* 0x000fc80000010000 */
        /* <DEDUP_REMOVED lines=54> */
[----:B------:R-:W-:Y:S01]  /*55e0*/  FADD.FTZ R5, R20, R5 ;  /* 0x0000000514057221 */ /* 0x000fe20000010000 */
[----:B------:R1:W-:Y:S01]  /*55f0*/  STL [R1+0x8], R0 ;  /* 0x0000080001007387 */ /* 0x0003e20000100800 */
[----:B------:R-:W-:Y:S02]  /*5600*/  FADD.FTZ R4, R44, R4 ;  /* 0x000000042c047221 */ /* 0x000fe40000010000 */
[----:B------:R-:W-:Y:S02]  /*5610*/  FADD.FTZ R6, R13, R3 ;  /* 0x000000030d067221 */ /* 0x000fe40000010000 */
[----:B------:R-:W-:-:S03]  /*5620*/  FADD.FTZ R3, R24, R4 ;  /* 0x0000000418037221 */ /* 0x000fc60000010000 */
[----:B------:R2:W-:Y:S01]  /*5630*/  STL [R1+0xc], R6 ;  /* 0x00000c0601007387 */ /* 0x0005e20000100800 */
[----:B-1----:R-:W-:-:S05]  /*5640*/  FADD.FTZ R0, R21, R5 ;  /* 0x0000000515007221 */ /* 0x002fca0000010000 */
[----:B------:R2:W-:Y:S04]  /*5650*/  STL [R1+0x14], R0 ;  /* 0x0000140001007387 */ /* 0x0005e80000100800 */
[----:B------:R2:W-:Y:S01]  /*5660*/  STL [R1+0x10], R3 ;  /* 0x0000100301007387 */ /* 0x0005e20000100800 */
[----:B------:R-:W-:Y:S05]  /*5670*/  @!P2 BRA `(.L_x_32) ;  /* 0x00003f300000a947 */ /* 0x000fea0003800000 */
[----:B------:R-:W3:Y:S01]  /*5680*/  LDL.LU R187, [R1] ;  /* 0x0000000001bb7983 */ /* 0x000ee20000300800 */
[----:B------:R-:W-:Y:S01]  /*5690*/  SHF.R.S32.HI R186, RZ, 0x1f, R64 ;  /* 0x0000001fffba7819 */ /* 0x000fe20000011440 */
[----:B------:R-:W-:Y:S02]  /*56a0*/  IMAD.SHL.U32 R250, R64, 0x2, RZ ;  /* 0x0000000240fa7824 */ /* 0x000fe400078e00ff */
[----:B------:R-:W-:Y:S01]  /*56b0*/  IMAD.SHL.U32 R248, R184, 0x2, RZ ;  /* 0x00000002b8f87824 */ /* 0x000fe200078e00ff */
[----:B------:R-:W-:Y:S01]  /*56c0*/  SHF.L.U64.HI R251, R64, 0x1, R186 ;  /* 0x0000000140fb7819 */ /* 0x000fe200000102ba */
[----:B------:R-:W-:Y:S01]  /*56d0*/  IMAD.SHL.U32 R246, R183, 0x2, RZ ;  /* 0x00000002b7f67824 */ /* 0x000fe200078e00ff */
[----:B------:R-:W-:Y:S01]  /*56e0*/  SHF.R.S32.HI R186, RZ, 0x1f, R183 ;  /* 0x0000001fffba7819 */ /* 0x000fe200000114b7 */
[----:B------:R-:W-:-:S02]  /*56f0*/  IMAD.MOV.U32 R100, RZ, RZ, R104 ;  /* 0x000000ffff647224 */ /* 0x000fc400078e0068 */
[----:B--2---:R-:W-:Y:S01]  /*5700*/  IMAD.MOV.U32 R3, RZ, RZ, R105 ;  /* 0x000000ffff037224 */ /* 0x004fe200078e0069 */
[----:B------:R-:W-:Y:S01]  /*5710*/  SHF.L.U64.HI R247, R183, 0x1, R186 ;  /* 0x00000001b7f77819 */ /* 0x000fe200000102ba */
[----:B------:R-:W-:Y:S02]  /*5720*/  IMAD.MOV.U32 R107, RZ, RZ, R2 ;  /* 0x000000ffff6b7224 */ /* 0x000fe400078e0002 */
[----:B------:R-:W-:Y:S01]  /*5730*/  IMAD.MOV.U32 R106, RZ, RZ, R103 ;  /* 0x000000ffff6a7224 */ /* 0x000fe200078e0067 */
[----:B---3--:R-:W-:Y:S02]  /*5740*/  IADD3 R245, R187, -0x2, RZ ;  /* 0xfffffffebbf57810 */ /* 0x008fe40007ffe0ff */
[----:B------:R-:W-:-:S04]  /*5750*/  SHF.R.S32.HI R187, RZ, 0x1f, R184 ;  /* 0x0000001fffbb7819 */ /* 0x000fc800000114b8 */
[----:B------:R-:W-:Y:S01]  /*5760*/  SHF.L.U64.HI R249, R184, 0x1, R187 ;  /* 0x00000001b8f97819 */ /* 0x000fe200000102bb */
[----:B------:R-:W-:Y:S05]  /*5770*/  BRA `(.L_x_33) ;  /* 0x000003e000007947 */ /* 0x000fea0003800000 */
.L_x_35:
[----:B------:R-:W2:Y:S01]  /*5780*/  LDL R2, [R1+0x18] ;  /* 0x0000180001027983 */ /* 0x000ea20000100800 */
[----:B------:R-:W-:Y:S02]  /*5790*/  IMAD.MOV.U32 R227, RZ, RZ, RZ ;  /* 0x000000ffffe37224 */ /* 0x000fe400078e00ff */
[----:B------:R-:W-:Y:S01]  /*57a0*/  IMAD.MOV.U32 R103, RZ, RZ, c[0x0][0x2b8] ;  /* 0x0000ae00ff677624 */ /* 0x000fe200078e00ff */
[----:B------:R-:W3:Y:S04]  /*57b0*/  LDL R101, [R1+0x4] ;  /* 0x0000040001657983 */ /* 0x000ee80000100800 */
[----:B------:R-:W4:Y:S01]  /*57c0*/  LDL.64 R104, [R1+0x20] ;  /* 0x0000200001687983 */ /* 0x000f220000100a00 */
[----:B------:R-:W-:Y:S03]  /*57d0*/  ISETP.NE.AND P2, PT, R103, 0x1, PT ;  /* 0x000000016700780c */ /* 0x000fe60003f45270 */
[----:B------:R-:W5:Y:S01]  /*57e0*/  LDL R252, [R1+0x28] ;  /* 0x0000280001fc7983 */ /* 0x000f620000100800 */
[----:B--2---:R-:W-:Y:S05]  /*57f0*/  IMAD R2, R245, 0x40, R2 ;  /* 0x00000040f5027824 */ /* 0x004fea00078e0202 */
[----:B---3--:R-:W-:Y:S02]  /*5800*/  IADD3 R2, R2, -0x40, R101 ;  /* 0xffffffc002027810 */ /* 0x008fe40007ffe065 */
[----:B------:R-:W1:Y:S03]  /*5810*/  S2R R101, SR_CTAID.Y ;  /* 0x0000000000657919 */ /* 0x000e660000002600 */
[----:B------:R-:W-:Y:S04]  /*5820*/  @P2 IMAD.HI.U32 R4, R2, c[0x0][0x2bc], RZ ;  /* 0x0000af0002042a27 */ /* 0x000fe800078e00ff */
[----:B------:R-:W-:Y:S01]  /*5830*/  IMAD.MOV.U32 R0, RZ, RZ, R2 ;  /* 0x000000ffff007224 */ /* 0x000fe200078e0002 */
[----:B------:R-:W-:Y:S04]  /*5840*/  @P2 SHF.R.U32.HI R0, RZ, c[0x0][0x2c0], R4 ;  /* 0x0000b000ff002a19 */ /* 0x000fe80000011604 */
[C---:B----4-:R-:W-:Y:S04]  /*5850*/  @!P3 IADD3 R5, P0, R0.reuse, R104, RZ ;  /* 0x000000680005b210 */ /* 0x050fe80007f1e0ff */
[C---:B-----5:R-:W-:Y:S02]  /*5860*/  @!P3 LEA.HI.X.SX32 R6, R0.reuse, R252, 0x1, P0 ;  /* 0x000000fc0006b211 */ /* 0x060fe400000f0eff */
[----:B------:R-:W2:Y:S01]  /*5870*/  S2R R252, SR_CTAID.Y ;  /* 0x0000000000fc7919 */ /* 0x000ea20000002600 */
[C---:B------:R-:W-:Y:S02]  /*5880*/  @!P3 LEA R4, P0, R5.reuse, c[0x0][0x2a0], 0x2 ;  /* 0x0000a8000504ba11 */ /* 0x040fe400078010ff */
[----:B------:R-:W-:Y:S02]  /*5890*/  IADD3 R0, -R0, RZ, RZ ;  /* 0x000000ff00007210 */ /* 0x000fe40007ffe1ff */
[----:B------:R-:W-:Y:S01]  /*58a0*/  @!P3 LEA.HI.X R5, R5, c[0x0][0x2a4], R6, 0x2, P0 ;  /* 0x0000a9000505ba11 */ /* 0x000fe200000f1406 */
[C---:B-1----:R-:W-:Y:S04]  /*58b0*/  IMAD.WIDE.U32 R104, R101.reuse, c[0x0][0x1e8], RZ ;  /* 0x00007a0065687a25 */ /* 0x042fe800078e00ff */
[----:B------:R1:W3:Y:S01]  /*58c0*/  @!P3 LDG.E R227, [R4.64] ;  /* 0x0000000604e3b981 */ /* 0x0002e2000c1e1900 */
[----:B------:R-:W-:Y:S05]  /*58d0*/  IMAD R228, R0, c[0x0][0x2b8], R2 ;  /* 0x0000ae0000e47a24 */ /* 0x000fea00078e0202 */
[----:B------:R-:W-:Y:S05]  /*58e0*/  SHF.R.S32.HI R0, RZ, 0x1f, R228 ;  /* 0x0000001fff007819 */ /* 0x000fea00000114e4 */
[----:B------:R-:W-:Y:S01]  /*58f0*/  IMAD R0, R0, c[0x0][0x1e0], RZ ;  /* 0x0000780000007a24 */ /* 0x000fe200078e02ff */
[----:B--2---:R-:W-:Y:S03]  /*5900*/  SHF.R.S32.HI R252, RZ, 0x1f, R252 ;  /* 0x0000001ffffc7819 */ /* 0x004fe600000114fc */
[----:B------:R-:W-:Y:S02]  /*5910*/  IMAD R0, R228, c[0x0][0x1e4], R0 ;  /* 0x00007900e4007a24 */ /* 0x000fe400078e0200 */
[----:B------:R-:W-:Y:S04]  /*5920*/  IMAD R252, R252, c[0x0][0x1e8], RZ ;  /* 0x00007a00fcfc7a24 */ /* 0x000fe800078e02ff */
[----:B------:R-:W-:Y:S02]  /*5930*/  IMAD R252, R101, c[0x0][0x1ec], R252 ;  /* 0x00007b0065fc7a24 */ /* 0x000fe400078e02fc */
[----:B-1----:R-:W-:Y:S04]  /*5940*/  IMAD.WIDE.U32 R4, R228, c[0x0][0x1e0], RZ ;  /* 0x00007800e4047a25 */ /* 0x002fe800078e00ff */
[----:B------:R-:W-:Y:S02]  /*5950*/  IMAD.IADD R5, R5, 0x1, R0 ;  /* 0x0000000105057824 */ /* 0x000fe400078e0200 */
[----:B------:R-:W-:Y:S01]  /*5960*/  IMAD.IADD R252, R105, 0x1, R252 ;  /* 0x0000000169fc7824 */ /* 0x000fe200078e02fc */
[----:B---3--:R-:W-:Y:S01]  /*5970*/  SHF.R.S32.HI R2, RZ, 0x1f, R227 ;  /* 0x0000001fff027819 */ /* 0x008fe200000114e3 */
[C---:B------:R-:W-:Y:S04]  /*5980*/  IMAD.WIDE.U32 R4, R227.reuse, c[0x0][0x1f0], R4 ;  /* 0x00007c00e3047a25 */ /* 0x040fe800078e0004 */
[----:B------:R-:W-:Y:S01]  /*5990*/  IMAD R2, R2, c[0x0][0x1f0], RZ ;  /* 0x00007c0002027a24 */ /* 0x000fe200078e02ff */
[----:B------:R-:W-:Y:S03]  /*59a0*/  IADD3 R0, P0, R104, R4, RZ ;  /* 0x0000000468007210 */ /* 0x000fe60007f1e0ff */
[----:B------:R-:W-:Y:S05]  /*59b0*/  IMAD R2, R227, c[0x0][0x1f4], R2 ;  /* 0x00007d00e3027a24 */ /* 0x000fea00078e0202 */
[----:B------:R-:W-:Y:S02]  /*59c0*/  IADD3.X R2, R252, R5, R2, P0, !PT ;  /* 0x00000005fc027210 */ /* 0x000fe400007fe402 */
[C---:B------:R-:W-:Y:S04]  /*59d0*/  LEA R6, P0, R0.reuse, c[0x0][0x1c8], 0x1 ;  /* 0x0000720000067a11 */ /* 0x040fe800078008ff */
[----:B------:R-:W-:Y:S01]  /*59e0*/  LEA.HI.X R2, R0, c[0x0][0x1cc], R2, 0x1, P0 ;  /* 0x0000730000027a11 */ /* 0x000fe200000f0c02 */
[----:B------:R-:W1:Y:S04]  /*59f0*/  SHFL.IDX PT, R4, R6, RZ, 0x1c1f ;  /* 0x001c1fff06047589 */ /* 0x000e6800000e0000 */
[----:B------:R2:W3:Y:S04]  /*5a00*/  SHFL.IDX PT, R0, R6, 0x1, 0x1c1f ;  /* 0x003c1f0006007f89 */ /* 0x0004e800000e0000 */
[----:B------:R-:W4:Y:S04]  /*5a10*/  SHFL.IDX PT, R5, R2, RZ, 0x1c1f ;  /* 0x001c1fff02057589 */ /* 0x000f2800000e0000 */
[----:B------:R-:W5:Y:S01]  /*5a20*/  SHFL.IDX PT, R2, R2, 0x1, 0x1c1f ;  /* 0x003c1f0002027f89 */ /* 0x000f6200000e0000 */
[C---:B-1----:R-:W-:Y:S02]  /*5a30*/  IADD3 R12, P1, R4.reuse, R248, RZ ;  /* 0x000000f8040c7210 */ /* 0x042fe40007f3e0ff */
[-C--:B--2---:R-:W-:Y:S02]  /*5a40*/  IADD3 R6, P0, R4, R250.reuse, RZ ;  /* 0x000000fa04067210 */ /* 0x084fe40007f1e0ff */
[----:B---3--:R-:W-:Y:S03]  /*5a50*/  IADD3 R8, P2, R0, R250, RZ ;  /* 0x000000fa00087210 */ /* 0x008fe60007f5e0ff */
[C-C-:B----4-:R-:W-:Y:S01]  /*5a60*/  IMAD.X R7, R5.reuse, 0x1, R251.reuse, P0 ;  /* 0x0000000105077824 */ /* 0x150fe200000e06fb */
[-C--:B------:R-:W-:Y:S02]  /*5a70*/  IADD3 R10, P0, R4, R246.reuse, RZ ;  /* 0x000000f6040a7210 */ /* 0x080fe40007f1e0ff */
[CC--:B------:R-:W-:Y:S01]  /*5a80*/  IADD3.X R13, R5.reuse, R249.reuse, RZ, P1, !PT ;  /* 0x000000f9050d7210 */ /* 0x0c0fe20000ffe4ff */
[----:B-----5:R-:W-:Y:S01]  /*5a90*/  IMAD.X R9, R2, 0x1, R251, P2 ;  /* 0x0000000102097824 */ /* 0x020fe200010e06fb */
[----:B------:R1:W-:Y:S01]  /*5aa0*/  LDGSTS.E.BYPASS.LTC128B.128 [R226+0x3100], [R6.64], !P6 ;  /* 0x0310000006e27fae */ /* 0x0003e2000f101d46 */
[--C-:B------:R-:W-:Y:S01]  /*5ab0*/  IMAD.X R11, R5, 0x1, R247.reuse, P0 ;  /* 0x00000001050b7824 */ /* 0x100fe200000e06f7 */
[----:B------:R-:W-:Y:S02]  /*5ac0*/  IADD3 R4, P0, R0, R246, RZ ;  /* 0x000000f600047210 */ /* 0x000fe40007f1e0ff */
[----:B------:R2:W-:Y:S03]  /*5ad0*/  LDGSTS.E.BYPASS.LTC128B.128 [R226+0x4100], [R12.64], !P5 ;  /* 0x041000000ce27fae */ /* 0x0005e6000e901d46 */
[----:B------:R-:W-:Y:S01]  /*5ae0*/  IMAD.X R5, R2, 0x1, R247, P0 ;  /* 0x0000000102057824 */ /* 0x000fe200000e06f7 */
[----:B------:R2:W-:Y:S04]  /*5af0*/  LDGSTS.E.BYPASS.LTC128B.128 [R226+0x5100], [R10.64], !P4 ;  /* 0x051000000ae27fae */ /* 0x0005e8000e101d46 */
[----:B------:R2:W-:Y:S01]  /*5b00*/  LDGSTS.E.BYPASS.LTC128B.128 [R226+0x3900], [R8.64], !P6 ;  /* 0x0390000008e27fae */ /* 0x0005e2000f101d46 */
[----:B-1----:R-:W-:Y:S04]  /*5b10*/  IADD3 R6, P1, R0, R248, RZ ;  /* 0x000000f800067210 */ /* 0x002fe80007f3e0ff */
[----:B------:R-:W-:Y:S05]  /*5b20*/  IADD3.X R7, R2, R249, RZ, P1, !PT ;  /* 0x000000f902077210 */ /* 0x000fea0000ffe4ff */
[----:B------:R2:W-:Y:S04]  /*5b30*/  LDGSTS.E.BYPASS.LTC128B.128 [R226+0x4900], [R6.64], !P5 ;  /* 0x0490000006e27fae */ /* 0x0005e8000e901d46 */
[----:B------:R2:W-:Y:S01]  /*5b40*/  LDGSTS.E.BYPASS.LTC128B.128 [R226+0x5900], [R4.64], !P4 ;  /* 0x0590000004e27fae */ /* 0x0005e2000e101d46 */
[----:B------:R-:W-:-:S05]  /*5b50*/  BRA `(.L_x_34) ;  /* 0x0000138000007947 */ /* 0x000fca0003800000 */
.L_x_33:
[----:B------:R-:W-:Y:S04]  /*5b60*/  DEPBAR.LE SB0, 0x0 ;  /* 0x000080000000791a */ /* 0x000fe80000000000 */
[----:B------:R-:W-:Y:S01]  /*5b70*/  BAR.SYNC.DEFER_BLOCKING 0x0 ;  /* 0x0000000000007b1d */ /* 0x000fe20000010000 */
[----:B------:R-:W-:Y:S01]  /*5b80*/  SHF.R.S32.HI R0, RZ, 0x1f, R228 ;  /* 0x0000001fff007819 */ /* 0x000fe200000114e4 */
[----:B------:R-:W-:Y:S01]  /*5b90*/  IMAD.WIDE.U32 R102, R228, c[0x0][0x208], RZ ;  /* 0x00008200e4667a25 */ /* 0x000fe200078e00ff */
[----:B------:R-:W-:Y:S03]  /*5ba0*/  SHF.R.S32.HI R2, RZ, 0x1f, R227 ;  /* 0x0000001fff027819 */ /* 0x000fe600000114e3 */
[----:B------:R-:W-:Y:S02]  /*5bb0*/  IMAD R0, R0, c[0x0][0x208], RZ ;  /* 0x0000820000007a24 */ /* 0x000fe400078e02ff */
[----:B------:R-:W-:Y:S02]  /*5bc0*/  IMAD R2, R2, c[0x0][0x218], RZ ;  /* 0x0000860002027a24 */ /* 0x000fe400078e02ff */
[----:B------:R-:W-:Y:S02]  /*5bd0*/  IMAD R0, R228, c[0x0][0x20c], R0 ;  /* 0x00008300e4007a24 */ /* 0x000fe400078e0200 */
[----:B------:R-:W-:Y:S03]  /*5be0*/  IMAD R2, R227, c[0x0][0x21c], R2 ;  /* 0x00008700e3027a24 */ /* 0x000fe600078e0202 */
[----:B------:R-:W-:Y:S05]  /*5bf0*/  IADD3 R103, R103, R0, RZ ;  /* 0x0000000067677210 */ /* 0x000fea0007ffe0ff */
[----:B------:R-:W-:Y:S01]  /*5c00*/  IMAD.WIDE.U32 R102, R227, c[0x0][0x218], R102 ;  /* 0x00008600e3667a25 */ /* 0x000fe200078e0066 */
[----:B------:R-:W-:Y:S08]  /*5c10*/  LDSM.16.M88.4 R64, [R224+0x6100] ;  /* 0x00610000e040783b */ /* 0x000ff00000000200 */
[----:B------:R-:W1:Y:S08]  /*5c20*/  LDSM.16.M88.4 R16, [R220+0x3100] ;  /* 0x00310000dc10783b */ /* 0x000e700000000200 */
[----:B------:R-:W2:Y:S08]  /*5c30*/  LDSM.16.M88.4 R60, [R224+0x7100] ;  /* 0x00710000e03c783b */ /* 0x000eb00000000200 */
[----:B------:R-:W3:Y:S08]  /*5c40*/  LDSM.16.M88.4 R32, [R220+0x3500] ;  /* 0x00350000dc20783b */ /* 0x000ef00000000200 */
[----:B------:R-:W4:Y:S08]  /*5c50*/  LDSM.16.M88.4 R48, [R220+0x3900] ;  /* 0x00390000dc30783b */ /* 0x000f300000000200 */
[----:B------:R-:W5:Y:S01]  /*5c60*/  LDSM.16.M88.4 R108, [R220+0x3d00] ;  /* 0x003d0000dc6c783b */ /* 0x000f620000000200 */
[-C--:B-1----:R-:W-:Y:S07]  /*5c70*/  HMMA.16816.F32.BF16 R4, R64, R16.reuse, RZ ;  /* 0x000000104004723c */ /* 0x082fee00000418ff */
[----:B------:R-:W-:Y:S01]  /*5c80*/  LDSM.16.M88.4 R176, [R225+0x6100] ;  /* 0x00610000e1b0783b */ /* 0x000fe20000000200 */
[C---:B--2---:R-:W-:Y:S07]  /*5c90*/  HMMA.16816.F32.BF16 R8, R60.reuse, R16, RZ ;  /* 0x000000103c08723c */ /* 0x044fee00000418ff */
[----:B------:R-:W-:Y:S01]  /*5ca0*/  LDSM.16.M88.4 R180, [R223] ;  /* 0x00000000dfb4783b */ /* 0x000fe20000000200 */
[-C--:B------:R-:W-:Y:S07]  /*5cb0*/  HMMA.16816.F32.BF16 R12, R60, R18.reuse, RZ ;  /* 0x000000123c0c723c */ /* 0x080fee00000418ff */
[----:B------:R-:W-:Y:S01]  /*5cc0*/  LDSM.16.M88.4 R184, [R225+0x7100] ;  /* 0x00710000e1b8783b */ /* 0x000fe20000000200 */
[C---:B------:R-:W-:Y:S07]  /*5cd0*/  HMMA.16816.F32.BF16 R16, R64.reuse, R18, RZ ;  /* 0x000000124010723c */ /* 0x040fee00000418ff */
[----:B------:R-:W-:Y:S01]  /*5ce0*/  LDSM.16.M88.4 R188, [R223+0x400] ;  /* 0x00040000dfbc783b */ /* 0x000fe20000000200 */
[-C--:B---3--:R-:W-:Y:S07]  /*5cf0*/  HMMA.16816.F32.BF16 R20, R64, R32.reuse, RZ ;  /* 0x000000204014723c */ /* 0x088fee00000418ff */
[----:B------:R-:W1:Y:S01]  /*5d00*/  S2R R192, SR_CTAID.Y ;  /* 0x0000000000c07919 */ /* 0x000e620000002600 */
[C---:B------:R-:W-:Y:S07]  /*5d10*/  HMMA.16816.F32.BF16 R24, R60.reuse, R32, RZ ;  /* 0x000000203c18723c */ /* 0x040fee00000418ff */
[----:B------:R-:W2:Y:S01]  /*5d20*/  S2R R101, SR_CTAID.Y ;  /* 0x0000000000657919 */ /* 0x000ea20000002600 */
[-C--:B------:R-:W-:Y:S08]  /*5d30*/  HMMA.16816.F32.BF16 R28, R60, R34.reuse, RZ ;  /* 0x000000223c1c723c */ /* 0x080ff000000418ff */
[C---:B------:R-:W-:Y:S04]  /*5d40*/  HMMA.16816.F32.BF16 R32, R64.reuse, R34, RZ ;  /* 0x000000224020723c */ /* 0x040fe800000418ff */
[----:B-1----:R-:W-:Y:S04]  /*5d50*/  IMAD.WIDE.U32 R104, R192, c[0x0][0x210], RZ ;  /* 0x00008400c0687a25 */ /* 0x002fe800078e00ff */
[-C--:B----4-:R-:W-:Y:S01]  /*5d60*/  HMMA.16816.F32.BF16 R36, R64, R48.reuse, RZ ;  /* 0x000000304024723c */ /* 0x090fe200000418ff */
[----:B------:R-:W-:Y:S03]  /*5d70*/  IADD3 R0, P0, R104, R102, RZ ;  /* 0x0000006668007210 */ /* 0x000fe60007f1e0ff */
[----:B--2---:R-:W-:Y:S04]  /*5d80*/  SHF.R.S32.HI R101, RZ, 0x1f, R101 ;  /* 0x0000001fff657819 */ /* 0x004fe80000011465 */
[C---:B------:R-:W-:Y:S04]  /*5d90*/  HMMA.16816.F32.BF16 R40, R60.reuse, R48, RZ ;  /* 0x000000303c28723c */ /* 0x040fe800000418ff */
[----:B------:R-:W-:Y:S04]  /*5da0*/  IMAD R101, R101, c[0x0][0x210], RZ ;  /* 0x0000840065657a24 */ /* 0x000fe800078e02ff */
[-C--:B------:R-:W-:Y:S01]  /*5db0*/  HMMA.16816.F32.BF16 R44, R60, R50.reuse, RZ ;  /* 0x000000323c2c723c */ /* 0x080fe200000418ff */
[----:B------:R-:W-:Y:S05]  /*5dc0*/  IMAD R101, R192, c[0x0][0x214], R101 ;  /* 0x00008500c0657a24 */ /* 0x000fea00078e0265 */
[----:B------:R-:W-:Y:S02]  /*5dd0*/  IADD3 R101, R105, R101, RZ ;  /* 0x0000006569657210 */ /* 0x000fe40007ffe0ff */
[C---:B------:R-:W-:Y:S04]  /*5de0*/  HMMA.16816.F32.BF16 R48, R64.reuse, R50, RZ ;  /* 0x000000324030723c */ /* 0x040fe800000418ff */
[----:B------:R-:W-:Y:S02]  /*5df0*/  IADD3.X R102, R101, R103, R2, P0, !PT ;  /* 0x0000006765667210 */ /* 0x000fe400007fe402 */
[C---:B------:R-:W-:Y:S02]  /*5e00*/  LEA R2, P0, R0.reuse, c[0x0][0x1f8], 0x1 ;  /* 0x00007e0000027a11 */ /* 0x040fe400078008ff */
[-C--:B-----5:R-:W-:Y:S04]  /*5e10*/  HMMA.16816.F32.BF16 R52, R64, R108.reuse, RZ ;  /* 0x0000006c4034723c */ /* 0x0a0fe800000418ff */
[----:B------:R-:W-:Y:S02]  /*5e20*/  LEA.HI.X R0, R0, c[0x0][0x1fc], R102, 0x1, P0 ;  /* 0x00007f0000007a11 */ /* 0x000fe400000f0c66 */
[----:B------:R-:W1:Y:S02]  /*5e30*/  SHFL.IDX PT, R102, R2, RZ, 0x1c1f ;  /* 0x001c1fff02667589 */ /* 0x000e6400000e0000 */
[C---:B------:R-:W-:Y:S06]  /*5e40*/  HMMA.16816.F32.BF16 R56, R60.reuse, R108, RZ ;  /* 0x0000006c3c38723c */ /* 0x040fec00000418ff */
[----:B------:R-:W2:Y:S02]  /*5e50*/  SHFL.IDX PT, R101, R0, RZ, 0x1c1f ;  /* 0x001c1fff00657589 */ /* 0x000ea400000e0000 */
[-C--:B------:R-:W-:Y:S06]  /*5e60*/  HMMA.16816.F32.BF16 R60, R60, R110.reuse, RZ ;  /* 0x0000006e3c3c723c */ /* 0x080fec00000418ff */
[----:B------:R-:W3:Y:S02]  /*5e70*/  SHFL.IDX PT, R2, R2, 0x1, 0x1c1f ;  /* 0x003c1f0002027f89 */ /* 0x000ee400000e0000 */
[----:B------:R-:W-:Y:S04]  /*5e80*/  HMMA.16816.F32.BF16 R64, R64, R110, RZ ;  /* 0x0000006e4040723c */ /* 0x000fe800000418ff */
[C---:B-1----:R-:W-:Y:S02]  /*5e90*/  IADD3 R104, P1, R102.reuse, R250, RZ ;  /* 0x000000fa66687210 */ /* 0x042fe40007f3e0ff */
[----:B------:R-:W-:Y:S02]  /*5ea0*/  LDSM.16.M88.4 R108, [R223+0x800] ;  /* 0x00080000df6c783b */ /* 0x000fe40000000200 */
[-C--:B------:R-:W-:Y:S05]  /*5eb0*/  HMMA.16816.F32.BF16 R4, R176, R180.reuse, R4 ;  /* 0x000000b4b004723c */ /* 0x080fea0000041804 */
[C---:B------:R-:W-:Y:S02]  /*5ec0*/  IADD3 R192, P0, R102.reuse, R248, RZ ;  /* 0x000000f866c07210 */ /* 0x040fe40007f1e0ff */
[C---:B--2---:R-:W-:Y:S01]  /*5ed0*/  IADD3.X R105, R101.reuse, R251, RZ, P1, !PT ;  /* 0x000000fb65697210 */ /* 0x044fe20000ffe4ff */
[C---:B------:R-:W-:Y:S01]  /*5ee0*/  HMMA.16816.F32.BF16 R8, R184.reuse, R180, R8 ;  /* 0x000000b4b808723c */ /* 0x040fe20000041808 */
[----:B------:R-:W1:Y:S03]  /*5ef0*/  SHFL.IDX PT, R0, R0, 0x1, 0x1c1f ;  /* 0x003c1f0000007f89 */ /* 0x000e6600000e0000 */
[C---:B------:R-:W-:Y:S04]  /*5f00*/  IADD3.X R193, R101.reuse, R249, RZ, P0, !PT ;  /* 0x000000f965c17210 */ /* 0x040fe800007fe4ff */
[-C--:B------:R-:W-:Y:S08]  /*5f10*/  HMMA.16816.F32.BF16 R12, R184, R182.reuse, R12 ;  /* 0x000000b6b80c723c */ /* 0x080ff0000004180c */
[C---:B------:R-:W-:Y:S01]  /*5f20*/  HMMA.16816.F32.BF16 R16, R176.reuse, R182, R16 ;  /* 0x000000b6b010723c */ /* 0x040fe20000041810 */
[----:B------:R-:W2:Y:S07]  /*5f30*/  LDSM.16.M88.4 R180, [R223+0xc00] ;  /* 0x000c0000dfb4783b */ /* 0x000eae0000000200 */
[-C--:B------:R-:W-:Y:S01]  /*5f40*/  HMMA.16816.F32.BF16 R20, R176, R188.reuse, R20 ;  /* 0x000000bcb014723c */ /* 0x080fe20000041814 */
[----:B------:R-:W-:Y:S01]  /*5f50*/  @!PT LDS RZ, [RZ] ;  /* 0x00000000fffff984 */ /* 0x000fe20000000800 */
[----:B------:R-:W-:Y:S01]  /*5f60*/  @!PT LDS RZ, [RZ] ;  /* 0x00000000fffff984 */ /* 0x000fe20000000800 */
[----:B------:R-:W-:Y:S01]  /*5f70*/  @!PT LDS RZ, [RZ] ;  /* 0x00000000fffff984 */ /* 0x000fe20000000800 */
[----:B------:R4:W-:Y:S07]  /*5f80*/  LDGSTS.E.BYPASS.LTC128B.128 [R226+0x100], [R104.64], !P6 ;  /* 0x0010000068e27fae */ /* 0x0009ee000f101d46 */
[C---:B------:R-:W-:Y:S01]  /*5f90*/  HMMA.16816.F32.BF16 R24, R184.reuse, R188, R24 ;  /* 0x000000bcb818723c */ /* 0x040fe20000041818 */
[----:B------:R5:W-:Y:S06]  /*5fa0*/  LDGSTS.E.BYPASS.LTC128B.128 [R226+0x1100], [R192.64], !P5 ;  /* 0x01100000c0e27fae */ /* 0x000bec000e901d46 */
[-C--:B------:R-:W-:Y:S01]  /*5fb0*/  IADD3 R188, P0, R102, R246.reuse, RZ ;  /* 0x000000f666bc7210 */ /* 0x080fe20007f1e0ff */
[-C--:B------:R-:W-:Y:S04]  /*5fc0*/  HMMA.16816.F32.BF16 R28, R184, R190.reuse, R28 ;  /* 0x000000beb81c723c */ /* 0x080fe8000004181c */
[-C--:B------:R-:W-:Y:S02]  /*5fd0*/  IADD3.X R189, R101, R247.reuse, RZ, P0, !PT ;  /* 0x000000f765bd7210 */ /* 0x080fe400007fe4ff */
[C---:B---3--:R-:W-:Y:S02]  /*5fe0*/  IADD3 R102, P0, R2.reuse, R246, RZ ;  /* 0x000000f602667210 */ /* 0x048fe40007f1e0ff */
[C---:B------:R-:W-:Y:S01]  /*5ff0*/  HMMA.16816.F32.BF16 R32, R176.reuse, R190, R32 ;  /* 0x000000beb020723c */ /* 0x040fe20000041820 */
[----:B------:R3:W-:Y:S03]  /*6000*/  LDGSTS.E.BYPASS.LTC128B.128 [R226+0x2100], [R188.64], !P4 ;  /* 0x02100000bce27fae */ /* 0x0007e6000e101d46 */
[----:B----4-:R-:W-:Y:S02]  /*6010*/  IADD3 R104, P1, R2, R248, RZ ;  /* 0x000000f802687210 */ /* 0x010fe40007f3e0ff */
[----:B-1----:R-:W-:Y:S02]  /*6020*/  IADD3.X R103, R0, R247, RZ, P0, !PT ;  /* 0x000000f700677210 */ /* 0x002fe400007fe4ff */
[-C--:B------:R-:W-:Y:S03]  /*6030*/  HMMA.16816.F32.BF16 R36, R176, R108.reuse, R36 ;  /* 0x0000006cb024723c */ /* 0x080fe60000041824 */
[----:B------:R-:W-:Y:S02]  /*6040*/  ISETP.GE.AND P0, PT, R245, 0x1, PT ;  /* 0x00000001f500780c */ /* 0x000fe40003f06270 */
[----:B-----5:R-:W-:Y:S02]  /*6050*/  IADD3 R192, P2, R2, R250, RZ ;  /* 0x000000fa02c07210 */ /* 0x020fe40007f5e0ff */
[C---:B------:R-:W-:Y:S01]  /*6060*/  IADD3.X R105, R0.reuse, R249, RZ, P1, !PT ;  /* 0x000000f900697210 */ /* 0x040fe20000ffe4ff */
[C---:B------:R-:W-:Y:S04]  /*6070*/  HMMA.16816.F32.BF16 R40, R184.reuse, R108, R40 ;  /* 0x0000006cb828723c */ /* 0x040fe80000041828 */
[----:B------:R-:W-:Y:S04]  /*6080*/  IADD3.X R193, R0, R251, RZ, P2, !PT ;  /* 0x000000fb00c17210 */ /* 0x000fe800017fe4ff */
[-C--:B------:R-:W-:Y:S01]  /*6090*/  HMMA.16816.F32.BF16 R44, R184, R110.reuse, R44 ;  /* 0x0000006eb82c723c */ /* 0x080fe2000004182c */
[----:B------:R1:W-:Y:S07]  /*60a0*/  LDGSTS.E.BYPASS.LTC128B.128 [R226+0x900], [R192.64], !P6 ;  /* 0x00900000c0e27fae */ /* 0x0003ee000f101d46 */
[C---:B------:R-:W-:Y:S01]  /*60b0*/  HMMA.16816.F32.BF16 R48, R176.reuse, R110, R48 ;  /* 0x0000006eb030723c */ /* 0x040fe20000041830 */
[----:B------:R4:W-:Y:S07]  /*60c0*/  LDGSTS.E.BYPASS.LTC128B.128 [R226+0x1900], [R104.64], !P5 ;  /* 0x0190000068e27fae */ /* 0x0009ee000e901d46 */
[-C--:B--2---:R-:W-:Y:S01]  /*60d0*/  HMMA.16816.F32.BF16 R52, R176, R180.reuse, R52 ;  /* 0x000000b4b034723c */ /* 0x084fe20000041834 */
[----:B------:R4:W-:Y:S07]  /*60e0*/  LDGSTS.E.BYPASS.LTC128B.128 [R226+0x2900], [R102.64], !P4 ;  /* 0x0290000066e27fae */ /* 0x0009ee000e101d46 */
[C---:B------:R-:W-:Y:S01]  /*60f0*/  HMMA.16816.F32.BF16 R56, R184.reuse, R180, R56 ;  /* 0x000000b4b838723c */ /* 0x040fe20000041838 */
[----:B---3--:R-:W-:Y:S07]  /*6100*/  LDSM.16.M88.4 R188, [R224+0x8100] ;  /* 0x00810000e0bc783b */ /* 0x008fee0000000200 */
[-C--:B------:R-:W-:Y:S01]  /*6110*/  HMMA.16816.F32.BF16 R60, R184, R182.reuse, R60 ;  /* 0x000000b6b83c723c */ /* 0x080fe2000004183c */
[----:B-1----:R-:W1:Y:S07]  /*6120*/  LDSM.16.M88.4 R192, [R220+0x4100] ;  /* 0x00410000dcc0783b */ /* 0x002e6e0000000200 */
[----:B------:R-:W-:Y:S01]  /*6130*/  HMMA.16816.F32.BF16 R64, R176, R182, R64 ;  /* 0x000000b6b040723c */ /* 0x000fe20000041840 */
[----:B------:R-:W2:Y:S08]  /*6140*/  LDSM.16.M88.4 R196, [R224+0x9100] ;  /* 0x00910000e0c4783b */ /* 0x000eb00000000200 */
[----:B------:R-:W0:Y:S08]  /*6150*/  LDGDEPBAR ;  /* 0x00000000000079af */ /* 0x000e300000000000 */
[----:B------:R-:W3:Y:S08]  /*6160*/  LDSM.16.M88.4 R108, [R220+0x4500] ;  /* 0x00450000dc6c783b */ /* 0x000ef00000000200 */
[----:B------:R-:W5:Y:S08]  /*6170*/  LDSM.16.M88.4 R200, [R220+0x4900] ;  /* 0x00490000dcc8783b */ /* 0x000f700000000200 */
[----:B------:R-:W4:Y:S01]  /*6180*/  LDSM.16.M88.4 R204, [R220+0x4d00] ;  /* 0x004d0000dccc783b */ /* 0x000f220000000200 */
[-C--:B-1----:R-:W-:Y:S07]  /*6190*/  HMMA.16816.F32.BF16 R4, R188, R192.reuse, R4 ;  /* 0x000000c0bc04723c */ /* 0x082fee0000041804 */
[----:B------:R-:W-:Y:S01]  /*61a0*/  LDSM.16.M88.4 R208, [R225+0x8100] ;  /* 0x00810000e1d0783b */ /* 0x000fe20000000200 */
[C---:B--2---:R-:W-:Y:S07]  /*61b0*/  HMMA.16816.F32.BF16 R8, R196.reuse, R192, R8 ;  /* 0x000000c0c408723c */ /* 0x044fee0000041808 */
[----:B------:R-:W1:Y:S01]  /*61c0*/  LDSM.16.M88.4 R212, [R223+0x1000] ;  /* 0x00100000dfd4783b */ /* 0x000e620000000200 */
[-C--:B------:R-:W-:Y:S07]  /*61d0*/  HMMA.16816.F32.BF16 R12, R196, R194.reuse, R12 ;  /* 0x000000c2c40c723c */ /* 0x080fee000004180c */
[----:B------:R-:W2:Y:S01]  /*61e0*/  LDSM.16.M88.4 R184, [R225+0x9100] ;  /* 0x00910000e1b8783b */ /* 0x000ea20000000200 */
[C---:B------:R-:W-:Y:S07]  /*61f0*/  HMMA.16816.F32.BF16 R16, R188.reuse, R194, R16 ;  /* 0x000000c2bc10723c */ /* 0x040fee0000041810 */
[----:B------:R-:W1:Y:S01]  /*6200*/  LDSM.16.M88.4 R176, [R223+0x1400] ;  /* 0x00140000dfb0783b */ /* 0x000e620000000200 */
[-C--:B---3--:R-:W-:Y:S07]  /*6210*/  HMMA.16816.F32.BF16 R20, R188, R108.reuse, R20 ;  /* 0x0000006cbc14723c */ /* 0x088fee0000041814 */
[----:B------:R-:W-:Y:S01]  /*6220*/  LDSM.16.M88.4 R180, [R223+0x1c00] ;  /* 0x001c0000dfb4783b */ /* 0x000fe20000000200 */
[C---:B------:R-:W-:Y:S07]  /*6230*/  HMMA.16816.F32.BF16 R24, R196.reuse, R108, R24 ;  /* 0x0000006cc418723c */ /* 0x040fee0000041818 */
[----:B------:R-:W-:Y:S01]  /*6240*/  LDSM.16.M88.4 R192, [R220+0x5100] ;  /* 0x00510000dcc0783b */ /* 0x000fe20000000200 */
[-C--:B------:R-:W-:Y:S07]  /*6250*/  HMMA.16816.F32.BF16 R28, R196, R110.reuse, R28 ;  /* 0x0000006ec41c723c */ /* 0x080fee000004181c */
[----:B------:R-:W-:Y:S01]  /*6260*/  LDSM.16.M88.4 R216, [R223+0x2000] ;  /* 0x00200000dfd8783b */ /* 0x000fe20000000200 */
[C---:B------:R-:W-:Y:S07]  /*6270*/  HMMA.16816.F32.BF16 R32, R188.reuse, R110, R32 ;  /* 0x0000006ebc20723c */ /* 0x040fee0000041820 */
[----:B------:R-:W3:Y:S01]  /*6280*/  LDSM.16.M88.4 R108, [R223+0x1800] ;  /* 0x00180000df6c783b */ /* 0x000ee20000000200 */
[-C--:B-----5:R-:W-:Y:S08]  /*6290*/  HMMA.16816.F32.BF16 R36, R188, R200.reuse, R36 ;  /* 0x000000c8bc24723c */ /* 0x0a0ff00000041824 */
[C---:B------:R-:W-:Y:S08]  /*62a0*/  HMMA.16816.F32.BF16 R40, R196.reuse, R200, R40 ;  /* 0x000000c8c428723c */ /* 0x040ff00000041828 */
[-C--:B------:R-:W-:Y:S08]  /*62b0*/  HMMA.16816.F32.BF16 R44, R196, R202.reuse, R44 ;  /* 0x000000cac42c723c */ /* 0x080ff0000004182c */
[C---:B------:R-:W-:Y:S01]  /*62c0*/  HMMA.16816.F32.BF16 R48, R188.reuse, R202, R48 ;  /* 0x000000cabc30723c */ /* 0x040fe20000041830 */
[----:B------:R-:W-:Y:S07]  /*62d0*/  LDSM.16.M88.4 R200, [R220+0x5500] ;  /* 0x00550000dcc8783b */ /* 0x000fee0000000200 */
[-C--:B----4-:R-:W-:Y:S08]  /*62e0*/  HMMA.16816.F32.BF16 R52, R188, R204.reuse, R52 ;  /* 0x000000ccbc34723c */ /* 0x090ff00000041834 */
[C---:B------:R-:W-:Y:S08]  /*62f0*/  HMMA.16816.F32.BF16 R56, R196.reuse, R204, R56 ;  /* 0x000000ccc438723c */ /* 0x040ff00000041838 */
[-C--:B------:R-:W-:Y:S01]  /*6300*/  HMMA.16816.F32.BF16 R60, R196, R206.reuse, R60 ;  /* 0x000000cec43c723c */ /* 0x080fe2000004183c */
[----:B------:R-:W-:Y:S07]  /*6310*/  LDSM.16.M88.4 R196, [R224+0xb100] ;  /* 0x00b10000e0c4783b */ /* 0x000fee0000000200 */
[----:B------:R-:W-:Y:S01]  /*6320*/  HMMA.16816.F32.BF16 R64, R188, R206, R64 ;  /* 0x000000cebc40723c */ /* 0x000fe20000041840 */
[----:B------:R-:W4:Y:S07]  /*6330*/  LDSM.16.M88.4 R188, [R224+0xa100] ;  /* 0x00a10000e0bc783b */ /* 0x000f2e0000000200 */
[-C--:B-1----:R-:W-:Y:S01]  /*6340*/  HMMA.16816.F32.BF16 R4, R208, R212.reuse, R4 ;  /* 0x000000d4d004723c */ /* 0x082fe20000041804 */
[----:B------:R-:W1:Y:S07]  /*6350*/  LDSM.16.M88.4 R204, [R220+0x5900] ;  /* 0x00590000dccc783b */ /* 0x000e6e0000000200 */
[C---:B--2---:R-:W-:Y:S08]  /*6360*/  HMMA.16816.F32.BF16 R8, R184.reuse, R212, R8 ;  /* 0x000000d4b808723c */ /* 0x044ff00000041808 */
[-C--:B------:R-:W-:Y:S08]  /*6370*/  HMMA.16816.F32.BF16 R12, R184, R214.reuse, R12 ;  /* 0x000000d6b80c723c */ /* 0x080ff0000004180c */
[C---:B------:R-:W-:Y:S01]  /*6380*/  HMMA.16816.F32.BF16 R16, R208.reuse, R214, R16 ;  /* 0x000000d6d010723c */ /* 0x040fe20000041810 */
[----:B------:R-:W2:Y:S07]  /*6390*/  LDSM.16.M88.4 R212, [R220+0x5d00] ;  /* 0x005d0000dcd4783b */ /* 0x000eae0000000200 */
[-C--:B------:R-:W-:Y:S08]  /*63a0*/  HMMA.16816.F32.BF16 R20, R208, R176.reuse, R20 ;  /* 0x000000b0d014723c */ /* 0x080ff00000041814 */
[C---:B------:R-:W-:Y:S08]  /*63b0*/  HMMA.16816.F32.BF16 R24, R184.reuse, R176, R24 ;  /* 0x000000b0b818723c */ /* 0x040ff00000041818 */
[-C--:B------:R-:W-:Y:S08]  /*63c0*/  HMMA.16816.F32.BF16 R28, R184, R178.reuse, R28 ;  /* 0x000000b2b81c723c */ /* 0x080ff0000004181c */
[C---:B------:R-:W-:Y:S01]  /*63d0*/  HMMA.16816.F32.BF16 R32, R208.reuse, R178, R32 ;  /* 0x000000b2d020723c */ /* 0x040fe20000041820 */
[----:B------:R-:W5:Y:S07]  /*63e0*/  LDSM.16.M88.4 R176, [R225+0xa100] ;  /* 0x00a10000e1b0783b */ /* 0x000f6e0000000200 */
[-C--:B---3--:R-:W-:Y:S08]  /*63f0*/  HMMA.16816.F32.BF16 R36, R208, R108.reuse, R36 ;  /* 0x0000006cd024723c */ /* 0x088ff00000041824 */
[C---:B------:R-:W-:Y:S08]  /*6400*/  HMMA.16816.F32.BF16 R40, R184.reuse, R108, R40 ;  /* 0x0000006cb828723c */ /* 0x040ff00000041828 */
[-C--:B------:R-:W-:Y:S08]  /*6410*/  HMMA.16816.F32.BF16 R44, R184, R110.reuse, R44 ;  /* 0x0000006eb82c723c */ /* 0x080ff0000004182c */
[C---:B------:R-:W-:Y:S01]  /*6420*/  HMMA.16816.F32.BF16 R48, R208.reuse, R110, R48 ;  /* 0x0000006ed030723c */ /* 0x040fe20000041830 */
[----:B------:R-:W3:Y:S07]  /*6430*/  LDSM.16.M88.4 R108, [R225+0xb100] ;  /* 0x00b10000e16c783b */ /* 0x000eee0000000200 */
[-C--:B------:R-:W-:Y:S08]  /*6440*/  HMMA.16816.F32.BF16 R52, R208, R180.reuse, R52 ;  /* 0x000000b4d034723c */ /* 0x080ff00000041834 */
[C---:B------:R-:W-:Y:S08]  /*6450*/  HMMA.16816.F32.BF16 R56, R184.reuse, R180, R56 ;  /* 0x000000b4b838723c */ /* 0x040ff00000041838 */
[-C--:B------:R-:W-:Y:S08]  /*6460*/  HMMA.16816.F32.BF16 R60, R184, R182.reuse, R60 ;  /* 0x000000b6b83c723c */ /* 0x080ff0000004183c */
[----:B------:R-:W-:Y:S08]  /*6470*/  HMMA.16816.F32.BF16 R64, R208, R182, R64 ;  /* 0x000000b6d040723c */ /* 0x000ff00000041840 */
[-C--:B----4-:R-:W-:Y:S08]  /*6480*/  HMMA.16816.F32.BF16 R4, R188, R192.reuse, R4 ;  /* 0x000000c0bc04723c */ /* 0x090ff00000041804 */
[C---:B------:R-:W-:Y:S08]  /*6490*/  HMMA.16816.F32.BF16 R8, R196.reuse, R192, R8 ;  /* 0x000000c0c408723c */ /* 0x040ff00000041808 */
[-C--:B------:R-:W-:Y:S08]  /*64a0*/  HMMA.16816.F32.BF16 R12, R196, R194.reuse, R12 ;  /* 0x000000c2c40c723c */ /* 0x080ff0000004180c */
[C---:B------:R-:W-:Y:S08]  /*64b0*/  HMMA.16816.F32.BF16 R16, R188.reuse, R194, R16 ;  /* 0x000000c2bc10723c */ /* 0x040ff00000041810 */
[-C--:B------:R-:W-:Y:S08]  /*64c0*/  HMMA.16816.F32.BF16 R20, R188, R200.reuse, R20 ;  /* 0x000000c8bc14723c */ /* 0x080ff00000041814 */
[C---:B------:R-:W-:Y:S08]  /*64d0*/  HMMA.16816.F32.BF16 R24, R196.reuse, R200, R24 ;  /* 0x000000c8c418723c */ /* 0x040ff00000041818 */
[-C--:B------:R-:W-:Y:S08]  /*64e0*/  HMMA.16816.F32.BF16 R28, R196, R202.reuse, R28 ;  /* 0x000000cac41c723c */ /* 0x080ff0000004181c */
[C---:B------:R-:W-:Y:S08]  /*64f0*/  HMMA.16816.F32.BF16 R32, R188.reuse, R202, R32 ;  /* 0x000000cabc20723c */ /* 0x040ff00000041820 */
[-C--:B-1----:R-:W-:Y:S08]  /*6500*/  HMMA.16816.F32.BF16 R36, R188, R204.reuse, R36 ;  /* 0x000000ccbc24723c */ /* 0x082ff00000041824 */
[C---:B------:R-:W-:Y:S08]  /*6510*/  HMMA.16816.F32.BF16 R40, R196.reuse, R204, R40 ;  /* 0x000000ccc428723c */ /* 0x040ff00000041828 */
[-C--:B------:R-:W-:Y:S08]  /*6520*/  HMMA.16816.F32.BF16 R44, R196, R206.reuse, R44 ;  /* 0x000000cec42c723c */ /* 0x080ff0000004182c */
[C---:B------:R-:W-:Y:S08]  /*6530*/  HMMA.16816.F32.BF16 R48, R188.reuse, R206, R48 ;  /* 0x000000cebc30723c */ /* 0x040ff00000041830 */
[-C--:B--2---:R-:W-:Y:S08]  /*6540*/  HMMA.16816.F32.BF16 R52, R188, R212.reuse, R52 ;  /* 0x000000d4bc34723c */ /* 0x084ff00000041834 */
[C---:B------:R-:W-:Y:S08]  /*6550*/  HMMA.16816.F32.BF16 R56, R196.reuse, R212, R56 ;  /* 0x000000d4c438723c */ /* 0x040ff00000041838 */
[-C--:B------:R-:W-:Y:S08]  /*6560*/  HMMA.16816.F32.BF16 R60, R196, R214.reuse, R60 ;  /* 0x000000d6c43c723c */ /* 0x080ff0000004183c */
[----:B------:R-:W-:Y:S08]  /*6570*/  HMMA.16816.F32.BF16 R64, R188, R214, R64 ;  /* 0x000000d6bc40723c */ /* 0x000ff00000041840 */
[-C--:B-----5:R-:W-:Y:S08]  /*6580*/  HMMA.16816.F32.BF16 R4, R176, R216.reuse, R4 ;  /* 0x000000d8b004723c */ /* 0x0a0ff00000041804 */
[C---:B---3--:R-:W-:Y:S08]  /*6590*/  HMMA.16816.F32.BF16 R8, R108.reuse, R216, R8 ;  /* 0x000000d86c08723c */ /* 0x048ff00000041808 */
        /* <DEDUP_REMOVED lines=21> */
[----:B----4-:R-:W4:Y:S09]  /*66f0*/  LDSM.16.M88.4 R4, [R223+0x2400] ;  /* 0x00240000df04783b */ /* 0x010f320000000200 */
[----:B------:R-:W1:Y:S10]  /*6700*/  MUFU.TANH R185, R10 ;  /* 0x0000000a00b97308 */ /* 0x000e740000002400 */
[----:B------:R5:W1:Y:S10]  /*6710*/  MUFU.TANH R192, R11 ;  /* 0x0000000b00c07308 */ /* 0x000a740000002400 */
[----:B------:R1:W1:Y:S10]  /*6720*/  MUFU.TANH R190, R14 ;  /* 0x0000000e00be7308 */ /* 0x0002740000002400 */
[----:B------:R2:W2:Y:S01]  /*6730*/  MUFU.TANH R189, R15 ;  /* 0x0000000f00bd7308 */ /* 0x0004a20000002400 */
[----:B-----5:R-:W5:Y:S01]  /*6740*/  LDSM.16.M88.4 R8, [R223+0x2800] ;  /* 0x00280000df08783b */ /* 0x020f620000000200 */
[-C--:B----4-:R-:W-:Y:S08]  /*6750*/  HMMA.16816.F32.BF16 R20, R176, R4.reuse, R20 ;  /* 0x00000004b014723c */ /* 0x090ff00000041814 */
[----:B------:R4:W3:Y:S01]  /*6760*/  MUFU.TANH R180, R16 ;  /* 0x0000001000b47308 */ /* 0x0008e20000002400 */
[C---:B------:R-:W-:Y:S04]  /*6770*/  HMMA.16816.F32.BF16 R24, R108.reuse, R4, R24 ;  /* 0x000000046c18723c */ /* 0x040fe80000041818 */
[----:B-1----:R-:W-:Y:S05]  /*6780*/  FMUL.FTZ R14, R17, c[0x0][0x320] ;  /* 0x0000c800110e7a20 */ /* 0x002fea0000410000 */
[----:B------:R1:W1:Y:S01]  /*6790*/  MUFU.TANH R184, R12 ;  /* 0x0000000c00b87308 */ /* 0x0002620000002400 */
[-C--:B------:R-:W-:Y:S03]  /*67a0*/  HMMA.16816.F32.BF16 R28, R108, R6.reuse, R28 ;  /* 0x000000066c1c723c */ /* 0x080fe6000004181c */
[----:B--2---:R-:W-:Y:S05]  /*67b0*/  FMUL.FTZ R15, R18, c[0x0][0x320] ;  /* 0x0000c800120f7a20 */ /* 0x004fea0000410000 */
[C---:B------:R-:W-:Y:S01]  /*67c0*/  HMMA.16816.F32.BF16 R32, R176.reuse, R6, R32 ;  /* 0x00000006b020723c */ /* 0x040fe20000041820 */
[----:B------:R2:W1:Y:S01]  /*67d0*/  MUFU.TANH R183, R13 ;  /* 0x0000000d00b77308 */ /* 0x0004620000002400 */
[----:B------:R-:W1:Y:S01]  /*67e0*/  LDSM.16.M88.4 R4, [R223+0x2c00] ;  /* 0x002c0000df04783b */ /* 0x000e620000000200 */
[----:B------:R-:W-:Y:S04]  /*67f0*/  DEPBAR.LE SB0, 0x0 ;  /* 0x000080000000791a */ /* 0x000fe80000000000 */
[----:B----4-:R-:W-:Y:S02]  /*6800*/  FMUL.FTZ R16, R19, c[0x0][0x320] ;  /* 0x0000c80013107a20 */ /* 0x010fe40000410000 */
[----:B------:R-:W-:Y:S02]  /*6810*/  FMUL.FTZ R20, R20, c[0x0][0x320] ;  /* 0x0000c80014147a20 */ /* 0x000fe40000410000 */
[----:B------:R-:W4:Y:S01]  /*6820*/  MUFU.TANH R14, R14 ;  /* 0x0000000e000e7308 */ /* 0x000f220000002400 */
        /* <DEDUP_REMOVED lines=67> */
[----:B------:R-:W-:Y:S03]  /*6c60*/  FMUL.FTZ R67, R67, c[0x0][0x320] ;  /* 0x0000c80043437a20 */ /* 0x000fe60000410000 */
        /* <DEDUP_REMOVED lines=39> */
.L_x_34:
[----:B------:R-:W-:Y:S01]  /*6ee0*/  FMNMX.FTZ R0, R181, R3, !PT ;  /* 0x00000003b5007209 */ /* 0x000fe20007810000 */
[----:B------:R-:W-:Y:S01]  /*6ef0*/  STL [R1+0x30], R220 ;  /* 0x000030dc01007387 */ /* 0x000fe20000100800 */
        /* <DEDUP_REMOVED lines=26> */
[----:B--2---:R-:W-:Y:S02]  /*70a0*/  FMNMX.FTZ R4, R182, R100, !PT ;  /* 0x00000064b6047209 */ /* 0x004fe40007810000 */
        /* <DEDUP_REMOVED lines=9> */
[----:B------:R-:W1:Y:S01]  /*7140*/  SHFL.BFLY PT, R7, R0, 0x2, 0x1f ;  /* 0x0c401f0000077f89 */ /* 0x000e6200000e0000 */
        /* <DEDUP_REMOVED lines=8> */
[----:B------:R-:W2:Y:S01]  /*71d0*/  SHFL.BFLY PT, R103, R2, 0x2, 0x1f ;  /* 0x0c401f0002677f89 */ /* 0x000ea200000e0000 */
        /* <DEDUP_REMOVED lines=12> */
[----:B-1----:R-:W-:Y:S02]  /*72a0*/  FMNMX.FTZ R0, R0, R7, !PT ;  /* 0x0000000700007209 */ /* 0x002fe40007810000 */
[----:B--2---:R-:W-:Y:S02]  /*72b0*/  FMNMX.FTZ R103, R2, R103, !PT ;  /* 0x0000006702677209 */ /* 0x004fe40007810000 */
[----:B------:R-:W-:Y:S01]  /*72c0*/  FMNMX.FTZ R2, R229, R5, !PT ;  /* 0x00000005e5027209 */ /* 0x000fe20007810000 */
[----:B------:R-:W1:Y:S01]  /*72d0*/  SHFL.BFLY PT, R105, R0, 0x1, 0x1f ;  /* 0x0c201f0000697f89 */ /* 0x000e6200000e0000 */
[----:B------:R-:W-:Y:S02]  /*72e0*/  FMNMX.FTZ R4, R237, R4, !PT ;  /* 0x00000004ed047209 */ /* 0x000fe40007810000 */
[----:B------:R-:W-:Y:S02]  /*72f0*/  FMNMX.FTZ R2, R232, R2, !PT ;  /* 0x00000002e8027209 */ /* 0x000fe40007810000 */
[----:B------:R-:W-:Y:S02]  /*7300*/  FMNMX.FTZ R4, R238, R4, !PT ;  /* 0x00000004ee047209 */ /* 0x000fe40007810000 */
[----:B------:R-:W-:Y:S01]  /*7310*/  FMNMX.FTZ R2, R233, R2, !PT ;  /* 0x00000002e9027209 */ /* 0x000fe20007810000 */
[----:B------:R-:W2:Y:S01]  /*7320*/  SHFL.BFLY PT, R5, R103, 0x1, 0x1f ;  /* 0x0c201f0067057f89 */ /* 0x000ea200000e0000 */
[----:B------:R-:W-:Y:S02]  /*7330*/  FMNMX.FTZ R4, R179, R4, !PT ;  /* 0x00000004b3047209 */ /* 0x000fe40007810000 */
[----:B------:R-:W-:Y:S02]  /*7340*/  ISETP.GT.AND P0, PT, R245, RZ, PT ;  /* 0x000000fff500720c */ /* 0x000fe40003f04270 */
[----:B------:R-:W-:Y:S05]  /*7350*/  FMNMX.FTZ R4, R234, R4, !PT ;  /* 0x00000004ea047209 */ /* 0x000fea0007810000 */
[----:B------:R-:W3:Y:S01]  /*7360*/  SHFL.BFLY PT, R6, R4, 0x2, 0x1f ;  /* 0x0c401f0004067f89 */ /* 0x000ee200000e0000 */
[----:B-1----:R-:W-:Y:S05]  /*7370*/  FMNMX.FTZ R105, R0, R105, !PT ;  /* 0x0000006900697209 */ /* 0x002fea0007810000 */
[C---:B------:R-:W-:Y:S01]  /*7380*/  FADD.FTZ R0, -R105.reuse, R3 ;  /* 0x0000000369007221 */ /* 0x040fe20000010100 */
[----:B------:R-:W-:Y:S01]  /*7390*/  FMNMX.FTZ R3, R242, R2, !PT ;  /* 0x00000002f2037209 */ /* 0x000fe20007810000 */
[----:B------:R-:W-:Y:S01]  /*73a0*/  FMUL.FTZ R110, R105, c[0x0][0x2d0] ;  /* 0x0000b400696e7a20 */ /* 0x000fe20000410000 */
[----:B--2---:R-:W-:Y:S01]  /*73b0*/  FMNMX.FTZ R103, R103, R5, !PT ;  /* 0x0000000567677209 */ /* 0x004fe20007810000 */
[----:B------:R-:W-:Y:S01]  /*73c0*/  FMUL.FTZ R2, R0, c[0x0][0x2d0] ;  /* 0x0000b40000027a20 */ /* 0x000fe20000410000 */
[----:B------:R-:W-:Y:S01]  /*73d0*/  FMNMX.FTZ R0, R243, R3, !PT ;  /* 0x00000003f3007209 */ /* 0x000fe20007810000 */
[--C-:B------:R-:W-:Y:S02]  /*73e0*/  FFMA.FTZ R40, R194, c[0x0][0x2d0], -R110.reuse ;  /* 0x0000b400c2287a23 */ /* 0x100fe4000001086e */
[----:B------:R-:W1:Y:S01]  /*73f0*/  MUFU.EX2 R102, R2 ;  /* 0x0000000200667308 */ /* 0x000e620000000800 */
[----:B------:R-:W-:Y:S01]  /*7400*/  FMNMX.FTZ R0, R108, R0, !PT ;  /* 0x000000006c007209 */ /* 0x000fe20007810000 */
[----:B------:R-:W-:Y:S02]  /*7410*/  FMUL.FTZ R176, R103, c[0x0][0x2d0] ;  /* 0x0000b40067b07a20 */ /* 0x000fe40000410000 */
[--C-:B------:R-:W-:Y:S01]  /*7420*/  FFMA.FTZ R56, R195, c[0x0][0x2d0], -R110.reuse ;  /* 0x0000b400c3387a23 */ /* 0x100fe2000001086e */
[----:B------:R-:W-:Y:S02]  /*7430*/  FMNMX.FTZ R0, R109, R0, !PT ;  /* 0x000000006d007209 */ /* 0x000fe40007810000 */
[----:B---3--:R-:W-:Y:S03]  /*7440*/  FMNMX.FTZ R4, R4, R6, !PT ;  /* 0x0000000604047209 */ /* 0x008fe60007810000 */
[----:B------:R-:W2:Y:S08]  /*7450*/  SHFL.BFLY PT, R3, R0, 0x2, 0x1f ;  /* 0x0c401f0000037f89 */ /* 0x000eb000000e0000 */
[----:B------:R-:W3:Y:S01]  /*7460*/  SHFL.BFLY PT, R104, R4, 0x1, 0x1f ;  /* 0x0c201f0004687f89 */ /* 0x000ee200000e0000 */
[C---:B-1----:R-:W-:Y:S02]  /*7470*/  FMUL.FTZ R17, R102.reuse, R125 ;  /* 0x0000007d66117220 */ /* 0x042fe40000410000 */
[C---:B------:R-:W-:Y:S02]  /*7480*/  FMUL.FTZ R32, R102.reuse, R140 ;  /* 0x0000008c66207220 */ /* 0x040fe40000410000 */
[C---:B------:R-:W-:Y:S02]  /*7490*/  FMUL.FTZ R33, R102.reuse, R141 ;  /* 0x0000008d66217220 */ /* 0x040fe40000410000 */
[C---:B------:R-:W-:Y:S02]  /*74a0*/  FMUL.FTZ R49, R102.reuse, R157 ;  /* 0x0000009d66317220 */ /* 0x040fe40000410000 */
[----:B------:R-:W-:Y:S01]  /*74b0*/  FMUL.FTZ R65, R102, R173 ;  /* 0x000000ad66417220 */ /* 0x000fe20000410000 */
[----:B--2---:R-:W-:Y:S01]  /*74c0*/  FMNMX.FTZ R0, R0, R3, !PT ;  /* 0x0000000300007209 */ /* 0x004fe20007810000 */
[--C-:B------:R-:W-:Y:S02]  /*74d0*/  FFMA.FTZ R3, R14, c[0x0][0x2d0], -R110.reuse ;  /* 0x0000b4000e037a23 */ /* 0x100fe4000001086e */
[C---:B------:R-:W-:Y:S02]  /*74e0*/  FMUL.FTZ R68, R102.reuse, R68 ;  /* 0x0000004466447220 */ /* 0x040fe40000410000 */
[----:B------:R1:W-:Y:S01]  /*74f0*/  MUFU.EX2 R8, R3 ;  /* 0x0000000300087308 */ /* 0x0003e20000000800 */
[----:B------:R-:W-:Y:S01]  /*7500*/  FMUL.FTZ R69, R102, R69 ;  /* 0x0000004566457220 */ /* 0x000fe20000410000 */
[----:B---3--:R-:W-:Y:S01]  /*7510*/  FMNMX.FTZ R104, R4, R104, !PT ;  /* 0x0000006804687209 */ /* 0x008fe20007810000 */
[----:B------:R-:W-:Y:S02]  /*7520*/  FFMA.FTZ R4, R181, c[0x0][0x2d0], -R110 ;  /* 0x0000b400b5047a23 */ /* 0x000fe4000001086e */
[----:B------:R-:W-:Y:S02]  /*7530*/  FMUL.FTZ R80, R102, R80 ;  /* 0x0000005066507220 */ /* 0x000fe40000410000 */
[C---:B------:R-:W-:Y:S02]  /*7540*/  FMUL.FTZ R111, R104.reuse, c[0x0][0x2d0] ;  /* 0x0000b400686f7a20 */ /* 0x040fe40000410000 */
[----:B------:R-:W-:Y:S01]  /*7550*/  FADD.FTZ R2, -R104, R100 ;  /* 0x0000006468027221 */ /* 0x000fe20000010100 */
[----:B------:R-:W-:Y:S01]  /*7560*/  MUFU.EX2 R181, R4 ;  /* 0x0000000400b57308 */ /* 0x000fe20000000800 */
[--C-:B------:R-:W-:Y:S02]  /*7570*/  FFMA.FTZ R44, R197, c[0x0][0x2d0], -R111.reuse ;  /* 0x0000b400c52c7a23 */ /* 0x100fe4000001086f */
[----:B------:R-:W-:Y:S02]  /*7580*/  FMUL.FTZ R2, R2, c[0x0][0x2d0] ;  /* 0x0000b40002027a20 */ /* 0x000fe40000410000 */
[--C-:B------:R-:W-:Y:S02]  /*7590*/  FFMA.FTZ R48, R199, c[0x0][0x2d0], -R111.reuse ;  /* 0x0000b400c7307a23 */ /* 0x100fe4000001086f */
[--C-:B------:R-:W-:Y:S02]  /*75a0*/  FFMA.FTZ R60, R198, c[0x0][0x2d0], -R111.reuse ;  /* 0x0000b400c63c7a23 */ /* 0x100fe4000001086f */
[--C-:B------:R-:W-:Y:S01]  /*75b0*/  FFMA.FTZ R64, R200, c[0x0][0x2d0], -R111.reuse ;  /* 0x0000b400c8407a23 */ /* 0x100fe2000001086f */
[----:B------:R2:W3:Y:S01]  /*75c0*/  MUFU.EX2 R101, R2 ;  /* 0x0000000200657308 */ /* 0x0004e20000000800 */
[----:B------:R-:W-:Y:S02]  /*75d0*/  FMUL.FTZ R81, R102, R81 ;  /* 0x0000005166517220 */ /* 0x000fe40000410000 */
[--C-:B-1----:R-:W-:Y:S02]  /*75e0*/  FFMA.FTZ R3, R182, c[0x0][0x2d0], -R111.reuse ;  /* 0x0000b400b6037a23 */ /* 0x102fe4000001086f */
[C---:B------:R-:W-:Y:S02]  /*75f0*/  FMUL.FTZ R84, R102.reuse, R84 ;  /* 0x0000005466547220 */ /* 0x040fe40000410000 */
[C---:B------:R-:W-:Y:S02]  /*7600*/  FMUL.FTZ R85, R102.reuse, R85 ;  /* 0x0000005566557220 */ /* 0x040fe40000410000 */
[C---:B------:R-:W-:Y:S01]  /*7610*/  FMUL.FTZ R96, R102.reuse, R96 ;  /* 0x0000006066607220 */ /* 0x040fe20000410000 */
[----:B------:R1:W4:Y:S01]  /*7620*/  MUFU.EX2 R10, R3 ;  /* 0x00000003000a7308 */ /* 0x0003220000000800 */
[----:B------:R-:W-:Y:S09]  /*7630*/  FMUL.FTZ R97, R102, R97 ;  /* 0x0000006166617220 */ /* 0x000ff20000410000 */
[----:B------:R4:W-:Y:S01]  /*7640*/  MUFU.EX2 R140, R64 ;  /* 0x00000040008c7308 */ /* 0x0009e20000000800 */
[----:B--2---:R-:W-:Y:S02]  /*7650*/  FADD.FTZ R2, -R103, R106 ;  /* 0x0000006a67027221 */ /* 0x004fe40000010100 */
[C---:B---3--:R-:W-:Y:S02]  /*7660*/  FMUL.FTZ R7, R101.reuse, R119 ;  /* 0x0000007765077220 */ /* 0x048fe40000410000 */
[----:B------:R-:W-:Y:S02]  /*7670*/  FMUL.FTZ R2, R2, c[0x0][0x2d0] ;  /* 0x0000b40002027a20 */ /* 0x000fe40000410000 */
[C---:B------:R-:W-:Y:S03]  /*7680*/  FMUL.FTZ R18, R101.reuse, R126 ;  /* 0x0000007e65127220 */ /* 0x040fe60000410000 */
[----:B------:R2:W3:Y:S01]  /*7690*/  MUFU.EX2 R100, R2 ;  /* 0x0000000200647308 */ /* 0x0004e20000000800 */
[C---:B------:R-:W-:Y:S02]  /*76a0*/  FMUL.FTZ R19, R101.reuse, R127 ;  /* 0x0000007f65137220 */ /* 0x040fe40000410000 */
[--C-:B-1----:R-:W-:Y:S01]  /*76b0*/  FFMA.FTZ R3, R188, c[0x0][0x2d0], -R111.reuse ;  /* 0x0000b400bc037a23 */ /* 0x102fe2000001086f */
[----:B----4-:R-:W-:Y:S01]  /*76c0*/  MOV R188, R10 ;  /* 0x0000000a00bc7202 */ /* 0x010fe20000000f00 */
[----:B------:R-:W-:Y:S02]  /*76d0*/  FFMA.FTZ R106, R202, c[0x0][0x2d0], -R176 ;  /* 0x0000b400ca6a7a23 */ /* 0x000fe400000108b0 */
[C---:B------:R-:W-:Y:S02]  /*76e0*/  FMUL.FTZ R35, R101.reuse, R143 ;  /* 0x0000008f65237220 */ /* 0x040fe40000410000 */
[C---:B------:R-:W-:Y:S01]  /*76f0*/  FMUL.FTZ R34, R101.reuse, R142 ;  /* 0x0000008e65227220 */ /* 0x040fe20000410000 */
[----:B------:R1:W-:Y:S01]  /*7700*/  MUFU.EX2 R220, R3 ;  /* 0x0000000300dc7308 */ /* 0x0003e20000000800 */
[C---:B------:R-:W-:Y:S02]  /*7710*/  FMUL.FTZ R50, R101.reuse, R158 ;  /* 0x0000009e65327220 */ /* 0x040fe40000410000 */
[C---:B------:R-:W-:Y:S02]  /*7720*/  FMUL.FTZ R51, R101.reuse, R159 ;  /* 0x0000009f65337220 */ /* 0x040fe40000410000 */
[----:B------:R-:W-:Y:S02]  /*7730*/  FMUL.FTZ R64, R102, R172 ;  /* 0x000000ac66407220 */ /* 0x000fe40000410000 */
[C---:B------:R-:W-:Y:S02]  /*7740*/  FMUL.FTZ R66, R101.reuse, R174 ;  /* 0x000000ae65427220 */ /* 0x040fe40000410000 */
[C---:B------:R-:W-:Y:S02]  /*7750*/  FMUL.FTZ R67, R101.reuse, R175 ;  /* 0x000000af65437220 */ /* 0x040fe40000410000 */
[C---:B------:R-:W-:Y:S01]  /*7760*/  FMUL.FTZ R70, R101.reuse, R70 ;  /* 0x0000004665467220 */ /* 0x040fe20000410000 */
[----:B------:R-:W-:Y:S01]  /*7770*/  LDSM.16.MT88.4 R172, [R222+0x1d00] ;  /* 0x001d0000deac783b */ /* 0x000fe20000004200 */
[----:B------:R-:W-:Y:S02]  /*7780*/  FMUL.FTZ R71, R101, R71 ;  /* 0x0000004765477220 */ /* 0x000fe40000410000 */
[--C-:B--2---:R-:W-:Y:S02]  /*7790*/  FFMA.FTZ R2, R186, c[0x0][0x2d0], -R110.reuse ;  /* 0x0000b400ba027a23 */ /* 0x104fe4000001086e */
[C---:B---3--:R-:W-:Y:S02]  /*77a0*/  FMUL.FTZ R12, R100.reuse, R120 ;  /* 0x00000078640c7220 */ /* 0x048fe40000410000 */
[----:B------:R2:W-:Y:S01]  /*77b0*/  MUFU.EX2 R186, R2 ;  /* 0x0000000200ba7308 */ /* 0x0005e20000000800 */
[C---:B------:R-:W-:Y:S02]  /*77c0*/  FMUL.FTZ R13, R100.reuse, R121 ;  /* 0x00000079640d7220 */ /* 0x040fe40000410000 */
[C---:B------:R-:W-:Y:S02]  /*77d0*/  FMUL.FTZ R24, R100.reuse, R132 ;  /* 0x0000008464187220 */ /* 0x040fe40000410000 */
[--C-:B-1----:R-:W-:Y:S02]  /*77e0*/  FFMA.FTZ R3, R15, c[0x0][0x2d0], -R111.reuse ;  /* 0x0000b4000f037a23 */ /* 0x102fe4000001086f */
[C---:B------:R-:W-:Y:S02]  /*77f0*/  FMUL.FTZ R25, R100.reuse, R133 ;  /* 0x0000008564197220 */ /* 0x040fe40000410000 */
[C---:B------:R-:W-:Y:S01]  /*7800*/  FMUL.FTZ R41, R100.reuse, R149 ;  /* 0x0000009564297220 */ /* 0x040fe20000410000 */
[----:B------:R1:W-:Y:S01]  /*7810*/  MUFU.EX2 R6, R3 ;  /* 0x0000000300067308 */ /* 0x0003e20000000800 */
[C---:B------:R-:W-:Y:S02]  /*7820*/  FMUL.FTZ R45, R100.reuse, R153 ;  /* 0x00000099642d7220 */ /* 0x040fe40000410000 */
[C---:B------:R-:W-:Y:S02]  /*7830*/  FMUL.FTZ R57, R100.reuse, R165 ;  /* 0x000000a564397220 */ /* 0x040fe40000410000 */
[C---:B------:R-:W-:Y:S02]  /*7840*/  FMUL.FTZ R61, R100.reuse, R169 ;  /* 0x000000a9643d7220 */ /* 0x040fe40000410000 */
[C---:B------:R-:W-:Y:S02]  /*7850*/  FMUL.FTZ R72, R100.reuse, R72 ;  /* 0x0000004864487220 */ /* 0x040fe40000410000 */
[C---:B------:R-:W-:Y:S01]  /*7860*/  FMUL.FTZ R73, R100.reuse, R73 ;  /* 0x0000004964497220 */ /* 0x040fe20000410000 */
[----:B------:R3:W-:Y:S01]  /*7870*/  MUFU.EX2 R149, R48 ;  /* 0x0000003000957308 */ /* 0x0007e20000000800 */
[C---:B------:R-:W-:Y:S02]  /*7880*/  FMUL.FTZ R76, R100.reuse, R76 ;  /* 0x0000004c644c7220 */ /* 0x040fe40000410000 */
[----:B------:R-:W-:Y:S02]  /*7890*/  FMUL.FTZ R77, R100, R77 ;  /* 0x0000004d644d7220 */ /* 0x000fe40000410000 */
[----:B--2---:R-:W-:Y:S02]  /*78a0*/  FFMA.FTZ R2, R180, c[0x0][0x2d0], -R110 ;  /* 0x0000b400b4027a23 */ /* 0x004fe4000001086e */
[C---:B------:R-:W-:Y:S02]  /*78b0*/  FMUL.FTZ R82, R101.reuse, R82 ;  /* 0x0000005265527220 */ /* 0x040fe40000410000 */
[C---:B------:R-:W-:Y:S01]  /*78c0*/  FMUL.FTZ R83, R101.reuse, R83 ;  /* 0x0000005365537220 */ /* 0x040fe20000410000 */
[----:B------:R2:W4:Y:S01]  /*78d0*/  MUFU.EX2 R9, R2 ;  /* 0x0000000200097308 */ /* 0x0005220000000800 */
[C---:B------:R-:W-:Y:S02]  /*78e0*/  FMUL.FTZ R86, R101.reuse, R86 ;  /* 0x0000005665567220 */ /* 0x040fe40000410000 */
[----:B------:R-:W-:Y:S02]  /*78f0*/  FMUL.FTZ R87, R101, R87 ;  /* 0x0000005765577220 */ /* 0x000fe40000410000 */
[--C-:B-1----:R-:W-:Y:S02]  /*7900*/  FFMA.FTZ R3, R187, c[0x0][0x2d0], -R176.reuse ;  /* 0x0000b400bb037a23 */ /* 0x102fe400000108b0 */
[C---:B------:R-:W-:Y:S02]  /*7910*/  FMUL.FTZ R88, R100.reuse, R88 ;  /* 0x0000005864587220 */ /* 0x040fe40000410000 */
[C---:B------:R-:W-:Y:S01]  /*7920*/  FMUL.FTZ R89, R100.reuse, R89 ;  /* 0x0000005964597220 */ /* 0x040fe20000410000 */
[----:B------:R1:W-:Y:S01]  /*7930*/  MUFU.EX2 R182, R3 ;  /* 0x0000000300b67308 */ /* 0x0003e20000000800 */
[C---:B------:R-:W-:Y:S02]  /*7940*/  FMUL.FTZ R92, R100.reuse, R92 ;  /* 0x0000005c645c7220 */ /* 0x040fe40000410000 */
[----:B------:R-:W-:Y:S02]  /*7950*/  FMUL.FTZ R93, R100, R93 ;  /* 0x0000005d645d7220 */ /* 0x000fe40000410000 */
[----:B---3--:R-:W-:Y:S02]  /*7960*/  FMUL.FTZ R48, R102, R156 ;  /* 0x0000009c66307220 */ /* 0x008fe40000410000 */
[C---:B------:R-:W-:Y:S01]  /*7970*/  FMUL.FTZ R98, R101.reuse, R98 ;  /* 0x0000006265627220 */ /* 0x040fe20000410000 */
[----:B------:R-:W-:Y:S01]  /*7980*/  LDSM.16.MT88.4 R156, [R221+0x1d00] ;  /* 0x001d0000dd9c783b */ /* 0x000fe20000004200 */
[----:B------:R-:W-:Y:S07]  /*7990*/  FMUL.FTZ R99, R101, R99 ;  /* 0x0000006365637220 */ /* 0x000fee0000410000 */
[----:B--2---:R-:W2:Y:S01]  /*79a0*/  SHFL.BFLY PT, R2, R0, 0x1, 0x1f ;  /* 0x0c201f0000027f89 */ /* 0x004ea200000e0000 */
[--C-:B-1----:R-:W-:Y:S04]  /*79b0*/  FFMA.FTZ R3, R191, c[0x0][0x2d0], -R176.reuse ;  /* 0x0000b400bf037a23 */ /* 0x102fe800000108b0 */
[----:B------:R1:W-:Y:S01]  /*79c0*/  MUFU.EX2 R187, R3 ;  /* 0x0000000300bb7308 */ /* 0x0003e20000000800 */
[----:B--2---:R-:W-:Y:S01]  /*79d0*/  FMNMX.FTZ R2, R2, R0, !PT ;  /* 0x0000000002027209 */ /* 0x004fe20007810000 */
[----:B------:R-:W-:Y:S02]  /*79e0*/  FFMA.FTZ R0, R16, c[0x0][0x2d0], -R111 ;  /* 0x0000b40010007a23 */ /* 0x000fe4000001086f */
[----:B------:R-:W-:Y:S06]  /*79f0*/  FMUL.FTZ R16, R102, R124 ;  /* 0x0000007c66107220 */ /* 0x000fec0000410000 */
[----:B------:R2:W-:Y:S01]  /*7a00*/  MUFU.EX2 R29, R0 ;  /* 0x00000000001d7308 */ /* 0x0005e20000000800 */
[----:B------:R-:W-:Y:S01]  /*7a10*/  LDSM.16.MT88.4 R124, [R221+0x2100] ;  /* 0x00210000dd7c783b */ /* 0x000fe20000004200 */
[--C-:B-1----:R-:W-:Y:S01]  /*7a20*/  FFMA.FTZ R3, R184, c[0x0][0x2d0], -R176.reuse ;  /* 0x0000b400b8037a23 */ /* 0x102fe200000108b0 */
[----:B----4-:R-:W-:Y:S01]  /*7a30*/  MOV R184, R9 ;  /* 0x0000000900b87202 */ /* 0x010fe20000000f00 */
[----:B------:R-:W-:Y:S06]  /*7a40*/  FMUL.FTZ R9, R100, R113 ;  /* 0x0000007164097220 */ /* 0x000fec0000410000 */
[----:B------:R1:W-:Y:S01]  /*7a50*/  MUFU.EX2 R5, R3 ;  /* 0x0000000300057308 */ /* 0x0003e20000000800 */
[----:B--2---:R-:W-:Y:S04]  /*7a60*/  FADD.FTZ R0, -R2, R107 ;  /* 0x0000006b02007221 */ /* 0x004fe80000010100 */
[----:B------:R-:W-:Y:S06]  /*7a70*/  FMUL.FTZ R0, R0, c[0x0][0x2d0] ;  /* 0x0000b40000007a20 */ /* 0x000fec0000410000 */
[----:B------:R-:W2:Y:S01]  /*7a80*/  MUFU.EX2 R0, R0 ;  /* 0x0000000000007308 */ /* 0x000ea20000000800 */
[--C-:B-1----:R-:W-:Y:S09]  /*7a90*/  FFMA.FTZ R3, R183, c[0x0][0x2d0], -R176.reuse ;  /* 0x0000b400b7037a23 */ /* 0x102ff200000108b0 */
[----:B------:R1:W3:Y:S10]  /*7aa0*/  MUFU.EX2 R28, R3 ;  /* 0x00000003001c7308 */ /* 0x0002f40000000800 */
[----:B------:R4:W-:Y:S01]  /*7ab0*/  MUFU.EX2 R183, R40 ;  /* 0x0000002800b77308 */ /* 0x0009e20000000800 */
[C---:B--2---:R-:W-:Y:S02]  /*7ac0*/  FMUL.FTZ R10, R0.reuse, R114 ;  /* 0x00000072000a7220 */ /* 0x044fe40000410000 */
[C---:B------:R-:W-:Y:S02]  /*7ad0*/  FMUL.FTZ R11, R0.reuse, R115 ;  /* 0x00000073000b7220 */ /* 0x040fe40000410000 */
[C---:B------:R-:W-:Y:S02]  /*7ae0*/  FMUL.FTZ R14, R0.reuse, R122 ;  /* 0x0000007a000e7220 */ /* 0x040fe40000410000 */
[C---:B------:R-:W-:Y:S02]  /*7af0*/  FMUL.FTZ R15, R0.reuse, R123 ;  /* 0x0000007b000f7220 */ /* 0x040fe40000410000 */
[----:B------:R-:W-:Y:S01]  /*7b00*/  FMUL.FTZ R26, R0, R134 ;  /* 0x00000086001a7220 */ /* 0x000fe20000410000 */
[----:B------:R-:W-:Y:S01]  /*7b10*/  MOV R134, R29 ;  /* 0x0000001d00867202 */ /* 0x000fe20000000f00 */
[----:B-1----:R-:W-:Y:S01]  /*7b20*/  FMUL.FTZ R3, R2, c[0x0][0x2d0] ;  /* 0x0000b40002037a20 */ /* 0x002fe20000410000 */
[----:B---3--:R-:W-:Y:S01]  /*7b30*/  MOV R133, R28 ;  /* 0x0000001c00857202 */ /* 0x008fe20000000f00 */
[----:B------:R-:W-:Y:S01]  /*7b40*/  FMUL.FTZ R43, R0, R151 ;  /* 0x00000097002b7220 */ /* 0x000fe20000410000 */
[----:B------:R-:W1:Y:S01]  /*7b50*/  LDSM.16.MT88.4 R120, [R222+0x1100] ;  /* 0x00110000de78783b */ /* 0x000e620000004200 */
[--C-:B------:R-:W-:Y:S01]  /*7b60*/  FFMA.FTZ R4, R185, c[0x0][0x2d0], -R3.reuse ;  /* 0x0000b400b9047a23 */ /* 0x100fe20000010803 */
[----:B------:R-:W-:Y:S01]  /*7b70*/  MOV R185, R6 ;  /* 0x0000000600b97202 */ /* 0x000fe20000000f00 */
[----:B------:R-:W-:Y:S02]  /*7b80*/  FMUL.FTZ R6, R101, R118 ;  /* 0x0000007665067220 */ /* 0x000fe40000410000 */
[----:B------:R2:W-:Y:S01]  /*7b90*/  MUFU.EX2 R180, R4 ;  /* 0x0000000400b47308 */ /* 0x0005e20000000800 */
[----:B------:R-:W-:Y:S01]  /*7ba0*/  F2FP.BF16.PACK_AB R119, R29, R185 ;  /* 0x000000b91d77723e */ /* 0x000fe200000010ff */
[----:B------:R-:W-:Y:S02]  /*7bb0*/  FMUL.FTZ R29, R100, R137 ;  /* 0x00000089641d7220 */ /* 0x000fe40000410000 */
[C---:B------:R-:W-:Y:S02]  /*7bc0*/  FMUL.FTZ R30, R0.reuse, R138 ;  /* 0x0000008a001e7220 */ /* 0x040fe40000410000 */
[----:B------:R-:W-:Y:S02]  /*7bd0*/  FMUL.FTZ R31, R0, R139 ;  /* 0x0000008b001f7220 */ /* 0x000fe40000410000 */
[----:B----4-:R-:W-:Y:S01]  /*7be0*/  FMUL.FTZ R40, R100, R148 ;  /* 0x0000009464287220 */ /* 0x010fe20000410000 */
[----:B------:R-:W-:Y:S01]  /*7bf0*/  MOV R148, R187 ;  /* 0x000000bb00947202 */ /* 0x000fe20000000f00 */
[C---:B------:R-:W-:Y:S01]  /*7c00*/  FMUL.FTZ R42, R0.reuse, R150 ;  /* 0x00000096002a7220 */ /* 0x040fe20000410000 */
[----:B------:R3:W-:Y:S01]  /*7c10*/  MUFU.EX2 R139, R56 ;  /* 0x00000038008b7308 */ /* 0x0007e20000000800 */
[C---:B------:R-:W-:Y:S01]  /*7c20*/  FMUL.FTZ R46, R0.reuse, R154 ;  /* 0x0000009a002e7220 */ /* 0x040fe20000410000 */
[----:B------:R-:W-:Y:S01]  /*7c30*/  MOV R150, R188 ;  /* 0x000000bc00967202 */ /* 0x000fe20000000f00 */
[C---:B------:R-:W-:Y:S02]  /*7c40*/  FMUL.FTZ R47, R0.reuse, R155 ;  /* 0x0000009b002f7220 */ /* 0x040fe40000410000 */
[C---:B------:R-:W-:Y:S02]  /*7c50*/  FMUL.FTZ R58, R0.reuse, R166 ;  /* 0x000000a6003a7220 */ /* 0x040fe40000410000 */
[C---:B------:R-:W-:Y:S02]  /*7c60*/  FMUL.FTZ R59, R0.reuse, R167 ;  /* 0x000000a7003b7220 */ /* 0x040fe40000410000 */
[C---:B------:R-:W-:Y:S01]  /*7c70*/  FMUL.FTZ R62, R0.reuse, R170 ;  /* 0x000000aa003e7220 */ /* 0x040fe20000410000 */
[----:B------:R4:W-:Y:S01]  /*7c80*/  MUFU.EX2 R155, R60 ;  /* 0x0000003c009b7308 */ /* 0x0009e20000000800 */
[----:B------:R-:W-:Y:S02]  /*7c90*/  FMUL.FTZ R63, R0, R171 ;  /* 0x000000ab003f7220 */ /* 0x000fe40000410000 */
[--C-:B--2---:R-:W-:Y:S01]  /*7ca0*/  FFMA.FTZ R4, R192, c[0x0][0x2d0], -R3.reuse ;  /* 0x0000b400c0047a23 */ /* 0x104fe20000010803 */
[----:B------:R-:W-:Y:S01]  /*7cb0*/  MOV R192, R5 ;  /* 0x0000000500c07202 */ /* 0x000fe20000000f00 */
[----:B------:R-:W-:Y:S01]  /*7cc0*/  FMUL.FTZ R5, R102, R117 ;  /* 0x0000007566057220 */ /* 0x000fe20000410000 */
[----:B------:R-:W-:Y:S01]  /*7cd0*/  F2FP.BF16.PACK_AB R117, R220, R188 ;  /* 0x000000bcdc75723e */ /* 0x000fe200000010ff */
[----:B------:R-:W-:Y:S01]  /*7ce0*/  FMUL.FTZ R74, R0, R74 ;  /* 0x0000004a004a7220 */ /* 0x000fe20000410000 */
[----:B------:R-:W-:Y:S01]  /*7cf0*/  F2FP.BF16.PACK_AB R114, R28, R192 ;  /* 0x000000c01c72723e */ /* 0x000fe200000010ff */
[----:B------:R-:W-:Y:S01]  /*7d00*/  FMUL.FTZ R28, R100, R136 ;  /* 0x00000088641c7220 */ /* 0x000fe20000410000 */
[----:B------:R2:W1:Y:S01]  /*7d10*/  MUFU.EX2 R191, R4 ;  /* 0x0000000400bf7308 */ /* 0x0004620000000800 */
[C---:B------:R-:W-:Y:S02]  /*7d20*/  FMUL.FTZ R75, R0.reuse, R75 ;  /* 0x0000004b004b7220 */ /* 0x040fe40000410000 */
[----:B------:R-:W-:Y:S02]  /*7d30*/  FMUL.FTZ R78, R0, R78 ;  /* 0x0000004e004e7220 */ /* 0x000fe40000410000 */
[----:B---3--:R-:W-:Y:S02]  /*7d40*/  FMUL.FTZ R56, R100, R164 ;  /* 0x000000a464387220 */ /* 0x008fe40000410000 */
[C---:B------:R-:W-:Y:S02]  /*7d50*/  FMUL.FTZ R79, R0.reuse, R79 ;  /* 0x0000004f004f7220 */ /* 0x040fe40000410000 */
[C---:B------:R-:W-:Y:S01]  /*7d60*/  FMUL.FTZ R90, R0.reuse, R90 ;  /* 0x0000005a005a7220 */ /* 0x040fe20000410000 */
[----:B------:R3:W-:Y:S01]  /*7d70*/  MUFU.EX2 R136, R44 ;  /* 0x0000002c00887308 */ /* 0x0007e20000000800 */
[C---:B------:R-:W-:Y:S02]  /*7d80*/  FMUL.FTZ R91, R0.reuse, R91 ;  /* 0x0000005b005b7220 */ /* 0x040fe40000410000 */
[----:B------:R-:W-:Y:S02]  /*7d90*/  FMUL.FTZ R94, R0, R94 ;  /* 0x0000005e005e7220 */ /* 0x000fe40000410000 */
[----:B----4-:R-:W-:Y:S02]  /*7da0*/  FMUL.FTZ R60, R100, R168 ;  /* 0x000000a8643c7220 */ /* 0x010fe40000410000 */
[----:B------:R-:W-:Y:S02]  /*7db0*/  FMUL.FTZ R95, R0, R95 ;  /* 0x0000005f005f7220 */ /* 0x000fe40000410000 */
[--C-:B------:R-:W-:Y:S02]  /*7dc0*/  FFMA.FTZ R108, R108, c[0x0][0x2d0], -R3.reuse ;  /* 0x0000b4006c6c7a23 */ /* 0x100fe40000010803 */
[--C-:B--2---:R-:W-:Y:S01]  /*7dd0*/  FFMA.FTZ R4, R190, c[0x0][0x2d0], -R3.reuse ;  /* 0x0000b400be047a23 */ /* 0x104fe20000010803 */
[----:B-1----:R-:W-:Y:S03]  /*7de0*/  F2FP.BF16.PACK_AB R113, R191, R180 ;  /* 0x000000b4bf71723e */ /* 0x002fe600000010ff */
[----:B------:R1:W-:Y:S01]  /*7df0*/  MUFU.EX2 R190, R4 ;  /* 0x0000000400be7308 */ /* 0x0003e20000000800 */
[C---:B---3--:R-:W-:Y:S02]  /*7e00*/  FMUL.FTZ R44, R100.reuse, R152 ;  /* 0x00000098642c7220 */ /* 0x048fe40000410000 */
[--C-:B-1----:R-:W-:Y:S01]  /*7e10*/  FFMA.FTZ R4, R189, c[0x0][0x2d0], -R3.reuse ;  /* 0x0000b400bd047a23 */ /* 0x102fe20000010803 */
[----:B------:R-:W-:Y:S01]  /*7e20*/  MOV R189, R8 ;  /* 0x0000000800bd7202 */ /* 0x000fe20000000f00 */
[----:B------:R-:W-:Y:S01]  /*7e30*/  FMUL.FTZ R8, R100, R112 ;  /* 0x0000007064087220 */ /* 0x000fe20000410000 */
[----:B------:R-:W-:Y:S04]  /*7e40*/  F2FP.BF16.PACK_AB R112, R187, R182 ;  /* 0x000000b6bb70723e */ /* 0x000fe800000010ff */
[----:B------:R1:W2:Y:S01]  /*7e50*/  MUFU.EX2 R27, R4 ;  /* 0x00000004001b7308 */ /* 0x0002a20000000800 */
[----:B------:R-:W-:Y:S01]  /*7e60*/  F2FP.BF16.PACK_AB R118, R189, R184 ;  /* 0x000000b8bd76723e */ /* 0x000fe200000010ff */
[----:B-1----:R-:W-:Y:S01]  /*7e70*/  FMUL.FTZ R4, R102, R116 ;  /* 0x0000007466047220 */ /* 0x002fe20000410000 */
[----:B------:R-:W-:Y:S02]  /*7e80*/  F2FP.BF16.PACK_AB R116, R186, R181 ;  /* 0x000000b5ba74723e */ /* 0x000fe400000010ff */
[----:B--2---:R-:W-:Y:S02]  /*7e90*/  F2FP.BF16.PACK_AB R115, R27, R190 ;  /* 0x000000be1b73723e */ /* 0x004fe400000010ff */
[----:B------:R-:W-:Y:S01]  /*7ea0*/  MOV R132, R27 ;  /* 0x0000001b00847202 */ /* 0x000fe20000000f00 */
[----:B------:R-:W-:Y:S02]  /*7eb0*/  FMUL.FTZ R27, R0, R135 ;  /* 0x00000087001b7220 */ /* 0x000fe40000410000 */
[-C--:B------:R-:W-:Y:S01]  /*7ec0*/  HMMA.16816.F32.BF16 R4, R116, R20.reuse, R4 ;  /* 0x000000147404723c */ /* 0x080fe20000041804 */
[----:B------:R1:W-:Y:S07]  /*7ed0*/  MUFU.EX2 R135, R106 ;  /* 0x0000006a00877308 */ /* 0x0003ee0000000800 */
[C---:B------:R-:W-:Y:S07]  /*7ee0*/  HMMA.16816.F32.BF16 R8, R112.reuse, R20, R8 ;  /* 0x000000147008723c */ /* 0x040fee0000041808 */
[C---:B------:R-:W-:Y:S01]  /*7ef0*/  FMUL.FTZ R20, R102.reuse, R128 ;  /* 0x0000008066147220 */ /* 0x040fe20000410000 */
[-C--:B------:R-:W-:Y:S04]  /*7f00*/  HMMA.16816.F32.BF16 R12, R112, R22.reuse, R12 ;  /* 0x00000016700c723c */ /* 0x080fe8000004180c */
[C---:B------:R-:W-:Y:S04]  /*7f10*/  FMUL.FTZ R21, R102.reuse, R129 ;  /* 0x0000008166157220 */ /* 0x040fe80000410000 */
[C---:B------:R-:W-:Y:S04]  /*7f20*/  HMMA.16816.F32.BF16 R16, R116.reuse, R22, R16 ;  /* 0x000000167410723c */ /* 0x040fe80000041810 */
[----:B-1----:R-:W-:Y:S03]  /*7f30*/  FFMA.FTZ R106, R201, c[0x0][0x2d0], -R176 ;  /* 0x0000b400c96a7a23 */ /* 0x002fe600000108b0 */
[C---:B------:R-:W-:Y:S01]  /*7f40*/  FMUL.FTZ R22, R101.reuse, R130 ;  /* 0x0000008265167220 */ /* 0x040fe20000410000 */
[----:B------:R1:W-:Y:S01]  /*7f50*/  MUFU.EX2 R151, R106 ;  /* 0x0000006a00977308 */ /* 0x0003e20000000800 */
[----:B------:R-:W-:Y:S02]  /*7f60*/  FMUL.FTZ R23, R101, R131 ;  /* 0x0000008365177220 */ /* 0x000fe40000410000 */
[----:B------:R-:W-:Y:S05]  /*7f70*/  LDSM.16.MT88.4 R128, [R222+0x500] ;  /* 0x00050000de80783b */ /* 0x000fea0000004200 */
[-C--:B------:R-:W-:Y:S08]  /*7f80*/  HMMA.16816.F32.BF16 R20, R116, R36.reuse, R20 ;  /* 0x000000247414723c */ /* 0x080ff00000041814 */
[C---:B------:R-:W-:Y:S07]  /*7f90*/  HMMA.16816.F32.BF16 R24, R112.reuse, R36, R24 ;  /* 0x000000247018723c */ /* 0x040fee0000041818 */
[--C-:B------:R-:W-:Y:S01]  /*7fa0*/  FFMA.FTZ R36, R193, c[0x0][0x2d0], -R110.reuse ;  /* 0x0000b400c1247a23 */ /* 0x100fe2000001086e */
[-C--:B------:R-:W-:Y:S03]  /*7fb0*/  HMMA.16816.F32.BF16 R28, R112, R38.reuse, R28 ;  /* 0x00000026701c723c */ /* 0x080fe6000004181c */
[----:B------:R2:W3:Y:S01]  /*7fc0*/  MUFU.EX2 R137, R36 ;  /* 0x0000002400897308 */ /* 0x0004e20000000800 */
[--C-:B-1----:R-:W-:Y:S02]  /*7fd0*/  FFMA.FTZ R106, R203, c[0x0][0x2d0], -R3.reuse ;  /* 0x0000b400cb6a7a23 */ /* 0x102fe40000010803 */
[C---:B------:R-:W-:Y:S01]  /*7fe0*/  FMUL.FTZ R37, R102.reuse, R145 ;  /* 0x0000009166257220 */ /* 0x040fe20000410000 */
[----:B------:R-:W-:Y:S01]  /*7ff0*/  MOV R145, R185 ;  /* 0x000000b900917202 */ /* 0x000fe20000000f00 */
[C---:B------:R-:W-:Y:S05]  /*8000*/  HMMA.16816.F32.BF16 R32, R116.reuse, R38, R32 ;  /* 0x000000267420723c */ /* 0x040fea0000041820 */
[----:B------:R1:W-:Y:S02]  /*8010*/  MUFU.EX2 R152, R106 ;  /* 0x0000006a00987308 */ /* 0x0003e40000000800 */
[C---:B------:R-:W-:Y:S01]  /*8020*/  FMUL.FTZ R38, R101.reuse, R146 ;  /* 0x0000009265267220 */ /* 0x040fe20000410000 */
[----:B------:R-:W-:Y:S01]  /*8030*/  MOV R146, R184 ;  /* 0x000000b800927202 */ /* 0x000fe20000000f00 */
[----:B------:R-:W-:Y:S03]  /*8040*/  FMUL.FTZ R39, R101, R147 ;  /* 0x0000009365277220 */ /* 0x000fe60000410000 */
[----:B------:R-:W-:Y:S01]  /*8050*/  MOV R147, R191 ;  /* 0x000000bf00937202 */ /* 0x000fe20000000f00 */
[----:B--2---:R-:W-:Y:S01]  /*8060*/  FMUL.FTZ R36, R102, R144 ;  /* 0x0000009066247220 */ /* 0x004fe20000410000 */
[----:B------:R-:W-:Y:S06]  /*8070*/  MOV R144, R192 ;  /* 0x000000c000907202 */ /* 0x000fec0000000f00 */
[-C--:B------:R-:W-:Y:S03]  /*8080*/  HMMA.16816.F32.BF16 R36, R116, R52.reuse, R36 ;  /* 0x000000347424723c */ /* 0x080fe60000041824 */
[--C-:B-1----:R-:W-:Y:S04]  /*8090*/  FFMA.FTZ R106, R204, c[0x0][0x2d0], -R3.reuse ;  /* 0x0000b400cc6a7a23 */ /* 0x102fe80000010803 */
[----:B------:R1:W-:Y:S01]  /*80a0*/  MUFU.EX2 R153, R106 ;  /* 0x0000006a00997308 */ /* 0x0003e20000000800 */
[C---:B------:R-:W-:Y:S07]  /*80b0*/  HMMA.16816.F32.BF16 R40, R112.reuse, R52, R40 ;  /* 0x000000347028723c */ /* 0x040fee0000041828 */
[----:B------:R-:W-:Y:S01]  /*80c0*/  FFMA.FTZ R52, R196, c[0x0][0x2d0], -R110 ;  /* 0x0000b400c4347a23 */ /* 0x000fe2000001086e */
[-C--:B------:R-:W-:Y:S03]  /*80d0*/  HMMA.16816.F32.BF16 R44, R112, R54.reuse, R44 ;  /* 0x00000036702c723c */ /* 0x080fe6000004182c */
[----:B------:R2:W4:Y:S01]  /*80e0*/  MUFU.EX2 R154, R52 ;  /* 0x00000034009a7308 */ /* 0x0005220000000800 */
[C---:B------:R-:W-:Y:S01]  /*80f0*/  FMUL.FTZ R53, R102.reuse, R161 ;  /* 0x000000a166357220 */ /* 0x040fe20000410000 */
[----:B------:R-:W-:Y:S03]  /*8100*/  MOV R161, R186 ;  /* 0x000000ba00a17202 */ /* 0x000fe60000000f00 */
[C---:B------:R-:W-:Y:S04]  /*8110*/  HMMA.16816.F32.BF16 R48, R116.reuse, R54, R48 ;  /* 0x000000367430723c */ /* 0x040fe80000041830 */
[--C-:B-1----:R-:W-:Y:S03]  /*8120*/  FFMA.FTZ R106, R205, c[0x0][0x2d0], -R176.reuse ;  /* 0x0000b400cd6a7a23 */ /* 0x102fe600000108b0 */
[C---:B------:R-:W-:Y:S02]  /*8130*/  FMUL.FTZ R54, R101.reuse, R162 ;  /* 0x000000a265367220 */ /* 0x040fe40000410000 */
[----:B------:R-:W-:Y:S03]  /*8140*/  FMUL.FTZ R55, R101, R163 ;  /* 0x000000a365377220 */ /* 0x000fe60000410000 */
[----:B--2---:R-:W-:Y:S02]  /*8150*/  FMUL.FTZ R52, R102, R160 ;  /* 0x000000a066347220 */ /* 0x004fe40000410000 */
[----:B------:R1:W-:Y:S05]  /*8160*/  MUFU.EX2 R160, R106 ;  /* 0x0000006a00a07308 */ /* 0x0003ea0000000800 */
[-C--:B------:R-:W-:Y:S08]  /*8170*/  HMMA.16816.F32.BF16 R52, R116, R120.reuse, R52 ;  /* 0x000000787434723c */ /* 0x080ff00000041834 */
[C---:B------:R-:W-:Y:S08]  /*8180*/  HMMA.16816.F32.BF16 R56, R112.reuse, R120, R56 ;  /* 0x000000787038723c */ /* 0x040ff00000041838 */
[-C--:B------:R-:W-:Y:S04]  /*8190*/  HMMA.16816.F32.BF16 R60, R112, R122.reuse, R60 ;  /* 0x0000007a703c723c */ /* 0x080fe8000004183c */
[----:B-1----:R-:W-:Y:S04]  /*81a0*/  FFMA.FTZ R106, R206, c[0x0][0x2d0], -R176 ;  /* 0x0000b400ce6a7a23 */ /* 0x002fe800000108b0 */
[C---:B------:R-:W-:Y:S01]  /*81b0*/  HMMA.16816.F32.BF16 R64, R116.reuse, R122, R64 ;  /* 0x0000007a7440723c */ /* 0x040fe20000041840 */
[----:B------:R1:W2:Y:S01]  /*81c0*/  MUFU.EX2 R141, R106 ;  /* 0x0000006a008d7308 */ /* 0x0002a20000000800 */
[----:B------:R-:W2:Y:S06]  /*81d0*/  LDSM.16.MT88.4 R120, [R222+0x2100] ;  /* 0x00210000de78783b */ /* 0x000eac0000004200 */
[-C--:B------:R-:W-:Y:S08]  /*81e0*/  HMMA.16816.F32.BF16 R68, R116, R124.reuse, R68 ;  /* 0x0000007c7444723c */ /* 0x080ff00000041844 */
[C---:B------:R-:W-:Y:S08]  /*81f0*/  HMMA.16816.F32.BF16 R72, R112.reuse, R124, R72 ;  /* 0x0000007c7048723c */ /* 0x040ff00000041848 */
[-C--:B------:R-:W-:Y:S04]  /*8200*/  HMMA.16816.F32.BF16 R76, R112, R126.reuse, R76 ;  /* 0x0000007e704c723c */ /* 0x080fe8000004184c */
[--C-:B-1----:R-:W-:Y:S04]  /*8210*/  FFMA.FTZ R106, R207, c[0x0][0x2d0], -R3.reuse ;  /* 0x0000b400cf6a7a23 */ /* 0x102fe80000010803 */
[C---:B------:R-:W-:Y:S01]  /*8220*/  HMMA.16816.F32.BF16 R80, R116.reuse, R126, R80 ;  /* 0x0000007e7450723c */ /* 0x040fe20000041850 */
[----:B------:R1:W-:Y:S01]  /*8230*/  MUFU.EX2 R138, R106 ;  /* 0x0000006a008a7308 */ /* 0x0003e20000000800 */
[----:B------:R-:W4:Y:S06]  /*8240*/  LDSM.16.MT88.4 R124, [R221+0x500] ;  /* 0x00050000dd7c783b */ /* 0x000f2c0000004200 */
[-C--:B--2---:R-:W-:Y:S08]  /*8250*/  HMMA.16816.F32.BF16 R84, R116, R120.reuse, R84 ;  /* 0x000000787454723c */ /* 0x084ff00000041854 */
[C---:B------:R-:W-:Y:S04]  /*8260*/  HMMA.16816.F32.BF16 R88, R112.reuse, R120, R88 ;  /* 0x000000787058723c */ /* 0x040fe80000041858 */
[----:B-1----:R-:W-:Y:S04]  /*8270*/  FFMA.FTZ R106, R208, c[0x0][0x2d0], -R3 ;  /* 0x0000b400d06a7a23 */ /* 0x002fe80000010803 */
[-C--:B------:R-:W-:Y:S01]  /*8280*/  HMMA.16816.F32.BF16 R92, R112, R122.reuse, R92 ;  /* 0x0000007a705c723c */ /* 0x080fe2000004185c */
[----:B------:R1:W2:Y:S06]  /*8290*/  MUFU.EX2 R107, R106 ;  /* 0x0000006a006b7308 */ /* 0x0002ac0000000800 */
[----:B---3--:R-:W-:Y:S01]  /*82a0*/  F2FP.BF16.PACK_AB R112, R183, R137 ;  /* 0x00000089b770723e */ /* 0x008fe200000010ff */
[----:B------:R-:W-:Y:S01]  /*82b0*/  HMMA.16816.F32.BF16 R96, R116, R122, R96 ;  /* 0x0000007a7460723c */ /* 0x000fe20000041860 */
[----:B------:R-:W3:Y:S03]  /*82c0*/  LDSM.16.MT88.4 R120, [R221+0x1500] ;  /* 0x00150000dd78783b */ /* 0x000ee60000004200 */
[----:B------:R-:W-:Y:S02]  /*82d0*/  F2FP.BF16.PACK_AB R115, R140, R155 ;  /* 0x0000009b8c73723e */ /* 0x000fe400000010ff */
[----:B------:R-:W-:Y:S02]  /*82e0*/  F2FP.BF16.PACK_AB R113, R149, R136 ;  /* 0x000000889571723e */ /* 0x000fe400000010ff */
[----:B----4-:R-:W-:Y:S04]  /*82f0*/  F2FP.BF16.PACK_AB R114, R139, R154 ;  /* 0x0000009a8b72723e */ /* 0x010fe800000010ff */
[----:B------:R-:W-:Y:S02]  /*8300*/  F2FP.BF16.PACK_AB R118, R141, R160 ;  /* 0x000000a08d76723e */ /* 0x000fe400000010ff */
[----:B------:R-:W-:Y:S01]  /*8310*/  F2FP.BF16.PACK_AB R116, R151, R135 ;  /* 0x000000879774723e */ /* 0x000fe200000010ff */
[-C--:B------:R-:W-:Y:S05]  /*8320*/  HMMA.16816.F32.BF16 R4, R112, R124.reuse, R4 ;  /* 0x0000007c7004723c */ /* 0x080fea0000041804 */
[--C-:B-1----:R-:W-:Y:S01]  /*8330*/  FFMA.FTZ R106, R213, c[0x0][0x2d0], -R110.reuse ;  /* 0x0000b400d56a7a23 */ /* 0x102fe2000001086e */
[----:B------:R-:W-:Y:S02]  /*8340*/  F2FP.BF16.PACK_AB R117, R153, R152 ;  /* 0x000000989975723e */ /* 0x000fe400000010ff */
[----:B--2---:R-:W-:Y:S01]  /*8350*/  F2FP.BF16.PACK_AB R119, R107, R138 ;  /* 0x0000008a6b77723e */ /* 0x004fe200000010ff */
[----:B------:R1:W-:Y:S06]  /*8360*/  MUFU.EX2 R252, R106 ;  /* 0x0000006a00fc7308 */ /* 0x0003ec0000000800 */
[C---:B------:R-:W-:Y:S08]  /*8370*/  HMMA.16816.F32.BF16 R8, R116.reuse, R124, R8 ;  /* 0x0000007c7408723c */ /* 0x040ff00000041808 */
[-C--:B------:R-:W-:Y:S08]  /*8380*/  HMMA.16816.F32.BF16 R12, R116, R126.reuse, R12 ;  /* 0x0000007e740c723c */ /* 0x080ff0000004180c */
[C---:B------:R-:W-:Y:S01]  /*8390*/  HMMA.16816.F32.BF16 R16, R112.reuse, R126, R16 ;  /* 0x0000007e7010723c */ /* 0x040fe20000041810 */
[----:B------:R-:W2:Y:S03]  /*83a0*/  LDSM.16.MT88.4 R124, [R222+0x1500] ;  /* 0x00150000de7c783b */ /* 0x000ea60000004200 */
[--C-:B-1----:R-:W-:Y:S04]  /*83b0*/  FFMA.FTZ R106, R214, c[0x0][0x2d0], -R110.reuse ;  /* 0x0000b400d66a7a23 */ /* 0x102fe8000001086e */
[-C--:B------:R-:W-:Y:S01]  /*83c0*/  HMMA.16816.F32.BF16 R20, R112, R128.reuse, R20 ;  /* 0x000000807014723c */ /* 0x080fe20000041814 */
[----:B------:R1:W4:Y:S07]  /*83d0*/  MUFU.EX2 R142, R106 ;  /* 0x0000006a008e7308 */ /* 0x00032e0000000800 */
[C---:B------:R-:W-:Y:S08]  /*83e0*/  HMMA.16816.F32.BF16 R24, R116.reuse, R128, R24 ;  /* 0x000000807418723c */ /* 0x040ff00000041818 */
[-C--:B------:R-:W-:Y:S08]  /*83f0*/  HMMA.16816.F32.BF16 R28, R116, R130.reuse, R28 ;  /* 0x00000082741c723c */ /* 0x080ff0000004181c */
[C---:B------:R-:W-:Y:S01]  /*8400*/  HMMA.16816.F32.BF16 R32, R112.reuse, R130, R32 ;  /* 0x000000827020723c */ /* 0x040fe20000041820 */
[----:B------:R-:W2:Y:S03]  /*8410*/  LDSM.16.MT88.4 R128, [R221+0x2500] ;  /* 0x00250000dd80783b */ /* 0x000ea60000004200 */
[--C-:B-1----:R-:W-:Y:S01]  /*8420*/  FFMA.FTZ R106, R215, c[0x0][0x2d0], -R111.reuse ;  /* 0x0000b400d76a7a23 */ /* 0x102fe2000001086f */
[----:B----4-:R-:W-:Y:S03]  /*8430*/  MOV R215, R142 ;  /* 0x0000008e00d77202 */ /* 0x010fe60000000f00 */
[-C--:B---3--:R-:W-:Y:S01]  /*8440*/  HMMA.16816.F32.BF16 R36, R112, R120.reuse, R36 ;  /* 0x000000787024723c */ /* 0x088fe20000041824 */
[----:B------:R1:W-:Y:S07]  /*8450*/  MUFU.EX2 R213, R106 ;  /* 0x0000006a00d57308 */ /* 0x0003ee0000000800 */
[C---:B------:R-:W-:Y:S08]  /*8460*/  HMMA.16816.F32.BF16 R40, R116.reuse, R120, R40 ;  /* 0x000000787428723c */ /* 0x040ff00000041828 */
[-C--:B------:R-:W-:Y:S08]  /*8470*/  HMMA.16816.F32.BF16 R44, R116, R122.reuse, R44 ;  /* 0x0000007a742c723c */ /* 0x080ff0000004182c */
[C---:B------:R-:W-:Y:S01]  /*8480*/  HMMA.16816.F32.BF16 R48, R112.reuse, R122, R48 ;  /* 0x0000007a7030723c */ /* 0x040fe20000041830 */
[----:B------:R-:W3:Y:S03]  /*8490*/  LDSM.16.MT88.4 R120, [R222+0x2500] ;  /* 0x00250000de78783b */ /* 0x000ee60000004200 */
[--C-:B-1----:R-:W-:Y:S01]  /*84a0*/  FFMA.FTZ R106, R216, c[0x0][0x2d0], -R111.reuse ;  /* 0x0000b400d86a7a23 */ /* 0x102fe2000001086f */
[----:B------:R-:W-:Y:S01]  /*84b0*/  MOV R216, R107 ;  /* 0x0000006b00d87202 */ /* 0x000fe20000000f00 */
[--C-:B------:R-:W-:Y:S01]  /*84c0*/  FFMA.FTZ R107, R210, c[0x0][0x2d0], -R110.reuse ;  /* 0x0000b400d26b7a23 */ /* 0x100fe2000001086e */
[----:B------:R-:W-:Y:S01]  /*84d0*/  MOV R210, R141 ;  /* 0x0000008d00d27202 */ /* 0x000fe20000000f00 */
[-C--:B--2---:R-:W-:Y:S01]  /*84e0*/  HMMA.16816.F32.BF16 R52, R112, R124.reuse, R52 ;  /* 0x0000007c7034723c */ /* 0x084fe20000041834 */
[----:B------:R1:W2:Y:S07]  /*84f0*/  MUFU.EX2 R214, R106 ;  /* 0x0000006a00d67308 */ /* 0x0002ae0000000800 */
[C---:B------:R-:W-:Y:S08]  /*8500*/  HMMA.16816.F32.BF16 R56, R116.reuse, R124, R56 ;  /* 0x0000007c7438723c */ /* 0x040ff00000041838 */
[-C--:B------:R-:W-:Y:S08]  /*8510*/  HMMA.16816.F32.BF16 R60, R116, R126.reuse, R60 ;  /* 0x0000007e743c723c */ /* 0x080ff0000004183c */
[C---:B------:R-:W-:Y:S01]  /*8520*/  HMMA.16816.F32.BF16 R64, R112.reuse, R126, R64 ;  /* 0x0000007e7040723c */ /* 0x040fe20000041840 */
[----:B------:R-:W4:Y:S03]  /*8530*/  LDSM.16.MT88.4 R124, [R221+0x900] ;  /* 0x00090000dd7c783b */ /* 0x000f260000004200 */
[----:B-1----:R-:W-:Y:S02]  /*8540*/  FFMA.FTZ R106, R209, c[0x0][0x2d0], -R110 ;  /* 0x0000b400d16a7a23 */ /* 0x002fe4000001086e */
[----:B------:R1:W-:Y:S02]  /*8550*/  MUFU.EX2 R209, R107 ;  /* 0x0000006b00d17308 */ /* 0x0003e40000000800 */
[-C--:B------:R-:W-:Y:S08]  /*8560*/  HMMA.16816.F32.BF16 R68, R112, R128.reuse, R68 ;  /* 0x000000807044723c */ /* 0x080ff00000041844 */
[C---:B------:R-:W-:Y:S01]  /*8570*/  HMMA.16816.F32.BF16 R72, R116.reuse, R128, R72 ;  /* 0x000000807448723c */ /* 0x040fe20000041848 */
[----:B------:R2:W2:Y:S07]  /*8580*/  MUFU.EX2 R208, R106 ;  /* 0x0000006a00d07308 */ /* 0x0004ae0000000800 */
[-C--:B------:R-:W-:Y:S04]  /*8590*/  HMMA.16816.F32.BF16 R76, R116, R130.reuse, R76 ;  /* 0x00000082744c723c */ /* 0x080fe8000004184c */
[----:B-1----:R-:W-:Y:S01]  /*85a0*/  FFMA.FTZ R107, R218, c[0x0][0x2d0], -R176 ;  /* 0x0000b400da6b7a23 */ /* 0x002fe200000108b0 */
[----:B------:R-:W-:Y:S03]  /*85b0*/  MOV R218, R160 ;  /* 0x000000a000da7202 */ /* 0x000fe60000000f00 */
[C---:B------:R-:W-:Y:S01]  /*85c0*/  HMMA.16816.F32.BF16 R80, R112.reuse, R130, R80 ;  /* 0x000000827050723c */ /* 0x040fe20000041850 */
[----:B------:R-:W1:Y:S01]  /*85d0*/  LDSM.16.MT88.4 R128, [R222+0x900] ;  /* 0x00090000de80783b */ /* 0x000e620000004200 */
[----:B------:R4:W-:Y:S06]  /*85e0*/  MUFU.EX2 R204, R107 ;  /* 0x0000006b00cc7308 */ /* 0x0009ec0000000800 */
[-C--:B---3--:R-:W-:Y:S04]  /*85f0*/  HMMA.16816.F32.BF16 R84, R112, R120.reuse, R84 ;  /* 0x000000787054723c */ /* 0x088fe80000041854 */
[--C-:B--2---:R-:W-:Y:S01]  /*8600*/  FFMA.FTZ R106, R211, c[0x0][0x2d0], -R111.reuse ;  /* 0x0000b400d36a7a23 */ /* 0x104fe2000001086f */
[----:B------:R-:W-:Y:S02]  /*8610*/  MOV R211, R140 ;  /* 0x0000008c00d37202 */ /* 0x000fe40000000f00 */
[----:B------:R-:W-:Y:S01]  /*8620*/  LDSM.16.MT88.4 R140, [R222+0xd00] ;  /* 0x000d0000de8c783b */ /* 0x000fe20000004200 */
[C---:B------:R-:W-:Y:S01]  /*8630*/  HMMA.16816.F32.BF16 R88, R116.reuse, R120, R88 ;  /* 0x000000787458723c */ /* 0x040fe20000041858 */
[----:B------:R2:W-:Y:S07]  /*8640*/  MUFU.EX2 R207, R106 ;  /* 0x0000006a00cf7308 */ /* 0x0005ee0000000800 */
[-C--:B------:R-:W-:Y:S04]  /*8650*/  HMMA.16816.F32.BF16 R92, R116, R122.reuse, R92 ;  /* 0x0000007a745c723c */ /* 0x080fe8000004185c */
[----:B----4-:R-:W-:Y:S04]  /*8660*/  FFMA.FTZ R107, R178, c[0x0][0x2d0], -R110 ;  /* 0x0000b400b26b7a23 */ /* 0x010fe8000001086e */
[----:B------:R-:W-:Y:S01]  /*8670*/  HMMA.16816.F32.BF16 R96, R112, R122, R96 ;  /* 0x0000007a7060723c */ /* 0x000fe20000041860 */
[----:B------:R-:W3:Y:S01]  /*8680*/  LDSM.16.MT88.4 R120, [R221+0x1900] ;  /* 0x00190000dd78783b */ /* 0x000ee20000004200 */
[----:B------:R4:W-:Y:S05]  /*8690*/  MUFU.EX2 R192, R107 ;  /* 0x0000006b00c07308 */ /* 0x0009ea0000000800 */
[----:B------:R-:W-:Y:S01]  /*86a0*/  F2FP.BF16.PACK_AB R112, R215, R252 ;  /* 0x000000fcd770723e */ /* 0x000fe200000010ff */
[----:B--2---:R-:W-:Y:S01]  /*86b0*/  FFMA.FTZ R106, R212, c[0x0][0x2d0], -R111 ;  /* 0x0000b400d46a7a23 */ /* 0x004fe2000001086f */
[----:B------:R-:W-:Y:S03]  /*86c0*/  F2FP.BF16.PACK_AB R113, R214, R213 ;  /* 0x000000d5d671723e */ /* 0x000fe600000010ff */
[----:B------:R2:W1:Y:S01]  /*86d0*/  MUFU.EX2 R206, R106 ;  /* 0x0000006a00ce7308 */ /* 0x0004620000000800 */
[----:B------:R-:W-:Y:S02]  /*86e0*/  F2FP.BF16.PACK_AB R114, R209, R208 ;  /* 0x000000d0d172723e */ /* 0x000fe400000010ff */
[----:B------:R-:W-:Y:S02]  /*86f0*/  MOV R212, R139 ;  /* 0x0000008b00d47202 */ /* 0x000fe40000000f00 */
[----:B------:R-:W-:Y:S01]  /*8700*/  MOV R139, R190 ;  /* 0x000000be008b7202 */ /* 0x000fe20000000f00 */
[--C-:B----4-:R-:W-:Y:S04]  /*8710*/  FFMA.FTZ R107, R240, c[0x0][0x2d0], -R176.reuse ;  /* 0x0000b400f06b7a23 */ /* 0x110fe800000108b0 */
[----:B------:R-:W-:Y:S01]  /*8720*/  MUFU.EX2 R188, R107 ;  /* 0x0000006b00bc7308 */ /* 0x000fe20000000800 */
[--C-:B--2---:R-:W-:Y:S01]  /*8730*/  FFMA.FTZ R106, R217, c[0x0][0x2d0], -R176.reuse ;  /* 0x0000b400d96a7a23 */ /* 0x104fe200000108b0 */
[----:B-1----:R-:W-:Y:S08]  /*8740*/  F2FP.BF16.PACK_AB R115, R206, R207 ;  /* 0x000000cfce73723e */ /* 0x002ff000000010ff */
[----:B------:R-:W-:Y:S01]  /*8750*/  MUFU.EX2 R107, R108 ;  /* 0x0000006c006b7308 */ /* 0x000fe20000000800 */
[----:B------:R-:W-:Y:S02]  /*8760*/  MOV R217, R138 ;  /* 0x0000008a00d97202 */ /* 0x000fe40000000f00 */
[----:B------:R-:W-:Y:S01]  /*8770*/  MOV R138, R189 ;  /* 0x000000bd008a7202 */ /* 0x000fe20000000f00 */
[-C--:B------:R-:W-:Y:S06]  /*8780*/  HMMA.16816.F32.BF16 R4, R112, R124.reuse, R4 ;  /* 0x0000007c7004723c */ /* 0x080fec0000041804 */
[----:B------:R1:W2:Y:S02]  /*8790*/  MUFU.EX2 R205, R106 ;  /* 0x0000006a00cd7308 */ /* 0x0002a40000000800 */
[--C-:B-1----:R-:W-:Y:S01]  /*87a0*/  FFMA.FTZ R106, R219, c[0x0][0x2d0], -R3.reuse ;  /* 0x0000b400db6a7a23 */ /* 0x102fe20000010803 */
[----:B--2---:R-:W-:Y:S03]  /*87b0*/  F2FP.BF16.PACK_AB R116, R204, R205 ;  /* 0x000000cdcc74723e */ /* 0x004fe600000010ff */
[----:B------:R-:W-:Y:S04]  /*87c0*/  MOV R219, R155 ;  /* 0x0000009b00db7202 */ /* 0x000fe80000000f00 */
[----:B------:R1:W-:Y:S02]  /*87d0*/  MUFU.EX2 R203, R106 ;  /* 0x0000006a00cb7308 */ /* 0x0003e40000000800 */
[--C-:B-1----:R-:W-:Y:S01]  /*87e0*/  FFMA.FTZ R106, R229, c[0x0][0x2d0], -R3.reuse ;  /* 0x0000b400e56a7a23 */ /* 0x102fe20000010803 */
[----:B------:R-:W-:Y:S07]  /*87f0*/  MOV R229, R154 ;  /* 0x0000009a00e57202 */ /* 0x000fee0000000f00 */
[----:B------:R1:W2:Y:S02]  /*8800*/  MUFU.EX2 R202, R106 ;  /* 0x0000006a00ca7308 */ /* 0x0002a40000000800 */
[--C-:B-1----:R-:W-:Y:S01]  /*8810*/  FFMA.FTZ R106, R230, c[0x0][0x2d0], -R176.reuse ;  /* 0x0000b400e66a7a23 */ /* 0x102fe200000108b0 */
[----:B--2---:R-:W-:Y:S02]  /*8820*/  F2FP.BF16.PACK_AB R117, R202, R203 ;  /* 0x000000cbca75723e */ /* 0x004fe400000010ff */
[----:B------:R-:W-:Y:S05]  /*8830*/  MOV R230, R153 ;  /* 0x0000009900e67202 */ /* 0x000fea0000000f00 */
[----:B------:R1:W-:Y:S01]  /*8840*/  MUFU.EX2 R201, R106 ;  /* 0x0000006a00c97308 */ /* 0x0003e20000000800 */
[----:B------:R-:W-:Y:S02]  /*8850*/  MOV R153, R150 ;  /* 0x0000009600997202 */ /* 0x000fe40000000f00 */
[----:B------:R-:W-:Y:S02]  /*8860*/  MOV R150, R147 ;  /* 0x0000009300967202 */ /* 0x000fe40000000f00 */
[----:B------:R-:W-:Y:S02]  /*8870*/  MOV R147, R144 ;  /* 0x0000009000937202 */ /* 0x000fe40000000f00 */
[----:B------:R-:W-:Y:S02]  /*8880*/  MOV R144, R134 ;  /* 0x0000008600907202 */ /* 0x000fe40000000f00 */
[----:B------:R-:W-:Y:S02]  /*8890*/  MOV R134, R181 ;  /* 0x000000b500867202 */ /* 0x000fe40000000f00 */
[----:B------:R-:W-:Y:S01]  /*88a0*/  MOV R240, R144 ;  /* 0x0000009000f07202 */ /* 0x000fe20000000f00 */
[----:B-1----:R-:W-:Y:S01]  /*88b0*/  FFMA.FTZ R106, R231, c[0x0][0x2d0], -R176 ;  /* 0x0000b400e76a7a23 */ /* 0x002fe200000108b0 */
[----:B------:R-:W-:Y:S02]  /*88c0*/  MOV R231, R151 ;  /* 0x0000009700e77202 */ /* 0x000fe40000000f00 */
[----:B------:R-:W-:Y:S01]  /*88d0*/  MOV R151, R148 ;  /* 0x0000009400977202 */ /* 0x000fe20000000f00 */
[----:B------:R1:W2:Y:S01]  /*88e0*/  MUFU.EX2 R200, R106 ;  /* 0x0000006a00c87308 */ /* 0x0002a20000000800 */
[----:B------:R-:W-:Y:S02]  /*88f0*/  MOV R148, R145 ;  /* 0x0000009100947202 */ /* 0x000fe40000000f00 */
[----:B------:R-:W-:Y:S02]  /*8900*/  MOV R145, R138 ;  /* 0x0000008a00917202 */ /* 0x000fe40000000f00 */
[----:B------:R-:W-:Y:S02]  /*8910*/  MOV R138, R132 ;  /* 0x00000084008a7202 */ /* 0x000fe40000000f00 */
[----:B------:R-:W-:Y:S01]  /*8920*/  MOV R132, R182 ;  /* 0x000000b600847202 */ /* 0x000fe20000000f00 */
[--C-:B-1----:R-:W-:Y:S01]  /*8930*/  FFMA.FTZ R106, R232, c[0x0][0x2d0], -R3.reuse ;  /* 0x0000b400e86a7a23 */ /* 0x102fe20000010803 */
[----:B--2---:R-:W-:Y:S02]  /*8940*/  F2FP.BF16.PACK_AB R118, R200, R201 ;  /* 0x000000c9c876723e */ /* 0x004fe400000010ff */
[----:B------:R-:W-:Y:S01]  /*8950*/  MOV R232, R149 ;  /* 0x0000009500e87202 */ /* 0x000fe20000000f00 */
[----:B------:R1:W-:Y:S01]  /*8960*/  MUFU.EX2 R199, R106 ;  /* 0x0000006a00c77308 */ /* 0x0003e20000000800 */
[----:B------:R-:W-:Y:S02]  /*8970*/  MOV R149, R146 ;  /* 0x0000009200957202 */ /* 0x000fe40000000f00 */
[----:B------:R-:W-:Y:S02]  /*8980*/  MOV R146, R139 ;  /* 0x0000008b00927202 */ /* 0x000fe40000000f00 */
[----:B------:R-:W-:Y:S02]  /*8990*/  MOV R139, R133 ;  /* 0x00000085008b7202 */ /* 0x000fe40000000f00 */
[----:B------:R-:W-:Y:S01]  /*89a0*/  MOV R133, R180 ;  /* 0x000000b400857202 */ /* 0x000fe20000000f00 */
[----:B-1----:R-:W-:Y:S01]  /*89b0*/  FFMA.FTZ R106, R233, c[0x0][0x2d0], -R3 ;  /* 0x0000b400e96a7a23 */ /* 0x002fe20000010803 */
[----:B------:R-:W-:Y:S02]  /*89c0*/  MOV R233, R183 ;  /* 0x000000b700e97202 */ /* 0x000fe40000000f00 */
[----:B------:R-:W-:Y:S01]  /*89d0*/  LDSM.16.MT88.4 R180, [R221+0x2d00] ;  /* 0x002d0000ddb4783b */ /* 0x000fe20000004200 */
        /* <DEDUP_REMOVED lines=10> */
[----:B------:R-:W-:Y:S03]  /*8a80*/  MOV R235, R135 ;  /* 0x0000008700eb7202 */ /* 0x000fe60000000f00 */
[-C--:B------:R-:W-:Y:S01]  /*8a90*/  HMMA.16816.F32.BF16 R20, R112, R128.reuse, R20 ;  /* 0x000000807014723c */ /* 0x080fe20000041814 */
[----:B------:R1:W4:Y:S07]  /*8aa0*/  MUFU.EX2 R196, R106 ;  /* 0x0000006a00c47308 */ /* 0x00032e0000000800 */
[C---:B------:R-:W-:Y:S08]  /*8ab0*/  HMMA.16816.F32.BF16 R24, R116.reuse, R128, R24 ;  /* 0x000000807418723c */ /* 0x040ff00000041818 */
[-C--:B------:R-:W-:Y:S08]  /*8ac0*/  HMMA.16816.F32.BF16 R28, R116, R130.reuse, R28 ;  /* 0x00000082741c723c */ /* 0x080ff0000004181c */
[C---:B------:R-:W-:Y:S01]  /*8ad0*/  HMMA.16816.F32.BF16 R32, R112.reuse, R130, R32 ;  /* 0x000000827020723c */ /* 0x040fe20000041820 */
[----:B------:R-:W2:Y:S03]  /*8ae0*/  LDSM.16.MT88.4 R128, [R221+0x2900] ;  /* 0x00290000dd80783b */ /* 0x000ea60000004200 */
[--C-:B-1----:R-:W-:Y:S01]  /*8af0*/  FFMA.FTZ R106, R237, c[0x0][0x2d0], -R111.reuse ;  /* 0x0000b400ed6a7a23 */ /* 0x102fe2000001086f */
[----:B----4-:R-:W-:Y:S02]  /*8b00*/  F2FP.BF16.PACK_AB R108, R196, R197 ;  /* 0x000000c5c46c723e */ /* 0x010fe400000010ff */
[----:B------:R-:W-:Y:S01]  /*8b10*/  MOV R237, R136 ;  /* 0x0000008800ed7202 */ /* 0x000fe20000000f00 */
[-C--:B---3--:R-:W-:Y:S01]  /*8b20*/  HMMA.16816.F32.BF16 R36, R112, R120.reuse, R36 ;  /* 0x000000787024723c */ /* 0x088fe20000041824 */
[----:B------:R1:W-:Y:S07]  /*8b30*/  MUFU.EX2 R195, R106 ;  /* 0x0000006a00c37308 */ /* 0x0003ee0000000800 */
[C---:B------:R-:W-:Y:S08]  /*8b40*/  HMMA.16816.F32.BF16 R40, R116.reuse, R120, R40 ;  /* 0x000000787428723c */ /* 0x040ff00000041828 */
[-C--:B------:R-:W-:Y:S08]  /*8b50*/  HMMA.16816.F32.BF16 R44, R116, R122.reuse, R44 ;  /* 0x0000007a742c723c */ /* 0x080ff0000004182c */
[C---:B------:R-:W-:Y:S01]  /*8b60*/  HMMA.16816.F32.BF16 R48, R112.reuse, R122, R48 ;  /* 0x0000007a7030723c */ /* 0x040fe20000041830 */
[----:B------:R-:W3:Y:S03]  /*8b70*/  LDSM.16.MT88.4 R120, [R222+0x2900] ;  /* 0x00290000de78783b */ /* 0x000ee60000004200 */
[--C-:B-1----:R-:W-:Y:S01]  /*8b80*/  FFMA.FTZ R106, R238, c[0x0][0x2d0], -R111.reuse ;  /* 0x0000b400ee6a7a23 */ /* 0x102fe2000001086f */
[----:B------:R-:W-:Y:S03]  /*8b90*/  MOV R238, R137 ;  /* 0x0000008900ee7202 */ /* 0x000fe60000000f00 */
[-C--:B--2---:R-:W-:Y:S01]  /*8ba0*/  HMMA.16816.F32.BF16 R52, R112, R124.reuse, R52 ;  /* 0x0000007c7034723c */ /* 0x084fe20000041834 */
[----:B------:R1:W-:Y:S07]  /*8bb0*/  MUFU.EX2 R194, R106 ;  /* 0x0000006a00c27308 */ /* 0x0003ee0000000800 */
[C---:B------:R-:W-:Y:S08]  /*8bc0*/  HMMA.16816.F32.BF16 R56, R116.reuse, R124, R56 ;  /* 0x0000007c7438723c */ /* 0x040ff00000041838 */
[-C--:B------:R-:W-:Y:S08]  /*8bd0*/  HMMA.16816.F32.BF16 R60, R116, R126.reuse, R60 ;  /* 0x0000007e743c723c */ /* 0x080ff0000004183c */
[C---:B------:R-:W-:Y:S01]  /*8be0*/  HMMA.16816.F32.BF16 R64, R112.reuse, R126, R64 ;  /* 0x0000007e7040723c */ /* 0x040fe20000041840 */
[----:B------:R-:W2:Y:S03]  /*8bf0*/  LDSM.16.MT88.4 R124, [R221+0xd00] ;  /* 0x000d0000dd7c783b */ /* 0x000ea60000004200 */
[----:B-1----:R-:W-:Y:S04]  /*8c00*/  FFMA.FTZ R106, R177, c[0x0][0x2d0], -R110 ;  /* 0x0000b400b16a7a23 */ /* 0x002fe8000001086e */
[-C--:B------:R-:W-:Y:S01]  /*8c10*/  HMMA.16816.F32.BF16 R68, R112, R128.reuse, R68 ;  /* 0x000000807044723c */ /* 0x080fe20000041844 */
[----:B------:R1:W4:Y:S07]  /*8c20*/  MUFU.EX2 R193, R106 ;  /* 0x0000006a00c17308 */ /* 0x00032e0000000800 */
[C---:B------:R-:W-:Y:S08]  /*8c30*/  HMMA.16816.F32.BF16 R72, R116.reuse, R128, R72 ;  /* 0x000000807448723c */ /* 0x040ff00000041848 */
[-C--:B------:R-:W-:Y:S08]  /*8c40*/  HMMA.16816.F32.BF16 R76, R116, R130.reuse, R76 ;  /* 0x00000082744c723c */ /* 0x080ff0000004184c */
[C---:B------:R-:W-:Y:S04]  /*8c50*/  HMMA.16816.F32.BF16 R80, R112.reuse, R130, R80 ;  /* 0x000000827050723c */ /* 0x040fe80000041850 */
[--C-:B-1----:R-:W-:Y:S01]  /*8c60*/  FFMA.FTZ R106, R179, c[0x0][0x2d0], -R111.reuse ;  /* 0x0000b400b36a7a23 */ /* 0x102fe2000001086f */
[----:B----4-:R-:W-:Y:S03]  /*8c70*/  F2FP.BF16.PACK_AB R110, R192, R193 ;  /* 0x000000c1c06e723e */ /* 0x010fe600000010ff */
[-C--:B---3--:R-:W-:Y:S01]  /*8c80*/  HMMA.16816.F32.BF16 R84, R112, R120.reuse, R84 ;  /* 0x000000787054723c */ /* 0x088fe20000041854 */
[----:B------:R1:W-:Y:S07]  /*8c90*/  MUFU.EX2 R191, R106 ;  /* 0x0000006a00bf7308 */ /* 0x0003ee0000000800 */
[C---:B------:R-:W-:Y:S08]  /*8ca0*/  HMMA.16816.F32.BF16 R88, R116.reuse, R120, R88 ;  /* 0x000000787458723c */ /* 0x040ff00000041858 */
[-C--:B------:R-:W-:Y:S08]  /*8cb0*/  HMMA.16816.F32.BF16 R92, R116, R122.reuse, R92 ;  /* 0x0000007a745c723c */ /* 0x080ff0000004185c */
[----:B------:R-:W-:Y:S04]  /*8cc0*/  HMMA.16816.F32.BF16 R96, R112, R122, R96 ;  /* 0x0000007a7060723c */ /* 0x000fe80000041860 */
[----:B-1----:R-:W-:Y:S01]  /*8cd0*/  FFMA.FTZ R106, R234, c[0x0][0x2d0], -R111 ;  /* 0x0000b400ea6a7a23 */ /* 0x002fe2000001086f */
[----:B------:R-:W-:Y:S03]  /*8ce0*/  MOV R234, R138 ;  /* 0x0000008a00ea7202 */ /* 0x000fe60000000f00 */
[----:B------:R1:W3:Y:S04]  /*8cf0*/  MUFU.EX2 R190, R106 ;  /* 0x0000006a00be7308 */ /* 0x0002e80000000800 */
[--C-:B-1----:R-:W-:Y:S01]  /*8d00*/  FFMA.FTZ R106, R239, c[0x0][0x2d0], -R176.reuse ;  /* 0x0000b400ef6a7a23 */ /* 0x102fe200000108b0 */
[----:B---3--:R-:W-:Y:S02]  /*8d10*/  F2FP.BF16.PACK_AB R111, R190, R191 ;  /* 0x000000bfbe6f723e */ /* 0x008fe400000010ff */
[----:B------:R-:W-:Y:S03]  /*8d20*/  MOV R239, R139 ;  /* 0x0000008b00ef7202 */ /* 0x000fe60000000f00 */
[----:B------:R1:W-:Y:S02]  /*8d30*/  MUFU.EX2 R189, R106 ;  /* 0x0000006a00bd7308 */ /* 0x0003e40000000800 */
[--C-:B-1----:R-:W-:Y:S01]  /*8d40*/  FFMA.FTZ R106, R242, c[0x0][0x2d0], -R3.reuse ;  /* 0x0000b400f26a7a23 */ /* 0x102fe20000010803 */
[----:B------:R-:W-:Y:S07]  /*8d50*/  MOV R242, R145 ;  /* 0x0000009100f27202 */ /* 0x000fee0000000f00 */
[----:B------:R1:W-:Y:S02]  /*8d60*/  MUFU.EX2 R187, R106 ;  /* 0x0000006a00bb7308 */ /* 0x0003e40000000800 */
[--C-:B-1----:R-:W-:Y:S01]  /*8d70*/  FFMA.FTZ R106, R243, c[0x0][0x2d0], -R3.reuse ;  /* 0x0000b400f36a7a23 */ /* 0x102fe20000010803 */
[----:B------:R-:W-:Y:S01]  /*8d80*/  MOV R243, R146 ;  /* 0x0000009200f37202 */ /* 0x000fe20000000f00 */
[----:B------:R-:W-:Y:S01]  /*8d90*/  FFMA.FTZ R3, R109, c[0x0][0x2d0], -R3 ;  /* 0x0000b4006d037a23 */ /* 0x000fe20000010803 */
[----:B------:R-:W-:Y:S05]  /*8da0*/  F2FP.BF16.PACK_AB R109, R194, R195 ;  /* 0x000000c3c26d723e */ /* 0x000fea00000010ff */
[----:B------:R1:W3:Y:S02]  /*8db0*/  MUFU.EX2 R186, R106 ;  /* 0x0000006a00ba7308 */ /* 0x0002e40000000800 */
[-C--:B--2---:R-:W-:Y:S01]  /*8dc0*/  HMMA.16816.F32.BF16 R116, R108, R124.reuse, R4 ;  /* 0x0000007c6c74723c */ /* 0x084fe20000041804 */
[----:B------:R-:W2:Y:S04]  /*8dd0*/  LDSM.16.MT88.4 R4, [R222+0x2d00] ;  /* 0x002d0000de04783b */ /* 0x000ea80000004200 */
[--C-:B-1----:R-:W-:Y:S01]  /*8de0*/  FFMA.FTZ R106, R244, c[0x0][0x2d0], -R176.reuse ;  /* 0x0000b400f46a7a23 */ /* 0x102fe200000108b0 */
[----:B---3--:R-:W-:Y:S02]  /*8df0*/  F2FP.BF16.PACK_AB R177, R186, R187 ;  /* 0x000000bbbab1723e */ /* 0x008fe400000010ff */
[----:B------:R-:W-:Y:S01]  /*8e00*/  MOV R244, R147 ;  /* 0x0000009300f47202 */ /* 0x000fe20000000f00 */
[----:B------:R1:W-:Y:S03]  /*8e10*/  MUFU.EX2 R185, R106 ;  /* 0x0000006a00b97308 */ /* 0x0003e60000000800 */
[----:B-1----:R-:W-:Y:S01]  /*8e20*/  FFMA.FTZ R106, R241, c[0x0][0x2d0], -R176 ;  /* 0x0000b400f16a7a23 */ /* 0x002fe200000108b0 */
[----:B------:R-:W-:Y:S02]  /*8e30*/  F2FP.BF16.PACK_AB R176, R188, R189 ;  /* 0x000000bdbcb0723e */ /* 0x000fe400000010ff */
[----:B------:R-:W-:Y:S04]  /*8e40*/  MOV R241, R148 ;  /* 0x0000009400f17202 */ /* 0x000fe80000000f00 */
[----:B------:R-:W1:Y:S10]  /*8e50*/  MUFU.EX2 R184, R106 ;  /* 0x0000006a00b87308 */ /* 0x000e740000000800 */
[----:B------:R-:W3:Y:S01]  /*8e60*/  MUFU.EX2 R106, R3 ;  /* 0x00000003006a7308 */ /* 0x000ee20000000800 */
[----:B-1----:R-:W-:Y:S02]  /*8e70*/  F2FP.BF16.PACK_AB R178, R184, R185 ;  /* 0x000000b9b8b2723e */ /* 0x002fe400000010ff */
[----:B---3--:R-:W-:Y:S02]  /*8e80*/  F2FP.BF16.PACK_AB R179, R106, R107 ;  /* 0x0000006b6ab3723e */ /* 0x008fe400000010ff */
[----:B------:R-:W-:Y:S05]  /*8e90*/  MOV R3, R161 ;  /* 0x000000a100037202 */ /* 0x000fea0000000f00 */
[C---:B------:R-:W-:Y:S07]  /*8ea0*/  HMMA.16816.F32.BF16 R112, R176.reuse, R124, R8 ;  /* 0x0000007cb070723c */ /* 0x040fee0000041808 */
[----:B------:R-:W-:Y:S01]  /*8eb0*/  MOV R8, R153 ;  /* 0x0000009900087202 */ /* 0x000fe20000000f00 */
[-C--:B------:R-:W-:Y:S01]  /*8ec0*/  HMMA.16816.F32.BF16 R120, R176, R126.reuse, R12 ;  /* 0x0000007eb078723c */ /* 0x080fe2000004180c */
[----:B------:R-:W3:Y:S03]  /*8ed0*/  LDL.LU R13, [R1+0x8] ;  /* 0x00000800010d7983 */ /* 0x000ee60000300800 */
[----:B------:R-:W-:Y:S02]  /*8ee0*/  MOV R11, R149 ;  /* 0x00000095000b7202 */ /* 0x000fe40000000f00 */
[----:B------:R-:W-:Y:S02]  /*8ef0*/  MOV R9, R150 ;  /* 0x0000009600097202 */ /* 0x000fe40000000f00 */
[C---:B------:R-:W-:Y:S04]  /*8f00*/  HMMA.16816.F32.BF16 R124, R108.reuse, R126, R16 ;  /* 0x0000007e6c7c723c */ /* 0x040fe80000041810 */
[----:B------:R-:W-:Y:S02]  /*8f10*/  MOV R12, R134 ;  /* 0x00000086000c7202 */ /* 0x000fe40000000f00 */
[----:B------:R-:W-:Y:S02]  /*8f20*/  MOV R15, R133 ;  /* 0x00000085000f7202 */ /* 0x000fe40000000f00 */
[-C--:B------:R-:W-:Y:S04]  /*8f30*/  HMMA.16816.F32.BF16 R128, R108, R140.reuse, R20 ;  /* 0x0000008c6c80723c */ /* 0x080fe80000041814 */
[----:B------:R-:W-:Y:S02]  /*8f40*/  MOV R19, R8 ;  /* 0x0000000800137202 */ /* 0x000fe40000000f00 */
[----:B------:R-:W-:Y:S02]  /*8f50*/  MOV R8, R3 ;  /* 0x0000000300087202 */ /* 0x000fe40000000f00 */
[----:B------:R-:W-:Y:S02]  /*8f60*/  MOV R3, R220 ;  /* 0x000000dc00037202 */ /* 0x000fe40000000f00 */
[----:B------:R1:W5:Y:S02]  /*8f70*/  LDL.LU R220, [R1+0x30] ;  /* 0x0000300001dc7983 */ /* 0x0003640000300800 */
[----:B------:R-:W-:Y:S02]  /*8f80*/  MOV R14, R132 ;  /* 0x00000084000e7202 */ /* 0x000fe40000000f00 */
[C---:B------:R-:W-:Y:S01]  /*8f90*/  HMMA.16816.F32.BF16 R132, R176.reuse, R140, R24 ;  /* 0x0000008cb084723c */ /* 0x040fe20000041818 */
[----:B------:R-:W4:Y:S03]  /*8fa0*/  LDL.LU R16, [R1+0xc] ;  /* 0x00000c0001107983 */ /* 0x000f260000300800 */
[----:B------:R-:W-:Y:S04]  /*8fb0*/  MOV R10, R151 ;  /* 0x00000097000a7202 */ /* 0x000fe80000000f00 */
        /* <DEDUP_REMOVED lines=14> */
[-C--:B--2---:R-:W-:Y:S08]  /*90a0*/  HMMA.16816.F32.BF16 R84, R108, R4.reuse, R84 ;  /* 0x000000046c54723c */ /* 0x084ff00000041854 */
[C---:B------:R-:W-:Y:S08]  /*90b0*/  HMMA.16816.F32.BF16 R88, R176.reuse, R4, R88 ;  /* 0x00000004b058723c */ /* 0x040ff00000041858 */
[-C--:B------:R-:W-:Y:S08]  /*90c0*/  HMMA.16816.F32.BF16 R92, R176, R6.reuse, R92 ;  /* 0x00000006b05c723c */ /* 0x080ff0000004185c */
[----:B------:R-:W-:Y:S04]  /*90d0*/  HMMA.16816.F32.BF16 R96, R108, R6, R96 ;  /* 0x000000066c60723c */ /* 0x000fe80000041860 */
[----:B---3--:R-:W-:Y:S02]  /*90e0*/  FFMA.FTZ R102, R102, R13, R12 ;  /* 0x0000000d66667223 */ /* 0x008fe4000001000c */
[----:B------:R-:W2:Y:S02]  /*90f0*/  LDL.LU R13, [R1+0x10] ;  /* 0x00001000010d7983 */ /* 0x000ea40000300800 */
[----:B------:R-:W-:Y:S02]  /*9100*/  FADD.FTZ R8, R8, R102 ;  /* 0x0000006608087221 */ /* 0x000fe40000010000 */
[----:B------:R-:W3:Y:S02]  /*9110*/  LDL.LU R12, [R1+0x14] ;  /* 0x00001400010c7983 */ /* 0x000ee40000300800 */
[----:B------:R-:W-:Y:S04]  /*9120*/  FADD.FTZ R8, R11, R8 ;  /* 0x000000080b087221 */ /* 0x000fe80000010000 */
[----:B------:R-:W-:Y:S04]  /*9130*/  FADD.FTZ R8, R242, R8 ;  /* 0x00000008f2087221 */ /* 0x000fe80000010000 */
[----:B------:R-:W-:Y:S04]  /*9140*/  FADD.FTZ R8, R238, R8 ;  /* 0x00000008ee087221 */ /* 0x000fe80000010000 */
[----:B------:R-:W-:Y:S04]  /*9150*/  FADD.FTZ R8, R233, R8 ;  /* 0x00000008e9087221 */ /* 0x000fe80000010000 */
[----:B------:R-:W-:Y:S02]  /*9160*/  FADD.FTZ R11, R229, R8 ;  /* 0x00000008e50b7221 */ /* 0x000fe40000010000 */
[----:B----4-:R-:W-:Y:S04]  /*9170*/  FFMA.FTZ R101, R101, R16, R19 ;  /* 0x0000001065657223 */ /* 0x010fe80000010013 */
[----:B------:R-:W-:Y:S04]  /*9180*/  FADD.FTZ R3, R3, R101 ;  /* 0x0000006503037221 */ /* 0x000fe80000010000 */
[----:B------:R-:W-:Y:S04]  /*9190*/  FADD.FTZ R3, R241, R3 ;  /* 0x00000003f1037221 */ /* 0x000fe80000010000 */
[----:B------:R-:W-:Y:S04]  /*91a0*/  FADD.FTZ R3, R240, R3 ;  /* 0x00000003f0037221 */ /* 0x000fe80000010000 */
[----:B------:R-:W-:Y:S04]  /*91b0*/  FADD.FTZ R3, R237, R3 ;  /* 0x00000003ed037221 */ /* 0x000fe80000010000 */
[----:B------:R-:W-:Y:S02]  /*91c0*/  FADD.FTZ R3, R232, R3 ;  /* 0x00000003e8037221 */ /* 0x000fe40000010000 */
[----:B--2---:R-:W-:Y:S02]  /*91d0*/  FFMA.FTZ R100, R100, R13, R14 ;  /* 0x0000000d64647223 */ /* 0x004fe4000001000e */
[----:B---3--:R-:W-:Y:S02]  /*91e0*/  FFMA.FTZ R0, R0, R12, R15 ;  /* 0x0000000c00007223 */ /* 0x008fe4000001000f */
        /* <DEDUP_REMOVED lines=41> */
[----:B------:R2:W-:Y:S01]  /*9480*/  STL [R1+0x8], R4 ;  /* 0x0000080401007387 */ /* 0x0005e20000100800 */
[----:B------:R-:W-:Y:S02]  /*9490*/  FADD.FTZ R8, R187, R8 ;  /* 0x00000008bb087221 */ /* 0x000fe40000010000 */
[----:B------:R-:W-:Y:S02]  /*94a0*/  FADD.FTZ R5, R188, R0 ;  /* 0x00000000bc057221 */ /* 0x000fe40000010000 */
[----:B------:R-:W-:Y:S02]  /*94b0*/  FADD.FTZ R6, R191, R3 ;  /* 0x00000003bf067221 */ /* 0x000fe40000010000 */
[----:B------:R-:W-:Y:S02]  /*94c0*/  FADD.FTZ R5, R185, R5 ;  /* 0x00000005b9057221 */ /* 0x000fe40000010000 */
[----:B------:R-:W-:Y:S02]  /*94d0*/  FADD.FTZ R6, R190, R6 ;  /* 0x00000006be067221 */ /* 0x000fe40000010000 */
[----:B------:R-:W-:Y:S03]  /*94e0*/  FADD.FTZ R0, R186, R8 ;  /* 0x00000008ba007221 */ /* 0x000fe60000010000 */
[----:B------:R-:W-:Y:S01]  /*94f0*/  STL [R1+0xc], R6 ;  /* 0x00000c0601007387 */ /* 0x000fe20000100800 */
[----:B------:R-:W-:Y:S01]  /*9500*/  FADD.FTZ R3, R107, R0 ;  /* 0x000000006b037221 */ /* 0x000fe20000010000 */
[----:B------:R-:W-:Y:S02]  /*9510*/  IADD3 R0, R245, -0x1, RZ ;  /* 0xfffffffff5007810 */ /* 0x000fe40007ffe0ff */
[----:B------:R-:W-:Y:S01]  /*9520*/  MOV R107, R2 ;  /* 0x00000002006b7202 */ /* 0x000fe20000000f00 */
[----:B------:R-:W-:Y:S01]  /*9530*/  FADD.FTZ R3, R106, R3 ;  /* 0x000000036a037221 */ /* 0x000fe20000010000 */
[----:B------:R-:W-:Y:S02]  /*9540*/  MOV R245, R0 ;  /* 0x0000000000f57202 */ /* 0x000fe40000000f00 */
[----:B------:R-:W-:Y:S01]  /*9550*/  MOV R106, R103 ;  /* 0x00000067006a7202 */ /* 0x000fe20000000f00 */
[----:B--2---:R-:W-:Y:S05]  /*9560*/  FADD.FTZ R4, R184, R5 ;  /* 0x00000005b8047221 */ /* 0x004fea0000010000 */
[----:B------:R-:W-:Y:S04]  /*9570*/  STL [R1+0x10], R4 ;  /* 0x0000100401007387 */ /* 0x000fe80000100800 */
[----:B------:R2:W-:Y:S02]  /*9580*/  STL [R1+0x14], R3 ;  /* 0x0000140301007387 */ /* 0x0005e40000100800 */
[----:B--2---:R-:W-:Y:S01]  /*9590*/  MOV R3, R105 ;  /* 0x0000006900037202 */ /* 0x004fe20000000f00 */
[----:B-1---5:R-:W-:-:S05]  /*95a0*/  @P0 BRA `(.L_x_33) ;  /* 0xffffc5b000000947 */ /* 0x022fca000383ffff */
.L_x_32:
[----:B--2---:R-:W2:Y:S04]  /*95b0*/  LDL.LU R0, [R1+0x8] ;  /* 0x0000080001007983 */ /* 0x004ea80000300800 */
[----:B------:R-:W3:Y:S04]  /*95c0*/  LDL.LU R4, [R1+0xc] ;  /* 0x00000c0001047983 */ /* 0x000ee80000300800 */
[----:B------:R-:W4:Y:S04]  /*95d0*/  LDL.LU R10, [R1+0x10] ;  /* 0x00001000010a7983 */ /* 0x000f280000300800 */
[----:B------:R-:W5:Y:S01]  /*95e0*/  LDL.LU R8, [R1+0x14] ;  /* 0x0000140001087983 */ /* 0x000f620000300800 */
[----:B------:R-:W-:-:S02]  /*95f0*/  MOV R50, 0xff800000 ;  /* 0xff80000000327802 */ /* 0x000fc40000000f00 */
[----:B------:R-:W-:Y:S02]  /*9600*/  MOV R51, 0xff800000 ;  /* 0xff80000000337802 */ /* 0x000fe40000000f00 */
[----:B------:R-:W-:Y:S02]  /*9610*/  MOV R53, 0xff800000 ;  /* 0xff80000000357802 */ /* 0x000fe40000000f00 */
[----:B------:R-:W-:Y:S02]  /*9620*/  MOV R54, 0xff800000 ;  /* 0xff80000000367802 */ /* 0x000fe40000000f00 */
[----:B------:R-:W-:Y:S01]  /*9630*/  PLOP3.LUT P4, PT, PT, PT, PT, 0x8, 0x0 ;  /* 0x000000000000781c */ /* 0x000fe20003f8e170 */
[----:B--2---:R-:W1:Y:S04]  /*9640*/  SHFL.BFLY PT, R5, R0, 0x2, 0x1f ;  /* 0x0c401f0000057f89 */ /* 0x004e6800000e0000 */
[----:B---3--:R-:W2:Y:S04]  /*9650*/  SHFL.BFLY PT, R9, R4, 0x2, 0x1f ;  /* 0x0c401f0004097f89 */ /* 0x008ea800000e0000 */
[----:B----4-:R-:W3:Y:S04]  /*9660*/  SHFL.BFLY PT, R7, R10, 0x2, 0x1f ;  /* 0x0c401f000a077f89 */ /* 0x010ee800000e0000 */
[----:B-----5:R-:W4:Y:S01]  /*9670*/  SHFL.BFLY PT, R6, R8, 0x2, 0x1f ;  /* 0x0c401f0008067f89 */ /* 0x020f2200000e0000 */
[----:B-1----:R-:W-:-:S02]  /*9680*/  FADD.FTZ R5, R5, R0 ;  /* 0x0000000005057221 */ /* 0x002fc40000010000 */
[----:B--2---:R-:W-:-:S03]  /*9690*/  FADD.FTZ R9, R9, R4 ;  /* 0x0000000409097221 */ /* 0x004fc60000010000 */
[----:B------:R-:W1:Y:S01]  /*96a0*/  SHFL.BFLY PT, R0, R5, 0x1, 0x1f ;  /* 0x0c201f0005007f89 */ /* 0x000e6200000e0000 */
[----:B---3--:R-:W-:-:S03]  /*96b0*/  FADD.FTZ R7, R7, R10 ;  /* 0x0000000a07077221 */ /* 0x008fc60000010000 */
[----:B------:R-:W2:Y:S01]  /*96c0*/  SHFL.BFLY PT, R4, R9, 0x1, 0x1f ;  /* 0x0c201f0009047f89 */ /* 0x000ea200000e0000 */
[----:B----4-:R-:W-:-:S03]  /*96d0*/  FADD.FTZ R6, R6, R8 ;  /* 0x0000000806067221 */ /* 0x010fc60000010000 */
[----:B------:R-:W3:Y:S04]  /*96e0*/  SHFL.BFLY PT, R3, R7, 0x1, 0x1f ;  /* 0x0c201f0007037f89 */ /* 0x000ee800000e0000 */
[----:B------:R-:W4:Y:S01]  /*96f0*/  SHFL.BFLY PT, R8, R6, 0x1, 0x1f ;  /* 0x0c201f0006087f89 */ /* 0x000f2200000e0000 */
[----:B-1----:R-:W-:Y:S01]  /*9700*/  FADD.FTZ R5, R5, R0 ;  /* 0x0000000005057221 */ /* 0x002fe20000010000 */
[----:B------:R-:W-:Y:S01]  /*9710*/  MOV R0, RZ ;  /* 0x000000ff00007202 */ /* 0x000fe20000000f00 */
[----:B--2---:R-:W-:-:S03]  /*9720*/  FADD.FTZ R9, R9, R4 ;  /* 0x0000000409097221 */ /* 0x004fc60000010000 */
[----:B------:R-:W-:Y:S02]  /*9730*/  FSETP.NE.FTZ.AND P3, PT, R5, RZ, PT ;  /* 0x000000ff0500720b */ /* 0x000fe40003f75000 */
[----:B------:R-:W-:Y:S01]  /*9740*/  MOV R4, RZ ;  /* 0x000000ff00047202 */ /* 0x000fe20000000f00 */
[----:B---3--:R-:W-:Y:S01]  /*9750*/  FADD.FTZ R7, R7, R3 ;  /* 0x0000000307077221 */ /* 0x008fe20000010000 */
[----:B------:R-:W-:Y:S02]  /*9760*/  FSETP.NE.FTZ.AND P2, PT, R9, RZ, PT ;  /* 0x000000ff0900720b */ /* 0x000fe40003f55000 */
[----:B------:R-:W-:Y:S01]  /*9770*/  MOV R3, RZ ;  /* 0x000000ff00037202 */ /* 0x000fe20000000f00 */
[----:B----4-:R-:W-:Y:S01]  /*9780*/  FADD.FTZ R6, R8, R6 ;  /* 0x0000000608067221 */ /* 0x010fe20000010000 */
[----:B------:R-:W-:-:S04]  /*9790*/  FSETP.NE.FTZ.AND P1, PT, R7, RZ, PT ;  /* 0x000000ff0700720b */ /* 0x000fc80003f35000 */
[----:B------:R-:W-:Y:S01]  /*97a0*/  FSETP.NE.FTZ.AND P0, PT, R6, RZ, PT ;  /* 0x000000ff0600720b */ /* 0x000fe20003f15000 */
[----:B------:R-:W1:Y:S08]  /*97b0*/  @P3 MUFU.RCP R0, R5 ;  /* 0x0000000500003308 */ /* 0x000e700000001000 */
[----:B------:R-:W2:Y:S04]  /*97c0*/  @P1 MUFU.RCP R3, R7 ;  /* 0x0000000700031308 */ /* 0x000ea80000001000 */
[----:B------:R-:W-:Y:S01]  /*97d0*/  @P0 MOV R8, 0x3f317218 ;  /* 0x3f31721800080802 */ /* 0x000fe20000000f00 */
[----:B-1----:R-:W-:-:S03]  /*97e0*/  FMUL.FTZ R116, R0, R116 ;  /* 0x0000007400747220 */ /* 0x002fc60000410000 */
[----:B------:R-:W1:Y:S01]  /*97f0*/  @P2 MUFU.RCP R4, R9 ;  /* 0x0000000900042308 */ /* 0x000e620000001000 */
[C---:B------:R-:W-:Y:S02]  /*9800*/  FMUL.FTZ R45, R0.reuse, R117 ;  /* 0x00000075002d7220 */ /* 0x040fe40000410000 */
[C---:B------:R-:W-:Y:S02]  /*9810*/  FMUL.FTZ R124, R0.reuse, R124 ;  /* 0x0000007c007c7220 */ /* 0x040fe40000410000 */
[C---:B------:R-:W-:Y:S02]  /*9820*/  FMUL.FTZ R43, R0.reuse, R125 ;  /* 0x0000007d002b7220 */ /* 0x040fe40000410000 */
[C---:B------:R-:W-:Y:S01]  /*9830*/  FMUL.FTZ R128, R0.reuse, R128 ;  /* 0x0000008000807220 */ /* 0x040fe20000410000 */
[----:B------:R-:W-:Y:S01]  /*9840*/  @P3 MUFU.LG2 R11, R5 ;  /* 0x00000005000b3308 */ /* 0x000fe20000000c00 */
[C---:B------:R-:W-:Y:S02]  /*9850*/  FMUL.FTZ R41, R0.reuse, R129 ;  /* 0x0000008100297220 */ /* 0x040fe40000410000 */
[----:B------:R-:W-:-:S02]  /*9860*/  FMUL.FTZ R140, R0, R140 ;  /* 0x0000008c008c7220 */ /* 0x000fc40000410000 */
[C---:B------:R-:W-:Y:S02]  /*9870*/  FMUL.FTZ R38, R0.reuse, R141 ;  /* 0x0000008d00267220 */ /* 0x040fe40000410000 */
[C---:B------:R-:W-:Y:S01]  /*9880*/  FMUL.FTZ R144, R0.reuse, R144 ;  /* 0x0000009000907220 */ /* 0x040fe20000410000 */
[----:B------:R-:W-:Y:S01]  /*9890*/  @P2 MUFU.LG2 R9, R9 ;  /* 0x0000000900092308 */ /* 0x000fe20000000c00 */
[C---:B------:R-:W-:Y:S02]  /*98a0*/  FMUL.FTZ R35, R0.reuse, R145 ;  /* 0x0000009100237220 */ /* 0x040fe40000410000 */
[C---:B------:R-:W-:Y:S02]  /*98b0*/  FMUL.FTZ R156, R0.reuse, R156 ;  /* 0x0000009c009c7220 */ /* 0x040fe40000410000 */
[C---:B------:R-:W-:Y:S02]  /*98c0*/  FMUL.FTZ R32, R0.reuse, R157 ;  /* 0x0000009d00207220 */ /* 0x040fe40000410000 */
[C---:B------:R-:W-:Y:S01]  /*98d0*/  FMUL.FTZ R160, R0.reuse, R160 ;  /* 0x000000a000a07220 */ /* 0x040fe20000410000 */
[----:B------:R-:W-:Y:S01]  /*98e0*/  @P1 MUFU.LG2 R7, R7 ;  /* 0x0000000700071308 */ /* 0x000fe20000000c00 */
        /* <DEDUP_REMOVED lines=11> */
[----:B------:R-:W-:Y:S01]  /*99a0*/  MOV R0, RZ ;  /* 0x000000ff00007202 */ /* 0x000fe20000000f00 */
[C---:B--2---:R-:W-:Y:S02]  /*99b0*/  FMUL.FTZ R112, R3.reuse, R112 ;  /* 0x0000007003707220 */ /* 0x044fe40000410000 */
[----:B------:R-:W-:-:S02]  /*99c0*/  FMUL.FTZ R47, R3, R113 ;  /* 0x00000071032f7220 */ /* 0x000fc40000410000 */
[C---:B------:R-:W-:Y:S01]  /*99d0*/  FMUL.FTZ R120, R3.reuse, R120 ;  /* 0x0000007803787220 */ /* 0x040fe20000410000 */
[----:B------:R-:W2:Y:S01]  /*99e0*/  @P0 MUFU.RCP R0, R6 ;  /* 0x0000000600000308 */ /* 0x000ea20000001000 */
[C---:B------:R-:W-:Y:S02]  /*99f0*/  FMUL.FTZ R46, R3.reuse, R121 ;  /* 0x00000079032e7220 */ /* 0x040fe40000410000 */
[C---:B------:R-:W-:Y:S02]  /*9a00*/  FMUL.FTZ R132, R3.reuse, R132 ;  /* 0x0000008403847220 */ /* 0x040fe40000410000 */
[C---:B------:R-:W-:Y:S02]  /*9a10*/  FMUL.FTZ R39, R3.reuse, R133 ;  /* 0x0000008503277220 */ /* 0x040fe40000410000 */
[C---:B------:R-:W-:Y:S01]  /*9a20*/  FMUL.FTZ R136, R3.reuse, R136 ;  /* 0x0000008803887220 */ /* 0x040fe20000410000 */
[----:B------:R-:W3:Y:S01]  /*9a30*/  @P0 MUFU.LG2 R6, R6 ;  /* 0x0000000600060308 */ /* 0x000ee20000000c00 */
        /* <DEDUP_REMOVED lines=17> */
[----:B------:R-:W-:Y:S01]  /*9b50*/  @P2 MOV R3, 0x3f317218 ;  /* 0x3f31721800032802 */ /* 0x000fe20000000f00 */
[C---:B-1----:R-:W-:Y:S02]  /*9b60*/  FMUL.FTZ R118, R4.reuse, R118 ;  /* 0x0000007604767220 */ /* 0x042fe40000410000 */
        /* <DEDUP_REMOVED lines=24> */
[C---:B--2---:R-:W-:Y:S02]  /*9cf0*/  FMUL.FTZ R114, R0.reuse, R114 ;  /* 0x0000007200727220 */ /* 0x044fe40000410000 */
        /* <DEDUP_REMOVED lines=24> */
[----:B------:R-:W-:Y:S02]  /*9e80*/  @P2 FMUL.FTZ R5, R3, c[0x0][0x2d0] ;  /* 0x0000b40003052a20 */ /* 0x000fe40000410000 */
[----:B------:R-:W-:-:S02]  /*9e90*/  @P3 FMUL.FTZ R10, R4, c[0x0][0x2d0] ;  /* 0x0000b400040a3a20 */ /* 0x000fc40000410000 */
[----:B------:R-:W-:Y:S02]  /*9ea0*/  @P1 FMUL.FTZ R3, R0, c[0x0][0x2d0] ;  /* 0x0000b40000031a20 */ /* 0x000fe40000410000 */
[----:B------:R-:W-:Y:S02]  /*9eb0*/  @P3 FMUL.FTZ R11, R11, 0.69314718246459960938 ;  /* 0x3f3172180b0b3820 */ /* 0x000fe40000410000 */
[----:B------:R-:W-:Y:S02]  /*9ec0*/  @P2 FMUL.FTZ R9, R9, 0.69314718246459960938 ;  /* 0x3f31721809092820 */ /* 0x000fe40000410000 */
[----:B------:R-:W-:Y:S02]  /*9ed0*/  @P1 FMUL.FTZ R7, R7, 0.69314718246459960938 ;  /* 0x3f31721807071820 */ /* 0x000fe40000410000 */
[----:B---3--:R-:W-:Y:S02]  /*9ee0*/  @P0 FMUL.FTZ R4, R6, 0.69314718246459960938 ;  /* 0x3f31721806040820 */ /* 0x008fe40000410000 */
[----:B------:R-:W-:-:S02]  /*9ef0*/  @P0 FMUL.FTZ R0, R8, c[0x0][0x2d0] ;  /* 0x0000b40008000a20 */ /* 0x000fc40000410000 */
[----:B------:R-:W-:Y:S02]  /*9f00*/  @P3 FFMA.FTZ R50, R10, R105, R11 ;  /* 0x000000690a323223 */ /* 0x000fe4000001000b */
[----:B------:R-:W-:Y:S02]  /*9f10*/  @P2 FFMA.FTZ R51, R5, R104, R9 ;  /* 0x0000006805332223 */ /* 0x000fe40000010009 */
[----:B------:R-:W-:Y:S02]  /*9f20*/  @P1 FFMA.FTZ R53, R3, R103, R7 ;  /* 0x0000006703351223 */ /* 0x000fe40000010007 */
[----:B------:R-:W-:Y:S02]  /*9f30*/  @P0 FFMA.FTZ R54, R0, R2, R4 ;  /* 0x0000000200360223 */ /* 0x000fe40000010004 */
.L_x_24:
[----:B------:R-:W-:Y:S05]  /*9f40*/  @P4 BRA `(.L_x_36) ;  /* 0x0000176000004947 */ /* 0x000fea0003800000 */
[----:B------:R-:W2:Y:S01]  /*9f50*/  LDL R57, [R1+0x2c] ;  /* 0x00002c0001397983 */ /* 0x000ea20000100800 */
[----:B------:R-:W-:Y:S02]  /*9f60*/  F2FP.BF16.PACK_AB R45, R45, R116 ;  /* 0x000000742d2d723e */ /* 0x000fe400000010ff */
[----:B------:R-:W-:Y:S01]  /*9f70*/  F2FP.BF16.PACK_AB R44, R44, R118 ;  /* 0x000000762c2c723e */ /* 0x000fe200000010ff */
[----:B------:R-:W1:Y:S01]  /*9f80*/  S2R R55, SR_TID.X ;  /* 0x0000000000377919 */ /* 0x000e620000002100 */
[----:B------:R-:W-:-:S02]  /*9f90*/  F2FP.BF16.PACK_AB R43, R43, R124 ;  /* 0x0000007c2b2b723e */ /* 0x000fc400000010ff */
[----:B------:R-:W-:Y:S02]  /*9fa0*/  F2FP.BF16.PACK_AB R42, R42, R126 ;  /* 0x0000007e2a2a723e */ /* 0x000fe400000010ff */
[----:B------:R-:W-:Y:S02]  /*9fb0*/  F2FP.BF16.PACK_AB R47, R47, R112 ;  /* 0x000000702f2f723e */ /* 0x000fe400000010ff */
[----:B------:R-:W-:Y:S02]  /*9fc0*/  F2FP.BF16.PACK_AB R114, R115, R114 ;  /* 0x000000727372723e */ /* 0x000fe400000010ff */
[----:B------:R-:W-:Y:S02]  /*9fd0*/  F2FP.BF16.PACK_AB R46, R46, R120 ;  /* 0x000000782e2e723e */ /* 0x000fe400000010ff */
[----:B------:R-:W-:Y:S02]  /*9fe0*/  F2FP.BF16.PACK_AB R122, R123, R122 ;  /* 0x0000007a7b7a723e */ /* 0x000fe400000010ff */
[----:B------:R-:W-:-:S02]  /*9ff0*/  F2FP.BF16.PACK_AB R41, R41, R128 ;  /* 0x000000802929723e */ /* 0x000fc400000010ff */
[----:B------:R-:W-:Y:S02]  /*a000*/  F2FP.BF16.PACK_AB R40, R40, R130 ;  /* 0x000000822828723e */ /* 0x000fe400000010ff */
[----:B------:R-:W-:Y:S02]  /*a010*/  F2FP.BF16.PACK_AB R38, R38, R140 ;  /* 0x0000008c2626723e */ /* 0x000fe400000010ff */
[----:B------:R-:W-:Y:S02]  /*a020*/  F2FP.BF16.PACK_AB R37, R37, R142 ;  /* 0x0000008e2525723e */ /* 0x000fe400000010ff */
[----:B------:R-:W-:Y:S02]  /*a030*/  F2FP.BF16.PACK_AB R39, R39, R132 ;  /* 0x000000842727723e */ /* 0x000fe400000010ff */
[----:B------:R-:W-:Y:S02]  /*a040*/  F2FP.BF16.PACK_AB R134, R135, R134 ;  /* 0x000000868786723e */ /* 0x000fe400000010ff */
[----:B-1----:R-:W-:-:S02]  /*a050*/  SHF.R.S32.HI R56, RZ, 0x1f, R55 ;  /* 0x0000001fff387819 */ /* 0x002fc40000011437 */
[----:B------:R-:W-:Y:S02]  /*a060*/  F2FP.BF16.PACK_AB R36, R36, R136 ;  /* 0x000000882424723e */ /* 0x000fe400000010ff */
[CC--:B------:R-:W-:Y:S02]  /*a070*/  LEA.HI R3, R56.reuse, R55.reuse, RZ, 0x2 ;  /* 0x0000003738037211 */ /* 0x0c0fe400078f10ff */
[----:B------:R-:W-:Y:S02]  /*a080*/  LEA.HI R48, R56, R55, RZ, 0x5 ;  /* 0x0000003738307211 */ /* 0x000fe400078f28ff */
[--C-:B------:R-:W-:Y:S02]  /*a090*/  SHF.R.S32.HI R52, RZ, 0x2, R3.reuse ;  /* 0x00000002ff347819 */ /* 0x100fe40000011403 */
[----:B------:R-:W-:Y:S02]  /*a0a0*/  SHF.R.S32.HI R0, RZ, 0x1f, R3 ;  /* 0x0000001fff007819 */ /* 0x000fe40000011403 */
[----:B------:R-:W-:-:S02]  /*a0b0*/  LOP3.LUT R3, R3, 0xfffffffc, RZ, 0xc0, !PT ;  /* 0xfffffffc03037812 */ /* 0x000fc400078ec0ff */
[----:B------:R-:W-:Y:S02]  /*a0c0*/  LEA.HI R0, R0, R52, RZ, 0x3 ;  /* 0x0000003400007211 */ /* 0x000fe400078f18ff */
[----:B------:R-:W-:Y:S01]  /*a0d0*/  SHF.R.S32.HI R49, RZ, 0x5, R48 ;  /* 0x00000005ff317819 */ /* 0x000fe20000011430 */
[----:B------:R-:W-:Y:S01]  /*a0e0*/  IMAD.IADD R29, R55, 0x1, -R3 ;  /* 0x00000001371d7824 */ /* 0x000fe200078e0a03 */
[----:B------:R-:W-:Y:S02]  /*a0f0*/  LOP3.LUT R0, R0, 0xfffffff8, RZ, 0xc0, !PT ;  /* 0xfffffff800007812 */ /* 0x000fe400078ec0ff */
[----:B------:R-:W-:Y:S02]  /*a100*/  F2FP.BF16.PACK_AB R138, R139, R138 ;  /* 0x0000008a8b8a723e */ /* 0x000fe400000010ff */
[----:B------:R-:W-:Y:S01]  /*a110*/  F2FP.BF16.PACK_AB R35, R35, R144 ;  /* 0x000000902323723e */ /* 0x000fe200000010ff */
[----:B------:R-:W-:Y:S01]  /*a120*/  IMAD.IADD R2, R52, 0x1, -R0 ;  /* 0x0000000134027824 */ /* 0x000fe200078e0a00 */
[----:B------:R-:W-:-:S02]  /*a130*/  F2FP.BF16.PACK_AB R34, R34, R146 ;  /* 0x000000922222723e */ /* 0x000fc400000010ff */
[----:B------:R-:W-:Y:S02]  /*a140*/  F2FP.BF16.PACK_AB R32, R32, R156 ;  /* 0x0000009c2020723e */ /* 0x000fe400000010ff */
[----:B------:R-:W-:Y:S02]  /*a150*/  LEA.HI R0, R2, R2, RZ, 0x1 ;  /* 0x0000000202007211 */ /* 0x000fe400078f08ff */
[----:B------:R-:W-:Y:S02]  /*a160*/  F2FP.BF16.PACK_AB R31, R31, R158 ;  /* 0x0000009e1f1f723e */ /* 0x000fe400000010ff */
[----:B------:R-:W-:Y:S02]  /*a170*/  SHF.R.S32.HI R13, RZ, 0x1, R0 ;  /* 0x00000001ff0d7819 */ /* 0x000fe40000011400 */
[----:B------:R-:W-:Y:S02]  /*a180*/  LOP3.LUT R0, R0, 0x3fffffe, RZ, 0xc0, !PT ;  /* 0x03fffffe00007812 */ /* 0x000fe400078ec0ff */
[C---:B------:R-:W-:Y:S01]  /*a190*/  LOP3.LUT R3, R13.reuse, 0x1, RZ, 0xc0, !PT ;  /* 0x000000010d037812 */ /* 0x040fe200078ec0ff */
[C---:B------:R-:W-:Y:S01]  /*a1a0*/  IMAD.SHL.U32 R4, R13.reuse, 0x40, RZ ;  /* 0x000000400d047824 */ /* 0x040fe200078e00ff */
[----:B------:R-:W-:Y:S01]  /*a1b0*/  LOP3.LUT P0, RZ, R13, 0x2, RZ, 0xc0, !PT ;  /* 0x000000020dff7812 */ /* 0x000fe2000780c0ff */
[----:B------:R-:W-:Y:S01]  /*a1c0*/  IMAD.IADD R2, R2, 0x1, -R0 ;  /* 0x0000000102027824 */ /* 0x000fe200078e0a00 */
[----:B------:R-:W-:Y:S01]  /*a1d0*/  ISETP.NE.U32.AND P1, PT, R3, 0x1, PT ;  /* 0x000000010300780c */ /* 0x000fe20003f25070 */
[----:B------:R-:W-:Y:S01]  /*a1e0*/  IMAD R0, R49, 0x100, R29 ;  /* 0x0000010031007824 */ /* 0x000fe200078e021d */
[----:B------:R-:W-:-:S02]  /*a1f0*/  LOP3.LUT R4, R4, 0xc0, RZ, 0xc0, !PT ;  /* 0x000000c004047812 */ /* 0x000fc400078ec0ff */
[----:B------:R-:W-:Y:S01]  /*a200*/  F2FP.BF16.PACK_AB R33, R33, R148 ;  /* 0x000000942121723e */ /* 0x000fe200000010ff */
[----:B------:R-:W-:Y:S01]  /*a210*/  IMAD R0, R2, 0x10, R0 ;  /* 0x0000001002007824 */ /* 0x000fe200078e0200 */
[----:B------:R-:W-:Y:S01]  /*a220*/  LEA.HI R2, R4, R4, RZ, 0x1d ;  /* 0x0000000404027211 */ /* 0x000fe200078fe8ff */
[----:B------:R-:W-:Y:S01]  /*a230*/  IMAD.MOV.U32 R4, RZ, RZ, 0x20 ;  /* 0x00000020ff047424 */ /* 0x000fe200078e00ff */
[----:B------:R-:W-:Y:S02]  /*a240*/  F2FP.BF16.PACK_AB R150, R151, R150 ;  /* 0x000000969796723e */ /* 0x000fe400000010ff */
[----:B------:R-:W-:Y:S01]  /*a250*/  F2FP.BF16.PACK_AB R30, R30, R152 ;  /* 0x000000981e1e723e */ /* 0x000fe200000010ff */
[----:B------:R-:W-:Y:S01]  /*a260*/  IMAD.U32 R0, R0, 0x2, R2 ;  /* 0x0000000200007824 */ /* 0x000fe200078e0002 */
[----:B------:R-:W-:Y:S02]  /*a270*/  SEL R4, R4, 0xffffffe0, !P0 ;  /* 0xffffffe004047807 */ /* 0x000fe40004000000 */
[----:B------:R-:W-:Y:S01]  /*a280*/  F2FP.BF16.PACK_AB R154, R155, R154 ;  /* 0x0000009a9b9a723e */ /* 0x000fe200000010ff */
[----:B------:R-:W-:Y:S01]  /*a290*/  IMAD.SHL.U32 R0, R0, 0x2, RZ ;  /* 0x0000000200007824 */ /* 0x000fe200078e00ff */
[----:B------:R-:W-:Y:S01]  /*a2a0*/  BAR.SYNC.DEFER_BLOCKING 0x1, 0x80 ;  /* 0x0042000000007b1d */ /* 0x000fe20000010000 */
[----:B------:R-:W-:-:S02]  /*a2b0*/  F2FP.BF16.PACK_AB R28, R28, R160 ;  /* 0x000000a01c1c723e */ /* 0x000fc400000010ff */
[----:B------:R-:W-:Y:S02]  /*a2c0*/  F2FP.BF16.PACK_AB R27, R27, R162 ;  /* 0x000000a21b1b723e */ /* 0x000fe400000010ff */
[C---:B------:R-:W-:Y:S02]  /*a2d0*/  IADD3 R3, R0.reuse, 0x80, RZ ;  /* 0x0000008000037810 */ /* 0x040fe40007ffe0ff */
[C---:B------:R-:W-:Y:S02]  /*a2e0*/  IADD3 R2, R0.reuse, 0x70, RZ ;  /* 0x0000007000027810 */ /* 0x040fe40007ffe0ff */
[----:B------:R-:W-:Y:S01]  /*a2f0*/  @P1 IADD3 R2, R3, 0x10, RZ ;  /* 0x0000001003021810 */ /* 0x000fe20007ffe0ff */
[----:B------:R-:W-:Y:S01]  /*a300*/  IMAD.IADD R3, R0, 0x1, R4 ;  /* 0x0000000100037824 */ /* 0x000fe200078e0204 */
[----:B------:R-:W-:Y:S02]  /*a310*/  F2FP.BF16.PACK_AB R25, R25, R172 ;  /* 0x000000ac1919723e */ /* 0x000fe400000010ff */
[----:B------:R-:W-:Y:S01]  /*a320*/  F2FP.BF16.PACK_AB R24, R24, R174 ;  /* 0x000000ae1818723e */ /* 0x000fe200000010ff */
[----:B------:R-:W-:Y:S01]  /*a330*/  IMAD.IADD R4, R4, 0x1, R2 ;  /* 0x0000000104047824 */ /* 0x000fe200078e0202 */
[----:B------:R-:W-:-:S02]  /*a340*/  F2FP.BF16.PACK_AB R26, R26, R164 ;  /* 0x000000a41a1a723e */ /* 0x000fc400000010ff */
[----:B------:R-:W-:Y:S02]  /*a350*/  F2FP.BF16.PACK_AB R166, R167, R166 ;  /* 0x000000a6a7a6723e */ /* 0x000fe400000010ff */
[----:B------:R-:W-:Y:S02]  /*a360*/  F2FP.BF16.PACK_AB R23, R23, R168 ;  /* 0x000000a81717723e */ /* 0x000fe400000010ff */
[----:B------:R-:W-:Y:S02]  /*a370*/  F2FP.BF16.PACK_AB R22, R22, R170 ;  /* 0x000000aa1616723e */ /* 0x000fe400000010ff */
[----:B------:R-:W-:Y:S01]  /*a380*/  F2FP.BF16.PACK_AB R21, R21, R68 ;  /* 0x000000441515723e */ /* 0x000fe200000010ff */
[----:B------:R-:W-:Y:S01]  /*a390*/  STS [R0+0x80], R45 ;  /* 0x0000802d00007388 */ /* 0x000fe20000000800 */
[----:B------:R-:W-:Y:S02]  /*a3a0*/  F2FP.BF16.PACK_AB R20, R20, R70 ;  /* 0x000000461414723e */ /* 0x000fe400000010ff */
[----:B------:R-:W-:Y:S01]  /*a3b0*/  F2FP.BF16.PACK_AB R17, R17, R80 ;  /* 0x000000501111723e */ /* 0x000fe200000010ff */
[----:B------:R-:W-:Y:S01]  /*a3c0*/  STS [R0+0x280], R44 ;  /* 0x0002802c00007388 */ /* 0x000fe20000000800 */
[----:B------:R-:W-:-:S02]  /*a3d0*/  F2FP.BF16.PACK_AB R16, R16, R82 ;  /* 0x000000521010723e */ /* 0x000fc400000010ff */
[----:B------:R-:W-:Y:S01]  /*a3e0*/  F2FP.BF16.PACK_AB R19, R19, R72 ;  /* 0x000000481313723e */ /* 0x000fe200000010ff */
[----:B------:R-:W-:Y:S01]  /*a3f0*/  STS [R2], R43 ;  /* 0x0000002b02007388 */ /* 0x000fe20000000800 */
        /* <DEDUP_REMOVED lines=15> */
[----:B------:R-:W-:-:S02]  /*a4f0*/  F2FP.BF16.PACK_AB R10, R95, R94 ;  /* 0x0000005e5f0a723e */ /* 0x000fc400000010ff */
[----:B------:R-:W-:Y:S01]  /*a500*/  ISETP.NE.U32.AND P0, PT, RZ, c[0x0][0x500], PT ;  /* 0x00014000ff007a0c */ /* 0x000fe20003f05070 */
[----:B------:R-:W-:Y:S03]  /*a510*/  STS [R3+0x80], R41 ;  /* 0x0000802903007388 */ /* 0x000fe60000000800 */
[----:B------:R-:W-:Y:S01]  /*a520*/  ISETP.NE.AND.EX P1, PT, RZ, c[0x0][0x504], PT, P0 ;  /* 0x00014100ff007a0c */ /* 0x000fe20003f25300 */
[----:B------:R-:W-:Y:S01]  /*a530*/  STS [R3+0x280], R40 ;  /* 0x0002802803007388 */ /* 0x000fe20000000800 */
[----:B------:R-:W-:-:S03]  /*a540*/  ISETP.NE.U32.AND P0, PT, RZ, c[0x0][0x508], PT ;  /* 0x00014200ff007a0c */ /* 0x000fc60003f05070 */
[----:B------:R-:W-:Y:S01]  /*a550*/  STS [R4], R38 ;  /* 0x0000002604007388 */ /* 0x000fe20000000800 */
[----:B------:R-:W-:-:S03]  /*a560*/  ISETP.NE.AND.EX P0, PT, RZ, c[0x0][0x50c], PT, P0 ;  /* 0x00014300ff007a0c */ /* 0x000fc60003f05300 */
        /* <DEDUP_REMOVED lines=31> */
[----:B------:R-:W-:Y:S04]  /*a760*/  STS [R4+0x4000], R6 ;  /* 0x0040000604007388 */ /* 0x000fe80000000800 */
[----:B------:R-:W-:Y:S04]  /*a770*/  STS [R4+0x4200], R5 ;  /* 0x0042000504007388 */ /* 0x000fe80000000800 */
[----:B------:R2:W-:Y:S04]  /*a780*/  STS [R3+0x5080], R7 ;  /* 0x0050800703007388 */ /* 0x0005e80000000800 */
[----:B------:R3:W-:Y:S01]  /*a790*/  STS [R3+0x5280], R12 ;  /* 0x0052800c03007388 */ /* 0x0007e20000000800 */
[----:B-1----:R-:W-:-:S03]  /*a7a0*/  IMAD.MOV.U32 R2, RZ, RZ, 0x4 ;  /* 0x00000004ff027424 */ /* 0x002fc600078e00ff */
[----:B------:R1:W-:Y:S04]  /*a7b0*/  STS [R4+0x5000], R11 ;  /* 0x0050000b04007388 */ /* 0x0003e80000000800 */
[----:B------:R1:W-:Y:S01]  /*a7c0*/  STS [R4+0x5200], R10 ;  /* 0x0052000a04007388 */ /* 0x0003e20000000800 */
[----:B--2---:R-:W-:-:S03]  /*a7d0*/  IMAD.WIDE R6, R57, R2, c[0x0][0x500] ;  /* 0x0001400039067625 */ /* 0x004fc600078e0202 */
[----:B------:R-:W-:Y:S06]  /*a7e0*/  BAR.SYNC.DEFER_BLOCKING 0x1, 0x80 ;  /* 0x0042000000007b1d */ /* 0x000fec0000010000 */
[----:B------:R-:W2:Y:S01]  /*a7f0*/  @P1 LDG.E R0, [R6.64] ;  /* 0x0000000606001981 */ /* 0x000ea2000c1e1900 */
[----:B------:R-:W-:Y:S02]  /*a800*/  IMAD.MOV.U32 R24, RZ, RZ, c[0x0][0x388] ;  /* 0x0000e200ff187624 */ /* 0x000fe400078e00ff */
[----:B---3--:R-:W-:-:S05]  /*a810*/  @P0 IMAD.WIDE R2, R57, R2, c[0x0][0x508] ;  /* 0x0001420039020625 */ /* 0x008fca00078e0202 */
[----:B------:R3:W5:Y:S02]  /*a820*/  @P0 LDG.E R24, [R2.64] ;  /* 0x0000000602180981 */ /* 0x000764000c1e1900 */
[----:B---3--:R-:W-:Y:S02]  /*a830*/  CS2R R2, SRZ ;  /* 0x0000000000027805 */ /* 0x008fe4000001ff00 */
[--C-:B--2---:R-:W-:Y:S01]  /*a840*/  @P1 SHF.R.S32.HI R3, RZ, 0x1f, R0.reuse ;  /* 0x0000001fff031819 */ /* 0x104fe20000011400 */
[----:B------:R-:W-:Y:S01]  /*a850*/  @P1 IMAD.MOV.U32 R2, RZ, RZ, R0 ;  /* 0x000000ffff021224 */ /* 0x000fe200078e0000 */
[----:B------:R-:W-:Y:S05]  /*a860*/  @P0 BRA `(.L_x_37) ;  /* 0x0000004000000947 */ /* 0x000fea0003800000 */
[----:B-1----:R-:W-:Y:S05]  /*a870*/  @!P1 BRA `(.L_x_37) ;  /* 0x0000003000009947 */ /* 0x002fea0003800000 */
[----:B------:R-:W2:Y:S04]  /*a880*/  LDG.E R4, [R6.64] ;  /* 0x0000000606047981 */ /* 0x000ea8000c1e1900 */
[----:B------:R-:W2:Y:S02]  /*a890*/  LDG.E R0, [R6.64+0x4] ;  /* 0x0000040606007981 */ /* 0x000ea4000c1e1900 */
[----:B--2--5:R-:W-:-:S02]  /*a8a0*/  IADD3 R24, -R4, R0, RZ ;  /* 0x0000000004187210 */ /* 0x024fc40007ffe1ff */
.L_x_37:
[----:B-1----:R-:W-:Y:S01]  /*a8b0*/  LOP3.LUT R4, R48, 0xffffffe0, RZ, 0xc0, !PT ;  /* 0xffffffe030047812 */ /* 0x002fe200078ec0ff */
[----:B------:R-:W1:Y:S01]  /*a8c0*/  S2R R10, SR_CTAID.Y ;  /* 0x00000000000a7919 */ /* 0x000e620000002600 */
[----:B------:R-:W-:Y:S01]  /*a8d0*/  SHF.R.S32.HI R5, RZ, 0x1f, R49 ;  /* 0x0000001fff057819 */ /* 0x000fe20000011431 */
[----:B------:R-:W-:Y:S01]  /*a8e0*/  IMAD.MOV.U32 R9, RZ, RZ, c[0x0][0x4e8] ;  /* 0x00013a00ff097624 */ /* 0x000fe200078e00ff */
[----:B------:R-:W-:Y:S01]  /*a8f0*/  LEA.HI R0, R29, R29, RZ, 0x1 ;  /* 0x0000001d1d007211 */ /* 0x000fe200078f08ff */
[----:B------:R-:W-:Y:S01]  /*a900*/  IMAD.IADD R7, R55, 0x1, -R4 ;  /* 0x0000000137077824 */ /* 0x000fe200078e0a04 */
[----:B------:R-:W2:Y:S01]  /*a910*/  S2R R14, SR_CTAID.Y ;  /* 0x00000000000e7919 */ /* 0x000ea20000002600 */
[----:B------:R-:W-:Y:S01]  /*a920*/  LEA.HI R4, R5, R49, RZ, 0x2 ;  /* 0x0000003105047211 */ /* 0x000fe200078f10ff */
[C---:B------:R-:W-:Y:S01]  /*a930*/  IMAD R12, R29.reuse, 0x20, R52 ;  /* 0x000000201d0c7824 */ /* 0x040fe200078e0234 */
[C---:B------:R-:W-:Y:S01]  /*a940*/  LOP3.LUT R6, R0.reuse, 0x1ffffffe, RZ, 0xc0, !PT ;  /* 0x1ffffffe00067812 */ /* 0x040fe200078ec0ff */
[----:B------:R-:W3:Y:S01]  /*a950*/  S2R R21, SR_CTAID.X ;  /* 0x0000000000157919 */ /* 0x000ee20000002500 */
[----:B------:R-:W-:Y:S01]  /*a960*/  SHF.R.S32.HI R8, RZ, 0x1f, R7 ;  /* 0x0000001fff087819 */ /* 0x000fe20000011407 */
[----:B------:R-:W-:Y:S01]  /*a970*/  IMAD.SHL.U32 R5, R0, 0x20, RZ ;  /* 0x0000002000057824 */ /* 0x000fe200078e00ff */
[----:B------:R-:W-:Y:S01]  /*a980*/  LOP3.LUT R4, R4, 0xffffffc, RZ, 0xc0, !PT ;  /* 0x0ffffffc04047812 */ /* 0x000fe200078ec0ff */
[----:B-----5:R-:W-:Y:S01]  /*a990*/  IMAD R24, R24, c[0x0][0x4e8], RZ ;  /* 0x00013a0018187a24 */ /* 0x020fe200078e02ff */
[----:B------:R-:W-:Y:S01]  /*a9a0*/  LEA.HI R0, R8, R7, RZ, 0x2 ;  /* 0x0000000708007211 */ /* 0x000fe200078f10ff */
[----:B------:R-:W-:Y:S01]  /*a9b0*/  BSSY B0, `(.L_x_38) ;  /* 0x0000087000007945 */ /* 0x000fe20003800000 */
[----:B------:R-:W-:Y:S01]  /*a9c0*/  IADD3 R6, R29, -R6, RZ ;  /* 0x800000061d067210 */ /* 0x000fe20007ffe0ff */
[----:B------:R-:W-:Y:S01]  /*a9d0*/  IMAD.IADD R4, R49, 0x1, -R4 ;  /* 0x0000000131047824 */ /* 0x000fe200078e0a04 */
[----:B------:R-:W-:-:S02]  /*a9e0*/  LOP3.LUT R5, R5, 0xffffffc0, RZ, 0xc0, !PT ;  /* 0xffffffc005057812 */ /* 0x000fc400078ec0ff */
[----:B------:R-:W-:Y:S02]  /*a9f0*/  SHF.R.S32.HI R0, RZ, 0x2, R0 ;  /* 0x00000002ff007819 */ /* 0x000fe40000011400 */
[----:B------:R-:W-:Y:S01]  /*aa00*/  ISETP.NE.AND P2, PT, R9, 0x1, PT ;  /* 0x000000010900780c */ /* 0x000fe20003f45270 */
[----:B------:R-:W-:Y:S01]  /*aa10*/  IMAD R6, R6, 0x8, R5 ;  /* 0x0000000806067824 */ /* 0x000fe200078e0205 */
[----:B------:R-:W-:Y:S01]  /*aa20*/  LEA R16, R4, R0, 0x4 ;  /* 0x0000000004107211 */ /* 0x000fe200078e20ff */
[----:B------:R-:W-:Y:S01]  /*aa30*/  IMAD R0, R3, c[0x0][0x3a0], RZ ;  /* 0x0000e80003007a24 */ /* 0x000fe200078e02ff */
[----:B-1----:R-:W-:Y:S02]  /*aa40*/  SHF.R.S32.HI R11, RZ, 0x1f, R10 ;  /* 0x0000001fff0b7819 */ /* 0x002fe4000001140a */
[----:B------:R-:W-:Y:S01]  /*aa50*/  LEA.HI R10, R52, R52, RZ, 0x1 ;  /* 0x00000034340a7211 */ /* 0x000fe200078f08ff */
[----:B------:R-:W-:Y:S01]  /*aa60*/  IMAD.IADD R6, R16, 0x1, R6 ;  /* 0x0000000110067824 */ /* 0x000fe200078e0206 */
[----:B------:R-:W-:Y:S01]  /*aa70*/  LOP3.LUT P0, RZ, R7, 0x3, RZ, 0xc0, !PT ;  /* 0x0000000307ff7812 */ /* 0x000fe2000780c0ff */
[----:B--2---:R-:W-:Y:S01]  /*aa80*/  IMAD.WIDE.U32 R4, R14, c[0x0][0x490], R2 ;  /* 0x000124000e047a25 */ /* 0x004fe200078e0002 */
[----:B------:R-:W-:-:S02]  /*aa90*/  LOP3.LUT R10, R10, 0x3fffffe, RZ, 0xc0, !PT ;  /* 0x03fffffe0a0a7812 */ /* 0x000fc400078ec0ff */
[----:B------:R-:W-:Y:S01]  /*aaa0*/  LEA.HI R13, R56, R55, RZ, 0x3 ;  /* 0x00000037380d7211 */ /* 0x000fe200078f18ff */
[C---:B------:R-:W-:Y:S02]  /*aab0*/  IMAD R8, R2.reuse, c[0x0][0x3a4], R0 ;  /* 0x0000e90002087a24 */ /* 0x040fe400078e0200 */
[----:B------:R-:W-:-:S04]  /*aac0*/  IMAD.WIDE.U32 R2, R2, c[0x0][0x3a0], RZ ;  /* 0x0000e80002027a25 */ /* 0x000fc800078e00ff */
[----:B---3--:R-:W-:Y:S02]  /*aad0*/  IMAD R0, R21, 0x80, R6 ;  /* 0x0000008015007824 */ /* 0x008fe400078e0206 */
[----:B------:R-:W-:Y:S02]  /*aae0*/  IMAD.IADD R3, R3, 0x1, R8 ;  /* 0x0000000103037824 */ /* 0x000fe400078e0208 */
[----:B------:R-:W-:Y:S01]  /*aaf0*/  IMAD R9, R11, c[0x0][0x490], RZ ;  /* 0x000124000b097a24 */ /* 0x000fe200078e02ff */
[----:B------:R-:W-:Y:S01]  /*ab00*/  MOV R6, R0 ;  /* 0x0000000000067202 */ /* 0x000fe20000000f00 */
[----:B------:R-:W-:-:S04]  /*ab10*/  @P2 IMAD.HI.U32 R8, R0, c[0x0][0x4ec], RZ ;  /* 0x00013b0000082a27 */ /* 0x000fc800078e00ff */
[----:B------:R-:W-:Y:S01]  /*ab20*/  IMAD.IADD R7, R52, 0x1, -R10 ;  /* 0x0000000134077824 */ /* 0x000fe200078e0a0a */
[----:B------:R-:W-:Y:S01]  /*ab30*/  @P2 SHF.R.U32.HI R6, RZ, c[0x0][0x4f0], R8 ;  /* 0x00013c00ff062a19 */ /* 0x000fe20000011608 */
[C---:B------:R-:W-:Y:S02]  /*ab40*/  IMAD R9, R14.reuse, c[0x0][0x494], R9 ;  /* 0x000125000e097a24 */ /* 0x040fe400078e0209 */
[----:B------:R-:W-:Y:S01]  /*ab50*/  IMAD R20, R49, 0x8, R7 ;  /* 0x0000000831147824 */ /* 0x000fe200078e0207 */
[----:B------:R-:W-:Y:S01]  /*ab60*/  SHF.R.S32.HI R7, RZ, 0x1f, R57 ;  /* 0x0000001fff077819 */ /* 0x000fe20000011439 */
[----:B------:R-:W-:Y:S01]  /*ab70*/  IMAD R11, R11, c[0x0][0x3e8], RZ ;  /* 0x0000fa000b0b7a24 */ /* 0x000fe200078e02ff */
[----:B------:R-:W-:Y:S01]  /*ab80*/  IADD3 R5, R5, R9, RZ ;  /* 0x0000000905057210 */ /* 0x000fe20007ffe0ff */
[----:B------:R-:W-:Y:S01]  /*ab90*/  IMAD.WIDE.U32 R2, R14, c[0x0][0x3e8], R2 ;  /* 0x0000fa000e027a25 */ /* 0x000fe200078e0002 */
[----:B------:R-:W-:Y:S02]  /*aba0*/  IADD3 R8, -R6, RZ, RZ ;  /* 0x000000ff06087210 */ /* 0x000fe40007ffe1ff */
[----:B------:R-:W-:Y:S01]  /*abb0*/  SEL R9, R57, RZ, !P1 ;  /* 0x000000ff39097207 */ /* 0x000fe20004800000 */
[----:B------:R-:W-:Y:S01]  /*abc0*/  IMAD R12, R21, 0x80, R12 ;  /* 0x00000080150c7824 */ /* 0x000fe200078e020c */
[----:B------:R-:W-:Y:S01]  /*abd0*/  SEL R10, R7, RZ, !P1 ;  /* 0x000000ff070a7207 */ /* 0x000fe20004800000 */
[----:B------:R-:W-:-:S02]  /*abe0*/  IMAD R7, R14, c[0x0][0x3ec], R11 ;  /* 0x0000fb000e077a24 */ /* 0x000fc400078e020b */
[----:B------:R-:W-:Y:S02]  /*abf0*/  IMAD R11, R8, c[0x0][0x4e8], R0 ;  /* 0x00013a00080b7a24 */ /* 0x000fe400078e0200 */
[----:B------:R-:W-:Y:S01]  /*ac00*/  IMAD R0, R10, c[0x0][0x498], RZ ;  /* 0x000126000a007a24 */ /* 0x000fe200078e02ff */
[----:B------:R-:W-:Y:S01]  /*ac10*/  IADD3 R3, R3, R7, RZ ;  /* 0x0000000703037210 */ /* 0x000fe20007ffe0ff */
[----:B------:R-:W-:-:S04]  /*ac20*/  IMAD.WIDE.U32 R4, R9, c[0x0][0x498], R4 ;  /* 0x0001260009047a25 */ /* 0x000fc800078e0004 */
[----:B------:R-:W-:Y:S01]  /*ac30*/  IMAD R7, R9, c[0x0][0x49c], R0 ;  /* 0x0001270009077a24 */ /* 0x000fe200078e0200 */
[----:B------:R-:W-:Y:S01]  /*ac40*/  SHF.R.S32.HI R0, RZ, 0x1f, R6 ;  /* 0x0000001fff007819 */ /* 0x000fe20000011406 */
[----:B------:R-:W-:Y:S01]  /*ac50*/  @P2 IMAD.HI.U32 R8, R12, c[0x0][0x4ec], RZ ;  /* 0x00013b000c082a27 */ /* 0x000fe200078e00ff */
[----:B------:R-:W-:-:S03]  /*ac60*/  IADD3 R4, P1, R6, R4, RZ ;  /* 0x0000000406047210 */ /* 0x000fc60007f3e0ff */
[----:B------:R-:W-:Y:S01]  /*ac70*/  IMAD R6, R10, c[0x0][0x3f0], RZ ;  /* 0x0000fc000a067a24 */ /* 0x000fe200078e02ff */
[----:B------:R-:W-:Y:S01]  /*ac80*/  IADD3.X R5, R0, R5, R7, P1, !PT ;  /* 0x0000000500057210 */ /* 0x000fe20000ffe407 */
[----:B------:R-:W-:Y:S01]  /*ac90*/  IMAD.SHL.U32 R10, R13, 0x8, RZ ;  /* 0x000000080d0a7824 */ /* 0x000fe200078e00ff */
[----:B------:R-:W-:Y:S01]  /*aca0*/  SHF.R.S32.HI R0, RZ, 0x1f, R11 ;  /* 0x0000001fff007819 */ /* 0x000fe2000001140b */
[----:B------:R-:W-:Y:S01]  /*acb0*/  IMAD.MOV.U32 R18, RZ, RZ, R12 ;  /* 0x000000ffff127224 */ /* 0x000fe200078e000c */
[----:B------:R-:W-:Y:S01]  /*acc0*/  @P2 SHF.R.U32.HI R18, RZ, c[0x0][0x4f0], R8 ;  /* 0x00013c00ff122a19 */ /* 0x000fe20000011608 */
[----:B------:R-:W-:Y:S02]  /*acd0*/  IMAD R13, R9, c[0x0][0x3f4], R6 ;  /* 0x0000fd00090d7a24 */ /* 0x000fe400078e0206 */
[----:B------:R-:W-:Y:S01]  /*ace0*/  IMAD R7, R0, c[0x0][0x488], RZ ;  /* 0x0001220000077a24 */ /* 0x000fe200078e02ff */
[----:B------:R-:W-:Y:S01]  /*acf0*/  LOP3.LUT R0, R10, 0xc0, RZ, 0xc0, !PT ;  /* 0x000000c00a007812 */ /* 0x000fe200078ec0ff */
[----:B------:R-:W-:-:S02]  /*ad00*/  IMAD.SHL.U32 R6, R29, 0x8, RZ ;  /* 0x000000081d067824 */ /* 0x000fc400078e00ff */
[----:B------:R-:W-:-:S03]  /*ad10*/  IMAD.WIDE.U32 R8, R9, c[0x0][0x3f0], R2 ;  /* 0x0000fc0009087a25 */ /* 0x000fc600078e0002 */
[----:B------:R-:W-:Y:S01]  /*ad20*/  LOP3.LUT R10, R0, 0x18, R6, 0xf8, !PT ;  /* 0x00000018000a7812 */ /* 0x000fe200078ef806 */
[----:B------:R-:W-:-:S04]  /*ad30*/  IMAD.WIDE.U32 R2, R11, c[0x0][0x488], R4 ;  /* 0x000122000b027a25 */ /* 0x000fc800078e0004 */
[----:B------:R-:W-:Y:S01]  /*ad40*/  IMAD R4, R11, c[0x0][0x48c], R7 ;  /* 0x000123000b047a24 */ /* 0x000fe200078e0207 */
[----:B------:R-:W-:Y:S01]  /*ad50*/  SHF.R.U32.HI R11, RZ, 0x3, R0 ;  /* 0x00000003ff0b7819 */ /* 0x000fe20000011600 */
[----:B------:R-:W-:Y:S01]  /*ad60*/  IMAD.IADD R5, R9, 0x1, R13 ;  /* 0x0000000109057824 */ /* 0x000fe200078e020d */
[----:B------:R-:W-:Y:S01]  /*ad70*/  IADD3 R0, -R18, RZ, RZ ;  /* 0x000000ff12007210 */ /* 0x000fe20007ffe1ff */
[----:B------:R-:W-:Y:S01]  /*ad80*/  IMAD.IADD R3, R3, 0x1, R4 ;  /* 0x0000000103037824 */ /* 0x000fe200078e0204 */
[----:B------:R-:W-:Y:S02]  /*ad90*/  LEA R7, P1, R2, c[0x0][0x450], 0x2 ;  /* 0x0001140002077a11 */ /* 0x000fe400078210ff */
[----:B------:R-:W-:Y:S01]  /*ada0*/  LOP3.LUT R19, R10, R11, RZ, 0x3c, !PT ;  /* 0x0000000b0a137212 */ /* 0x000fe200078e3cff */
[----:B------:R-:W-:Y:S01]  /*adb0*/  IMAD R9, R0, c[0x0][0x4e8], R12 ;  /* 0x00013a0000097a24 */ /* 0x000fe200078e020c */
[----:B------:R-:W-:Y:S01]  /*adc0*/  LEA.HI.X R0, R2, c[0x0][0x454], R3, 0x2, P1 ;  /* 0x0001150002007a11 */ /* 0x000fe200008f1403 */
[----:B------:R-:W-:Y:S01]  /*add0*/  SHFL.IDX PT, R14, R7, RZ, 0x1c1f ;  /* 0x001c1fff070e7589 */ /* 0x000fe200000e0000 */
[----:B------:R-:W-:-:S02]  /*ade0*/  SHF.R.S32.HI R10, RZ, 0x1f, R18 ;  /* 0x0000001fff0a7819 */ /* 0x000fc40000011412 */
[----:B------:R-:W-:Y:S01]  /*adf0*/  MOV R4, R8 ;  /* 0x0000000800047202 */ /* 0x000fe20000000f00 */
[----:B------:R-:W1:Y:S01]  /*ae00*/  SHFL.IDX PT, R15, R0, RZ, 0x1c1f ;  /* 0x001c1fff000f7589 */ /* 0x000e6200000e0000 */
[----:B------:R-:W-:Y:S02]  /*ae10*/  IMAD R8, R21, 0x80, R16 ;  /* 0x0000008015087824 */ /* 0x000fe400078e0210 */
[----:B------:R-:W-:Y:S01]  /*ae20*/  IMAD R2, R10, c[0x0][0x3e0], RZ ;  /* 0x0000f8000a027a24 */ /* 0x000fe200078e02ff */
[----:B------:R-:W-:Y:S02]  /*ae30*/  SHFL.IDX PT, R12, R7, 0x1, 0x1c1f ;  /* 0x003c1f00070c7f89 */ /* 0x000fe400000e0000 */
[----:B------:R-:W-:Y:S02]  /*ae40*/  ISETP.GE.OR P3, PT, R8, R24, P0 ;  /* 0x000000180800720c */ /* 0x000fe40000766670 */
[----:B------:R-:W2:Y:S04]  /*ae50*/  SHFL.IDX PT, R13, R0, 0x1, 0x1c1f ;  /* 0x003c1f00000d7f89 */ /* 0x000ea800000e0000 */
[----:B------:R-:W-:Y:S04]  /*ae60*/  SHFL.IDX PT, R16, R7, 0x2, 0x1c1f ;  /* 0x005c1f0007107f89 */ /* 0x000fe800000e0000 */
[----:B------:R-:W3:Y:S04]  /*ae70*/  SHFL.IDX PT, R17, R0, 0x2, 0x1c1f ;  /* 0x005c1f0000117f89 */ /* 0x000ee800000e0000 */
[----:B------:R4:W-:Y:S04]  /*ae80*/  SHFL.IDX PT, R10, R7, 0x3, 0x1c1f ;  /* 0x007c1f00070a7f89 */ /* 0x0009e800000e0000 */
[----:B------:R2:W2:Y:S04]  /*ae90*/  SHFL.IDX PT, R11, R0, 0x3, 0x1c1f ;  /* 0x007c1f00000b7f89 */ /* 0x0004a800000e0000 */
[----:B-1----:R-:W-:Y:S01]  /*aea0*/  @!P3 ST.E [R14.64], R50 ;  /* 0x000000320e00b985 */ /* 0x002fe2000c101906 */
[----:B----4-:R-:W-:-:S02]  /*aeb0*/  IMAD R7, R18, c[0x0][0x3e4], R2 ;  /* 0x0000f90012077a24 */ /* 0x010fc400078e0202 */
[----:B------:R-:W-:Y:S01]  /*aec0*/  IMAD.WIDE.U32 R2, R18, c[0x0][0x3e0], R4 ;  /* 0x0000f80012027a25 */ /* 0x000fe200078e0004 */
[C---:B------:R-:W-:Y:S02]  /*aed0*/  IADD3 R5, R8.reuse, 0x40, RZ ;  /* 0x0000004008057810 */ /* 0x040fe40007ffe0ff */
[C---:B--2---:R-:W-:Y:S01]  /*aee0*/  IADD3 R0, R8.reuse, 0x8, RZ ;  /* 0x0000000808007810 */ /* 0x044fe20007ffe0ff */
[----:B------:R-:W-:Y:S01]  /*aef0*/  IMAD.IADD R3, R3, 0x1, R7 ;  /* 0x0000000103037824 */ /* 0x000fe200078e0207 */
[----:B------:R-:W-:Y:S02]  /*af00*/  IADD3 R8, R8, 0x48, RZ ;  /* 0x0000004808087810 */ /* 0x000fe40007ffe0ff */
[-C--:B------:R-:W-:Y:S01]  /*af10*/  ISETP.GE.OR P2, PT, R0, R24.reuse, P0 ;  /* 0x000000180000720c */ /* 0x080fe20000746670 */
[----:B------:R-:W-:Y:S01]  /*af20*/  IMAD.WIDE.U32 R2, R9, c[0x0][0x3d8], R2 ;  /* 0x0000f60009027a25 */ /* 0x000fe200078e0002 */
[----:B------:R-:W-:Y:S02]  /*af30*/  SHF.R.S32.HI R4, RZ, 0x1f, R9 ;  /* 0x0000001fff047819 */ /* 0x000fe40000011409 */
[----:B------:R-:W-:-:S02]  /*af40*/  ISETP.GE.OR P1, PT, R5, R24, P0 ;  /* 0x000000180500720c */ /* 0x000fc40000726670 */
[----:B------:R-:W-:Y:S01]  /*af50*/  ISETP.GE.OR P0, PT, R8, R24, P0 ;  /* 0x000000180800720c */ /* 0x000fe20000706670 */
[----:B------:R-:W-:Y:S01]  /*af60*/  IMAD R0, R4, c[0x0][0x3d8], RZ ;  /* 0x0000f60004007a24 */ /* 0x000fe200078e02ff */
[----:B------:R-:W-:-:S03]  /*af70*/  LEA R5, R20, R19, 0x5 ;  /* 0x0000001314057211 */ /* 0x000fc600078e28ff */
[----:B------:R-:W-:Y:S02]  /*af80*/  IMAD R4, R9, c[0x0][0x3dc], R0 ;  /* 0x0000f70009047a24 */ /* 0x000fe400078e0200 */
[----:B------:R-:W-:Y:S01]  /*af90*/  IMAD.SHL.U32 R0, R5, 0x2, RZ ;  /* 0x0000000205007824 */ /* 0x000fe200078e00ff */
[----:B------:R-:W-:Y:S01]  /*afa0*/  @!P2 ST.E [R12.64], R51 ;  /* 0x000000330c00a985 */ /* 0x000fe2000c101906 */
[----:B------:R-:W-:-:S03]  /*afb0*/  IMAD.IADD R3, R3, 0x1, R4 ;  /* 0x0000000103037824 */ /* 0x000fc600078e0204 */
[----:B---3--:R-:W-:Y:S04]  /*afc0*/  @!P1 ST.E [R16.64], R53 ;  /* 0x0000003510009985 */ /* 0x008fe8000c101906 */
[----:B------:R1:W-:Y:S01]  /*afd0*/  @!P0 ST.E [R10.64], R54 ;  /* 0x000000360a008985 */ /* 0x0003e2000c101906 */
[----:B------:R-:W-:-:S03]  /*afe0*/  LEA R25, P0, R2, c[0x0][0x380], 0x1 ;  /* 0x0000e00002197a11 */ /* 0x000fc600078008ff */
[----:B------:R2:W3:Y:S04]  /*aff0*/  LDS.128 R36, [R0+0x880] ;  /* 0x0008800000247984 */ /* 0x0004e80000000c00 */
[----:B------:R2:W4:Y:S04]  /*b000*/  LDS.128 R48, [R0+0x1080] ;  /* 0x0010800000307984 */ /* 0x0005280000000c00 */
[----:B------:R2:W2:Y:S04]  /*b010*/  LDS.128 R60, [R0+0x1880] ;  /* 0x00188000003c7984 */ /* 0x0004a80000000c00 */
[----:B------:R2:W2:Y:S04]  /*b020*/  LDS.128 R32, [R0+0x2880] ;  /* 0x0028800000207984 */ /* 0x0004a80000000c00 */
[----:B------:R2:W2:Y:S04]  /*b030*/  LDS.128 R44, [R0+0x3080] ;  /* 0x00308000002c7984 */ /* 0x0004a80000000c00 */
[----:B------:R2:W2:Y:S01]  /*b040*/  LDS.128 R56, [R0+0x3880] ;  /* 0x0038800000387984 */ /* 0x0004a20000000c00 */
[----:B-1----:R-:W-:-:S03]  /*b050*/  LEA R11, R21, R52, 0x7 ;  /* 0x00000034150b7211 */ /* 0x002fc600078e38ff */
[----:B------:R1:W1:Y:S01]  /*b060*/  LDS.128 R28, [R0+0x4880] ;  /* 0x00488000001c7984 */ /* 0x0002620000000c00 */
[----:B------:R-:W-:Y:S02]  /*b070*/  LEA.HI.X R10, R2, c[0x0][0x384], R3, 0x1, P0 ;  /* 0x0000e100020a7a11 */ /* 0x000fe400000f0c03 */
[----:B------:R-:W-:Y:S01]  /*b080*/  ISETP.GE.AND P0, PT, R11, R24, PT ;  /* 0x000000180b00720c */ /* 0x000fe20003f06270 */
[----:B------:R1:W1:Y:S04]  /*b090*/  LDS.128 R40, [R0+0x5080] ;  /* 0x0050800000287984 */ /* 0x0002680000000c00 */
[----:B------:R1:W1:Y:S04]  /*b0a0*/  LDS.128 R64, [R0+0x5880] ;  /* 0x0058800000407984 */ /* 0x0002680000000c00 */
[----:B------:R1:W1:Y:S04]  /*b0b0*/  SHFL.IDX PT, R2, R25, RZ, 0x1c1f ;  /* 0x001c1fff19027589 */ /* 0x00026800000e0000 */
[----:B------:R1:W1:Y:S01]  /*b0c0*/  SHFL.IDX PT, R3, R10, RZ, 0x1c1f ;  /* 0x001c1fff0a037589 */ /* 0x00026200000e0000 */
[----:B------:R-:W-:Y:S05]  /*b0d0*/  @P0 BRA `(.L_x_39) ;  /* 0x0000014000000947 */ /* 0x000fea0003800000 */
[----:B---3--:R-:W3:Y:S01]  /*b0e0*/  LDS.128 R20, [R0+0x80] ;  /* 0x0000800000147984 */ /* 0x008ee20000000c00 */
[----:B------:R-:W-:-:S02]  /*b0f0*/  IADD3 R5, R6, 0x20, RZ ;  /* 0x0000002006057810 */ /* 0x000fc40007ffe0ff */
[C---:B------:R-:W-:Y:S01]  /*b100*/  IADD3 R7, R6.reuse, 0x40, RZ ;  /* 0x0000004006077810 */ /* 0x040fe20007ffe0ff */
[----:B------:R-:W5:Y:S01]  /*b110*/  LDS.128 R16, [R0+0x2080] ;  /* 0x0020800000107984 */ /* 0x000f620000000c00 */
[----:B------:R-:W-:Y:S02]  /*b120*/  ISETP.GE.AND P1, PT, R5, c[0x0][0x3c8], PT ;  /* 0x0000f20005007a0c */ /* 0x000fe40003f26270 */
[----:B------:R-:W-:Y:S01]  /*b130*/  ISETP.GE.AND P0, PT, R7, c[0x0][0x3c8], PT ;  /* 0x0000f20007007a0c */ /* 0x000fe20003f06270 */
[----:B------:R4:W2:Y:S01]  /*b140*/  LDS.128 R12, [R0+0x4080] ;  /* 0x00408000000c7984 */ /* 0x0008a20000000c00 */
[----:B------:R-:W-:-:S09]  /*b150*/  ISETP.GE.AND P2, PT, R6, c[0x0][0x3c8], PT ;  /* 0x0000f20006007a0c */ /* 0x000fd20003f46270 */
[----:B------:R-:W-:-:S04]  /*b160*/  @!P1 SHF.R.S32.HI R4, RZ, 0x1f, R5 ;  /* 0x0000001fff049819 */ /* 0x000fc80000011405 */
[----:B------:R-:W-:Y:S01]  /*b170*/  @!P1 LEA.HI R4, R4, R5, RZ, 0x3 ;  /* 0x0000000504049211 */ /* 0x000fe200078f18ff */
[----:B-1----:R-:W-:-:S03]  /*b180*/  @!P2 IMAD.WIDE R8, R6, 0x2, R2 ;  /* 0x000000020608a825 */ /* 0x002fc600078e0202 */
[----:B------:R-:W-:Y:S02]  /*b190*/  @!P1 LOP3.LUT R4, R4, 0xfffffff8, RZ, 0xc0, !PT ;  /* 0xfffffff804049812 */ /* 0x000fe400078ec0ff */
[----:B--2-4-:R-:W-:-:S03]  /*b1a0*/  @!P0 SHF.R.S32.HI R0, RZ, 0x1f, R7 ;  /* 0x0000001fff008819 */ /* 0x014fc60000011407 */
[----:B------:R-:W-:Y:S01]  /*b1b0*/  @!P1 IMAD.WIDE R4, R4, 0x2, R2 ;  /* 0x0000000204049825 */ /* 0x000fe200078e0202 */
[----:B------:R-:W-:-:S04]  /*b1c0*/  @!P0 LEA.HI R0, R0, R7, RZ, 0x3 ;  /* 0x0000000700008211 */ /* 0x000fc800078f18ff */
[----:B------:R-:W-:Y:S01]  /*b1d0*/  @!P0 LOP3.LUT R0, R0, 0xfffffff8, RZ, 0xc0, !PT ;  /* 0xfffffff800008812 */ /* 0x000fe200078ec0ff */
[----:B---3--:R1:W-:Y:S04]  /*b1e0*/  @!P2 ST.E.128 [R8.64], R20 ;  /* 0x000000140800a985 */ /* 0x0083e8000c101d06 */
[----:B------:R-:W-:Y:S01]  /*b1f0*/  @!P0 IMAD.WIDE R2, R0, 0x2, R2 ;  /* 0x0000000200028825 */ /* 0x000fe200078e0202 */
[----:B-----5:R1:W-:Y:S04]  /*b200*/  @!P1 ST.E.128 [R4.64], R16 ;  /* 0x0000001004009985 */ /* 0x0203e8000c101d06 */
[----:B------:R1:W-:Y:S02]  /*b210*/  @!P0 ST.E.128 [R2.64], R12 ;  /* 0x0000000c02008985 */ /* 0x0003e4000c101d06 */
.L_x_39:
[----:B---3--:R-:W-:Y:S05]  /*b220*/  BSYNC B0 ;  /* 0x0000000000007941 */ /* 0x008fea0003800000 */
.L_x_38:
[----:B-12---:R-:W-:Y:S01]  /*b230*/  IADD3 R0, R11, 0x20, RZ ;  /* 0x000000200b007810 */ /* 0x006fe20007ffe0ff */
[----:B------:R1:W2:Y:S01]  /*b240*/  SHFL.IDX PT, R3, R10, 0x1, 0x1c1f ;  /* 0x003c1f000a037f89 */ /* 0x0002a200000e0000 */
[----:B------:R-:W-:Y:S02]  /*b250*/  BSSY B0, `(.L_x_40) ;  /* 0x0000015000007945 */ /* 0x000fe40003800000 */
[----:B------:R-:W-:Y:S01]  /*b260*/  ISETP.GE.AND P0, PT, R0, R24, PT ;  /* 0x000000180000720c */ /* 0x000fe20003f06270 */
[----:B------:R1:W3:-:S12]  /*b270*/  SHFL.IDX PT, R2, R25, 0x1, 0x1c1f ;  /* 0x003c1f0019027f89 */ /* 0x0002d800000e0000 */
[----:B------:R-:W-:Y:S05]  /*b280*/  @P0 BRA `(.L_x_41) ;  /* 0x0000011000000947 */ /* 0x000fea0003800000 */
[C---:B------:R-:W-:Y:S02]  /*b290*/  IADD3 R5, R6.reuse, 0x20, RZ ;  /* 0x0000002006057810 */ /* 0x040fe40007ffe0ff */
[C---:B------:R-:W-:Y:S02]  /*b2a0*/  IADD3 R7, R6.reuse, 0x40, RZ ;  /* 0x0000004006077810 */ /* 0x040fe40007ffe0ff */
[----:B------:R-:W-:Y:S02]  /*b2b0*/  ISETP.GE.AND P1, PT, R5, c[0x0][0x3c8], PT ;  /* 0x0000f20005007a0c */ /* 0x000fe40003f26270 */
        /* <DEDUP_REMOVED lines=14> */
.L_x_41:
[----:B------:R-:W-:Y:S05]  /*b3a0*/  BSYNC B0 ;  /* 0x0000000000007941 */ /* 0x000fea0003800000 */
.L_x_40:
[----:B------:R-:W-:Y:S01]  /*b3b0*/  IADD3 R0, R11, 0x40, RZ ;  /* 0x000000400b007810 */ /* 0x000fe20007ffe0ff */
[----:B--2---:R2:W1:Y:S01]  /*b3c0*/  SHFL.IDX PT, R3, R10, 0x2, 0x1c1f ;  /* 0x005c1f000a037f89 */ /* 0x00446200000e0000 */
[----:B------:R-:W-:Y:S02]  /*b3d0*/  BSSY B0, `(.L_x_42) ;  /* 0x0000015000007945 */ /* 0x000fe40003800000 */
[----:B------:R-:W-:Y:S01]  /*b3e0*/  ISETP.GE.AND P0, PT, R0, R24, PT ;  /* 0x000000180000720c */ /* 0x000fe20003f06270 */
[----:B---3--:R2:W3:-:S12]  /*b3f0*/  SHFL.IDX PT, R2, R25, 0x2, 0x1c1f ;  /* 0x005c1f0019027f89 */ /* 0x0084d800000e0000 */
        /* <DEDUP_REMOVED lines=9> */
[--C-:B-1-3--:R-:W-:Y:S01]  /*b490*/  @!P2 IMAD.WIDE R8, R6, 0x2, R2.reuse ;  /* 0x000000020608a825 */ /* 0x10afe200078e0202 */
[----:B------:R-:W-:Y:S02]  /*b4a0*/  @!P0 LEA.HI R0, R0, R7, RZ, 0x3 ;  /* 0x0000000700008211 */ /* 0x000fe400078f18ff */
[----:B------:R-:W-:Y:S02]  /*b4b0*/  @!P1 LOP3.LUT R4, R4, 0xfffffff8, RZ, 0xc0, !PT ;  /* 0xfffffff804049812 */ /* 0x000fe400078ec0ff */
[----:B------:R-:W-:Y:S01]  /*b4c0*/  @!P0 LOP3.LUT R0, R0, 0xfffffff8, RZ, 0xc0, !PT ;  /* 0xfffffff800008812 */ /* 0x000fe200078ec0ff */
[----:B----4-:R1:W-:Y:S02]  /*b4d0*/  @!P2 ST.E.128 [R8.64], R48 ;  /* 0x000000300800a985 */ /* 0x0103e4000c101d06 */
[----:B------:R-:W-:-:S04]  /*b4e0*/  @!P1 IMAD.WIDE R4, R4, 0x2, R2 ;  /* 0x0000000204049825 */ /* 0x000fc800078e0202 */
[----:B------:R-:W-:Y:S01]  /*b4f0*/  @!P0 IMAD.WIDE R2, R0, 0x2, R2 ;  /* 0x0000000200028825 */ /* 0x000fe200078e0202 */
[----:B------:R1:W-:Y:S04]  /*b500*/  @!P1 ST.E.128 [R4.64], R44 ;  /* 0x0000002c04009985 */ /* 0x0003e8000c101d06 */
[----:B------:R1:W-:Y:S02]  /*b510*/  @!P0 ST.E.128 [R2.64], R40 ;  /* 0x0000002802008985 */ /* 0x0003e4000c101d06 */
.L_x_43:
[----:B------:R-:W-:Y:S05]  /*b520*/  BSYNC B0 ;  /* 0x0000000000007941 */ /* 0x000fea0003800000 */
.L_x_42:
[----:B------:R-:W-:Y:S01]  /*b530*/  IADD3 R0, R11, 0x60, RZ ;  /* 0x000000600b007810 */ /* 0x000fe20007ffe0ff */
[----:B-1----:R1:W2:Y:S03]  /*b540*/  SHFL.IDX PT, R3, R10, 0x3, 0x1c1f ;  /* 0x007c1f000a037f89 */ /* 0x0022a600000e0000 */
[----:B------:R-:W-:Y:S01]  /*b550*/  ISETP.GE.AND P0, PT, R0, R24, PT ;  /* 0x000000180000720c */ /* 0x000fe20003f06270 */
[----:B---3--:R1:W3:-:S12]  /*b560*/  SHFL.IDX PT, R2, R25, 0x3, 0x1c1f ;  /* 0x007c1f0019027f89 */ /* 0x0082d800000e0000 */
[----:B------:R-:W-:Y:S05]  /*b570*/  @P0 EXIT ;  /* 0x000000000000094d */ /* 0x000fea0003800000 */
[C---:B------:R-:W-:Y:S02]  /*b580*/  IADD3 R4, R6.reuse, 0x20, RZ ;  /* 0x0000002006047810 */ /* 0x040fe40007ffe0ff */
[----:B------:R-:W-:Y:S02]  /*b590*/  ISETP.GE.AND P1, PT, R6, c[0x0][0x3c8], PT ;  /* 0x0000f20006007a0c */ /* 0x000fe40003f26270 */
[----:B------:R-:W-:-:S11]  /*b5a0*/  ISETP.GE.AND P0, PT, R4, c[0x0][0x3c8], PT ;  /* 0x0000f20004007a0c */ /* 0x000fd60003f06270 */
[----:B--23--:R-:W-:Y:S02]  /*b5b0*/  @!P1 IMAD.WIDE R8, R6, 0x2, R2 ;  /* 0x0000000206089825 */ /* 0x00cfe400078e0202 */
[----:B------:R-:W-:-:S03]  /*b5c0*/  @!P0 SHF.R.S32.HI R0, RZ, 0x1f, R4 ;  /* 0x0000001fff008819 */ /* 0x000fc60000011404 */
[----:B------:R2:W-:Y:S01]  /*b5d0*/  @!P1 ST.E.128 [R8.64], R60 ;  /* 0x0000003c08009985 */ /* 0x0005e2000c101d06 */
[----:B------:R-:W-:-:S04]  /*b5e0*/  @!P0 LEA.HI R0, R0, R4, RZ, 0x3 ;  /* 0x0000000400008211 */ /* 0x000fc800078f18ff */
[----:B------:R-:W-:-:S05]  /*b5f0*/  @!P0 LOP3.LUT R0, R0, 0xfffffff8, RZ, 0xc0, !PT ;  /* 0xfffffff800008812 */ /* 0x000fca00078ec0ff */
[----:B------:R-:W-:Y:S01]  /*b600*/  @!P0 IMAD.WIDE R4, R0, 0x2, R2 ;  /* 0x0000000200048825 */ /* 0x000fe200078e0202 */
[----:B------:R-:W-:-:S04]  /*b610*/  IADD3 R0, R6, 0x40, RZ ;  /* 0x0000004006007810 */ /* 0x000fc80007ffe0ff */
[----:B------:R2:W-:Y:S01]  /*b620*/  @!P0 ST.E.128 [R4.64], R56 ;  /* 0x0000003804008985 */ /* 0x0005e2000c101d06 */
[----:B------:R-:W-:-:S13]  /*b630*/  ISETP.GE.AND P0, PT, R0, c[0x0][0x3c8], PT ;  /* 0x0000f20000007a0c */ /* 0x000fda0003f06270 */
[----:B------:R-:W-:Y:S05]  /*b640*/  @P0 EXIT ;  /* 0x000000000000094d */ /* 0x000fea0003800000 */
[----:B--2---:R-:W-:-:S04]  /*b650*/  SHF.R.S32.HI R4, RZ, 0x1f, R0 ;  /* 0x0000001fff047819 */ /* 0x004fc80000011400 */
[----:B------:R-:W-:-:S04]  /*b660*/  LEA.HI R0, R4, R0, RZ, 0x3 ;  /* 0x0000000004007211 */ /* 0x000fc800078f18ff */
[----:B------:R-:W-:-:S05]  /*b670*/  LOP3.LUT R0, R0, 0xfffffff8, RZ, 0xc0, !PT ;  /* 0xfffffff800007812 */ /* 0x000fca00078ec0ff */
[----:B------:R-:W-:-:S05]  /*b680*/  IMAD.WIDE R2, R0, 0x2, R2 ;  /* 0x0000000200027825 */ /* 0x000fca00078e0202 */
[----:B------:R-:W-:Y:S01]  /*b690*/  ST.E.128 [R2.64], R64 ;  /* 0x0000004002007985 */ /* 0x000fe2000c101d06 */
[----:B------:R-:W-:Y:S05]  /*b6a0*/  EXIT ;  /* 0x000000000000794d */ /* 0x000fea0003800000 */
.L_x_36:
[----:B------:R-:W2:Y:S01]  /*b6b0*/  LDL R8, [R1+0x2c] ;  /* 0x00002c0001087983 */ /* 0x000ea20000100800 */
[----:B------:R-:W-:Y:S01]  /*b6c0*/  ISETP.NE.U32.AND P1, PT, RZ, c[0x0][0x508], PT ;  /* 0x00014200ff007a0c */ /* 0x000fe20003f25070 */
[----:B------:R-:W-:Y:S01]  /*b6d0*/  IMAD.MOV.U32 R2, RZ, RZ, 0x4 ;  /* 0x00000004ff027424 */ /* 0x000fe200078e00ff */
[----:B------:R-:W-:Y:S02]  /*b6e0*/  ISETP.NE.U32.AND P0, PT, RZ, c[0x0][0x500], PT ;  /* 0x00014000ff007a0c */ /* 0x000fe40003f05070 */
[----:B------:R-:W-:Y:S02]  /*b6f0*/  ISETP.NE.AND.EX P1, PT, RZ, c[0x0][0x50c], PT, P1 ;  /* 0x00014300ff007a0c */ /* 0x000fe40003f25310 */
[----:B------:R-:W-:Y:S01]  /*b700*/  ISETP.NE.AND.EX P0, PT, RZ, c[0x0][0x504], PT, P0 ;  /* 0x00014100ff007a0c */ /* 0x000fe20003f05300 */
[----:B------:R-:W-:Y:S02]  /*b710*/  IMAD.MOV.U32 R13, RZ, RZ, c[0x0][0x388] ;  /* 0x0000e200ff0d7624 */ /* 0x000fe400078e00ff */
[----:B--2---:R-:W-:-:S08]  /*b720*/  IMAD.WIDE R6, R8, R2, c[0x0][0x500] ;  /* 0x0001400008067625 */ /* 0x004fd000078e0202 */
[----:B------:R-:W-:Y:S02]  /*b730*/  @P1 IMAD.WIDE R2, R8, R2, c[0x0][0x508] ;  /* 0x0001420008021625 */ /* 0x000fe400078e0202 */
[----:B------:R-:W2:Y:S04]  /*b740*/  @P0 LDG.E R0, [R6.64] ;  /* 0x0000000606000981 */ /* 0x000ea8000c1e1900 */
[----:B------:R1:W5:Y:S01]  /*b750*/  @P1 LDG.E R13, [R2.64] ;  /* 0x00000006020d1981 */ /* 0x000362000c1e1900 */
[----:B------:R-:W-:Y:S02]  /*b760*/  CS2R R4, SRZ ;  /* 0x0000000000047805 */ /* 0x000fe4000001ff00 */
[--C-:B--2---:R-:W-:Y:S01]  /*b770*/  @P0 SHF.R.S32.HI R5, RZ, 0x1f, R0.reuse ;  /* 0x0000001fff050819 */ /* 0x104fe20000011400 */
[----:B------:R-:W-:Y:S01]  /*b780*/  @P0 IMAD.MOV.U32 R4, RZ, RZ, R0 ;  /* 0x000000ffff040224 */ /* 0x000fe200078e0000 */
[----:B------:R-:W-:Y:S05]  /*b790*/  @P1 BRA `(.L_x_44) ;  /* 0x0000004000001947 */ /* 0x000fea0003800000 */
[----:B-1----:R-:W-:Y:S05]  /*b7a0*/  @!P0 BRA `(.L_x_44) ;  /* 0x0000003000008947 */ /* 0x002fea0003800000 */
[----:B------:R1:W2:Y:S04]  /*b7b0*/  LDG.E R0, [R6.64] ;  /* 0x0000000606007981 */ /* 0x0002a8000c1e1900 */
[----:B-1----:R-:W2:Y:S02]  /*b7c0*/  LDG.E R6, [R6.64+0x4] ;  /* 0x0000040606067981 */ /* 0x002ea4000c1e1900 */
[----:B--2--5:R-:W-:-:S02]  /*b7d0*/  IADD3 R13, -R0, R6, RZ ;  /* 0x00000006000d7210 */ /* 0x024fc40007ffe1ff */
.L_x_44:
[----:B-1----:R-:W1:Y:S01]  /*b7e0*/  S2R R11, SR_TID.X ;  /* 0x00000000000b7919 */ /* 0x002e620000002100 */
[----:B------:R-:W-:Y:S01]  /*b7f0*/  SHF.R.S32.HI R0, RZ, 0x1f, R8 ;  /* 0x0000001fff007819 */ /* 0x000fe20000011408 */
[----:B------:R-:W-:Y:S01]  /*b800*/  BSSY B0, `(.L_x_45) ;  /* 0x0000029000007945 */ /* 0x000fe20003800000 */
[----:B------:R-:W-:Y:S01]  /*b810*/  SEL R9, R8, RZ, !P0 ;  /* 0x000000ff08097207 */ /* 0x000fe20004000000 */
[----:B------:R-:W2:Y:S01]  /*b820*/  S2R R2, SR_CTAID.Y ;  /* 0x0000000000027919 */ /* 0x000ea20000002600 */
[----:B------:R-:W-:-:S03]  /*b830*/  SEL R10, R0, RZ, !P0 ;  /* 0x000000ff000a7207 */ /* 0x000fc60004000000 */
[----:B------:R-:W3:Y:S01]  /*b840*/  S2R R12, SR_CTAID.Y ;  /* 0x00000000000c7919 */ /* 0x000ee20000002600 */
[----:B-1----:R-:W-:Y:S02]  /*b850*/  ISETP.GE.AND P1, PT, R11, 0x80, PT ;  /* 0x000000800b00780c */ /* 0x002fe40003f26270 */
[----:B--2---:R-:W-:-:S11]  /*b860*/  SHF.R.S32.HI R14, RZ, 0x1f, R2 ;  /* 0x0000001fff0e7819 */ /* 0x004fd60000011402 */
[----:B------:R-:W-:Y:S05]  /*b870*/  @P1 BRA `(.L_x_46) ;  /* 0x0000021000001947 */ /* 0x000fea0003800000 */
[----:B---3--:R-:W1:Y:S01]  /*b880*/  S2R R8, SR_CTAID.X ;  /* 0x0000000000087919 */ /* 0x008e620000002500 */
[----:B-----5:R-:W-:Y:S01]  /*b890*/  IMAD R0, R13, c[0x0][0x4e8], RZ ;  /* 0x00013a000d007a24 */ /* 0x020fe200078e02ff */
[----:B-1----:R-:W-:-:S04]  /*b8a0*/  LEA R8, R8, R11, 0x7 ;  /* 0x0000000b08087211 */ /* 0x002fc800078e38ff */
[----:B------:R-:W-:-:S13]  /*b8b0*/  ISETP.GE.AND P0, PT, R8, R0, PT ;  /* 0x000000000800720c */ /* 0x000fda0003f06270 */
[----:B------:R-:W-:Y:S05]  /*b8c0*/  @P0 BRA `(.L_x_46) ;  /* 0x000001c000000947 */ /* 0x000fea0003800000 */
[----:B------:R-:W-:Y:S01]  /*b8d0*/  MOV R0, c[0x0][0x4e8] ;  /* 0x00013a0000007a02 */ /* 0x000fe20000000f00 */
[----:B------:R-:W-:Y:S01]  /*b8e0*/  IMAD R6, R14, c[0x0][0x490], RZ ;  /* 0x000124000e067a24 */ /* 0x000fe200078e02ff */
[----:B------:R-:W-:Y:S01]  /*b8f0*/  MOV R2, R4 ;  /* 0x0000000400027202 */ /* 0x000fe20000000f00 */
[----:B------:R-:W-:Y:S01]  /*b900*/  IMAD.MOV.U32 R3, RZ, RZ, R5 ;  /* 0x000000ffff037224 */ /* 0x000fe200078e0005 */
[----:B------:R-:W-:Y:S01]  /*b910*/  ISETP.NE.AND P0, PT, R0, 0x1, PT ;  /* 0x000000010000780c */ /* 0x000fe20003f05270 */
[C---:B------:R-:W-:Y:S01]  /*b920*/  IMAD R6, R12.reuse, c[0x0][0x494], R6 ;  /* 0x000125000c067a24 */ /* 0x040fe200078e0206 */
[----:B------:R-:W-:Y:S01]  /*b930*/  MOV R0, R8 ;  /* 0x0000000800007202 */ /* 0x000fe20000000f00 */
[----:B------:R-:W-:-:S05]  /*b940*/  IMAD.WIDE.U32 R2, R12, c[0x0][0x490], R2 ;  /* 0x000124000c027a25 */ /* 0x000fca00078e0002 */
[----:B------:R-:W-:-:S05]  /*b950*/  IADD3 R3, R6, R3, RZ ;  /* 0x0000000306037210 */ /* 0x000fca0007ffe0ff */
[----:B------:R-:W-:-:S04]  /*b960*/  @P0 IMAD.HI.U32 R7, R8, c[0x0][0x4ec], RZ ;  /* 0x00013b0008070a27 */ /* 0x000fc800078e00ff */
[----:B------:R-:W-:Y:S01]  /*b970*/  IMAD.WIDE.U32 R2, R9, c[0x0][0x498], R2 ;  /* 0x0001260009027a25 */ /* 0x000fe200078e0002 */
[----:B------:R-:W-:-:S03]  /*b980*/  @P0 SHF.R.U32.HI R0, RZ, c[0x0][0x4f0], R7 ;  /* 0x00013c00ff000a19 */ /* 0x000fc60000011607 */
[----:B------:R-:W-:Y:S01]  /*b990*/  IMAD R7, R10, c[0x0][0x498], RZ ;  /* 0x000126000a077a24 */ /* 0x000fe200078e02ff */
[----:B------:R-:W-:Y:S01]  /*b9a0*/  IADD3 R2, P0, R0, R2, RZ ;  /* 0x0000000200027210 */ /* 0x000fe20007f1e0ff */
[----:B------:R-:W-:Y:S02]  /*b9b0*/  IMAD.MOV R6, RZ, RZ, -R0 ;  /* 0x000000ffff067224 */ /* 0x000fe400078e0a00 */
[----:B------:R-:W-:Y:S02]  /*b9c0*/  IMAD R7, R9, c[0x0][0x49c], R7 ;  /* 0x0001270009077a24 */ /* 0x000fe400078e0207 */
[----:B------:R-:W-:Y:S01]  /*b9d0*/  IMAD R6, R6, c[0x0][0x4e8], R8 ;  /* 0x00013a0006067a24 */ /* 0x000fe200078e0208 */
[----:B------:R-:W-:-:S04]  /*b9e0*/  SHF.R.S32.HI R8, RZ, 0x1f, R0 ;  /* 0x0000001fff087819 */ /* 0x000fc80000011400 */
[----:B------:R-:W-:Y:S02]  /*b9f0*/  SHF.R.S32.HI R0, RZ, 0x1f, R6 ;  /* 0x0000001fff007819 */ /* 0x000fe40000011406 */
[----:B------:R-:W-:-:S03]  /*ba00*/  IADD3.X R3, R8, R3, R7, P0, !PT ;  /* 0x0000000308037210 */ /* 0x000fc600007fe407 */
[----:B------:R-:W-:Y:S02]  /*ba10*/  IMAD R0, R0, c[0x0][0x488], RZ ;  /* 0x0001220000007a24 */ /* 0x000fe400078e02ff */
[----:B------:R-:W-:-:S04]  /*ba20*/  IMAD.WIDE.U32 R2, R6, c[0x0][0x488], R2 ;  /* 0x0001220006027a25 */ /* 0x000fc800078e0002 */
[----:B------:R-:W-:Y:S01]  /*ba30*/  IMAD R0, R6, c[0x0][0x48c], R0 ;  /* 0x0001230006007a24 */ /* 0x000fe200078e0200 */
[----:B------:R-:W-:-:S04]  /*ba40*/  LEA R6, P0, R2, c[0x0][0x450], 0x2 ;  /* 0x0001140002067a11 */ /* 0x000fc800078010ff */
[----:B------:R-:W-:-:S04]  /*ba50*/  IADD3 R0, R3, R0, RZ ;  /* 0x0000000003007210 */ /* 0x000fc80007ffe0ff */
[----:B------:R-:W-:Y:S02]  /*ba60*/  LEA.HI.X R7, R2, c[0x0][0x454], R0, 0x2, P0 ;  /* 0x0001150002077a11 */ /* 0x000fe400000f1400 */
[----:B------:R-:W-:-:S05]  /*ba70*/  MOV R0, 0xff800000 ;  /* 0xff80000000007802 */ /* 0x000fca0000000f00 */
[----:B------:R1:W-:Y:S02]  /*ba80*/  STG.E [R6.64], R0 ;  /* 0x0000000006007986 */ /* 0x0003e4000c101906 */
.L_x_46:
[----:B---3--:R-:W-:Y:S05]  /*ba90*/  BSYNC B0 ;  /* 0x0000000000007941 */ /* 0x008fea0003800000 */
.L_x_45:
[----:B------:R-:W2:Y:S01]  /*baa0*/  S2R R15, SR_CTAID.X ;  /* 0x00000000000f7919 */ /* 0x000ea20000002500 */
[----:B-1----:R-:W-:Y:S01]  /*bab0*/  IMAD R0, R5, c[0x0][0x3a0], RZ ;  /* 0x0000e80005007a24 */ /* 0x002fe200078e02ff */
[----:B------:R-:W-:Y:S01]  /*bac0*/  SHF.R.S32.HI R5, RZ, 0x1f, R11 ;  /* 0x0000001fff057819 */ /* 0x000fe2000001140b */
[C---:B------:R-:W-:Y:S01]  /*bad0*/  IMAD.WIDE.U32 R2, R4.reuse, c[0x0][0x3a0], RZ ;  /* 0x0000e80004027a25 */ /* 0x040fe200078e00ff */
[----:B------:R-:W-:Y:S01]  /*bae0*/  MOV R6, c[0x0][0x4e8] ;  /* 0x00013a0000067a02 */ /* 0x000fe20000000f00 */
[----:B------:R-:W-:Y:S01]  /*baf0*/  BSSY B0, `(.L_x_47) ;  /* 0x000003b000007945 */ /* 0x000fe20003800000 */
[----:B------:R-:W-:Y:S01]  /*bb00*/  LEA.HI R5, R5, R11, RZ, 0x2 ;  /* 0x0000000b05057211 */ /* 0x000fe200078f10ff */
[----:B------:R-:W-:Y:S01]  /*bb10*/  IMAD R0, R4, c[0x0][0x3a4], R0 ;  /* 0x0000e90004007a24 */ /* 0x000fe200078e0200 */
[----:B------:R-:W-:Y:S01]  /*bb20*/  ISETP.NE.AND P0, PT, R6, 0x1, PT ;  /* 0x000000010600780c */ /* 0x000fe20003f05270 */
[----:B------:R-:W-:Y:S01]  /*bb30*/  IMAD R6, R10, c[0x0][0x3f0], RZ ;  /* 0x0000fc000a067a24 */ /* 0x000fe200078e02ff */
[----:B------:R-:W-:Y:S01]  /*bb40*/  LOP3.LUT R4, R5, 0xfffffffc, RZ, 0xc0, !PT ;  /* 0xfffffffc05047812 */ /* 0x000fe200078ec0ff */
[----:B-----5:R-:W-:Y:S01]  /*bb50*/  IMAD R13, R13, c[0x0][0x4e8], RZ ;  /* 0x00013a000d0d7a24 */ /* 0x020fe200078e02ff */
[----:B------:R-:W-:Y:S01]  /*bb60*/  IADD3 R3, R3, R0, RZ ;  /* 0x0000000003037210 */ /* 0x000fe20007ffe0ff */
[----:B------:R-:W-:-:S02]  /*bb70*/  IMAD R0, R14, c[0x0][0x3e8], RZ ;  /* 0x0000fa000e007a24 */ /* 0x000fc400078e02ff */
[----:B------:R-:W-:Y:S01]  /*bb80*/  IMAD.IADD R8, R11, 0x1, -R4 ;  /* 0x000000010b087824 */ /* 0x000fe200078e0a04 */
[----:B------:R-:W-:Y:S01]  /*bb90*/  SHF.R.S32.HI R11, RZ, 0x2, R5 ;  /* 0x00000002ff0b7819 */ /* 0x000fe20000011405 */
[C---:B------:R-:W-:Y:S02]  /*bba0*/  IMAD R0, R12.reuse, c[0x0][0x3ec], R0 ;  /* 0x0000fb000c007a24 */ /* 0x040fe400078e0200 */
[----:B------:R-:W-:Y:S01]  /*bbb0*/  IMAD.WIDE.U32 R2, R12, c[0x0][0x3e8], R2 ;  /* 0x0000fa000c027a25 */ /* 0x000fe200078e0002 */
[----:B------:R-:W-:-:S03]  /*bbc0*/  LEA R4, R8, R11, 0x5 ;  /* 0x0000000b08047211 */ /* 0x000fc600078e28ff */
[----:B------:R-:W-:Y:S01]  /*bbd0*/  IMAD R7, R9, c[0x0][0x3f4], R6 ;  /* 0x0000fd0009077a24 */ /* 0x000fe200078e0206 */
[----:B------:R-:W-:Y:S01]  /*bbe0*/  IADD3 R3, R0, R3, RZ ;  /* 0x0000000300037210 */ /* 0x000fe20007ffe0ff */
[C---:B--2---:R-:W-:Y:S01]  /*bbf0*/  IMAD R4, R15.reuse, 0x80, R4 ;  /* 0x000000800f047824 */ /* 0x044fe200078e0204 */
[----:B------:R-:W-:-:S03]  /*bc00*/  LEA R11, R15, R11, 0x7 ;  /* 0x0000000b0f0b7211 */ /* 0x000fc600078e38ff */
[----:B------:R-:W-:Y:S01]  /*bc10*/  @P0 IMAD.HI.U32 R5, R4, c[0x0][0x4ec], RZ ;  /* 0x00013b0004050a27 */ /* 0x000fe200078e00ff */
[----:B------:R-:W-:-:S03]  /*bc20*/  MOV R0, R4 ;  /* 0x0000000400007202 */ /* 0x000fc60000000f00 */
[----:B------:R-:W-:Y:S01]  /*bc30*/  IMAD.WIDE.U32 R2, R9, c[0x0][0x3f0], R2 ;  /* 0x0000fc0009027a25 */ /* 0x000fe200078e0002 */
[----:B------:R-:W-:-:S04]  /*bc40*/  @P0 SHF.R.U32.HI R0, RZ, c[0x0][0x4f0], R5 ;  /* 0x00013c00ff000a19 */ /* 0x000fc80000011605 */
[--C-:B------:R-:W-:Y:S01]  /*bc50*/  SHF.R.S32.HI R6, RZ, 0x1f, R0.reuse ;  /* 0x0000001fff067819 */ /* 0x100fe20000011400 */
[----:B------:R-:W-:Y:S01]  /*bc60*/  IMAD.MOV R5, RZ, RZ, -R0 ;  /* 0x000000ffff057224 */ /* 0x000fe200078e0a00 */
[----:B------:R-:W-:-:S03]  /*bc70*/  IADD3 R3, R3, R7, RZ ;  /* 0x0000000703037210 */ /* 0x000fc60007ffe0ff */
[----:B------:R-:W-:Y:S02]  /*bc80*/  IMAD R6, R6, c[0x0][0x3e0], RZ ;  /* 0x0000f80006067a24 */ /* 0x000fe400078e02ff */
[----:B------:R-:W-:Y:S02]  /*bc90*/  IMAD R5, R5, c[0x0][0x4e8], R4 ;  /* 0x00013a0005057a24 */ /* 0x000fe400078e0204 */
[----:B------:R-:W-:-:S03]  /*bca0*/  IMAD.WIDE.U32 R2, R0, c[0x0][0x3e0], R2 ;  /* 0x0000f80000027a25 */ /* 0x000fc600078e0002 */
[----:B------:R-:W-:Y:S01]  /*bcb0*/  SHF.R.S32.HI R4, RZ, 0x1f, R5 ;  /* 0x0000001fff047819 */ /* 0x000fe20000011405 */
[----:B------:R-:W-:-:S05]  /*bcc0*/  IMAD R0, R0, c[0x0][0x3e4], R6 ;  /* 0x0000f90000007a24 */ /* 0x000fca00078e0206 */
[----:B------:R-:W-:Y:S01]  /*bcd0*/  IADD3 R3, R3, R0, RZ ;  /* 0x0000000003037210 */ /* 0x000fe20007ffe0ff */
[----:B------:R-:W-:-:S04]  /*bce0*/  IMAD R0, R4, c[0x0][0x3d8], RZ ;  /* 0x0000f60004007a24 */ /* 0x000fc800078e02ff */
[C---:B------:R-:W-:Y:S02]  /*bcf0*/  IMAD R0, R5.reuse, c[0x0][0x3dc], R0 ;  /* 0x0000f70005007a24 */ /* 0x040fe400078e0200 */
[----:B------:R-:W-:-:S04]  /*bd00*/  IMAD.WIDE.U32 R2, R5, c[0x0][0x3d8], R2 ;  /* 0x0000f60005027a25 */ /* 0x000fc800078e0002 */
[----:B------:R-:W-:Y:S01]  /*bd10*/  IMAD.IADD R0, R3, 0x1, R0 ;  /* 0x0000000103007824 */ /* 0x000fe200078e0200 */
[----:B------:R-:W-:-:S04]  /*bd20*/  LEA R14, P0, R2, c[0x0][0x380], 0x1 ;  /* 0x0000e000020e7a11 */ /* 0x000fc800078008ff */
[----:B------:R-:W-:Y:S02]  /*bd30*/  LEA.HI.X R12, R2, c[0x0][0x384], R0, 0x1, P0 ;  /* 0x0000e100020c7a11 */ /* 0x000fe400000f0c00 */
[----:B------:R-:W-:Y:S01]  /*bd40*/  ISETP.GE.AND P0, PT, R11, R13, PT ;  /* 0x0000000d0b00720c */ /* 0x000fe20003f06270 */
[----:B------:R1:W2:Y:S01]  /*bd50*/  SHFL.IDX PT, R2, R14, RZ, 0x1c1f ;  /* 0x001c1fff0e027589 */ /* 0x0002a200000e0000 */
[----:B------:R-:W-:-:S03]  /*bd60*/  SHF.L.U32 R0, R8, 0x3, RZ ;  /* 0x0000000308007819 */ /* 0x000fc600000006ff */
[----:B------:R1:W3:Y:S01]  /*bd70*/  SHFL.IDX PT, R3, R12, RZ, 0x1c1f ;  /* 0x001c1fff0c037589 */ /* 0x0002e200000e0000 */
[C---:B------:R-:W-:Y:S02]  /*bd80*/  IADD3 R9, R0.reuse, 0x20, RZ ;  /* 0x0000002000097810 */ /* 0x040fe40007ffe0ff */
[----:B------:R-:W-:-:S05]  /*bd90*/  IADD3 R10, R0, 0x40, RZ ;  /* 0x00000040000a7810 */ /* 0x000fca0007ffe0ff */
[----:B------:R-:W-:Y:S05]  /*bda0*/  @P0 BRA `(.L_x_48) ;  /* 0x000000f000000947 */ /* 0x000fea0003800000 */
        /* <DEDUP_REMOVED lines=10> */
[----:B------:R2:W-:Y:S02]  /*be50*/  @!P2 ST.E.128 [R6.64], RZ ;  /* 0x000000ff0600a985 */ /* 0x0005e4000c101d06 */
[----:B------:R-:W-:-:S04]  /*be60*/  @!P1 IMAD.WIDE R4, R5, 0x2, R2 ;  /* 0x0000000205049825 */ /* 0x000fc800078e0202 */
[----:B------:R-:W-:Y:S01]  /*be70*/  @!P0 IMAD.WIDE R2, R8, 0x2, R2 ;  /* 0x0000000208028825 */ /* 0x000fe200078e0202 */
[----:B------:R2:W-:Y:S04]  /*be80*/  @!P1 ST.E.128 [R4.64], RZ ;  /* 0x000000ff04009985 */ /* 0x0005e8000c101d06 */
[----:B------:R2:W-:Y:S02]  /*be90*/  @!P0 ST.E.128 [R2.64], RZ ;  /* 0x000000ff02008985 */ /* 0x0005e4000c101d06 */
.L_x_48:
[----:B------:R-:W-:Y:S05]  /*bea0*/  BSYNC B0 ;  /* 0x0000000000007941 */ /* 0x000fea0003800000 */
.L_x_47:
[----:B--2---:R-:W-:Y:S01]  /*beb0*/  IADD3 R4, R11, 0x20, RZ ;  /* 0x000000200b047810 */ /* 0x004fe20007ffe0ff */
[----:B---3--:R2:W3:Y:S01]  /*bec0*/  SHFL.IDX PT, R3, R12, 0x1, 0x1c1f ;  /* 0x003c1f000c037f89 */ /* 0x0084e200000e0000 */
[----:B------:R-:W-:Y:S02]  /*bed0*/  BSSY B0, `(.L_x_49) ;  /* 0x0000013000007945 */ /* 0x000fe40003800000 */
[----:B------:R-:W-:Y:S01]  /*bee0*/  ISETP.GE.AND P0, PT, R4, R13, PT ;  /* 0x0000000d0400720c */ /* 0x000fe20003f06270 */
[----:B------:R2:W4:-:S12]  /*bef0*/  SHFL.IDX PT, R2, R14, 0x1, 0x1c1f ;  /* 0x003c1f000e027f89 */ /* 0x00051800000e0000 */
[----:B------:R-:W-:Y:S05]  /*bf00*/  @P0 BRA `(.L_x_50) ;  /* 0x000000f000000947 */ /* 0x000fea0003800000 */
[----:B------:R-:W-:Y:S02]  /*bf10*/  ISETP.GE.AND P1, PT, R9, c[0x0][0x3c8], PT ;  /* 0x0000f20009007a0c */ /* 0x000fe40003f26270 */
        /* <DEDUP_REMOVED lines=14> */
.L_x_50:
[----:B------:R-:W-:Y:S05]  /*c000*/  BSYNC B0 ;  /* 0x0000000000007941 */ /* 0x000fea0003800000 */
.L_x_49:
[----:B---3--:R-:W-:Y:S01]  /*c010*/  IADD3 R4, R11, 0x40, RZ ;  /* 0x000000400b047810 */ /* 0x008fe20007ffe0ff */
[----:B------:R3:W1:Y:S01]  /*c020*/  SHFL.IDX PT, R3, R12, 0x2, 0x1c1f ;  /* 0x005c1f000c037f89 */ /* 0x00066200000e0000 */
[----:B------:R-:W-:Y:S02]  /*c030*/  BSSY B0, `(.L_x_51) ;  /* 0x0000013000007945 */ /* 0x000fe40003800000 */
[----:B------:R-:W-:Y:S01]  /*c040*/  ISETP.GE.AND P0, PT, R4, R13, PT ;  /* 0x0000000d0400720c */ /* 0x000fe20003f06270 */
[----:B----4-:R3:W4:-:S12]  /*c050*/  SHFL.IDX PT, R2, R14, 0x2, 0x1c1f ;  /* 0x005c1f000e027f89 */ /* 0x01071800000e0000 */
[----:B------:R-:W-:Y:S05]  /*c060*/  @P0 BRA `(.L_x_52) ;  /* 0x000000f000000947 */ /* 0x000fea0003800000 */
[----:B------:R-:W-:Y:S02]  /*c070*/  ISETP.GE.AND P1, PT, R9, c[0x0][0x3c8], PT ;  /* 0x0000f20009007a0c */ /* 0x000fe40003f26270 */
[----:B------:R-:W-:Y:S02]  /*c080*/  ISETP.GE.AND P0, PT, R10, c[0x0][0x3c8], PT ;  /* 0x0000f2000a007a0c */ /* 0x000fe40003f06270 */
[----:B------:R-:W-:-:S09]  /*c090*/  ISETP.GE.AND P2, PT, R0, c[0x0][0x3c8], PT ;  /* 0x0000f20000007a0c */ /* 0x000fd20003f46270 */
[----:B------:R-:W-:Y:S02]  /*c0a0*/  @!P1 SHF.R.S32.HI R5, RZ, 0x1f, R9 ;  /* 0x0000001fff059819 */ /* 0x000fe40000011409 */
[----:B------:R-:W-:Y:S02]  /*c0b0*/  @!P0 SHF.R.S32.HI R4, RZ, 0x1f, R10 ;  /* 0x0000001fff048819 */ /* 0x000fe4000001140a */
[----:B------:R-:W-:Y:S01]  /*c0c0*/  @!P1 LEA.HI R5, R5, R9, RZ, 0x3 ;  /* 0x0000000905059211 */ /* 0x000fe200078f18ff */
[--C-:B-1--4-:R-:W-:Y:S01]  /*c0d0*/  @!P2 IMAD.WIDE R6, R0, 0x2, R2.reuse ;  /* 0x000000020006a825 */ /* 0x112fe200078e0202 */
        /* <DEDUP_REMOVED lines=8> */
.L_x_52:
[----:B------:R-:W-:Y:S05]  /*c160*/  BSYNC B0 ;  /* 0x0000000000007941 */ /* 0x000fea0003800000 */
.L_x_51:
[----:B-1----:R-:W-:Y:S01]  /*c170*/  IADD3 R4, R11, 0x60, RZ ;  /* 0x000000600b047810 */ /* 0x002fe20007ffe0ff */
[----:B------:R1:W2:Y:S03]  /*c180*/  SHFL.IDX PT, R3, R12, 0x3, 0x1c1f ;  /* 0x007c1f000c037f89 */ /* 0x0002a600000e0000 */
[----:B------:R-:W-:Y:S01]  /*c190*/  ISETP.GE.AND P0, PT, R4, R13, PT ;  /* 0x0000000d0400720c */ /* 0x000fe20003f06270 */
[----:B----4-:R1:W4:-:S12]  /*c1a0*/  SHFL.IDX PT, R2, R14, 0x3, 0x1c1f ;  /* 0x007c1f000e027f89 */ /* 0x01031800000e0000 */
[----:B------:R-:W-:Y:S05]  /*c1b0*/  @P0 EXIT ;  /* 0x000000000000094d */ /* 0x000fea0003800000 */
[----:B------:R-:W-:Y:S02]  /*c1c0*/  ISETP.GE.AND P0, PT, R9, c[0x0][0x3c8], PT ;  /* 0x0000f20009007a0c */ /* 0x000fe40003f06270 */
[----:B------:R-:W-:-:S11]  /*c1d0*/  ISETP.GE.AND P1, PT, R0, c[0x0][0x3c8], PT ;  /* 0x0000f20000007a0c */ /* 0x000fd60003f26270 */
[----:B------:R-:W-:Y:S02]  /*c1e0*/  @!P0 SHF.R.S32.HI R4, RZ, 0x1f, R9 ;  /* 0x0000001fff048819 */ /* 0x000fe40000011409 */
[----:B--2-4-:R-:W-:Y:S02]  /*c1f0*/  @!P1 IMAD.WIDE R6, R0, 0x2, R2 ;  /* 0x0000000200069825 */ /* 0x014fe400078e0202 */
[----:B------:R-:W-:-:S03]  /*c200*/  @!P0 LEA.HI R4, R4, R9, RZ, 0x3 ;  /* 0x0000000904048211 */ /* 0x000fc600078f18ff */
[----:B------:R2:W-:Y:S01]  /*c210*/  @!P1 ST.E.128 [R6.64], RZ ;  /* 0x000000ff06009985 */ /* 0x0005e2000c101d06 */
[----:B------:R-:W-:-:S05]  /*c220*/  @!P0 LOP3.LUT R4, R4, 0xfffffff8, RZ, 0xc0, !PT ;  /* 0xfffffff804048812 */ /* 0x000fca00078ec0ff */
[----:B------:R-:W-:-:S05]  /*c230*/  @!P0 IMAD.WIDE R4, R4, 0x2, R2 ;  /* 0x0000000204048825 */ /* 0x000fca00078e0202 */
[----:B------:R2:W-:Y:S01]  /*c240*/  @!P0 ST.E.128 [R4.64], RZ ;  /* 0x000000ff04008985 */ /* 0x0005e2000c101d06 */
[----:B------:R-:W-:-:S13]  /*c250*/  ISETP.GE.AND P0, PT, R10, c[0x0][0x3c8], PT ;  /* 0x0000f2000a007a0c */ /* 0x000fda0003f06270 */
[----:B------:R-:W-:Y:S05]  /*c260*/  @P0 EXIT ;  /* 0x000000000000094d */ /* 0x000fea0003800000 */
[----:B------:R-:W-:-:S04]  /*c270*/  SHF.R.S32.HI R0, RZ, 0x1f, R10 ;  /* 0x0000001fff007819 */ /* 0x000fc8000001140a */
[----:B------:R-:W-:-:S04]  /*c280*/  LEA.HI R0, R0, R10, RZ, 0x3 ;  /* 0x0000000a00007211 */ /* 0x000fc800078f18ff */
[----:B------:R-:W-:-:S05]  /*c290*/  LOP3.LUT R0, R0, 0xfffffff8, RZ, 0xc0, !PT ;  /* 0xfffffff800007812 */ /* 0x000fca00078ec0ff */
[----:B------:R-:W-:-:S05]  /*c2a0*/  IMAD.WIDE R2, R0, 0x2, R2 ;  /* 0x0000000200027825 */ /* 0x000fca00078e0202 */
[----:B------:R-:W-:Y:S01]  /*c2b0*/  ST.E.128 [R2.64], RZ ;  /* 0x000000ff02007985 */ /* 0x000fe2000c101d06 */
[----:B------:R-:W-:Y:S05]  /*c2c0*/  EXIT ;  /* 0x000000000000794d */ /* 0x000fea0003800000 */
.L_x_53:
        /* <DEDUP_REMOVED lines=11> */
.L_x_1711:


//--------------------- .text._ZN7cutlass13device_kernelIN5flash19enable_sm80_to_sm89INS1_16FlashAttnFwdSm80INS1_25CollectiveMainloopFwdSm80ILi4ELi1ELb0EN4cute5tupleIJNS5_1CILi128EEENS7_ILi64EEENS7_ILi96EEEEEELi96ENS_10bfloat16_tEfNS_4arch4Sm80ELb0ELb0ELb1ELb1ELb1ELb1ELb1ELb0EEENS1_21CollectiveEpilogueFwdINS6_IJS8_SA_S9_EEENS6_IJNS7_ILi1EEESI_SI_EEESC_SE_Li128ELb1ELb1ELb0ELb0EEENS1_19SingleTileSchedulerILb1ELb0ELb1ELi128EEEEEEEEEvNT_6ParamsE --------------------------
	.section	.text._ZN7cutlass13device_kernelIN5flash19enable_sm80_to_sm89INS1_16FlashAttnFwdSm80INS1_25CollectiveMainloopFwdSm80ILi4ELi1ELb0EN4cute5tupleIJNS5_1CILi128EEENS7_ILi64EEENS7_ILi96EEEEEELi96ENS_10bfloat16_tEfNS_4arch4Sm80ELb0ELb0ELb1ELb1ELb1ELb1ELb1ELb0EEENS1_21CollectiveEpilogueFwdINS6_IJS8_SA_S9_EEENS6_IJNS7_ILi1EEESI_SI_EEESC_SE_Li128ELb1ELb1ELb0ELb0EEENS1_19SingleTileSchedulerILb1ELb0ELb1ELi128EEEEEEEEEvNT_6ParamsE,"ax",@progbits
	.sectioninfo	@"SHI_REGISTERS=255"
	.align	128
.text._ZN7cutlass13device_kernelIN5flash19enable_sm80_to_sm89INS1_16FlashAttnFwdSm80INS1_25CollectiveMainloopFwdSm80ILi4ELi1ELb0EN4cute5tupleIJNS5_1CILi128EEENS7_ILi64EEENS7_ILi96EEEEEELi96ENS_10bfloat16_tEfNS_4arch4Sm80ELb0ELb0ELb1ELb1ELb1ELb1ELb1ELb0EEENS1_21CollectiveEpilogueFwdINS6_IJS8_SA_S9_EEENS6_IJNS7_ILi1EEESI_SI_EEESC_SE_Li128ELb1ELb1ELb0ELb0EEENS1_19SingleTileSchedulerILb1ELb0ELb1ELi128EEEEEEEEEvNT_6ParamsE:
        .type           _ZN7cutlass13device_kernelIN5flash19enable_sm80_to_sm89INS1_16FlashAttnFwdSm80INS1_25CollectiveMainloopFwdSm80ILi4ELi1ELb0EN4cute5tupleIJNS5_1CILi128EEENS7_ILi64EEENS7_ILi96EEEEEELi96ENS_10bfloat16_tEfNS_4arch4Sm80ELb0ELb0ELb1ELb1ELb1ELb1ELb1ELb0EEENS1_21CollectiveEpilogueFwdINS6_IJS8_SA_S9_EEENS6_IJNS7_ILi1EEESI_SI_EEESC_SE_Li128ELb1ELb1ELb0ELb0EEENS1_19SingleTileSchedulerILb1ELb0ELb1ELi128EEEEEEEEEvNT_6ParamsE,@function
        .size           _ZN7cutlass13device_kernelIN5flash19enable_sm80_to_sm89INS1_16FlashAttnFwdSm80INS1_25CollectiveMainloopFwdSm80ILi4ELi1ELb0EN4cute5tupleIJNS5_1CILi128EEENS7_ILi64EEENS7_ILi96EEEEEELi96ENS_10bfloat16_tEfNS_4arch4Sm80ELb0ELb0ELb1ELb1ELb1ELb1ELb1ELb0EEENS1_21CollectiveEpilogueFwdINS6_IJS8_SA_S9_EEENS6_IJNS7_ILi1EEESI_SI_EEESC_SE_Li128ELb1ELb1ELb0ELb0EEENS1_19SingleTileSchedulerILb1ELb0ELb1ELi128EEEEEEEEEvNT_6ParamsE,(.L_x_1712 - _ZN7cutlass13device_kernelIN5flash19enable_sm80_to_sm89INS1_16FlashAttnFwdSm80INS1_25CollectiveMainloopFwdSm80ILi4ELi1ELb0EN4cute5tupleIJNS5_1CILi128EEENS7_ILi64EEENS7_ILi96EEEEEELi96ENS_10bfloat16_tEfNS_4arch4Sm80ELb0ELb0ELb1ELb1ELb1ELb1ELb1ELb0EEENS1_21CollectiveEpilogueFwdINS6_IJS8_SA_S9_EEENS6_IJNS7_ILi1EEESI_SI_EEESC_SE_Li128ELb1ELb1ELb0ELb0EEENS1_19SingleTileSchedulerILb1ELb0ELb1ELi128EEEEEEEEEvNT_6ParamsE)
        .other          _ZN7cutlass13device_kernelIN5flash19enable_sm80_to_sm89INS1_16FlashAttnFwdSm80INS1_25CollectiveMainloopFwdSm80ILi4ELi1ELb0EN4cute5tupleIJNS5_1CILi128EEENS7_ILi64EEENS7_ILi96EEEEEELi96ENS_10bfloat16_tEfNS_4arch4Sm80ELb0ELb0ELb1ELb1ELb1ELb1ELb1ELb0EEENS1_21CollectiveEpilogueFwdINS6_IJS8_SA_S9_EEENS6_IJNS7_ILi1EEESI_SI_EEESC_SE_Li128ELb1ELb1ELb0ELb0EEENS1_19SingleTileSchedulerILb1ELb0ELb1ELi128EEEEEEEEEvNT_6ParamsE,@"STO_CUDA_ENTRY STV_DEFAULT"
_ZN7cutlass13device_kernelIN5flash19enable_sm80_to_sm89INS1_16FlashAttnFwdSm80INS1_25CollectiveMainloopFwdSm80ILi4ELi1ELb0EN4cute5tupleIJNS5_1CILi128EEENS7_ILi64EEENS7_ILi96EEEEEELi96ENS_10bfloat16_tEfNS_4arch4Sm80ELb0ELb0ELb1ELb1ELb1ELb1ELb1ELb0EEENS1_21CollectiveEpilogueFwdINS6_IJS8_SA_S9_EEENS6_IJNS7_ILi1EEESI_SI_EEESC_SE_Li128ELb1ELb1ELb0ELb0EEENS1_19SingleTileSchedulerILb1ELb0ELb1ELi128EEEEEEEEEvNT_6ParamsE:
        /* <DEDUP_REMOVED lines=17> */
.L_x_55:
        /* <DEDUP_REMOVED lines=8> */
.L_x_57:
[----:B------:R-:W-:-:S05]  /*0190*/  MOV R0, c[0x0][0x54c] ;  /* 0x0001530000007a02 */ /* 0x000fca0000000f00 */
.L_x_56:
[----:B-----5:R-:W-:Y:S01]  /*01a0*/  IMAD R0, R0, c[0x0][0x548], RZ ;  /* 0x0001520000007a24 */ /* 0x020fe200078e02ff */
[----:B-1----:R-:W-:-:S04]  /*01b0*/  SHF.L.U32 R2, R177, 0x7, RZ ;  /* 0x00000007b1027819 */ /* 0x002fc800000006ff */
[----:B------:R-:W-:-:S04]  /*01c0*/  ISETP.GE.AND P0, PT, R2, R0, PT ;  /* 0x000000000200720c */ /* 0x000fc80003f06270 */
[----:B------:R-:W-:-:S05]  /*01d0*/  SEL R0, R5, 0xffffffff, !P0 ;  /* 0xffffffff05007807 */ /* 0x000fca0004000000 */
[----:B------:R1:W-:Y:S01]  /*01e0*/  STL [R1+0x20], R0 ;  /* 0x0000200001007387 */ /* 0x0003e20000100800 */
[----:B------:R-:W-:Y:S05]  /*01f0*/  BRA `(.L_x_58) ;  /* 0x0000013000007947 */ /* 0x000fea0003800000 */
.L_x_54:
[----:B---3--:R-:W-:-:S04]  /*0200*/  ISETP.NE.U32.AND P0, PT, RZ, c[0x0][0x568], PT ;  /* 0x00015a00ff007a0c */ /* 0x008fc80003f05070 */
[----:B------:R-:W-:-:S13]  /*0210*/  ISETP.NE.AND.EX P0, PT, RZ, c[0x0][0x56c], PT, P0 ;  /* 0x00015b00ff007a0c */ /* 0x000fda0003f05300 */
[----:B------:R-:W-:Y:S05]  /*0220*/  @!P0 BRA `(.L_x_59) ;  /* 0x0000002000008947 */ /* 0x000fea0003800000 */
[----:B------:R1:W5:Y:S01]  /*0230*/  LDG.E R0, [R2.64] ;  /* 0x0000000602007981 */ /* 0x000362000c1e1900 */
[----:B------:R-:W-:Y:S05]  /*0240*/  BRA `(.L_x_60) ;  /* 0x0000009000007947 */ /* 0x000fea0003800000 */
.L_x_59:
        /* <DEDUP_REMOVED lines=8> */
.L_x_61:
[----:B------:R-:W-:-:S05]  /*02d0*/  MOV R0, c[0x0][0x54c] ;  /* 0x0001530000007a02 */ /* 0x000fca0000000f00 */
.L_x_60:
[----:B-----5:R-:W-:Y:S01]  /*02e0*/  IMAD R0, R0, c[0x0][0x548], RZ ;  /* 0x0001520000007a24 */ /* 0x020fe200078e02ff */
[----:B-1----:R-:W-:-:S04]  /*02f0*/  SHF.L.U32 R2, R177, 0x7, RZ ;  /* 0x00000007b1027819 */ /* 0x002fc800000006ff */
[----:B------:R-:W-:-:S04]  /*0300*/  ISETP.GE.AND P0, PT, R2, R0, PT ;  /* 0x000000000200720c */ /* 0x000fc80003f06270 */
[----:B------:R-:W-:-:S05]  /*0310*/  SEL R0, R5, 0xffffffff, !P0 ;  /* 0xffffffff05007807 */ /* 0x000fca0004000000 */
[----:B------:R1:W-:Y:S04]  /*0320*/  STL [R1+0x20], R0 ;  /* 0x0000200001007387 */ /* 0x0003e80000100800 */
.L_x_58:
[----:B------:R-:W2:Y:S02]  /*0330*/  LDL R38, [R1+0x20] ;  /* 0x0000200001267983 */ /* 0x000ea40000100800 */
[----:B--2---:R-:W-:-:S13]  /*0340*/  ISETP.GE.AND P0, PT, R38, RZ, PT ;  /* 0x000000ff2600720c */ /* 0x004fda0003f06270 */
[----:B------:R-:W-:Y:S05]  /*0350*/  @!P0 EXIT ;  /* 0x000000000000894d */ /* 0x000fea0003800000 */
[----:B------:R-:W-:Y:S01]  /*0360*/  ISETP.NE.U32.AND P0, PT, RZ, c[0x0][0x370], PT ;  /* 0x0000dc00ff007a0c */ /* 0x000fe20003f05070 */
[----:B------:R-:W-:Y:S01]  /*0370*/  CS2R R14, SRZ ;  /* 0x00000000000e7805 */ /* 0x000fe2000001ff00 */
[----:B------:R-:W-:Y:S01]  /*0380*/  ISETP.NE.U32.AND P1, PT, RZ, c[0x0][0x360], PT ;  /* 0x0000d800ff007a0c */ /* 0x000fe20003f25070 */
[----:B------:R-:W-:Y:S01]  /*0390*/  IMAD.MOV.U32 R159, RZ, RZ, RZ ;  /* 0x000000ffff9f7224 */ /* 0x000fe200078e00ff */
[----:B------:R-:W-:Y:S01]  /*03a0*/  ISETP.NE.AND.EX P2, PT, RZ, c[0x0][0x374], PT, P0 ;  /* 0x0000dd00ff007a0c */ /* 0x000fe20003f45300 */
[----:B------:R-:W-:Y:S01]  /*03b0*/  IMAD.MOV.U32 R12, RZ, RZ, RZ ;  /* 0x000000ffff0c7224 */ /* 0x000fe200078e00ff */
[----:B------:R-:W-:Y:S01]  /*03c0*/  ISETP.NE.AND.EX P0, PT, RZ, c[0x0][0x364], PT, P1 ;  /* 0x0000d900ff007a0c */ /* 0x000fe20003f05310 */
[CC--:B------:R-:W-:Y:S01]  /*03d0*/  IMAD.WIDE R6, R38.reuse, R13.reuse, c[0x0][0x348] ;  /* 0x0000d20026067625 */ /* 0x0c0fe200078e020d */
[----:B------:R-:W-:Y:S02]  /*03e0*/  ISETP.NE.U32.AND P1, PT, RZ, c[0x0][0x348], PT ;  /* 0x0000d200ff007a0c */ /* 0x000fe40003f25070 */
[----:B------:R-:W-:Y:S01]  /*03f0*/  ISETP.NE.U32.AND P3, PT, RZ, c[0x0][0x350], PT ;  /* 0x0000d400ff007a0c */ /* 0x000fe20003f65070 */
[----:B------:R-:W-:Y:S01]  /*0400*/  IMAD.WIDE R4, R38, R13, c[0x0][0x350] ;  /* 0x0000d40026047625 */ /* 0x000fe200078e020d */
[----:B------:R-:W-:-:S02]  /*0410*/  ISETP.NE.U32.AND P4, PT, RZ, c[0x0][0x358], PT ;  /* 0x0000d600ff007a0c */ /* 0x000fc40003f85070 */
[----:B------:R-:W-:Y:S01]  /*0420*/  ISETP.NE.AND.EX P1, PT, RZ, c[0x0][0x34c], PT, P1 ;  /* 0x0000d300ff007a0c */ /* 0x000fe20003f25310 */
[CC--:B------:R-:W-:Y:S01]  /*0430*/  IMAD.WIDE R2, R38.reuse, R13.reuse, c[0x0][0x358] ;  /* 0x0000d60026027625 */ /* 0x0c0fe200078e020d */
[----:B------:R-:W-:Y:S02]  /*0440*/  ISETP.NE.AND.EX P3, PT, RZ, c[0x0][0x354], PT, P3 ;  /* 0x0000d500ff007a0c */ /* 0x000fe40003f65330 */
[----:B------:R-:W-:Y:S01]  /*0450*/  ISETP.NE.AND.EX P4, PT, RZ, c[0x0][0x35c], PT, P4 ;  /* 0x0000d700ff007a0c */ /* 0x000fe20003f85340 */
[----:B------:R-:W-:Y:S01]  /*0460*/  @P2 IMAD.WIDE R10, R38, R13, c[0x0][0x370] ;  /* 0x0000dc00260a2625 */ /* 0x000fe200078e020d */
[----:B------:R-:W2:Y:S01]  /*0470*/  S2R R36, SR_CTAID.Y ;  /* 0x0000000000247919 */ /* 0x000ea20000002600 */
[----:B------:R-:W-:Y:S02]  /*0480*/  ULDC UR5, c[0x0][0x2ac] ;  /* 0x0000ab0000057ab9 */ /* 0x000fe40000000800 */
[----:B------:R-:W-:Y:S01]  /*0490*/  ULDC UR4, c[0x0][0x1d0] ;  /* 0x0000740000047ab9 */ /* 0x000fe20000000800 */
[----:B------:R-:W3:Y:S01]  /*04a0*/  @P2 LDG.E R14, [R10.64] ;  /* 0x000000060a0e2981 */ /* 0x000ee2000c1e1900 */
[----:B------:R-:W-:-:S02]  /*04b0*/  IMAD.MOV.U32 R161, RZ, RZ, c[0x0][0x168] ;  /* 0x00005a00ffa17624 */ /* 0x000fc400078e00ff */
[----:B------:R-:W-:Y:S01]  /*04c0*/  @P0 IMAD.WIDE R8, R38, R13, c[0x0][0x360] ;  /* 0x0000d80026080625 */ /* 0x000fe200078e020d */
[----:B------:R4:W5:Y:S04]  /*04d0*/  @P1 LDG.E R159, [R6.64] ;  /* 0x00000006069f1981 */ /* 0x000968000c1e1900 */
[----:B------:R4:W5:Y:S04]  /*04e0*/  @P3 LDG.E R15, [R4.64] ;  /* 0x00000006040f3981 */ /* 0x000968000c1e1900 */
[----:B------:R4:W5:Y:S01]  /*04f0*/  @P4 LDG.E R12, [R2.64] ;  /* 0x00000006020c4981 */ /* 0x000962000c1e1900 */
[----:B------:R-:W-:-:S03]  /*0500*/  UIMAD UR4, UR5, UR4, URZ ;  /* 0x00000004050472a4 */ /* 0x000fc6000f8e023f */
[----:B------:R1:W5:Y:S01]  /*0510*/  @P0 LDG.E R161, [R8.64] ;  /* 0x0000000608a10981 */ /* 0x000362000c1e1900 */
[----:B------:R-:W-:Y:S01]  /*0520*/  IMAD.MOV.U32 R106, RZ, RZ, c[0x0][0x228] ;  /* 0x00008a00ff6a7624 */ /* 0x000fe200078e00ff */
[----:B--2---:R-:W-:Y:S01]  /*0530*/  SHF.R.S32.HI R37, RZ, 0x1f, R36 ;  /* 0x0000001fff257819 */ /* 0x004fe20000011424 */
[----:B-1----:R-:W-:Y:S01]  /*0540*/  IMAD.U32 R8, RZ, RZ, UR4 ;  /* 0x00000004ff087e24 */ /* 0x002fe2000f8e00ff */
[----:B---3--:R4:W-:Y:S01]  /*0550*/  STL [R1+0x28], R14 ;  /* 0x0000280e01007387 */ /* 0x0089e20000100800 */
[----:B------:R-:W-:Y:S05]  /*0560*/  @P0 BRA `(.L_x_62) ;  /* 0x0000004000000947 */ /* 0x000fea0003800000 */
[----:B------:R-:W-:Y:S05]  /*0570*/  @!P1 BRA `(.L_x_62) ;  /* 0x0000003000009947 */ /* 0x000fea0003800000 */
[----:B------:R1:W2:Y:S04]  /*0580*/  LDG.E R0, [R6.64] ;  /* 0x0000000606007981 */ /* 0x0002a8000c1e1900 */
[----:B-1--4-:R-:W2:Y:S02]  /*0590*/  LDG.E R6, [R6.64+0x4] ;  /* 0x0000040606067981 */ /* 0x012ea4000c1e1900 */
[----:B--2--5:R-:W-:-:S02]  /*05a0*/  IADD3 R161, -R0, R6, RZ ;  /* 0x0000000600a17210 */ /* 0x024fc40007ffe1ff */
.L_x_62:
[----:B------:R-:W-:-:S04]  /*05b0*/  ISETP.NE.U32.AND P0, PT, RZ, c[0x0][0x368], PT ;  /* 0x0000da00ff007a0c */ /* 0x000fc80003f05070 */
[----:B------:R-:W-:-:S13]  /*05c0*/  ISETP.NE.AND.EX P0, PT, RZ, c[0x0][0x36c], PT, P0 ;  /* 0x0000db00ff007a0c */ /* 0x000fda0003f05300 */
[----:B------:R-:W-:Y:S05]  /*05d0*/  @!P0 BRA `(.L_x_63) ;  /* 0x0000003000008947 */ /* 0x000fea0003800000 */
[----:B----4-:R-:W-:-:S05]  /*05e0*/  IMAD.WIDE R4, R38, R13, c[0x0][0x368] ;  /* 0x0000da0026047625 */ /* 0x010fca00078e020d */
[----:B------:R1:W5:Y:S01]  /*05f0*/  LDG.E R8, [R4.64] ;  /* 0x0000000604087981 */ /* 0x000362000c1e1900 */
[----:B------:R-:W-:Y:S05]  /*0600*/  BRA `(.L_x_64) ;  /* 0x0000004000007947 */ /* 0x000fea0003800000 */
.L_x_63:
[----:B------:R-:W-:Y:S05]  /*0610*/  @!P3 BRA `(.L_x_64) ;  /* 0x000000300000b947 */ /* 0x000fea0003800000 */
[----:B------:R1:W2:Y:S04]  /*0620*/  LDG.E R0, [R4.64] ;  /* 0x0000000604007981 */ /* 0x0002a8000c1e1900 */
[----:B-1--4-:R-:W2:Y:S02]  /*0630*/  LDG.E R4, [R4.64+0x4] ;  /* 0x0000040604047981 */ /* 0x012ea4000c1e1900 */
[----:B--2---:R-:W-:Y:S02]  /*0640*/  IADD3 R8, -R0, R4, RZ ;  /* 0x0000000400087210 */ /* 0x004fe40007ffe1ff */
.L_x_64:
[----:B-1--4-:R1:W2:Y:S04]  /*0650*/  @P4 LDG.E R5, [R2.64] ;  /* 0x0000000602054981 */ /* 0x0122a8000c1e1900 */
[----:B------:R1:W2:Y:S01]  /*0660*/  @P4 LDG.E R4, [R2.64+0x4] ;  /* 0x0000040602044981 */ /* 0x0002a2000c1e1900 */
[----:B------:R-:W-:Y:S01]  /*0670*/  ISETP.NE.U32.AND P0, PT, RZ, c[0x0][0x378], PT ;  /* 0x0000de00ff007a0c */ /* 0x000fe20003f05070 */
[----:B-----5:R-:W-:-:S03]  /*0680*/  IMAD.MOV.U32 R157, RZ, RZ, R8 ;  /* 0x000000ffff9d7224 */ /* 0x020fc600078e0008 */
[----:B------:R-:W-:Y:S01]  /*0690*/  ISETP.NE.AND.EX P0, PT, RZ, c[0x0][0x37c], PT, P0 ;  /* 0x0000df00ff007a0c */ /* 0x000fe20003f05300 */
[----:B------:R-:W-:-:S12]  /*06a0*/  IMAD.IADD R0, R8, 0x1, -R14 ;  /* 0x0000000108007824 */ /* 0x000fd800078e0a0e */
[----:B-1----:R-:W-:-:S05]  /*06b0*/  @P0 IMAD.WIDE R2, R38, R13, c[0x0][0x378] ;  /* 0x0000de0026020625 */ /* 0x002fca00078e020d */
[----:B------:R1:W5:Y:S01]  /*06c0*/  @P0 LDG.E R157, [R2.64] ;  /* 0x00000006029d0981 */ /* 0x000362000c1e1900 */
[----:B--2---:R-:W-:-:S04]  /*06d0*/  @P4 IMAD.IADD R106, R4, 0x1, -R5 ;  /* 0x00000001046a4824 */ /* 0x004fc800078e0a05 */
[----:B------:R-:W-:-:S05]  /*06e0*/  IMAD.IADD R169, R0, 0x1, R106 ;  /* 0x0000000100a97824 */ /* 0x000fca00078e026a */
[----:B-1----:R-:W-:-:S04]  /*06f0*/  IADD3 R2, R169, 0x3f, RZ ;  /* 0x0000003fa9027810 */ /* 0x002fc80007ffe0ff */
[----:B------:R-:W-:-:S04]  /*0700*/  SHF.R.S32.HI R3, RZ, 0x1f, R2 ;  /* 0x0000001fff037819 */ /* 0x000fc80000011402 */
[----:B------:R-:W-:Y:S01]  /*0710*/  LEA.HI R6, R3, R2, RZ, 0x6 ;  /* 0x0000000203067211 */ /* 0x000fe200078f30ff */
[----:B------:R-:W-:-:S03]  /*0720*/  IMAD.MOV R2, RZ, RZ, -R0 ;  /* 0x000000ffff027224 */ /* 0x000fc600078e0a00 */
[----:B------:R-:W-:Y:S01]  /*0730*/  LOP3.LUT R173, R6, 0xffffffc0, RZ, 0xc0, !PT ;  /* 0xffffffc006ad7812 */ /* 0x000fe200078ec0ff */
[----:B------:R1:W-:Y:S01]  /*0740*/  STL [R1], R6 ;  /* 0x0000000601007387 */ /* 0x0003e20000100800 */
[----:B------:R-:W-:-:S03]  /*0750*/  IMNMX R2, RZ, R2, !PT ;  /* 0x00000002ff027217 */ /* 0x000fc60007800200 */
[----:B------:R-:W-:Y:S01]  /*0760*/  IMAD.IADD R0, R173, 0x1, -R0 ;  /* 0x00000001ad007824 */ /* 0x000fe200078e0a00 */
[----:B------:R-:W-:-:S04]  /*0770*/  SHF.R.U32.HI R145, RZ, 0x6, R2 ;  /* 0x00000006ff917819 */ /* 0x000fc80000011602 */
[----:B------:R-:W-:Y:S01]  /*0780*/  IMNMX R0, R0, R106, PT ;  /* 0x0000006a00007217 */ /* 0x000fe20003800200 */
[----:B------:R-:W-:-:S03]  /*0790*/  IMAD.MOV.U32 R4, RZ, RZ, R145 ;  /* 0x000000ffff047224 */ /* 0x000fc600078e0091 */
[----:B------:R-:W-:-:S13]  /*07a0*/  ISETP.GT.AND P0, PT, R0, R2, PT ;  /* 0x000000020000720c */ /* 0x000fda0003f04270 */
[----:B------:R-:W-:-:S04]  /*07b0*/  @P0 IADD3 R0, R0, 0x3f, RZ ;  /* 0x0000003f00000810 */ /* 0x000fc80007ffe0ff */
[----:B------:R-:W-:-:S04]  /*07c0*/  @P0 SHF.R.S32.HI R2, RZ, 0x1f, R0 ;  /* 0x0000001fff020819 */ /* 0x000fc80000011400 */
[----:B------:R-:W-:-:S04]  /*07d0*/  @P0 LEA.HI R0, R2, R0, RZ, 0x6 ;  /* 0x0000000002000211 */ /* 0x000fc800078f30ff */
[----:B------:R-:W-:-:S04]  /*07e0*/  @P0 SHF.R.S32.HI R4, RZ, 0x6, R0 ;  /* 0x00000006ff040819 */ /* 0x000fc80000011400 */
[----:B------:R-:W-:-:S13]  /*07f0*/  ISETP.GT.AND P0, PT, R4, R145, PT ;  /* 0x000000910400720c */ /* 0x000fda0003f04270 */
[----:B------:R-:W-:Y:S05]  /*0800*/  @!P0 BRA `(.L_x_65) ;  /* 0x000055d000008947 */ /* 0x000fea0003800000 */
[----:B-1----:R-:W-:-:S04]  /*0810*/  ISETP.NE.U32.AND P3, PT, RZ, c[0x0][0x340], PT ;  /* 0x0000d000ff007a0c */ /* 0x002fc80003f65070 */
[----:B------:R-:W-:-:S13]  /*0820*/  ISETP.NE.AND.EX P3, PT, RZ, c[0x0][0x344], PT, P3 ;  /* 0x0000d100ff007a0c */ /* 0x000fda0003f65330 */
[----:B------:R-:W-:-:S05]  /*0830*/  @P3 IMAD.WIDE R2, R38, R13, c[0x0][0x340] ;  /* 0x0000d00026023625 */ /* 0x000fca00078e020d */
[----:B------:R1:W2:Y:S01]  /*0840*/  @P3 LDG.E R35, [R2.64] ;  /* 0x0000000602233981 */ /* 0x0002a2000c1e1900 */
[----:B------:R-:W-:Y:S01]  /*0850*/  SHF.R.S32.HI R16, RZ, 0x1f, R175 ;  /* 0x0000001fff107819 */ /* 0x000fe200000114af */
[----:B------:R-:W-:Y:S01]  /*0860*/  IMAD.MOV.U32 R17, RZ, RZ, c[0x0][0x238] ;  /* 0x00008e00ff117624 */ /* 0x000fe200078e00ff */
[----:B------:R-:W-:Y:S01]  /*0870*/  IADD3 R79, R4, -0x1, RZ ;  /* 0xffffffff044f7810 */ /* 0x000fe20007ffe0ff */
[----:B------:R-:W-:Y:S01]  /*0880*/  IMAD.MOV.U32 R156, RZ, RZ, 0x6 ;  /* 0x00000006ff9c7424 */ /* 0x000fe200078e00ff */
[CC--:B------:R-:W-:Y:S01]  /*0890*/  LEA.HI R14, R16.reuse, R175.reuse, RZ, 0x2 ;  /* 0x000000af100e7211 */ /* 0x0c0fe200078f10ff */
[----:B------:R-:W-:Y:S01]  /*08a0*/  IMAD.IADD R152, R15, 0x1, R8 ;  /* 0x000000010f987824 */ /* 0x000fe200078e0208 */
[-C--:B------:R-:W-:Y:S01]  /*08b0*/  LEA.HI R4, R16, R175.reuse, RZ, 0x3 ;  /* 0x000000af10047211 */ /* 0x080fe200078f18ff */
[C---:B------:R-:W-:Y:S01]  /*08c0*/  IMAD.SHL.U32 R165, R17.reuse, 0x40, RZ ;  /* 0x0000004011a57824 */ /* 0x040fe200078e00ff */
[----:B------:R-:W-:Y:S01]  /*08d0*/  LOP3.LUT R0, R14, 0x1ffffffc, RZ, 0xc0, !PT ;  /* 0x1ffffffc0e007812 */ /* 0x000fe200078ec0ff */
[----:B------:R-:W-:Y:S01]  /*08e0*/  IMAD.MOV.U32 R158, RZ, RZ, 0x5 ;  /* 0x00000005ff9e7424 */ /* 0x000fe200078e00ff */
[----:B------:R-:W-:Y:S01]  /*08f0*/  SHF.R.S32.HI R7, RZ, 0x2, R14 ;  /* 0x00000002ff077819 */ /* 0x000fe2000001140e */
[----:B------:R-:W-:Y:S01]  /*0900*/  IMAD.SHL.U32 R164, R17, 0x20, RZ ;  /* 0x0000002011a47824 */ /* 0x000fe200078e00ff */
[----:B------:R-:W-:Y:S01]  /*0910*/  LEA.HI R6, R16, R175, RZ, 0x5 ;  /* 0x000000af10067211 */ /* 0x000fe200078f28ff */
[----:B------:R-:W-:Y:S01]  /*0920*/  IMAD.WIDE.U32 R166, R36, c[0x0][0x210], RZ ;  /* 0x0000840024a67a25 */ /* 0x000fe200078e00ff */
[----:B------:R-:W-:Y:S01]  /*0930*/  IADD3 R110, P0, R7, R12, RZ ;  /* 0x0000000c076e7210 */ /* 0x000fe20007f1e0ff */
[----:B------:R-:W-:Y:S01]  /*0940*/  ULDC.U8 UR4, c[0x0][0x298] ;  /* 0x0000a60000047ab9 */ /* 0x000fe20000000000 */
[----:B------:R-:W-:Y:S01]  /*0950*/  LEA.HI R5, R14, R7, RZ, 0x1 ;  /* 0x000000070e057211 */ /* 0x000fe200078f08ff */
[----:B------:R-:W-:Y:S01]  /*0960*/  IMAD.SHL.U32 R6, R6, 0x8, RZ ;  /* 0x0000000806067824 */ /* 0x000fe200078e00ff */
[----:B------:R-:W-:Y:S01]  /*0970*/  SHF.R.S32.HI R29, RZ, 0x1f, R38 ;  /* 0x0000001fff1d7819 */ /* 0x000fe20000011426 */
[----:B------:R-:W-:Y:S01]  /*0980*/  IMAD.IADD R148, R106, 0x1, -R7 ;  /* 0x000000016a947824 */ /* 0x000fe200078e0a07 */
[----:B------:R-:W-:Y:S01]  /*0990*/  LOP3.LUT R5, R5, 0x7fffffe, RZ, 0xc0, !PT ;  /* 0x07fffffe05057812 */ /* 0x000fe200078ec0ff */
[----:B------:R-:W-:Y:S01]  /*09a0*/  IMAD.WIDE.U32 R170, R36, c[0x0][0x1e8], RZ ;  /* 0x00007a0024aa7a25 */ /* 0x000fe200078e00ff */
[----:B------:R-:W-:-:S02]  /*09b0*/  LOP3.LUT R9, R6, 0xffffff00, RZ, 0xc0, !PT ;  /* 0xffffff0006097812 */ /* 0x000fc400078ec0ff */
[----:B-1----:R-:W-:Y:S01]  /*09c0*/  SHF.R.S32.HI R3, RZ, 0x1f, R12 ;  /* 0x0000001fff037819 */ /* 0x002fe2000001140c */
[----:B------:R-:W-:Y:S01]  /*09d0*/  IMAD.IADD R2, R175, 0x1, -R0 ;  /* 0x00000001af027824 */ /* 0x000fe200078e0a00 */
[----:B------:R-:W-:Y:S01]  /*09e0*/  SHF.R.S32.HI R0, RZ, 0x3, R4 ;  /* 0x00000003ff007819 */ /* 0x000fe20000011404 */
[C---:B------:R-:W-:Y:S01]  /*09f0*/  IMAD.IADD R5, R7.reuse, 0x1, -R5 ;  /* 0x0000000107057824 */ /* 0x040fe200078e0a05 */
[----:B------:R-:W-:Y:S01]  /*0a00*/  LEA.HI.X.SX32 R111, R7, R3, 0x1, P0 ;  /* 0x00000003076f7211 */ /* 0x000fe200000f0eff */
[----:B------:R-:W-:Y:S01]  /*0a10*/  IMAD.SHL.U32 R12, R2, 0x8, RZ ;  /* 0x00000008020c7824 */ /* 0x000fe200078e00ff */
[----:B------:R-:W-:Y:S01]  /*0a20*/  SEL R30, R29, RZ, !P4 ;  /* 0x000000ff1d1e7207 */ /* 0x000fe20006000000 */
[----:B------:R-:W-:Y:S01]  /*0a30*/  IMAD.SHL.U32 R0, R0, 0x40, RZ ;  /* 0x0000004000007824 */ /* 0x000fe200078e00ff */
[----:B------:R-:W-:Y:S01]  /*0a40*/  SEL R108, R38, RZ, !P4 ;  /* 0x000000ff266c7207 */ /* 0x000fe20006000000 */
[----:B------:R-:W-:Y:S01]  /*0a50*/  IMAD R2, R111, c[0x0][0x238], RZ ;  /* 0x00008e006f027a24 */ /* 0x000fe200078e02ff */
[----:B------:R-:W-:Y:S01]  /*0a60*/  SHF.R.S32.HI R13, RZ, 0x1f, R12 ;  /* 0x0000001fff0d7819 */ /* 0x000fe2000001140c */
[----:B------:R-:W-:Y:S01]  /*0a70*/  IMAD R9, R5, 0x20, R9 ;  /* 0x0000002005097824 */ /* 0x000fe200078e0209 */
[----:B------:R-:W-:Y:S01]  /*0a80*/  LOP3.LUT R0, R0, 0xc0, RZ, 0xc0, !PT ;  /* 0x000000c000007812 */ /* 0x000fe200078ec0ff */
[C---:B------:R-:W-:Y:S01]  /*0a90*/  IMAD R4, R110.reuse, c[0x0][0x23c], R2 ;  /* 0x00008f006e047a24 */ /* 0x040fe200078e0202 */
[----:B------:R-:W-:Y:S01]  /*0aa0*/  SHF.L.U64.HI R160, R17, R156, c[0x0][0x23c] ;  /* 0x00008f0011a07619 */ /* 0x000fe2000001029c */
[----:B------:R-:W-:Y:S01]  /*0ab0*/  IMAD.WIDE.U32 R2, R110, c[0x0][0x238], R12 ;  /* 0x00008e006e027a25 */ /* 0x000fe200078e000c */
[----:B------:R-:W-:-:S02]  /*0ac0*/  LOP3.LUT R6, R0, 0x18, R12, 0xf8, !PT ;  /* 0x0000001800067812 */ /* 0x000fc400078ef80c */
[----:B------:R-:W-:Y:S01]  /*0ad0*/  SHF.R.U32.HI R0, RZ, 0x3, R0 ;  /* 0x00000003ff007819 */ /* 0x000fe20000011600 */
[----:B------:R-:W-:Y:S01]  /*0ae0*/  IMAD.IADD R3, R3, 0x1, R4 ;  /* 0x0000000103037824 */ /* 0x000fe200078e0204 */
[----:B------:R-:W-:Y:S01]  /*0af0*/  IADD3 R4, R12, 0x20, RZ ;  /* 0x000000200c047810 */ /* 0x000fe20007ffe0ff */
[----:B------:R-:W-:Y:S01]  /*0b00*/  IMAD R5, R37, c[0x0][0x240], RZ ;  /* 0x0000900025057a24 */ /* 0x000fe200078e02ff */
[----:B------:R-:W-:Y:S01]  /*0b10*/  LOP3.LUT R6, R6, R0, RZ, 0x3c, !PT ;  /* 0x0000000006067212 */ /* 0x000fe200078e3cff */
[----:B------:R-:W-:Y:S01]  /*0b20*/  IMAD.WIDE.U32 R2, R36, c[0x0][0x240], R2 ;  /* 0x0000900024027a25 */ /* 0x000fe200078e0002 */
[----:B------:R-:W-:Y:S02]  /*0b30*/  ISETP.GE.AND P6, PT, R4, c[0x0][0x1d4], PT ;  /* 0x0000750004007a0c */ /* 0x000fe40003fc6270 */
[----:B------:R-:W-:Y:S01]  /*0b40*/  SHF.R.S32.HI R4, RZ, 0x1f, R14 ;  /* 0x0000001fff047819 */ /* 0x000fe2000001140e */
[----:B------:R-:W-:Y:S01]  /*0b50*/  IMAD R5, R36, c[0x0][0x244], R5 ;  /* 0x0000910024057a24 */ /* 0x000fe200078e0205 */
[----:B------:R-:W-:Y:S01]  /*0b60*/  IADD3 R0, R12, 0x40, RZ ;  /* 0x000000400c007810 */ /* 0x000fe20007ffe0ff */
[----:B------:R-:W-:Y:S01]  /*0b70*/  IMAD R8, R79, -0x40, R148 ;  /* 0xffffffc04f087824 */ /* 0x000fe200078e0294 */
[----:B------:R-:W-:Y:S01]  /*0b80*/  LEA.HI R4, R4, R7, RZ, 0x2 ;  /* 0x0000000704047211 */ /* 0x000fe200078f10ff */
[----:B------:R-:W-:Y:S01]  /*0b90*/  IMAD.IADD R3, R3, 0x1, R5 ;  /* 0x0000000103037824 */ /* 0x000fe200078e0205 */
[----:B------:R-:W-:Y:S01]  /*0ba0*/  ISETP.GE.AND P5, PT, R0, c[0x0][0x1d4], PT ;  /* 0x0000750000007a0c */ /* 0x000fe20003fa6270 */
[----:B------:R-:W-:Y:S01]  /*0bb0*/  IMAD R0, R30, c[0x0][0x248], RZ ;  /* 0x000092001e007a24 */ /* 0x000fe200078e02ff */
[----:B------:R-:W-:Y:S01]  /*0bc0*/  LOP3.LUT R4, R4, 0xfffffffc, RZ, 0xc0, !PT ;  /* 0xfffffffc04047812 */ /* 0x000fe200078ec0ff */
[----:B------:R-:W-:Y:S01]  /*0bd0*/  IMAD.IADD R80, R9, 0x1, R6 ;  /* 0x0000000109507824 */ /* 0x000fe200078e0206 */
[----:B------:R-:W-:Y:S01]  /*0be0*/  LEA.HI R9, R175, R175, RZ, 0x1 ;  /* 0x000000afaf097211 */ /* 0x000fe200078f08ff */
[----:B------:R-:W-:Y:S01]  /*0bf0*/  IMAD.WIDE.U32 R116, R108, c[0x0][0x248], R2 ;  /* 0x000092006c747a25 */ /* 0x000fe200078e0002 */
[----:B------:R-:W-:-:S02]  /*0c00*/  ISETP.GE.AND P1, PT, R8, 0x1, PT ;  /* 0x000000010800780c */ /* 0x000fc40003f26270 */
[----:B------:R-:W-:Y:S01]  /*0c10*/  ISETP.GE.AND P0, PT, R12, c[0x0][0x1d4], PT ;  /* 0x000075000c007a0c */ /* 0x000fe20003f06270 */
[----:B------:R-:W-:Y:S01]  /*0c20*/  IMAD.IADD R21, R7, 0x1, -R4 ;  /* 0x0000000107157824 */ /* 0x000fe200078e0a04 */
[----:B------:R-:W-:Y:S01]  /*0c30*/  LOP3.LUT R5, R9, 0xfffffffe, RZ, 0xc0, !PT ;  /* 0xfffffffe09057812 */ /* 0x000fe200078ec0ff */
[----:B------:R-:W-:Y:S01]  /*0c40*/  IMAD R4, R108, c[0x0][0x24c], R0 ;  /* 0x000093006c047a24 */ /* 0x000fe200078e0200 */
[----:B------:R-:W-:Y:S01]  /*0c50*/  LEA.HI R6, R16, R175, RZ, 0x4 ;  /* 0x000000af10067211 */ /* 0x000fe200078f20ff */
[----:B------:R-:W-:Y:S01]  /*0c60*/  IMAD R10, R160, R79, RZ ;  /* 0x0000004fa00a7224 */ /* 0x000fe200078e02ff */
[----:B------:R-:W-:Y:S01]  /*0c70*/  SHF.R.S32.HI R11, RZ, 0x1f, R79 ;  /* 0x0000001fff0b7819 */ /* 0x000fe2000001144f */
[----:B------:R-:W-:Y:S01]  /*0c80*/  IMAD.IADD R115, R117, 0x1, R4 ;  /* 0x0000000175737824 */ /* 0x000fe200078e0204 */
[----:B------:R-:W-:Y:S01]  /*0c90*/  SHF.R.S32.HI R92, RZ, 0x1, R9 ;  /* 0x00000001ff5c7819 */ /* 0x000fe20000011409 */
[----:B------:R-:W-:Y:S01]  /*0ca0*/  IMAD.MOV.U32 R114, RZ, RZ, R116 ;  /* 0x000000ffff727224 */ /* 0x000fe200078e0074 */
[----:B------:R-:W-:Y:S01]  /*0cb0*/  P2R R113, PR, RZ, 0x1 ;  /* 0x00000001ff717803 */ /* 0x000fe20000000000 */
[----:B------:R-:W-:Y:S01]  /*0cc0*/  IMAD.IADD R28, R175, 0x1, -R5 ;  /* 0x00000001af1c7824 */ /* 0x000fe200078e0a05 */
[----:B------:R-:W-:Y:S01]  /*0cd0*/  LEA.HI R0, R9, R92, RZ, 0x1 ;  /* 0x0000005c09007211 */ /* 0x000fe200078f08ff */
[----:B------:R-:W-:Y:S01]  /*0ce0*/  IMAD.SHL.U32 R2, R6, 0x10, RZ ;  /* 0x0000001006027824 */ /* 0x000fe200078e00ff */
[----:B------:R-:W-:Y:S01]  /*0cf0*/  ISETP.NE.AND P4, PT, R113, RZ, PT ;  /* 0x000000ff7100720c */ /* 0x000fe20003f85270 */
[-C--:B------:R-:W-:Y:S01]  /*0d00*/  IMAD R10, R11, R165.reuse, R10 ;  /* 0x000000a50b0a7224 */ /* 0x080fe200078e020a */
[----:B------:R-:W-:Y:S01]  /*0d10*/  SHF.R.S32.HI R11, RZ, 0x1f, R92 ;  /* 0x0000001fff0b7819 */ /* 0x000fe2000001145c */
[----:B------:R-:W-:Y:S01]  /*0d20*/  IMAD.WIDE.U32 R4, R79, R165, R114 ;  /* 0x000000a54f047225 */ /* 0x000fe200078e0072 */
[----:B------:R-:W-:-:S02]  /*0d30*/  LOP3.LUT R9, R2, 0xffffff00, RZ, 0xc0, !PT ;  /* 0xffffff0002097812 */ /* 0x000fc400078ec0ff */
[----:B------:R-:W-:Y:S01]  /*0d40*/  LOP3.LUT R0, R0, 0x7fffffe, RZ, 0xc0, !PT ;  /* 0x07fffffe00007812 */ /* 0x000fe200078ec0ff */
[----:B------:R-:W-:Y:S01]  /*0d50*/  IMAD.SHL.U32 R32, R28, 0x4, RZ ;  /* 0x000000041c207824 */ /* 0x000fe200078e00ff */
[----:B------:R-:W-:Y:S01]  /*0d60*/  @P1 LEA R2, P2, R4, c[0x0][0x220], 0x1 ;  /* 0x0000880004021a11 */ /* 0x000fe200078408ff */
[----:B------:R-:W-:Y:S01]  /*0d70*/  IMAD.IADD R14, R5, 0x1, R10 ;  /* 0x00000001050e7824 */ /* 0x000fe200078e020a */
[----:B------:R-:W-:Y:S01]  /*0d80*/  ISETP.GT.AND P0, PT, R8, 0x20, PT ;  /* 0x000000200800780c */ /* 0x000fe20003f04270 */
[----:B------:R-:W-:Y:S01]  /*0d90*/  IMAD.SHL.U32 R24, R28, 0x8, RZ ;  /* 0x000000081c187824 */ /* 0x000fe200078e00ff */
[----:B------:R-:W-:Y:S01]  /*0da0*/  SHF.R.S32.HI R33, RZ, 0x1f, R32 ;  /* 0x0000001fff217819 */ /* 0x000fe20000011420 */
[----:B------:R-:W-:Y:S01]  /*0db0*/  IMAD R15, R11, c[0x0][0x280], RZ ;  /* 0x0000a0000b0f7a24 */ /* 0x000fe200078e02ff */
[----:B------:R-:W-:Y:S01]  /*0dc0*/  @P1 LEA.HI.X R3, R4, c[0x0][0x224], R14, 0x1, P2 ;  /* 0x0000890004031a11 */ /* 0x000fe200010f0c0e */
[----:B------:R-:W-:Y:S01]  /*0dd0*/  IMAD.IADD R0, R92, 0x1, -R0 ;  /* 0x000000015c007824 */ /* 0x000fe200078e0a00 */
[----:B------:R-:W-:Y:S01]  /*0de0*/  ISETP.GE.AND P2, PT, R24, c[0x0][0x27c], PT ;  /* 0x00009f0018007a0c */ /* 0x000fe20003f46270 */
[----:B------:R-:W-:Y:S01]  /*0df0*/  IMAD.SHL.U32 R80, R80, 0x2, RZ ;  /* 0x0000000250507824 */ /* 0x000fe200078e00ff */
[----:B------:R-:W-:Y:S01]  /*0e00*/  SHF.R.S32.HI R25, RZ, 0x1f, R24 ;  /* 0x0000001fff197819 */ /* 0x000fe20000011418 */
[C---:B------:R-:W-:Y:S01]  /*0e10*/  IMAD R15, R92.reuse, c[0x0][0x284], R15 ;  /* 0x0000a1005c0f7a24 */ /* 0x040fe200078e020f */
[----:B------:R-:W-:Y:S01]  /*0e20*/  SEL R5, RZ, c[0x0][0x27c], !P2 ;  /* 0x00009f00ff057a07 */ /* 0x000fe20005000000 */
[----:B------:R-:W-:Y:S01]  /*0e30*/  IMAD.WIDE.U32 R6, R92, c[0x0][0x280], R32 ;  /* 0x0000a0005c067a25 */ /* 0x000fe200078e0020 */
[----:B------:R-:W-:Y:S01]  /*0e40*/  @!PT LDS RZ, [RZ] ;  /* 0x00000000fffff984 */ /* 0x000fe20000000800 */
[----:B------:R-:W-:Y:S01]  /*0e50*/  @!PT LDS RZ, [RZ] ;  /* 0x00000000fffff984 */ /* 0x000fe20000000800 */
[----:B------:R-:W-:Y:S01]  /*0e60*/  @!PT LDS RZ, [RZ] ;  /* 0x00000000fffff984 */ /* 0x000fe20000000800 */
[----:B------:R1:W-:Y:S01]  /*0e70*/  @P1 LDGSTS.E.BYPASS.LTC128B.128 [R80+0x3100], [R2.64], !P4 ;  /* 0x0310000002501fae */ /* 0x0003e2000e101d46 */
[----:B------:R-:W-:-:S02]  /*0e80*/  SHF.L.U64.HI R158, R17, R158, c[0x0][0x23c] ;  /* 0x00008f00119e7619 */ /* 0x000fc4000001029e */
[----:B------:R-:W-:Y:S01]  /*0e90*/  IMAD R100, R0, 0x20, R9 ;  /* 0x0000002000647824 */ /* 0x000fe200078e0209 */
[----:B------:R1:W-:Y:S01]  /*0ea0*/  @P1 LDGSTS.E.BYPASS.LTC128B.128 [R80+0x4100], [R2.64+0x40], !P6 ;  /* 0x0410004002501fae */ /* 0x0003e2000f101d46 */
[----:B------:R-:W-:Y:S01]  /*0eb0*/  IMAD R0, R11, c[0x0][0x290], RZ ;  /* 0x0000a4000b007a24 */ /* 0x000fe200078e02ff */
[----:B------:R-:W-:Y:S01]  /*0ec0*/  IADD3 R34, R32, 0x10, RZ ;  /* 0x0000001020227810 */ /* 0x000fe20007ffe0ff */
[----:B------:R-:W-:Y:S01]  /*0ed0*/  IMAD.IADD R23, R7, 0x1, R15 ;  /* 0x0000000107177824 */ /* 0x000fe200078e020f */
[----:B------:R1:W-:Y:S01]  /*0ee0*/  @P1 LDGSTS.E.BYPASS.LTC128B.128 [R80+0x5100], [R2.64+0x80], !P5 ;  /* 0x0510008002501fae */ /* 0x0003e2000e901d46 */
[----:B------:R-:W-:Y:S01]  /*0ef0*/  IMAD.MOV.U32 R22, RZ, RZ, R6 ;  /* 0x000000ffff167224 */ /* 0x000fe200078e0006 */
[----:B------:R-:W-:Y:S01]  /*0f00*/  @P0 IADD3 R4, P1, R164, R4, RZ ;  /* 0x00000004a4040210 */ /* 0x000fe20007f3e0ff */
[----:B------:R-:W-:Y:S01]  /*0f10*/  IMAD.WIDE.U32 R8, R92, c[0x0][0x280], R24 ;  /* 0x0000a0005c087a25 */ /* 0x000fe200078e0018 */
[----:B------:R-:W-:Y:S02]  /*0f20*/  IADD3 R31, R32, 0x20, RZ ;  /* 0x00000020201f7810 */ /* 0x000fe40007ffe0ff */
[----:B------:R-:W-:Y:S01]  /*0f30*/  IADD3 R95, R24, 0x30, RZ ;  /* 0x00000030185f7810 */ /* 0x000fe20007ffe0ff */
[----:B------:R-:W-:Y:S01]  /*0f40*/  IMAD R0, R92, c[0x0][0x294], R0 ;  /* 0x0000a5005c007a24 */ /* 0x000fe200078e0200 */
[----:B------:R-:W-:Y:S01]  /*0f50*/  IADD3 R94, R24, 0x40, RZ ;  /* 0x00000040185e7810 */ /* 0x000fe20007ffe0ff */
[----:B------:R-:W-:Y:S01]  /*0f60*/  IMAD.WIDE.U32 R10, R92, c[0x0][0x290], R32 ;  /* 0x0000a4005c0a7a25 */ /* 0x000fe200078e0020 */
[----:B------:R-:W-:-:S02]  /*0f70*/  IADD3 R93, R24, 0x50, RZ ;  /* 0x00000050185d7810 */ /* 0x000fc40007ffe0ff */
[----:B------:R-:W-:Y:S01]  /*0f80*/  P2R R151, PR, RZ, 0x4 ;  /* 0x00000004ff977803 */ /* 0x000fe20000000000 */
[----:B------:R-:W-:-:S04]  /*0f90*/  IMAD.WIDE.U32 R6, R92, c[0x0][0x290], R24 ;  /* 0x0000a4005c067a25 */ /* 0x000fc800078e0018 */
[----:B------:R-:W-:Y:S02]  /*0fa0*/  IMAD.IADD R5, R24, 0x1, R5 ;  /* 0x0000000118057824 */ /* 0x000fe400078e0205 */
[----:B------:R-:W-:Y:S02]  /*0fb0*/  IMAD.IADD R17, R15, 0x1, R9 ;  /* 0x000000010f117824 */ /* 0x000fe400078e0209 */
[----:B------:R-:W-:Y:S02]  /*0fc0*/  IMAD.IADD R19, R11, 0x1, R0 ;  /* 0x000000010b137824 */ /* 0x000fe400078e0200 */
[----:B------:R-:W-:Y:S01]  /*0fd0*/  IMAD.IADD R15, R0, 0x1, R7 ;  /* 0x00000001000f7824 */ /* 0x000fe200078e0207 */
[----:B------:R-:W-:Y:S01]  /*0fe0*/  SHF.R.S32.HI R0, RZ, 0x1f, R5 ;  /* 0x0000001fff007819 */ /* 0x000fe20000011405 */
[----:B------:R-:W-:Y:S01]  /*0ff0*/  @P0 IMAD.X R14, R158, 0x1, R14, P1 ;  /* 0x000000019e0e0824 */ /* 0x000fe200008e060e */
[----:B-1----:R-:W-:Y:S01]  /*1000*/  @P0 LEA R2, P1, R4, c[0x0][0x220], 0x1 ;  /* 0x0000880004020a11 */ /* 0x002fe200078208ff */
[----:B------:R-:W-:Y:S01]  /*1010*/  IMAD.IADD R27, R32, 0x1, R34 ;  /* 0x00000001201b7824 */ /* 0x000fe200078e0222 */
[-C--:B------:R-:W-:Y:S01]  /*1020*/  LEA.HI R20, R0, R5.reuse, RZ, 0x3 ;  /* 0x0000000500147211 */ /* 0x080fe200078f18ff */
[----:B------:R-:W-:Y:S01]  /*1030*/  IMAD.MOV.U32 R16, RZ, RZ, R8 ;  /* 0x000000ffff107224 */ /* 0x000fe200078e0008 */
[----:B------:R-:W-:Y:S01]  /*1040*/  @P0 LEA.HI.X R3, R4, c[0x0][0x224], R14, 0x1, P1 ;  /* 0x0000890004030a11 */ /* 0x000fe200008f0c0e */
[----:B------:R-:W-:Y:S01]  /*1050*/  IMAD.IADD R26, R32, 0x1, R31 ;  /* 0x00000001201a7824 */ /* 0x000fe200078e021f */
[----:B------:R-:W-:Y:S01]  /*1060*/  LEA.HI R8, R0, R5, RZ, 0x5 ;  /* 0x0000000500087211 */ /* 0x000fe200078f28ff */
[----:B------:R-:W-:Y:S01]  /*1070*/  IMAD R0, R37, c[0x0][0x260], RZ ;  /* 0x0000980025007a24 */ /* 0x000fe200078e02ff */
[----:B------:R-:W-:Y:S01]  /*1080*/  ISETP.GE.AND P1, PT, R27, c[0x0][0x27c], PT ;  /* 0x00009f001b007a0c */ /* 0x000fe20003f26270 */
[----:B------:R-:W-:Y:S01]  /*1090*/  IMAD.MOV.U32 R14, RZ, RZ, R6 ;  /* 0x000000ffff0e7224 */ /* 0x000fe200078e0006 */
[----:B------:R2:W-:Y:S01]  /*10a0*/  @P0 LDGSTS.E.BYPASS.LTC128B.128 [R80+0x3900], [R2.64], !P4 ;  /* 0x0390000002500fae */ /* 0x0005e2000e101d46 */
[C---:B------:R-:W-:Y:S01]  /*10b0*/  IMAD R0, R36.reuse, c[0x0][0x264], R0 ;  /* 0x0000990024007a24 */ /* 0x040fe200078e0200 */
[----:B------:R-:W-:Y:S01]  /*10c0*/  SEL R6, RZ, c[0x0][0x27c], !P1 ;  /* 0x00009f00ff067a07 */ /* 0x000fe20004800000 */
[----:B------:R-:W-:Y:S01]  /*10d0*/  IMAD.WIDE.U32 R4, R36, c[0x0][0x260], R12 ;  /* 0x0000980024047a25 */ /* 0x000fe200078e000c */
[----:B------:R-:W-:Y:S01]  /*10e0*/  P2R R150, PR, RZ, 0x2 ;  /* 0x00000002ff967803 */ /* 0x000fe20000000000 */
[----:B------:R2:W-:Y:S01]  /*10f0*/  @P0 LDGSTS.E.BYPASS.LTC128B.128 [R80+0x4900], [R2.64+0x40], !P6 ;  /* 0x0490004002500fae */ /* 0x0005e2000f101d46 */
[----:B------:R-:W-:Y:S01]  /*1100*/  ISETP.GE.AND P1, PT, R26, c[0x0][0x27c], PT ;  /* 0x00009f001a007a0c */ /* 0x000fe20003f26270 */
[----:B------:R-:W-:Y:S01]  /*1110*/  IMAD.IADD R5, R5, 0x1, R0 ;  /* 0x0000000105057824 */ /* 0x000fe200078e0200 */
[----:B------:R-:W-:Y:S01]  /*1120*/  SHF.R.S32.HI R144, RZ, 0x3, R20 ;  /* 0x00000003ff907819 */ /* 0x000fe20000011414 */
[----:B------:R-:W-:Y:S01]  /*1130*/  IMAD.IADD R0, R6, 0x1, R27 ;  /* 0x0000000106007824 */ /* 0x000fe200078e021b */
[----:B------:R-:W-:Y:S01]  /*1140*/  SEL R6, RZ, c[0x0][0x27c], !P1 ;  /* 0x00009f00ff067a07 */ /* 0x000fe20004800000 */
[----:B------:R-:W-:Y:S01]  /*1150*/  IMAD.SHL.U32 R7, R21, 0x40, RZ ;  /* 0x0000004015077824 */ /* 0x000fe200078e00ff */
[----:B------:R2:W-:Y:S01]  /*1160*/  @P0 LDGSTS.E.BYPASS.LTC128B.128 [R80+0x5900], [R2.64+0x80], !P5 ;  /* 0x0590008002500fae */ /* 0x0005e2000e901d46 */
[----:B------:R-:W-:Y:S01]  /*1170*/  IMAD.SHL.U32 R8, R8, 0x40, RZ ;  /* 0x0000004008087824 */ /* 0x000fe200078e00ff */
[----:B------:R-:W-:Y:S01]  /*1180*/  SHF.R.S32.HI R9, RZ, 0x1f, R0 ;  /* 0x0000001fff097819 */ /* 0x000fe20000011400 */
[----:B------:R-:W-:Y:S01]  /*1190*/  IMAD.IADD R6, R6, 0x1, R26 ;  /* 0x0000000106067824 */ /* 0x000fe200078e021a */
[----:B------:R-:W-:Y:S01]  /*11a0*/  LOP3.LUT R98, R7, 0xc0, RZ, 0xc0, !PT ;  /* 0x000000c007627812 */ /* 0x000fe200078ec0ff */
[----:B------:R-:W-:Y:S01]  /*11b0*/  IMAD.MOV.U32 R18, RZ, RZ, R10 ;  /* 0x000000ffff127224 */ /* 0x000fe200078e000a */
[CC--:B------:R-:W-:Y:S01]  /*11c0*/  LEA.HI R136, R9.reuse, R0.reuse, RZ, 0x3 ;  /* 0x0000000009887211 */ /* 0x0c0fe200078f18ff */
[----:B------:R-:W-:Y:S01]  /*11d0*/  IMAD R7, R30, c[0x0][0x268], RZ ;  /* 0x00009a001e077a24 */ /* 0x000fe200078e02ff */
[----:B------:R-:W-:Y:S01]  /*11e0*/  LEA.HI R12, R9, R0, RZ, 0x5 ;  /* 0x00000000090c7211 */ /* 0x000fe200078f28ff */
[----:B------:R-:W0:Y:S01]  /*11f0*/  LDGDEPBAR ;  /* 0x00000000000079af */ /* 0x000e220000000000 */
[----:B------:R-:W-:Y:S01]  /*1200*/  SHF.R.S32.HI R0, RZ, 0x1f, R6 ;  /* 0x0000001fff007819 */ /* 0x000fe20000011406 */
[----:B------:R-:W-:Y:S01]  /*1210*/  IMAD R107, R108, c[0x0][0x26c], R7 ;  /* 0x00009b006c6b7a24 */ /* 0x000fe200078e0207 */
[----:B------:R-:W-:Y:S01]  /*1220*/  LOP3.LUT R10, R8, 0x7ffff800, RZ, 0xc0, !PT ;  /* 0x7ffff800080a7812 */ /* 0x000fe200078ec0ff */
[----:B------:R-:W-:Y:S01]  /*1230*/  IMAD.SHL.U32 R8, R12, 0x40, RZ ;  /* 0x000000400c087824 */ /* 0x000fe200078e00ff */
[-C--:B------:R-:W-:Y:S01]  /*1240*/  LEA.HI R11, R0, R6.reuse, RZ, 0x3 ;  /* 0x00000006000b7211 */ /* 0x080fe200078f18ff */
[----:B------:R-:W-:Y:S01]  /*1250*/  IMAD.WIDE.U32 R108, R108, c[0x0][0x268], R4 ;  /* 0x00009a006c6c7a25 */ /* 0x000fe200078e0004 */
[----:B------:R-:W-:-:S02]  /*1260*/  LEA.HI R0, R0, R6, RZ, 0x5 ;  /* 0x0000000600007211 */ /* 0x000fc400078f28ff */
[----:B------:R-:W-:Y:S01]  /*1270*/  SHF.R.U32.HI R99, RZ, 0x3, R98 ;  /* 0x00000003ff637819 */ /* 0x000fe20000011662 */
[----:B------:R-:W-:Y:S01]  /*1280*/  IMAD R4, R37, c[0x0][0x1e8], RZ ;  /* 0x00007a0025047a24 */ /* 0x000fe200078e02ff */
[----:B------:R-:W-:Y:S01]  /*1290*/  LOP3.LUT R6, R98, 0x18, R136, 0xf8, !PT ;  /* 0x0000001862067812 */ /* 0x000fe200078ef888 */
[----:B------:R-:W-:Y:S01]  /*12a0*/  IMAD.SHL.U32 R0, R0, 0x40, RZ ;  /* 0x0000004000007824 */ /* 0x000fe200078e00ff */
[----:B------:R-:W-:Y:S01]  /*12b0*/  LOP3.LUT R9, R98, 0x18, R20, 0xf8, !PT ;  /* 0x0000001862097812 */ /* 0x000fe200078ef814 */
[----:B------:R-:W-:Y:S01]  /*12c0*/  IMAD R4, R36, c[0x0][0x1ec], R4 ;  /* 0x00007b0024047a24 */ /* 0x000fe200078e0204 */
[----:B------:R-:W-:Y:S01]  /*12d0*/  LOP3.LUT R7, R98, 0x18, R11, 0xf8, !PT ;  /* 0x0000001862077812 */ /* 0x000fe200078ef80b */
[----:B------:R-:W-:Y:S01]  /*12e0*/  IMAD.MOV.U32 R162, RZ, RZ, c[0x0][0x280] ;  /* 0x0000a000ffa27624 */ /* 0x000fe200078e00ff */
[----:B------:R-:W-:Y:S01]  /*12f0*/  LOP3.LUT R12, R8, 0x7ffff800, RZ, 0xc0, !PT ;  /* 0x7ffff800080c7812 */ /* 0x000fe200078ec0ff */
[----:B------:R-:W-:Y:S01]  /*1300*/  IMAD.IADD R147, R171, 0x1, R4 ;  /* 0x00000001ab937824 */ /* 0x000fe200078e0204 */
[-C--:B------:R-:W-:Y:S01]  /*1310*/  LOP3.LUT R8, R6, R99.reuse, RZ, 0x3c, !PT ;  /* 0x0000006306087212 */ /* 0x080fe200078e3cff */
[----:B------:R-:W-:Y:S01]  /*1320*/  IMAD.MOV.U32 R163, RZ, RZ, c[0x0][0x290] ;  /* 0x0000a400ffa37624 */ /* 0x000fe200078e00ff */
[-C--:B------:R-:W-:Y:S01]  /*1330*/  LOP3.LUT R9, R9, R99.reuse, RZ, 0x3c, !PT ;  /* 0x0000006309097212 */ /* 0x080fe200078e3cff */
[----:B------:R-:W-:Y:S01]  /*1340*/  IMAD.MOV.U32 R172, RZ, RZ, c[0x0][0x2b8] ;  /* 0x0000ae00ffac7624 */ /* 0x000fe200078e00ff */
[----:B------:R-:W-:Y:S01]  /*1350*/  LOP3.LUT R6, R0, 0x7ffff800, RZ, 0xc0, !PT ;  /* 0x7ffff80000067812 */ /* 0x000fe200078ec0ff */
[----:B------:R-:W-:Y:S01]  /*1360*/  IMAD.MOV.U32 R168, RZ, RZ, c[0x0][0x27c] ;  /* 0x00009f00ffa87624 */ /* 0x000fe200078e00ff */
[----:B------:R-:W-:Y:S01]  /*1370*/  LOP3.LUT R0, R7, R99, RZ, 0x3c, !PT ;  /* 0x0000006307007212 */ /* 0x000fe200078e3cff */
[----:B------:R-:W-:Y:S01]  /*1380*/  IMAD R7, R37, c[0x0][0x210], RZ ;  /* 0x0000840025077a24 */ /* 0x000fe200078e02ff */
[--C-:B------:R-:W-:Y:S01]  /*1390*/  IADD3 R10, R9, R10, R100.reuse ;  /* 0x0000000a090a7210 */ /* 0x100fe20007ffe064 */
[----:B------:R-:W-:Y:S01]  /*13a0*/  IMAD.MOV.U32 R154, RZ, RZ, c[0x0][0x27c] ;  /* 0x00009f00ff9a7624 */ /* 0x000fe200078e00ff */
[----:B------:R-:W-:Y:S01]  /*13b0*/  IADD3 R9, R0, R6, R100 ;  /* 0x0000000600097210 */ /* 0x000fe20007ffe064 */
[----:B-----5:R-:W-:Y:S01]  /*13c0*/  IMAD.WIDE.U32 R124, R157, c[0x0][0x280], R22 ;  /* 0x0000a0009d7c7a25 */ /* 0x020fe200078e0016 */
[----:B------:R-:W-:-:S02]  /*13d0*/  SHF.R.S32.HI R0, RZ, 0x1f, R157 ;  /* 0x0000001fff007819 */ /* 0x000fc4000001149d */
[----:B------:R-:W-:Y:S01]  /*13e0*/  LOP3.LUT P0, RZ, R21, 0x2, RZ, 0xc0, !PT ;  /* 0x0000000215ff7812 */ /* 0x000fe2000780c0ff */
[C---:B------:R-:W-:Y:S01]  /*13f0*/  IMAD.WIDE.U32 R122, R157.reuse, c[0x0][0x290], R18 ;  /* 0x0000a4009d7a7a25 */ /* 0x040fe200078e0012 */
[----:B------:R-:W-:Y:S02]  /*1400*/  IADD3 R12, R8, R12, R100 ;  /* 0x0000000c080c7210 */ /* 0x000fe40007ffe064 */
[----:B------:R-:W-:Y:S01]  /*1410*/  SHF.R.S32.HI R4, RZ, 0x1f, R27 ;  /* 0x0000001fff047819 */ /* 0x000fe2000001141b */
[----:B------:R-:W-:Y:S01]  /*1420*/  IMAD R6, R0, c[0x0][0x280], RZ ;  /* 0x0000a00000067a24 */ /* 0x000fe200078e02ff */
[----:B------:R-:W-:Y:S01]  /*1430*/  SHF.L.U64.HI R155, R162, R156, c[0x0][0x284] ;  /* 0x0000a100a29b7619 */ /* 0x000fe2000001029c */
[----:B------:R-:W-:Y:S01]  /*1440*/  IMAD R5, R0, c[0x0][0x290], RZ ;  /* 0x0000a40000057a24 */ /* 0x000fe200078e02ff */
[----:B------:R-:W-:Y:S01]  /*1450*/  LEA.HI R4, R4, R27, RZ, 0x3 ;  /* 0x0000001b04047211 */ /* 0x000fe200078f18ff */
[----:B------:R-:W-:Y:S01]  /*1460*/  IMAD R0, R36, c[0x0][0x214], R7 ;  /* 0x0000850024007a24 */ /* 0x000fe200078e0207 */
[----:B------:R-:W-:Y:S01]  /*1470*/  P2R R149, PR, RZ, 0x2 ;  /* 0x00000002ff957803 */ /* 0x000fe20000000000 */
[----:B------:R-:W-:Y:S01]  /*1480*/  IMAD R8, R157, c[0x0][0x284], R6 ;  /* 0x0000a1009d087a24 */ /* 0x000fe200078e0206 */
[----:B------:R-:W-:Y:S01]  /*1490*/  SHF.R.S32.HI R6, RZ, 0x1f, R94 ;  /* 0x0000001fff067819 */ /* 0x000fe2000001145e */
[----:B------:R-:W-:Y:S01]  /*14a0*/  IMAD.IADD R146, R167, 0x1, R0 ;  /* 0x00000001a7927824 */ /* 0x000fe200078e0200 */
[----:B------:R-:W-:Y:S01]  /*14b0*/  SHF.R.S32.HI R0, RZ, 0x1f, R95 ;  /* 0x0000001fff007819 */ /* 0x000fe2000001145f */
[C---:B------:R-:W-:Y:S01]  /*14c0*/  IMAD R7, R157.reuse, c[0x0][0x294], R5 ;  /* 0x0000a5009d077a24 */ /* 0x040fe200078e0205 */
[----:B------:R-:W-:Y:S01]  /*14d0*/  SHF.R.S32.HI R5, RZ, 0x1f, R93 ;  /* 0x0000001fff057819 */ /* 0x000fe2000001145d */
[----:B------:R-:W-:Y:S01]  /*14e0*/  IMAD.WIDE.U32 R120, R157, c[0x0][0x280], R16 ;  /* 0x0000a0009d787a25 */ /* 0x000fe200078e0010 */
[----:B------:R-:W-:-:S02]  /*14f0*/  LEA.HI R90, R0, R95, RZ, 0x3 ;  /* 0x0000005f005a7211 */ /* 0x000fc400078f18ff */
[----:B------:R-:W-:Y:S01]  /*1500*/  SHF.R.S32.HI R0, RZ, 0x1f, R26 ;  /* 0x0000001fff007819 */ /* 0x000fe2000001141a */
[----:B------:R-:W-:Y:S01]  /*1510*/  IMAD.WIDE.U32 R118, R157, c[0x0][0x290], R14 ;  /* 0x0000a4009d767a25 */ /* 0x000fe200078e000e */
[----:B------:R-:W-:Y:S02]  /*1520*/  LEA.HI R6, R6, R94, RZ, 0x3 ;  /* 0x0000005e06067211 */ /* 0x000fe400078f18ff */
[----:B------:R-:W-:Y:S01]  /*1530*/  LEA.HI R86, R0, R26, RZ, 0x3 ;  /* 0x0000001a00567211 */ /* 0x000fe200078f18ff */
[----:B------:R-:W-:Y:S01]  /*1540*/  IMAD.SHL.U32 R162, R162, 0x40, RZ ;  /* 0x00000040a2a27824 */ /* 0x000fe200078e00ff */
[----:B------:R-:W-:Y:S01]  /*1550*/  LEA.HI R5, R5, R93, RZ, 0x3 ;  /* 0x0000005d05057211 */ /* 0x000fe200078f18ff */
[----:B------:R-:W-:Y:S01]  /*1560*/  IMAD.SHL.U32 R154, R154, 0x2, RZ ;  /* 0x000000029a9a7824 */ /* 0x000fe200078e00ff */
[----:B------:R-:W-:Y:S01]  /*1570*/  LOP3.LUT R87, R4, 0xfffffff8, RZ, 0xc0, !PT ;  /* 0xfffffff804577812 */ /* 0x000fe200078ec0ff */
[----:B------:R-:W-:Y:S01]  /*1580*/  IMAD R112, R28, 0x40, R92 ;  /* 0x000000401c707824 */ /* 0x000fe200078e025c */
[----:B------:R-:W-:Y:S01]  /*1590*/  LOP3.LUT R90, R90, 0xfffffff8, RZ, 0xc0, !PT ;  /* 0xfffffff85a5a7812 */ /* 0x000fe200078ec0ff */
[----:B------:R-:W-:Y:S01]  /*15a0*/  IMAD.IADD R142, R125, 0x1, R8 ;  /* 0x000000017d8e7824 */ /* 0x000fe200078e0208 */
[----:B------:R-:W-:Y:S01]  /*15b0*/  LOP3.LUT R89, R6, 0xfffffff8, RZ, 0xc0, !PT ;  /* 0xfffffff806597812 */ /* 0x000fe200078ec0ff */
[----:B------:R-:W-:Y:S01]  /*15c0*/  IMAD.IADD R140, R8, 0x1, R121 ;  /* 0x00000001088c7824 */ /* 0x000fe200078e0279 */
[----:B------:R-:W-:Y:S01]  /*15d0*/  LOP3.LUT R88, R5, 0xfffffff8, RZ, 0xc0, !PT ;  /* 0xfffffff805587812 */ /* 0x000fe200078ec0ff */
[----:B------:R-:W-:Y:S01]  /*15e0*/  IMAD.IADD R141, R123, 0x1, R7 ;  /* 0x000000017b8d7824 */ /* 0x000fe200078e0207 */
[----:B------:R-:W-:Y:S01]  /*15f0*/  LOP3.LUT R86, R86, 0xfffffff8, RZ, 0xc0, !PT ;  /* 0xfffffff856567812 */ /* 0x000fe200078ec0ff */
[----:B------:R-:W-:Y:S01]  /*1600*/  IMAD.IADD R139, R7, 0x1, R119 ;  /* 0x00000001078b7824 */ /* 0x000fe200078e0277 */
[C---:B------:R-:W-:Y:S01]  /*1610*/  SHF.L.U64.HI R156, R163.reuse, R156, c[0x0][0x294] ;  /* 0x0000a500a39c7619 */ /* 0x040fe2000001029c */
[----:B------:R-:W-:Y:S01]  /*1620*/  IMAD.SHL.U32 R163, R163, 0x40, RZ ;  /* 0x00000040a3a37824 */ /* 0x000fe200078e00ff */
[C---:B------:R-:W-:Y:S01]  /*1630*/  IADD3 R37, R32.reuse, 0x28, RZ ;  /* 0x0000002820257810 */ /* 0x040fe20007ffe0ff */
[----:B------:R-:W-:Y:S01]  /*1640*/  IMAD.IADD R107, R109, 0x1, R107 ;  /* 0x000000016d6b7824 */ /* 0x000fe200078e026b */
[----:B------:R-:W-:Y:S01]  /*1650*/  IADD3 R36, R32, 0x8, RZ ;  /* 0x0000000820247810 */ /* 0x000fe20007ffe0ff */
[----:B------:R-:W-:Y:S01]  /*1660*/  IMAD.SHL.U32 R134, R10, 0x2, RZ ;  /* 0x000000020a867824 */ /* 0x000fe200078e00ff */
[----:B------:R-:W-:Y:S01]  /*1670*/  SHF.R.S32.HI R105, RZ, 0x1f, R90 ;  /* 0x0000001fff697819 */ /* 0x000fe2000001145a */
[----:B------:R-:W-:Y:S01]  /*1680*/  IMAD.SHL.U32 R129, R12, 0x2, RZ ;  /* 0x000000020c817824 */ /* 0x000fe200078e00ff */
[----:B------:R-:W-:Y:S01]  /*1690*/  SHF.R.S32.HI R104, RZ, 0x1f, R89 ;  /* 0x0000001fff687819 */ /* 0x000fe20000011459 */
[----:B------:R-:W-:Y:S01]  /*16a0*/  IMAD.SHL.U32 R128, R9, 0x2, RZ ;  /* 0x0000000209807824 */ /* 0x000fe200078e00ff */
[----:B------:R-:W-:-:S02]  /*16b0*/  SHF.R.S32.HI R103, RZ, 0x1f, R88 ;  /* 0x0000001fff677819 */ /* 0x000fc40000011458 */
[----:B------:R-:W-:Y:S02]  /*16c0*/  SHF.R.S32.HI R102, RZ, 0x1f, R87 ;  /* 0x0000001fff667819 */ /* 0x000fe40000011457 */
[----:B------:R-:W-:Y:S02]  /*16d0*/  SHF.R.S32.HI R101, RZ, 0x1f, R86 ;  /* 0x0000001fff657819 */ /* 0x000fe40000011456 */
[----:B------:R-:W-:Y:S01]  /*16e0*/  SHF.R.S32.HI R135, RZ, 0x3, R11 ;  /* 0x00000003ff877819 */ /* 0x000fe2000001140b */
[----:B------:R-:W-:Y:S01]  /*16f0*/  BAR.SYNC.DEFER_BLOCKING 0x0 ;  /* 0x0000000000007b1d */ /* 0x000fe20000010000 */
[----:B------:R-:W-:Y:S02]  /*1700*/  ISETP.NE.AND P1, PT, R172, 0x1, PT ;  /* 0x00000001ac00780c */ /* 0x000fe40003f25270 */
[----:B--2---:R-:W-:Y:S01]  /*1710*/  @P3 SHF.R.S32.HI R3, RZ, 0x1f, R35 ;  /* 0x0000001fff033819 */ /* 0x004fe20000011423 */
[----:B------:R-:W-:Y:S02]  /*1720*/  @!P3 IMAD.MOV.U32 R3, RZ, RZ, R29 ;  /* 0x000000ffff03b224 */ /* 0x000fe400078e001d */
[----:B------:R-:W-:Y:S01]  /*1730*/  @P3 IMAD.MOV.U32 R2, RZ, RZ, R35 ;  /* 0x000000ffff023224 */ /* 0x000fe200078e0023 */
[----:B------:R-:W-:Y:S01]  /*1740*/  IADD3 R35, R32, 0x18, RZ ;  /* 0x0000001820237810 */ /* 0x000fe20007ffe0ff */
[----:B------:R-:W-:-:S02]  /*1750*/  @!P3 IMAD.MOV.U32 R2, RZ, RZ, R38 ;  /* 0x000000ffff02b224 */ /* 0x000fc400078e0026 */
[----:B------:R-:W-:Y:S02]  /*1760*/  IMAD R0, R3, c[0x0][0x2b0], RZ ;  /* 0x0000ac0003007a24 */ /* 0x000fe400078e02ff */
[----:B------:R-:W-:-:S04]  /*1770*/  IMAD.WIDE.U32 R126, R2, c[0x0][0x2b0], RZ ;  /* 0x0000ac00027e7a25 */ /* 0x000fc800078e00ff */
[----:B------:R-:W-:Y:S01]  /*1780*/  IMAD R3, R2, c[0x0][0x2b4], R0 ;  /* 0x0000ad0002037a24 */ /* 0x000fe200078e0200 */
[----:B------:R-:W-:Y:S02]  /*1790*/  LOP3.LUT R2, R98, 0x8, R24, 0xf8, !PT ;  /* 0x0000000862027812 */ /* 0x000fe400078ef818 */
[----:B------:R-:W-:Y:S01]  /*17a0*/  LOP3.LUT R0, R20, 0xfffffff8, RZ, 0xc0, !PT ;  /* 0xfffffff814007812 */ /* 0x000fe200078ec0ff */
[----:B------:R-:W-:Y:S01]  /*17b0*/  IMAD.IADD R143, R127, 0x1, R3 ;  /* 0x000000017f8f7824 */ /* 0x000fe200078e0203 */
[----:B------:R-:W-:Y:S02]  /*17c0*/  LOP3.LUT R2, R2, R99, RZ, 0x3c, !PT ;  /* 0x0000006302027212 */ /* 0x000fe400078e3cff */
[----:B------:R-:W-:Y:S01]  /*17d0*/  LOP3.LUT R3, R136, 0xfffffff8, RZ, 0xc0, !PT ;  /* 0xfffffff888037812 */ /* 0x000fe200078ec0ff */
[----:B------:R-:W-:Y:S01]  /*17e0*/  IMAD.SHL.U32 R137, R0, 0x2, RZ ;  /* 0x0000000200897824 */ /* 0x000fe200078e00ff */
[----:B------:R-:W-:Y:S01]  /*17f0*/  SHF.R.S32.HI R136, RZ, 0x3, R136 ;  /* 0x00000003ff887819 */ /* 0x000fe20000011488 */
[----:B------:R-:W-:Y:S01]  /*1800*/  IMAD.IADD R81, R100, 0x1, R2 ;  /* 0x0000000164517824 */ /* 0x000fe200078e0202 */
[----:B------:R-:W-:Y:S01]  /*1810*/  SHF.R.S32.HI R2, RZ, 0x1f, R0 ;  /* 0x0000001fff027819 */ /* 0x000fe20000011400 */
[----:B------:R-:W-:Y:S01]  /*1820*/  IMAD.SHL.U32 R132, R3, 0x2, RZ ;  /* 0x0000000203847824 */ /* 0x000fe200078e00ff */
[----:B------:R-:W-:-:S02]  /*1830*/  SHF.R.S32.HI R4, RZ, 0x1f, R3 ;  /* 0x0000001fff047819 */ /* 0x000fc40000011403 */
[----:B------:R-:W-:Y:S02]  /*1840*/  SHF.L.U64.HI R138, R0, 0x1, R2 ;  /* 0x00000001008a7819 */ /* 0x000fe40000010202 */
[----:B------:R-:W-:Y:S02]  /*1850*/  LOP3.LUT R0, R11, 0xfffffff8, RZ, 0xc0, !PT ;  /* 0xfffffff80b007812 */ /* 0x000fe400078ec0ff */
[----:B------:R-:W-:Y:S02]  /*1860*/  LEA R81, R81, 0x100, 0x1 ;  /* 0x0000010051517811 */ /* 0x000fe400078e08ff */
[----:B------:R-:W-:Y:S01]  /*1870*/  SHF.R.S32.HI R2, RZ, 0x1f, R0 ;  /* 0x0000001fff027819 */ /* 0x000fe20000011400 */
[----:B------:R-:W-:Y:S01]  /*1880*/  IMAD.SHL.U32 R130, R0, 0x2, RZ ;  /* 0x0000000200827824 */ /* 0x000fe200078e00ff */
[C---:B------:R-:W-:Y:S02]  /*1890*/  IADD3 R82, R81.reuse, 0x20, RZ ;  /* 0x0000002051527810 */ /* 0x040fe40007ffe0ff */
[----:B------:R-:W-:-:S02]  /*18a0*/  @P0 IADD3 R82, R81, -0x20, RZ ;  /* 0xffffffe051520810 */ /* 0x000fc40007ffe0ff */
[----:B------:R-:W-:Y:S02]  /*18b0*/  SHF.L.U64.HI R133, R3, 0x1, R4 ;  /* 0x0000000103857819 */ /* 0x000fe40000010204 */
[----:B------:R-:W-:Y:S02]  /*18c0*/  SHF.L.U64.HI R131, R0, 0x1, R2 ;  /* 0x0000000100837819 */ /* 0x000fe40000010202 */
[----:B------:R-:W-:Y:S02]  /*18d0*/  ISETP.GE.AND P0, PT, R168, 0x1, PT ;  /* 0x00000001a800780c */ /* 0x000fe40003f06270 */
.L_x_90:
[----:B------:R-:W-:Y:S01]  /*18e0*/  IMAD.SHL.U32 R91, R79, 0x40, RZ ;  /* 0x000000404f5b7824 */ /* 0x000fe200078e00ff */
[----:B------:R-:W-:Y:S04]  /*18f0*/  DEPBAR.LE SB0, 0x0 ;  /* 0x000080000000791a */ /* 0x000fe80000000000 */
[----:B-1----:R-:W-:Y:S01]  /*1900*/  IMAD.IADD R2, R112, 0x1, R91 ;  /* 0x0000000170027824 */ /* 0x002fe200078e025b */
[----:B------:R-:W-:Y:S01]  /*1910*/  ISETP.NE.AND P1, PT, R172, 0x1, PT ;  /* 0x00000001ac00780c */ /* 0x000fe20003f25270 */
[----:B------:R-:W-:Y:S01]  /*1920*/  IMAD.MOV.U32 R83, RZ, RZ, RZ ;  /* 0x000000ffff537224 */ /* 0x000fe200078e00ff */
[----:B------:R-:W-:Y:S01]  /*1930*/  ISETP.GE.AND P2, PT, R168, 0x1, PT ;  /* 0x00000001a800780c */ /* 0x000fe20003f46270 */
[----:B------:R-:W-:Y:S01]  /*1940*/  IMAD.IADD R0, R152, 0x1, R2 ;  /* 0x0000000198007824 */ /* 0x000fe200078e0202 */
[----:B------:R-:W-:Y:S01]  /*1950*/  ISETP.GE.AND P0, PT, R2, R106, PT ;  /* 0x0000006a0200720c */ /* 0x000fe20003f06270 */
[----:B------:R-:W-:Y:S02]  /*1960*/  BSSY B1, `(.L_x_66) ;  /* 0x00003d8000017945 */ /* 0x000fe40003800000 */
[----:B------:R-:W-:Y:S01]  /*1970*/  IMAD.MOV.U32 R2, RZ, RZ, R0 ;  /* 0x000000ffff027224 */ /* 0x000fe200078e0000 */
[----:B------:R-:W-:Y:S05]  /*1980*/  ISETP.GT.OR P0, PT, R112, 0x3f, P0 ;  /* 0x0000003f7000780c */ /* 0x000fea0000704670 */
[----:B------:R-:W-:Y:S05]  /*1990*/  @P1 IMAD.HI.U32 R3, R0, c[0x0][0x2bc], RZ ;  /* 0x0000af0000031a27 */ /* 0x000fea00078e00ff */
[----:B------:R-:W-:Y:S04]  /*19a0*/  @P1 SHF.R.U32.HI R2, RZ, c[0x0][0x2c0], R3 ;  /* 0x0000b000ff021a19 */ /* 0x000fe80000011603 */
[C---:B------:R-:W-:Y:S04]  /*19b0*/  @!P0 IADD3 R3, P1, R2.reuse, R126, RZ ;  /* 0x0000007e02038210 */ /* 0x040fe80007f3e0ff */
[----:B------:R-:W-:Y:S01]  /*19c0*/  @!P0 LEA.HI.X.SX32 R5, R2, R143, 0x1, P1 ;  /* 0x0000008f02058211 */ /* 0x000fe200008f0eff */
[----:B------:R-:W-:Y:S01]  /*19d0*/  IMAD.MOV R2, RZ, RZ, -R2 ;  /* 0x000000ffff027224 */ /* 0x000fe200078e0a02 */
[C---:B------:R-:W-:Y:S03]  /*19e0*/  @!P0 LEA R4, P1, R3.reuse, c[0x0][0x2a0], 0x2 ;  /* 0x0000a80003048a11 */ /* 0x040fe600078210ff */
[----:B------:R-:W-:Y:S01]  /*19f0*/  IMAD R84, R2, c[0x0][0x2b8], R0 ;  /* 0x0000ae0002547a24 */ /* 0x000fe200078e0200 */
[----:B------:R-:W-:Y:S03]  /*1a00*/  @!P0 LEA.HI.X R5, R3, c[0x0][0x2a4], R5, 0x2, P1 ;  /* 0x0000a90003058a11 */ /* 0x000fe600008f1405 */
[----:B------:R-:W-:Y:S01]  /*1a10*/  IMAD.WIDE.U32 R2, R84, c[0x0][0x1e0], RZ ;  /* 0x0000780054027a25 */ /* 0x000fe200078e00ff */
[----:B------:R-:W-:Y:S01]  /*1a20*/  SHF.R.S32.HI R96, RZ, 0x1f, R84 ;  /* 0x0000001fff607819 */ /* 0x000fe20000011454 */
[----:B------:R-:W2:Y:S04]  /*1a30*/  @!P0 LDG.E R83, [R4.64] ;  /* 0x0000000604538981 */ /* 0x000ea8000c1e1900 */
[----:B------:R-:W-:Y:S01]  /*1a40*/  IMAD R0, R96, c[0x0][0x1e0], RZ ;  /* 0x0000780060007a24 */ /* 0x000fe200078e02ff */
[----:B------:R-:W-:Y:S03]  /*1a50*/  BAR.SYNC.DEFER_BLOCKING 0x0 ;  /* 0x0000000000007b1d */ /* 0x000fe60000010000 */
[----:B------:R-:W-:Y:S04]  /*1a60*/  IMAD R0, R84, c[0x0][0x1e4], R0 ;  /* 0x0000790054007a24 */ /* 0x000fe800078e0200 */
[----:B------:R-:W-:Y:S01]  /*1a70*/  IMAD.IADD R3, R3, 0x1, R0 ;  /* 0x0000000103037824 */ /* 0x000fe200078e0200 */
[----:B--2---:R-:W-:Y:S03]  /*1a80*/  SHF.R.S32.HI R97, RZ, 0x1f, R83 ;  /* 0x0000001fff617819 */ /* 0x004fe60000011453 */
[----:B------:R-:W-:Y:S04]  /*1a90*/  IMAD.WIDE.U32 R2, R83, c[0x0][0x1f0], R2 ;  /* 0x00007c0053027a25 */ /* 0x000fe800078e0002 */
[----:B------:R-:W-:Y:S01]  /*1aa0*/  IMAD R4, R97, c[0x0][0x1f0], RZ ;  /* 0x00007c0061047a24 */ /* 0x000fe200078e02ff */
[----:B------:R-:W-:Y:S03]  /*1ab0*/  IADD3 R0, P0, R170, R2, RZ ;  /* 0x00000002aa007210 */ /* 0x000fe60007f1e0ff */
[----:B------:R-:W-:Y:S05]  /*1ac0*/  IMAD R4, R83, c[0x0][0x1f4], R4 ;  /* 0x00007d0053047a24 */ /* 0x000fea00078e0204 */
[----:B------:R-:W-:Y:S02]  /*1ad0*/  IADD3.X R2, R147, R3, R4, P0, !PT ;  /* 0x0000000393027210 */ /* 0x000fe400007fe404 */
[C---:B------:R-:W-:Y:S04]  /*1ae0*/  LEA R15, P0, R0.reuse, c[0x0][0x1c8], 0x1 ;  /* 0x00007200000f7a11 */ /* 0x040fe800078008ff */
[----:B------:R-:W-:Y:S01]  /*1af0*/  LEA.HI.X R14, R0, c[0x0][0x1cc], R2, 0x1, P0 ;  /* 0x00007300000e7a11 */ /* 0x000fe200000f0c02 */
[----:B----4-:R-:W-:-:S05]  /*1b00*/  @!P2 BRA `(.L_x_67) ;  /* 0x000039700000a947 */ /* 0x010fca0003800000 */
[-C--:B------:R-:W-:Y:S01]  /*1b10*/  IMAD R3, R155, R79.reuse, RZ ;  /* 0x0000004f9b037224 */ /* 0x080fe200078e02ff */
[----:B------:R-:W-:Y:S01]  /*1b20*/  ISETP.NE.AND P0, PT, RZ, UR4, PT ;  /* 0x00000004ff007c0c */ /* 0x000fe2000bf05270 */
[-C--:B------:R-:W-:Y:S01]  /*1b30*/  IMAD R2, R156, R79.reuse, RZ ;  /* 0x0000004f9c027224 */ /* 0x080fe200078e02ff */
[----:B------:R-:W-:Y:S01]  /*1b40*/  SHF.R.S32.HI R0, RZ, 0x1f, R79 ;  /* 0x0000001fff007819 */ /* 0x000fe2000001144f */
[----:B------:R-:W-:Y:S01]  /*1b50*/  IMAD.WIDE.U32 R8, R162, R79, RZ ;  /* 0x0000004fa2087225 */ /* 0x000fe200078e00ff */
[----:B------:R-:W-:Y:S03]  /*1b60*/  IADD3 R4, -R91, R106, RZ ;  /* 0x0000006a5b047210 */ /* 0x000fe60007ffe1ff */
[----:B------:R-:W-:Y:S01]  /*1b70*/  IMAD R3, R0, R162, R3 ;  /* 0x000000a200037224 */ /* 0x000fe200078e0203 */
[----:B------:R-:W-:Y:S01]  /*1b80*/  IMNMX R85, R4, 0x40, PT ;  /* 0x0000004004557817 */ /* 0x000fe20003800200 */
[----:B------:R-:W-:Y:S02]  /*1b90*/  IMAD R0, R0, R163, R2 ;  /* 0x000000a300007224 */ /* 0x000fe400078e0202 */
[----:B------:R-:W-:Y:S01]  /*1ba0*/  IMAD.WIDE.U32 R10, R163, R79, RZ ;  /* 0x0000004fa30a7225 */ /* 0x000fe200078e00ff */
[----:B------:R-:W-:Y:S04]  /*1bb0*/  IADD3 R28, R9, R3, RZ ;  /* 0x00000003091c7210 */ /* 0x000fe80007ffe0ff */
[----:B------:R-:W-:Y:S01]  /*1bc0*/  IADD3 R29, R11, R0, RZ ;  /* 0x000000000b1d7210 */ /* 0x000fe20007ffe0ff */
[----:B------:R-:W-:-:S05]  /*1bd0*/  @!P0 BRA `(.L_x_68) ;  /* 0x00001c1000008947 */ /* 0x000fca0003800000 */
[----:B------:R-:W-:Y:S01]  /*1be0*/  ISETP.GE.AND P1, PT, R92, R85, PT ;  /* 0x000000555c00720c */ /* 0x000fe20003f26270 */
[----:B------:R-:W-:Y:S01]  /*1bf0*/  BSSY B0, `(.L_x_69) ;  /* 0x000003a000007945 */ /* 0x000fe20003800000 */
[----:B------:R-:W-:Y:S01]  /*1c00*/  CS2R R20, SRZ ;  /* 0x0000000000147805 */ /* 0x000fe2000001ff00 */
        /* <DEDUP_REMOVED lines=11> */
[----:B------:R-:W-:-:S05]  /*1cc0*/  @P1 BRA `(.L_x_70) ;  /* 0x000002c000001947 */ /* 0x000fca0003800000 */
[----:B------:R-:W-:Y:S01]  /*1cd0*/  IADD3 R0, P0, R124, R8, RZ ;  /* 0x000000087c007210 */ /* 0x000fe20007f1e0ff */
[----:B------:R-:W-:Y:S01]  /*1ce0*/  CS2R R38, SRZ ;  /* 0x0000000000267805 */ /* 0x000fe2000001ff00 */
[----:B------:R-:W-:Y:S01]  /*1cf0*/  CS2R R6, SRZ ;  /* 0x0000000000067805 */ /* 0x000fe2000001ff00 */
[----:B------:R-:W-:Y:S01]  /*1d00*/  CS2R R44, SRZ ;  /* 0x00000000002c7805 */ /* 0x000fe2000001ff00 */
[----:B------:R-:W-:Y:S01]  /*1d10*/  CS2R R12, SRZ ;  /* 0x00000000000c7805 */ /* 0x000fe2000001ff00 */
[----:B------:R-:W-:Y:S01]  /*1d20*/  IMAD.X R3, R28, 0x1, R142, P0 ;  /* 0x000000011c037824 */ /* 0x000fe200000e068e */
[----:B------:R-:W-:Y:S01]  /*1d30*/  IADD3 R2, P0, R122, R10, RZ ;  /* 0x0000000a7a027210 */ /* 0x000fe20007f1e0ff */
[----:B------:R-:W-:Y:S01]  /*1d40*/  CS2R R46, SRZ ;  /* 0x00000000002e7805 */ /* 0x000fe2000001ff00 */
[----:B------:R-:W-:Y:S01]  /*1d50*/  CS2R R16, SRZ ;  /* 0x0000000000107805 */ /* 0x000fe2000001ff00 */
[----:B------:R-:W-:Y:S01]  /*1d60*/  CS2R R48, SRZ ;  /* 0x0000000000307805 */ /* 0x000fe2000001ff00 */
[----:B------:R-:W-:Y:S01]  /*1d70*/  CS2R R18, SRZ ;  /* 0x0000000000127805 */ /* 0x000fe2000001ff00 */
[----:B------:R-:W-:Y:S01]  /*1d80*/  IMAD.X R5, R29, 0x1, R141, P0 ;  /* 0x000000011d057824 */ /* 0x000fe200000e068d */
[C---:B------:R-:W-:Y:S01]  /*1d90*/  LEA R8, P0, R0.reuse, c[0x0][0x270], 0x1 ;  /* 0x00009c0000087a11 */ /* 0x040fe200078008ff */
[----:B------:R-:W-:Y:S01]  /*1da0*/  CS2R R50, SRZ ;  /* 0x0000000000327805 */ /* 0x000fe2000001ff00 */
[----:B------:R-:W-:Y:S01]  /*1db0*/  CS2R R20, SRZ ;  /* 0x0000000000147805 */ /* 0x000fe2000001ff00 */
[----:B------:R-:W-:Y:S01]  /*1dc0*/  CS2R R52, SRZ ;  /* 0x0000000000347805 */ /* 0x000fe2000001ff00 */
[----:B------:R-:W-:Y:S02]  /*1dd0*/  LEA.HI.X R9, R0, c[0x0][0x274], R3, 0x1, P0 ;  /* 0x00009d0000097a11 */ /* 0x000fe400000f0c03 */
[C---:B------:R-:W-:Y:S04]  /*1de0*/  LEA R4, P0, R2.reuse, c[0x0][0x288], 0x1 ;  /* 0x0000a20002047a11 */ /* 0x040fe800078008ff */
[----:B------:R-:W-:Y:S02]  /*1df0*/  LEA.HI.X R5, R2, c[0x0][0x28c], R5, 0x1, P0 ;  /* 0x0000a30002057a11 */ /* 0x000fe400000f0c05 */
[----:B------:R-:W-:Y:S01]  /*1e00*/  ISETP.GE.AND P0, PT, R32, c[0x0][0x27c], PT ;  /* 0x00009f0020007a0c */ /* 0x000fe20003f06270 */
[----:B------:R-:W-:Y:S11]  /*1e10*/  CS2R R2, SRZ ;  /* 0x0000000000027805 */ /* 0x000ff6000001ff00 */
[----:B------:R-:W-:Y:S01]  /*1e20*/  @!UPT UIADD3 URZ, URZ, URZ, URZ ;  /* 0x0000003f3f3ff290 */ /* 0x000fe2000fffe03f */
[----:B------:R1:W5:Y:S04]  /*1e30*/  @!P0 LDG.E.64 R2, [R8.64] ;  /* 0x0000000608028981 */ /* 0x000368000c1e1b00 */
[----:B------:R1:W5:Y:S01]  /*1e40*/  @!P0 LDG.E.64 R38, [R4.64] ;  /* 0x0000000604268981 */ /* 0x000362000c1e1b00 */
[----:B------:R-:W-:Y:S11]  /*1e50*/  ISETP.GE.AND P0, PT, R36, c[0x0][0x27c], PT ;  /* 0x00009f0024007a0c */ /* 0x000ff60003f06270 */
[----:B------:R-:W-:Y:S02]  /*1e60*/  @!UPT UIADD3 URZ, URZ, URZ, URZ ;  /* 0x0000003f3f3ff290 */ /* 0x000fe4000fffe03f */
[----:B------:R1:W5:Y:S04]  /*1e70*/  @!P0 LDG.E.64 R6, [R8.64+0x10] ;  /* 0x0000100608068981 */ /* 0x000368000c1e1b00 */
[----:B------:R1:W5:Y:S01]  /*1e80*/  @!P0 LDG.E.64 R44, [R4.64+0x10] ;  /* 0x00001006042c8981 */ /* 0x000362000c1e1b00 */
        /* <DEDUP_REMOVED lines=15> */
[----:B------:R1:W5:Y:S02]  /*1f80*/  @!P0 LDG.E.64 R52, [R4.64+0x50] ;  /* 0x0000500604348981 */ /* 0x000364000c1e1b00 */
.L_x_70:
[----:B------:R-:W-:Y:S05]  /*1f90*/  BSYNC B0 ;  /* 0x0000000000007941 */ /* 0x000fea0003800000 */
.L_x_69:
[----:B------:R2:W3:Y:S04]  /*1fa0*/  SHFL.IDX PT, R65, R14, RZ, 0x1e1f ;  /* 0x001e1fff0e417589 */ /* 0x0004e800000e0000 */
[----:B------:R2:W4:Y:S01]  /*1fb0*/  SHFL.IDX PT, R64, R15, RZ, 0x1e1f ;  /* 0x001e1fff0f407589 */ /* 0x00052200000e0000 */
[----:B------:R-:W-:-:S05]  /*1fc0*/  @P1 BRA `(.L_x_71) ;  /* 0x0000371000001947 */ /* 0x000fca0003800000 */
[----:B-----5:R-:W-:Y:S01]  /*1fd0*/  MOV R0, R19 ;  /* 0x0000001300007202 */ /* 0x020fe20000000f00 */
[----:B-1----:R-:W-:Y:S01]  /*1fe0*/  IMAD.MOV.U32 R8, RZ, RZ, R20 ;  /* 0x000000ffff087224 */ /* 0x002fe200078e0014 */
[----:B------:R-:W-:Y:S01]  /*1ff0*/  ISETP.GE.AND P0, PT, R24, c[0x0][0x1d4], PT ;  /* 0x0000750018007a0c */ /* 0x000fe20003f06270 */
[----:B------:R-:W-:Y:S01]  /*2000*/  IMAD.MOV.U32 R5, RZ, RZ, R21 ;  /* 0x000000ffff057224 */ /* 0x000fe200078e0015 */
[----:B------:R-:W-:Y:S01]  /*2010*/  BSSY B0, `(.L_x_72) ;  /* 0x0000057000007945 */ /* 0x000fe20003800000 */
[----:B------:R-:W-:Y:S03]  /*2020*/  IMAD.MOV.U32 R4, RZ, RZ, R18 ;  /* 0x000000ffff047224 */ /* 0x000fe600078e0012 */
[----:B------:R-:W-:Y:S01]  /*2030*/  PRMT R29, R5, 0x5410, R8 ;  /* 0x00005410051d7816 */ /* 0x000fe20000000008 */
[----:B------:R-:W-:Y:S01]  /*2040*/  IMAD.MOV.U32 R8, RZ, RZ, R16 ;  /* 0x000000ffff087224 */ /* 0x000fe200078e0010 */
[----:B------:R-:W-:Y:S01]  /*2050*/  PRMT R28, R0, 0x5410, R4 ;  /* 0x00005410001c7816 */ /* 0x000fe20000000004 */
[----:B------:R-:W-:Y:S01]  /*2060*/  IMAD.MOV.U32 R5, RZ, RZ, R17 ;  /* 0x000000ffff057224 */ /* 0x000fe200078e0011 */
[----:B------:R-:W-:Y:S01]  /*2070*/  MOV R4, R12 ;  /* 0x0000000c00047202 */ /* 0x000fe20000000f00 */
[----:B------:R-:W-:Y:S03]  /*2080*/  IMAD.MOV.U32 R0, RZ, RZ, R13 ;  /* 0x000000ffff007224 */ /* 0x000fe600078e000d */
[----:B------:R-:W-:Y:S01]  /*2090*/  PRMT R23, R5, 0x5410, R8 ;  /* 0x0000541005177816 */ /* 0x000fe20000000008 */
[----:B------:R-:W-:Y:S01]  /*20a0*/  IMAD.MOV.U32 R8, RZ, RZ, R52 ;  /* 0x000000ffff087224 */ /* 0x000fe200078e0034 */
[----:B------:R-:W-:Y:S01]  /*20b0*/  PRMT R22, R0, 0x5410, R4 ;  /* 0x0000541000167816 */ /* 0x000fe20000000004 */
[----:B------:R-:W-:Y:S01]  /*20c0*/  IMAD.MOV.U32 R4, RZ, RZ, R6 ;  /* 0x000000ffff047224 */ /* 0x000fe200078e0006 */
[----:B------:R-:W-:Y:S01]  /*20d0*/  MOV R0, R7 ;  /* 0x0000000700007202 */ /* 0x000fe20000000f00 */
[----:B------:R-:W-:Y:S03]  /*20e0*/  IMAD.MOV.U32 R5, RZ, RZ, R53 ;  /* 0x000000ffff057224 */ /* 0x000fe600078e0035 */
[----:B--2---:R-:W-:Y:S01]  /*20f0*/  PRMT R15, R0, 0x5410, R4 ;  /* 0x00005410000f7816 */ /* 0x004fe20000000004 */
[----:B------:R-:W-:Y:S01]  /*2100*/  IMAD.MOV.U32 R4, RZ, RZ, R48 ;  /* 0x000000ffff047224 */ /* 0x000fe200078e0030 */
[----:B------:R-:W-:Y:S01]  /*2110*/  PRMT R57, R8, 0x5410, R5 ;  /* 0x0000541008397816 */ /* 0x000fe20000000005 */
[----:B------:R-:W-:Y:S01]  /*2120*/  IMAD.MOV.U32 R5, RZ, RZ, R51 ;  /* 0x000000ffff057224 */ /* 0x000fe200078e0033 */
[----:B------:R-:W-:Y:S02]  /*2130*/  MOV R8, R50 ;  /* 0x0000003200087202 */ /* 0x000fe40000000f00 */
[----:B------:R-:W-:Y:S02]  /*2140*/  MOV R0, R49 ;  /* 0x0000003100007202 */ /* 0x000fe40000000f00 */
[----:B------:R-:W-:Y:S01]  /*2150*/  PRMT R56, R8, 0x5410, R5 ;  /* 0x0000541008387816 */ /* 0x000fe20000000005 */
[----:B------:R-:W-:Y:S01]  /*2160*/  IMAD.MOV.U32 R8, RZ, RZ, R46 ;  /* 0x000000ffff087224 */ /* 0x000fe200078e002e */
[----:B------:R-:W-:Y:S01]  /*2170*/  PRMT R55, R4, 0x5410, R0 ;  /* 0x0000541004377816 */ /* 0x000fe20000000000 */
[----:B------:R-:W-:Y:S01]  /*2180*/  IMAD.MOV.U32 R5, RZ, RZ, R47 ;  /* 0x000000ffff057224 */ /* 0x000fe200078e002f */
[----:B------:R-:W-:Y:S01]  /*2190*/  MOV R4, R44 ;  /* 0x0000002c00047202 */ /* 0x000fe20000000f00 */
[----:B------:R-:W-:Y:S03]  /*21a0*/  IMAD.MOV.U32 R0, RZ, RZ, R45 ;  /* 0x000000ffff007224 */ /* 0x000fe600078e002d */
[----:B------:R-:W-:Y:S02]  /*21b0*/  PRMT R54, R8, 0x5410, R5 ;  /* 0x0000541008367816 */ /* 0x000fe40000000005 */
[----:B------:R-:W-:Y:S01]  /*21c0*/  PRMT R43, R4, 0x5410, R0 ;  /* 0x00005410042b7816 */ /* 0x000fe20000000000 */
[----:B------:R-:W-:-:S05]  /*21d0*/  @P0 BRA `(.L_x_73) ;  /* 0x000003a000000947 */ /* 0x000fca0003800000 */
[C---:B----4-:R-:W-:Y:S01]  /*21e0*/  LEA R58, P0, R24.reuse, R64, 0x1 ;  /* 0x00000040183a7211 */ /* 0x050fe200078008ff */
[----:B------:R-:W1:Y:S01]  /*21f0*/  LDS.128 R8, [R81+0x3000] ;  /* 0x0030000051087984 */ /* 0x000e620000000c00 */
[----:B------:R-:W-:Y:S01]  /*2200*/  MOV R4, R2 ;  /* 0x0000000200047202 */ /* 0x000fe20000000f00 */
[----:B------:R-:W-:Y:S01]  /*2210*/  IMAD.MOV.U32 R30, RZ, RZ, R38 ;  /* 0x000000ffff1e7224 */ /* 0x000fe200078e0026 */
[----:B---3--:R-:W-:Y:S01]  /*2220*/  LEA.HI.X R59, R24, R65, R25, 0x1, P0 ;  /* 0x00000041183b7211 */ /* 0x008fe200000f0c19 */
[--C-:B------:R-:W-:Y:S01]  /*2230*/  IMAD.MOV.U32 R40, RZ, RZ, R39.reuse ;  /* 0x000000ffff287224 */ /* 0x100fe200078e0027 */
[----:B------:R-:W-:Y:S11]  /*2240*/  ISETP.GE.AND P0, PT, R32, c[0x0][0x27c], PT ;  /* 0x00009f0020007a0c */ /* 0x000ff60003f06270 */
[----:B------:R-:W-:Y:S02]  /*2250*/  @!UPT UIADD3 URZ, URZ, URZ, URZ ;  /* 0x0000003f3f3ff290 */ /* 0x000fe4000fffe03f */
[----:B------:R-:W-:Y:S02]  /*2260*/  @!P0 SHF.R.U64 R38, R38, 0x10, R39 ;  /* 0x0000001026268819 */ /* 0x000fe40000001227 */
[--C-:B------:R-:W-:Y:S01]  /*2270*/  @!P0 SHF.R.U64 R5, R2, 0x10, R3.reuse ;  /* 0x0000001002058819 */ /* 0x100fe20000001203 */
[----:B------:R-:W-:Y:S01]  /*2280*/  IMAD.MOV.U32 R2, RZ, RZ, R3 ;  /* 0x000000ffff027224 */ /* 0x000fe200078e0003 */
[----:B------:R-:W-:Y:S02]  /*2290*/  @!P0 SHF.R.U32.HI R14, RZ, 0x10, R39 ;  /* 0x00000010ff0e8819 */ /* 0x000fe40000011627 */
[----:B------:R-:W-:Y:S02]  /*22a0*/  @!P0 SHF.R.U32.HI R0, RZ, 0x10, R3 ;  /* 0x00000010ff008819 */ /* 0x000fe40000011603 */
[----:B------:R-:W-:Y:S02]  /*22b0*/  @!P0 PRMT R38, R30, 0x5410, R38 ;  /* 0x000054101e268816 */ /* 0x000fe40000000026 */
[----:B------:R-:W-:Y:S02]  /*22c0*/  @!P0 PRMT R4, R4, 0x5410, R5 ;  /* 0x0000541004048816 */ /* 0x000fe40000000005 */
[----:B------:R-:W-:Y:S01]  /*22d0*/  @!P0 PRMT R41, R40, 0x5410, R14 ;  /* 0x0000541028298816 */ /* 0x000fe2000000000e */
[----:B------:R-:W-:Y:S01]  /*22e0*/  @!P0 IMAD.U32 R5, R38, 0x10000, RZ ;  /* 0x0001000026058824 */ /* 0x000fe200078e00ff */
[----:B------:R-:W-:Y:S02]  /*22f0*/  @!P0 PRMT R14, R2, 0x5410, R0 ;  /* 0x00005410020e8816 */ /* 0x000fe40000000000 */
[----:B------:R-:W-:Y:S02]  /*2300*/  @!P0 SHF.L.U32 R3, R4, 0x10, RZ ;  /* 0x0000001004038819 */ /* 0x000fe400000006ff */
[----:B------:R-:W-:Y:S02]  /*2310*/  @!P0 LOP3.LUT R38, R38, 0xffff0000, RZ, 0xc0, !PT ;  /* 0xffff000026268812 */ /* 0x000fe400078ec0ff */
[----:B------:R-:W-:Y:S01]  /*2320*/  @!P0 LOP3.LUT R4, R4, 0xffff0000, RZ, 0xc0, !PT ;  /* 0xffff000004048812 */ /* 0x000fe200078ec0ff */
[C---:B-1----:R-:W-:Y:S01]  /*2330*/  @!P0 IMAD.U32 R30, R8.reuse, 0x10000, RZ ;  /* 0x00010000081e8824 */ /* 0x042fe200078e00ff */
[----:B------:R-:W-:Y:S01]  /*2340*/  @!P0 LOP3.LUT R0, R8, 0xffff0000, RZ, 0xc0, !PT ;  /* 0xffff000008008812 */ /* 0x000fe200078ec0ff */
[C---:B------:R-:W-:Y:S01]  /*2350*/  @!P0 IMAD.U32 R39, R9.reuse, 0x10000, RZ ;  /* 0x0001000009278824 */ /* 0x040fe200078e00ff */
[----:B------:R-:W-:Y:S03]  /*2360*/  @!P0 LOP3.LUT R2, R9, 0xffff0000, RZ, 0xc0, !PT ;  /* 0xffff000009028812 */ /* 0x000fe600078ec0ff */
[C---:B------:R-:W-:Y:S02]  /*2370*/  @!P0 FMUL.FTZ R40, R0.reuse, R5 ;  /* 0x0000000500288220 */ /* 0x040fe40000410000 */
[-C--:B------:R-:W-:Y:S02]  /*2380*/  @!P0 FMUL.FTZ R0, R0, R3.reuse ;  /* 0x0000000300008220 */ /* 0x080fe40000410000 */
[----:B------:R-:W-:Y:S02]  /*2390*/  @!P0 FMUL.FTZ R42, R2, R38 ;  /* 0x00000026022a8220 */ /* 0x000fe40000410000 */
[----:B------:R-:W-:Y:S01]  /*23a0*/  @!P0 FFMA.FTZ R63, R30, R3, -R40 ;  /* 0x000000031e3f8223 */ /* 0x000fe20000010828 */
[----:B------:R-:W-:Y:S01]  /*23b0*/  @!P0 LOP3.LUT R3, R10, 0xffff0000, RZ, 0xc0, !PT ;  /* 0xffff00000a038812 */ /* 0x000fe200078ec0ff */
[----:B------:R-:W-:Y:S01]  /*23c0*/  @!P0 FFMA.FTZ R0, R5, R30, R0 ;  /* 0x0000001e05008223 */ /* 0x000fe20000010000 */
[C---:B------:R-:W-:Y:S01]  /*23d0*/  @!P0 SHF.L.U32 R30, R41.reuse, 0x10, RZ ;  /* 0x00000010291e8819 */ /* 0x040fe200000006ff */
[----:B------:R-:W-:Y:S01]  /*23e0*/  @!P0 IMAD.U32 R5, R14, 0x10000, RZ ;  /* 0x000100000e058824 */ /* 0x000fe200078e00ff */
[----:B------:R-:W-:Y:S01]  /*23f0*/  @!P0 LOP3.LUT R41, R41, 0xffff0000, RZ, 0xc0, !PT ;  /* 0xffff000029298812 */ /* 0x000fe200078ec0ff */
[-C--:B------:R-:W-:Y:S01]  /*2400*/  @!P0 FMUL.FTZ R2, R2, R4.reuse ;  /* 0x0000000402028220 */ /* 0x080fe20000410000 */
[----:B------:R-:W-:Y:S01]  /*2410*/  @!P0 F2FP.BF16.PACK_AB R0, R0, R63 ;  /* 0x0000003f0000823e */ /* 0x000fe200000010ff */
[----:B------:R-:W-:Y:S01]  /*2420*/  @!P0 FFMA.FTZ R62, R39, R4, -R42 ;  /* 0x00000004273e8223 */ /* 0x000fe2000001082a */
[----:B------:R-:W-:Y:S01]  /*2430*/  @!P0 LOP3.LUT R4, R11, 0xffff0000, RZ, 0xc0, !PT ;  /* 0xffff00000b048812 */ /* 0x000fe200078ec0ff */
[----:B------:R-:W-:Y:S01]  /*2440*/  @!P0 IMAD.U32 R40, R10, 0x10000, RZ ;  /* 0x000100000a288824 */ /* 0x000fe200078e00ff */
[----:B------:R-:W-:Y:S01]  /*2450*/  @!P0 LOP3.LUT R14, R14, 0xffff0000, RZ, 0xc0, !PT ;  /* 0xffff00000e0e8812 */ /* 0x000fe200078ec0ff */
[----:B------:R-:W-:Y:S01]  /*2460*/  @!P0 FMUL.FTZ R60, R3, R30 ;  /* 0x0000001e033c8220 */ /* 0x000fe20000410000 */
[----:B------:R-:W-:Y:S01]  /*2470*/  @!P0 SHF.L.U32 R42, R11, 0x10, RZ ;  /* 0x000000100b2a8819 */ /* 0x000fe200000006ff */
[----:B------:R-:W-:Y:S02]  /*2480*/  @!P0 FMUL.FTZ R3, R3, R5 ;  /* 0x0000000503038220 */ /* 0x000fe40000410000 */
[C---:B------:R-:W-:Y:S02]  /*2490*/  @!P0 FMUL.FTZ R61, R4.reuse, R41 ;  /* 0x00000029043d8220 */ /* 0x040fe40000410000 */
[----:B------:R-:W-:Y:S02]  /*24a0*/  @!P0 FMUL.FTZ R4, R4, R14 ;  /* 0x0000000e04048220 */ /* 0x000fe40000410000 */
[----:B------:R-:W-:Y:S02]  /*24b0*/  @!P0 FFMA.FTZ R2, R38, R39, R2 ;  /* 0x0000002726028223 */ /* 0x000fe40000010002 */
[----:B------:R-:W-:Y:S02]  /*24c0*/  @!P0 FFMA.FTZ R3, R30, R40, R3 ;  /* 0x000000281e038223 */ /* 0x000fe40000010003 */
[----:B------:R-:W-:Y:S01]  /*24d0*/  @!P0 FFMA.FTZ R60, R40, R5, -R60 ;  /* 0x00000005283c8223 */ /* 0x000fe2000001083c */
[----:B------:R-:W-:Y:S01]  /*24e0*/  @!P0 F2FP.BF16.PACK_AB R2, R2, R62 ;  /* 0x0000003e0202823e */ /* 0x000fe200000010ff */
[----:B------:R-:W-:Y:S02]  /*24f0*/  @!P0 FFMA.FTZ R61, R42, R14, -R61 ;  /* 0x0000000e2a3d8223 */ /* 0x000fe4000001083d */
[----:B------:R-:W-:Y:S01]  /*2500*/  @!P0 FFMA.FTZ R4, R41, R42, R4 ;  /* 0x0000002a29048223 */ /* 0x000fe20000010004 */
[----:B------:R-:W-:Y:S01]  /*2510*/  @!P0 F2FP.BF16.PACK_AB R3, R3, R60 ;  /* 0x0000003c0303823e */ /* 0x000fe200000010ff */
[----:B------:R-:W-:Y:S01]  /*2520*/  @!P0 IMAD.MOV.U32 R8, RZ, RZ, R0 ;  /* 0x000000ffff088224 */ /* 0x000fe200078e0000 */
[----:B------:R-:W-:Y:S02]  /*2530*/  @!P0 MOV R9, R2 ;  /* 0x0000000200098202 */ /* 0x000fe40000000f00 */
[----:B------:R-:W-:Y:S01]  /*2540*/  @!P0 F2FP.BF16.PACK_AB R4, R4, R61 ;  /* 0x0000003d0404823e */ /* 0x000fe200000010ff */
[----:B------:R-:W-:Y:S03]  /*2550*/  @!P0 IMAD.MOV.U32 R10, RZ, RZ, R3 ;  /* 0x000000ffff0a8224 */ /* 0x000fe600078e0003 */
[----:B------:R-:W-:Y:S05]  /*2560*/  @!P0 MOV R11, R4 ;  /* 0x00000004000b8202 */ /* 0x000fea0000000f00 */
[----:B------:R1:W-:Y:S02]  /*2570*/  ST.E.128 [R58.64], R8 ;  /* 0x000000083a007985 */ /* 0x0003e4000c101d06 */
.L_x_73:
[----:B------:R-:W-:Y:S05]  /*2580*/  BSYNC B0 ;  /* 0x0000000000007941 */ /* 0x000fea0003800000 */
.L_x_72:
[----:B------:R-:W-:Y:S01]  /*2590*/  ISETP.GE.AND P0, PT, R27, c[0x0][0x1d4], PT ;  /* 0x000075001b007a0c */ /* 0x000fe20003f06270 */
[----:B------:R-:W-:Y:S01]  /*25a0*/  @!UPT UIADD3 URZ, URZ, URZ, URZ ;  /* 0x0000003f3f3ff290 */ /* 0x000fe2000fffe03f */
[----:B------:R-:W-:Y:S11]  /*25b0*/  BSSY B0, `(.L_x_74) ;  /* 0x0000038000007945 */ /* 0x000ff60003800000 */
[----:B------:R-:W-:-:S05]  /*25c0*/  @P0 BRA `(.L_x_75) ;  /* 0x0000036000000947 */ /* 0x000fca0003800000 */
[C---:B----4-:R-:W-:Y:S01]  /*25d0*/  LEA R40, P0, R87.reuse, R64, 0x1 ;  /* 0x0000004057287211 */ /* 0x050fe200078008ff */
[----:B-1----:R-:W1:Y:S03]  /*25e0*/  LDS.128 R8, [R82+0x3000] ;  /* 0x0030000052087984 */ /* 0x002e660000000c00 */
[----:B---3--:R-:W-:Y:S02]  /*25f0*/  LEA.HI.X R41, R87, R65, R102, 0x1, P0 ;  /* 0x0000004157297211 */ /* 0x008fe400000f0c66 */
[----:B------:R-:W-:Y:S11]  /*2600*/  ISETP.GE.AND P0, PT, R36, c[0x0][0x27c], PT ;  /* 0x00009f0024007a0c */ /* 0x000ff60003f06270 */
[----:B------:R-:W-:Y:S02]  /*2610*/  @!UPT UIADD3 URZ, URZ, URZ, URZ ;  /* 0x0000003f3f3ff290 */ /* 0x000fe4000fffe03f */
[----:B------:R-:W-:Y:S02]  /*2620*/  @!P0 SHF.R.U64 R4, R44, 0x10, R45 ;  /* 0x000000102c048819 */ /* 0x000fe4000000122d */
[--C-:B------:R-:W-:Y:S02]  /*2630*/  @!P0 SHF.R.U64 R0, R6, 0x10, R7.reuse ;  /* 0x0000001006008819 */ /* 0x100fe40000001207 */
[----:B------:R-:W-:Y:S02]  /*2640*/  @!P0 PRMT R4, R43, 0x5410, R4 ;  /* 0x000054102b048816 */ /* 0x000fe40000000004 */
[C---:B------:R-:W-:Y:S02]  /*2650*/  @!P0 PRMT R0, R15.reuse, 0x5432, R0 ;  /* 0x000054320f008816 */ /* 0x040fe40000000000 */
[----:B------:R-:W-:Y:S01]  /*2660*/  @!P0 SHF.R.U32.HI R6, RZ, 0x10, R7 ;  /* 0x00000010ff068819 */ /* 0x000fe20000011607 */
[----:B------:R-:W-:Y:S01]  /*2670*/  @!P0 IMAD.U32 R7, R4, 0x10000, RZ ;  /* 0x0001000004078824 */ /* 0x000fe200078e00ff */
[----:B------:R-:W-:Y:S01]  /*2680*/  @!P0 SHF.R.U32.HI R38, RZ, 0x10, R45 ;  /* 0x00000010ff268819 */ /* 0x000fe2000001162d */
[----:B------:R-:W-:Y:S01]  /*2690*/  @!P0 IMAD.U32 R5, R0, 0x10000, RZ ;  /* 0x0001000000058824 */ /* 0x000fe200078e00ff */
[----:B------:R-:W-:Y:S02]  /*26a0*/  @!P0 PRMT R6, R15, 0x5410, R6 ;  /* 0x000054100f068816 */ /* 0x000fe40000000006 */
[----:B------:R-:W-:Y:S02]  /*26b0*/  @!P0 LOP3.LUT R15, R4, 0xffff0000, RZ, 0xc0, !PT ;  /* 0xffff0000040f8812 */ /* 0x000fe400078ec0ff */
[----:B------:R-:W-:Y:S02]  /*26c0*/  @!P0 LOP3.LUT R4, R0, 0xffff0000, RZ, 0xc0, !PT ;  /* 0xffff000000048812 */ /* 0x000fe400078ec0ff */
[----:B------:R-:W-:Y:S01]  /*26d0*/  @!P0 PRMT R38, R43, 0x5432, R38 ;  /* 0x000054322b268816 */ /* 0x000fe20000000026 */
[C---:B-1----:R-:W-:Y:S01]  /*26e0*/  @!P0 IMAD.U32 R14, R8.reuse, 0x10000, RZ ;  /* 0x00010000080e8824 */ /* 0x042fe200078e00ff */
[----:B------:R-:W-:Y:S02]  /*26f0*/  @!P0 LOP3.LUT R2, R8, 0xffff0000, RZ, 0xc0, !PT ;  /* 0xffff000008028812 */ /* 0x000fe400078ec0ff */
[C---:B------:R-:W-:Y:S02]  /*2700*/  @!P0 LOP3.LUT R3, R9.reuse, 0xffff0000, RZ, 0xc0, !PT ;  /* 0xffff000009038812 */ /* 0x040fe400078ec0ff */
[----:B------:R-:W-:Y:S01]  /*2710*/  @!P0 SHF.L.U32 R30, R9, 0x10, RZ ;  /* 0x00000010091e8819 */ /* 0x000fe200000006ff */
[C---:B------:R-:W-:Y:S02]  /*2720*/  @!P0 FMUL.FTZ R39, R2.reuse, R7 ;  /* 0x0000000702278220 */ /* 0x040fe40000410000 */
[----:B------:R-:W-:Y:S02]  /*2730*/  @!P0 FMUL.FTZ R0, R2, R5 ;  /* 0x0000000502008220 */ /* 0x000fe40000410000 */
[C---:B------:R-:W-:Y:S02]  /*2740*/  @!P0 FMUL.FTZ R42, R3.reuse, R15 ;  /* 0x0000000f032a8220 */ /* 0x040fe40000410000 */
[----:B------:R-:W-:Y:S01]  /*2750*/  @!P0 FFMA.FTZ R45, R14, R5, -R39 ;  /* 0x000000050e2d8223 */ /* 0x000fe20000010827 */
[----:B------:R-:W-:Y:S01]  /*2760*/  @!P0 SHF.L.U32 R5, R6, 0x10, RZ ;  /* 0x0000001006058819 */ /* 0x000fe200000006ff */
[----:B------:R-:W-:Y:S01]  /*2770*/  @!P0 FMUL.FTZ R2, R3, R4 ;  /* 0x0000000403028220 */ /* 0x000fe20000410000 */
[----:B------:R-:W-:Y:S01]  /*2780*/  @!P0 LOP3.LUT R3, R10, 0xffff0000, RZ, 0xc0, !PT ;  /* 0xffff00000a038812 */ /* 0x000fe200078ec0ff */
[----:B------:R-:W-:Y:S01]  /*2790*/  @!P0 FFMA.FTZ R0, R7, R14, R0 ;  /* 0x0000000e07008223 */ /* 0x000fe20000010000 */
[----:B------:R-:W-:Y:S01]  /*27a0*/  @!P0 LOP3.LUT R6, R6, 0xffff0000, RZ, 0xc0, !PT ;  /* 0xffff000006068812 */ /* 0x000fe200078ec0ff */
[C---:B------:R-:W-:Y:S01]  /*27b0*/  @!P0 IMAD.U32 R7, R38.reuse, 0x10000, RZ ;  /* 0x0001000026078824 */ /* 0x040fe200078e00ff */
[----:B------:R-:W-:Y:S01]  /*27c0*/  @!P0 LOP3.LUT R38, R38, 0xffff0000, RZ, 0xc0, !PT ;  /* 0xffff000026268812 */ /* 0x000fe200078ec0ff */
[----:B------:R-:W-:Y:S01]  /*27d0*/  @!P0 FFMA.FTZ R44, R30, R4, -R42 ;  /* 0x000000041e2c8223 */ /* 0x000fe2000001082a */
[----:B------:R-:W-:Y:S01]  /*27e0*/  @!P0 LOP3.LUT R4, R11, 0xffff0000, RZ, 0xc0, !PT ;  /* 0xffff00000b048812 */ /* 0x000fe200078ec0ff */
[----:B------:R-:W-:Y:S01]  /*27f0*/  @!P0 IMAD.U32 R14, R10, 0x10000, RZ ;  /* 0x000100000a0e8824 */ /* 0x000fe200078e00ff */
[----:B------:R-:W-:Y:S01]  /*2800*/  @!P0 F2FP.BF16.PACK_AB R0, R0, R45 ;  /* 0x0000002d0000823e */ /* 0x000fe200000010ff */
[C---:B------:R-:W-:Y:S02]  /*2810*/  @!P0 FMUL.FTZ R42, R3.reuse, R7 ;  /* 0x00000007032a8220 */ /* 0x040fe40000410000 */
[-C--:B------:R-:W-:Y:S02]  /*2820*/  @!P0 FMUL.FTZ R3, R3, R5.reuse ;  /* 0x0000000503038220 */ /* 0x080fe40000410000 */
[----:B------:R-:W-:Y:S02]  /*2830*/  @!P0 IMAD.U32 R39, R11, 0x10000, RZ ;  /* 0x000100000b278824 */ /* 0x000fe400078e00ff */
        /* <DEDUP_REMOVED lines=15> */
.L_x_75:
[----:B------:R-:W-:Y:S05]  /*2930*/  BSYNC B0 ;  /* 0x0000000000007941 */ /* 0x000fea0003800000 */
.L_x_74:
        /* <DEDUP_REMOVED lines=11> */
[----:B------:R-:W-:Y:S02]  /*29f0*/  @!P0 SHF.R.U32.HI R2, RZ, 0x10, R13 ;  /* 0x00000010ff028819 */ /* 0x000fe4000001160d */
[----:B------:R-:W-:Y:S02]  /*2a00*/  @!P0 PRMT R13, R54, 0x5410, R3 ;  /* 0x00005410360d8816 */ /* 0x000fe40000000003 */
[C---:B------:R-:W-:Y:S02]  /*2a10*/  @!P0 PRMT R0, R22.reuse, 0x5432, R0 ;  /* 0x0000543216008816 */ /* 0x040fe40000000000 */
[----:B------:R-:W-:Y:S01]  /*2a20*/  @!P0 PRMT R5, R22, 0x5410, R2 ;  /* 0x0000541016058816 */ /* 0x000fe20000000002 */
[C---:B------:R-:W-:Y:S01]  /*2a30*/  @!P0 IMAD.U32 R7, R13.reuse, 0x10000, RZ ;  /* 0x000100000d078824 */ /* 0x040fe200078e00ff */
[----:B------:R-:W-:Y:S01]  /*2a40*/  @!P0 SHF.R.U32.HI R15, RZ, 0x10, R47 ;  /* 0x00000010ff0f8819 */ /* 0x000fe2000001162f */
[C---:B------:R-:W-:Y:S01]  /*2a50*/  @!P0 IMAD.U32 R6, R0.reuse, 0x10000, RZ ;  /* 0x0001000000068824 */ /* 0x040fe200078e00ff */
        /* <DEDUP_REMOVED lines=8> */
[-C--:B------:R-:W-:Y:S02]  /*2ae0*/  @!P0 FMUL.FTZ R0, R2, R6.reuse ;  /* 0x0000000602008220 */ /* 0x080fe40000410000 */
[----:B------:R-:W-:Y:S02]  /*2af0*/  @!P0 FMUL.FTZ R30, R3, R13 ;  /* 0x0000000d031e8220 */ /* 0x000fe40000410000 */
        /* <DEDUP_REMOVED lines=13> */
[----:B------:R-:W-:Y:S02]  /*2bd0*/  @!P0 FMUL.FTZ R3, R3, R6 ;  /* 0x0000000603038220 */ /* 0x000fe40000410000 */
        /* <DEDUP_REMOVED lines=16> */
.L_x_77:
[----:B------:R-:W-:Y:S05]  /*2ce0*/  BSYNC B0 ;  /* 0x0000000000007941 */ /* 0x000fea0003800000 */
.L_x_76:
[----:B------:R-:W-:Y:S01]  /*2cf0*/  ISETP.GE.AND P0, PT, R95, c[0x0][0x1d4], PT ;  /* 0x000075005f007a0c */ /* 0x000fe20003f06270 */
[----:B------:R-:W-:Y:S01]  /*2d00*/  @!UPT UIADD3 URZ, URZ, URZ, URZ ;  /* 0x0000003f3f3ff290 */ /* 0x000fe2000fffe03f */
[----:B------:R-:W-:Y:S11]  /*2d10*/  BSSY B0, `(.L_x_78) ;  /* 0x0000038000007945 */ /* 0x000ff60003800000 */
[----:B------:R-:W-:-:S05]  /*2d20*/  @P0 BRA `(.L_x_79) ;  /* 0x0000036000000947 */ /* 0x000fca0003800000 */
[C---:B-1--4-:R-:W-:Y:S01]  /*2d30*/  LEA R38, P0, R90.reuse, R64, 0x1 ;  /* 0x000000405a267211 */ /* 0x052fe200078008ff */
[----:B------:R-:W1:Y:S03]  /*2d40*/  LDS.128 R8, [R82+0x4000] ;  /* 0x0040000052087984 */ /* 0x000e660000000c00 */
        /* <DEDUP_REMOVED lines=52> */
.L_x_79:
[----:B------:R-:W-:Y:S05]  /*3090*/  BSYNC B0 ;  /* 0x0000000000007941 */ /* 0x000fea0003800000 */
.L_x_78:
        /* <DEDUP_REMOVED lines=58> */
.L_x_81:
[----:B------:R-:W-:Y:S05]  /*3440*/  BSYNC B0 ;  /* 0x0000000000007941 */ /* 0x000fea0003800000 */
.L_x_80:
[----:B------:R-:W-:Y:S11]  /*3450*/  ISETP.GE.AND P0, PT, R93, c[0x0][0x1d4], PT ;  /* 0x000075005d007a0c */ /* 0x000ff60003f06270 */
[----:B------:R-:W-:Y:S02]  /*3460*/  @!UPT UIADD3 URZ, URZ, URZ, URZ ;  /* 0x0000003f3f3ff290 */ /* 0x000fe4000fffe03f */
        /* <DEDUP_REMOVED lines=54> */
[----:B------:R1:W-:Y:S01]  /*37d0*/  ST.E.128 [R22.64], R8 ;  /* 0x0000000816007985 */ /* 0x0003e2000c101d06 */
[----:B------:R-:W-:-:S05]  /*37e0*/  BRA `(.L_x_71) ;  /* 0x00001ef000007947 */ /* 0x000fca0003800000 */
.L_x_68:
        /* <DEDUP_REMOVED lines=37> */
[----:B------:R1:W5:Y:S04]  /*3a40*/  @!P0 LDG.E.128 R4, [R8.64] ;  /* 0x0000000608048981 */ /* 0x000368000c1e1d00 */
[----:B------:R1:W5:Y:S01]  /*3a50*/  @!P0 LDG.E.128 R40, [R2.64] ;  /* 0x0000000602288981 */ /* 0x000362000c1e1d00 */
[----:B------:R-:W-:Y:S11]  /*3a60*/  ISETP.GE.AND P0, PT, R27, c[0x0][0x27c], PT ;  /* 0x00009f001b007a0c */ /* 0x000ff60003f06270 */
[----:B------:R-:W-:Y:S02]  /*3a70*/  @!UPT UIADD3 URZ, URZ, URZ, URZ ;  /* 0x0000003f3f3ff290 */ /* 0x000fe4000fffe03f */
[----:B------:R1:W5:Y:S04]  /*3a80*/  @!P0 LDG.E.128 R16, [R8.64+0x20] ;  /* 0x0000200608108981 */ /* 0x000368000c1e1d00 */
[----:B------:R1:W5:Y:S01]  /*3a90*/  @!P0 LDG.E.128 R56, [R2.64+0x20] ;  /* 0x0000200602388981 */ /* 0x000362000c1e1d00 */
[----:B------:R-:W-:Y:S11]  /*3aa0*/  ISETP.GE.AND P0, PT, R26, c[0x0][0x27c], PT ;  /* 0x00009f001a007a0c */ /* 0x000ff60003f06270 */
[----:B------:R-:W-:Y:S02]  /*3ab0*/  @!UPT UIADD3 URZ, URZ, URZ, URZ ;  /* 0x0000003f3f3ff290 */ /* 0x000fe4000fffe03f */
[----:B------:R1:W5:Y:S04]  /*3ac0*/  @!P0 LDG.E.128 R20, [R8.64+0x40] ;  /* 0x0000400608148981 */ /* 0x000368000c1e1d00 */
[----:B------:R1:W5:Y:S02]  /*3ad0*/  @!P0 LDG.E.128 R60, [R2.64+0x40] ;  /* 0x00004006023c8981 */ /* 0x000364000c1e1d00 */
.L_x_83:
[----:B------:R-:W-:Y:S05]  /*3ae0*/  BSYNC B0 ;  /* 0x0000000000007941 */ /* 0x000fea0003800000 */
.L_x_82:
[----:B------:R2:W3:Y:S04]  /*3af0*/  SHFL.IDX PT, R69, R14, RZ, 0x1e1f ;  /* 0x001e1fff0e457589 */ /* 0x0004e800000e0000 */
[----:B------:R2:W4:Y:S01]  /*3b00*/  SHFL.IDX PT, R68, R15, RZ, 0x1e1f ;  /* 0x001e1fff0f447589 */ /* 0x00052200000e0000 */
[----:B------:R-:W-:-:S05]  /*3b10*/  @P1 BRA `(.L_x_71) ;  /* 0x00001bc000001947 */ /* 0x000fca0003800000 */
[----:B------:R-:W-:Y:S01]  /*3b20*/  ISETP.GE.AND P0, PT, R24, c[0x0][0x1d4], PT ;  /* 0x0000750018007a0c */ /* 0x000fe20003f06270 */
[----:B-1---5:R-:W-:Y:S01]  /*3b30*/  IMAD.MOV.U32 R8, RZ, RZ, R22 ;  /* 0x000000ffff087224 */ /* 0x022fe200078e0016 */
[----:B------:R-:W-:Y:S01]  /*3b40*/  IADD3 R153, -R154, c[0x0][0x1d4], RZ ;  /* 0x000075009a997a10 */ /* 0x000fe20007ffe1ff */
[----:B------:R-:W-:Y:S01]  /*3b50*/  IMAD.MOV.U32 R3, RZ, RZ, R23 ;  /* 0x000000ffff037224 */ /* 0x000fe200078e0017 */
[----:B------:R-:W-:Y:S01]  /*3b60*/  BSSY B0, `(.L_x_84) ;  /* 0x0000097000007945 */ /* 0x000fe20003800000 */
[----:B------:R-:W-:Y:S02]  /*3b70*/  IMAD.MOV.U32 R2, RZ, RZ, R20 ;  /* 0x000000ffff027224 */ /* 0x000fe400078e0014 */
[----:B------:R-:W-:Y:S01]  /*3b80*/  IMAD.MOV.U32 R0, RZ, RZ, R21 ;  /* 0x000000ffff007224 */ /* 0x000fe200078e0015 */
[----:B------:R-:W-:Y:S01]  /*3b90*/  PRMT R30, R3, 0x5410, R8 ;  /* 0x00005410031e7816 */ /* 0x000fe20000000008 */
[----:B------:R-:W-:Y:S01]  /*3ba0*/  IMAD.MOV.U32 R3, RZ, RZ, R19 ;  /* 0x000000ffff037224 */ /* 0x000fe200078e0013 */
[----:B------:R-:W-:Y:S02]  /*3bb0*/  MOV R8, R18 ;  /* 0x0000001200087202 */ /* 0x000fe40000000f00 */
        /* <DEDUP_REMOVED lines=18> */
[----:B------:R-:W-:Y:S01]  /*3ce0*/  ISETP.NE.AND P2, PT, R151, RZ, PT ;  /* 0x000000ff9700720c */ /* 0x000fe20003f45270 */
[----:B------:R-:W1:Y:S01]  /*3cf0*/  LDS.128 R52, [R134+0x3100] ;  /* 0x0031000086347984 */ /* 0x000e620000000c00 */
[----:B------:R-:W-:Y:S01]  /*3d00*/  ISETP.GE.AND P0, PT, R24, c[0x0][0x27c], PT ;  /* 0x00009f0018007a0c */ /* 0x000fe20003f06270 */
[----:B------:R-:W-:Y:S01]  /*3d10*/  IMAD.MOV.U32 R45, RZ, RZ, R40 ;  /* 0x000000ffff2d7224 */ /* 0x000fe200078e0028 */
[----:B------:R-:W-:Y:S01]  /*3d20*/  SEL R0, R154, R153, !P2 ;  /* 0x000000999a007207 */ /* 0x000fe20005000000 */
[----:B------:R-:W-:Y:S01]  /*3d30*/  IMAD.MOV.U32 R9, RZ, RZ, R4 ;  /* 0x000000ffff097224 */ /* 0x000fe200078e0004 */
[----:B------:R-:W-:Y:S01]  /*3d40*/  MOV R47, R41 ;  /* 0x00000029002f7202 */ /* 0x000fe20000000f00 */
[----:B------:R-:W-:Y:S01]  /*3d50*/  IMAD.MOV.U32 R8, RZ, RZ, R5 ;  /* 0x000000ffff087224 */ /* 0x000fe200078e0005 */
[----:B------:R-:W-:Y:S01]  /*3d60*/  SHF.R.S32.HI R2, RZ, 0x1f, R0 ;  /* 0x0000001fff027819 */ /* 0x000fe20000011400 */
[----:B------:R-:W-:Y:S02]  /*3d70*/  IMAD.MOV.U32 R3, RZ, RZ, R6 ;  /* 0x000000ffff037224 */ /* 0x000fe400078e0006 */
[----:B------:R-:W-:Y:S01]  /*3d80*/  IMAD.MOV.U32 R39, RZ, RZ, R42 ;  /* 0x000000ffff277224 */ /* 0x000fe200078e002a */
[----:B------:R-:W-:Y:S03]  /*3d90*/  LEA.HI R0, R2, R0, RZ, 0x4 ;  /* 0x0000000002007211 */ /* 0x000fe600078f20ff */
[--C-:B------:R-:W-:Y:S02]  /*3da0*/  @!P0 SHF.R.U64 R46, R40, 0x10, R41.reuse ;  /* 0x00000010282e8819 */ /* 0x100fe40000001229 */
[----:B------:R-:W-:Y:S02]  /*3db0*/  LEA.HI.SX32 R0, R0, R144, 0x1c ;  /* 0x0000009000007211 */ /* 0x000fe400078fe2ff */
[----:B------:R-:W-:Y:S02]  /*3dc0*/  @!P0 SHF.R.U32.HI R44, RZ, 0x10, R41 ;  /* 0x00000010ff2c8819 */ /* 0x000fe40000011629 */
[----:B------:R-:W-:Y:S01]  /*3dd0*/  SHF.R.S32.HI R2, RZ, 0x1f, R0 ;  /* 0x0000001fff027819 */ /* 0x000fe20000011400 */
[----:B------:R-:W-:Y:S01]  /*3de0*/  IMAD.SHL.U32 R71, R0, 0x8, RZ ;  /* 0x0000000800477824 */ /* 0x000fe200078e00ff */
[----:B------:R-:W-:Y:S02]  /*3df0*/  @!P0 SHF.R.U64 R10, R4, 0x10, R5 ;  /* 0x00000010040a8819 */ /* 0x000fe40000001205 */
[----:B------:R-:W-:Y:S02]  /*3e00*/  LEA.HI R0, R2, R0, RZ, 0x2 ;  /* 0x0000000002007211 */ /* 0x000fe400078f10ff */
[----:B------:R-:W-:Y:S02]  /*3e10*/  @!P0 SHF.R.U32.HI R38, RZ, 0x10, R43 ;  /* 0x00000010ff268819 */ /* 0x000fe4000001162b */
[----:B------:R-:W-:Y:S01]  /*3e20*/  @!P0 PRMT R45, R45, 0x5410, R46 ;  /* 0x000054102d2d8816 */ /* 0x000fe2000000002e */
[----:B------:R-:W-:Y:S01]  /*3e30*/  IMAD.SHL.U32 R0, R0, 0x200, RZ ;  /* 0x0000020000007824 */ /* 0x000fe200078e00ff */
[----:B------:R-:W-:Y:S02]  /*3e40*/  LOP3.LUT R2, R98, 0x18, R71, 0xf8, !PT ;  /* 0x0000001862027812 */ /* 0x000fe400078ef847 */
[----:B------:R-:W-:Y:S02]  /*3e50*/  @!P0 SHF.R.U32.HI R4, RZ, 0x10, R5 ;  /* 0x00000010ff048819 */ /* 0x000fe40000011605 */
[----:B------:R-:W-:Y:S02]  /*3e60*/  LOP3.LUT R2, R2, R99, RZ, 0x3c, !PT ;  /* 0x0000006302027212 */ /* 0x000fe400078e3cff */
[----:B------:R-:W-:Y:S02]  /*3e70*/  LOP3.LUT R0, R0, 0x7ffff800, RZ, 0xc0, !PT ;  /* 0x7ffff80000007812 */ /* 0x000fe400078ec0ff */
[--C-:B------:R-:W-:Y:S01]  /*3e80*/  @!P0 SHF.R.U64 R5, R6, 0x10, R7.reuse ;  /* 0x0000001006058819 */ /* 0x100fe20000001207 */
[----:B-1----:R-:W-:Y:S01]  /*3e90*/  @!P0 IMAD.U32 R49, R55, 0x10000, RZ ;  /* 0x0001000037318824 */ /* 0x002fe200078e00ff */
[----:B------:R-:W-:Y:S01]  /*3ea0*/  IADD3 R0, R2, R0, R100 ;  /* 0x0000000002007210 */ /* 0x000fe20007ffe064 */
[----:B------:R-:W-:Y:S01]  /*3eb0*/  IMAD.MOV.U32 R2, RZ, RZ, R7 ;  /* 0x000000ffff027224 */ /* 0x000fe200078e0007 */
[----:B------:R-:W-:Y:S02]  /*3ec0*/  @!P0 SHF.R.U64 R40, R42, 0x10, R43 ;  /* 0x000000102a288819 */ /* 0x000fe4000000122b */
[----:B------:R-:W-:Y:S01]  /*3ed0*/  @!P0 PRMT R6, R9, 0x5410, R10 ;  /* 0x0000541009068816 */ /* 0x000fe2000000000a */
[----:B------:R-:W-:Y:S01]  /*3ee0*/  IMAD.SHL.U32 R0, R0, 0x2, RZ ;  /* 0x0000000200007824 */ /* 0x000fe200078e00ff */
[----:B------:R-:W-:Y:S01]  /*3ef0*/  @!P0 PRMT R46, R39, 0x5410, R40 ;  /* 0x00005410272e8816 */ /* 0x000fe20000000028 */
[C---:B------:R-:W-:Y:S01]  /*3f00*/  @!P0 IMAD.U32 R9, R52.reuse, 0x10000, RZ ;  /* 0x0001000034098824 */ /* 0x040fe200078e00ff */
[----:B------:R-:W-:Y:S02]  /*3f10*/  @!P0 LOP3.LUT R39, R52, 0xffff0000, RZ, 0xc0, !PT ;  /* 0xffff000034278812 */ /* 0x000fe400078ec0ff */
[----:B--2---:R1:W2:Y:S01]  /*3f20*/  LDS.128 R12, [R0+0x3100] ;  /* 0x00310000000c7984 */ /* 0x0042a20000000c00 */
[----:B------:R-:W-:Y:S02]  /*3f30*/  @!P0 PRMT R44, R47, 0x5410, R44 ;  /* 0x000054102f2c8816 */ /* 0x000fe4000000002c */
[----:B------:R-:W-:Y:S02]  /*3f40*/  @!P0 LOP3.LUT R47, R54, 0xffff0000, RZ, 0xc0, !PT ;  /* 0xffff0000362f8812 */ /* 0x000fe400078ec0ff */
[----:B------:R-:W-:Y:S02]  /*3f50*/  @!P0 LOP3.LUT R42, R44, 0xffff0000, RZ, 0xc0, !PT ;  /* 0xffff00002c2a8812 */ /* 0x000fe400078ec0ff */
[----:B------:R-:W-:Y:S02]  /*3f60*/  @!P0 LOP3.LUT R51, R55, 0xffff0000, RZ, 0xc0, !PT ;  /* 0xffff000037338812 */ /* 0x000fe400078ec0ff */
[----:B------:R-:W-:Y:S02]  /*3f70*/  MOV R41, R43 ;  /* 0x0000002b00297202 */ /* 0x000fe40000000f00 */
[----:B------:R-:W-:Y:S02]  /*3f80*/  @!P0 LOP3.LUT R43, R53, 0xffff0000, RZ, 0xc0, !PT ;  /* 0xffff0000352b8812 */ /* 0x000fe400078ec0ff */
[----:B------:R-:W-:Y:S01]  /*3f90*/  @!P0 PRMT R50, R41, 0x5410, R38 ;  /* 0x0000541029328816 */ /* 0x000fe20000000026 */
[----:B------:R-:W-:Y:S01]  /*3fa0*/  @!P0 IMAD.U32 R41, R53, 0x10000, RZ ;  /* 0x0001000035298824 */ /* 0x000fe200078e00ff */
[----:B------:R-:W-:Y:S02]  /*3fb0*/  @!P0 LOP3.LUT R38, R45, 0xffff0000, RZ, 0xc0, !PT ;  /* 0xffff00002d268812 */ /* 0x000fe400078ec0ff */
[----:B-1----:R-:W-:Y:S02]  /*3fc0*/  @!P0 SHF.R.U32.HI R0, RZ, 0x10, R7 ;  /* 0x00000010ff008819 */ /* 0x002fe40000011607 */
[----:B------:R-:W-:Y:S02]  /*3fd0*/  @!P0 PRMT R7, R8, 0x5410, R4 ;  /* 0x0000541008078816 */ /* 0x000fe40000000004 */
[----:B------:R-:W-:Y:S02]  /*3fe0*/  @!P0 PRMT R10, R2, 0x5410, R0 ;  /* 0x00005410020a8816 */ /* 0x000fe40000000000 */
[----:B------:R-:W-:Y:S01]  /*3ff0*/  @!P0 PRMT R8, R3, 0x5410, R5 ;  /* 0x0000541003088816 */ /* 0x000fe20000000005 */
[----:B------:R-:W-:Y:S01]  /*4000*/  @!P0 IMAD.U32 R3, R6, 0x10000, RZ ;  /* 0x0001000006038824 */ /* 0x000fe200078e00ff */
[----:B------:R-:W-:Y:S01]  /*4010*/  @!P0 SHF.L.U32 R5, R45, 0x10, RZ ;  /* 0x000000102d058819 */ /* 0x000fe200000006ff */
[----:B------:R-:W-:Y:S01]  /*4020*/  @!P0 IMAD.U32 R45, R54, 0x10000, RZ ;  /* 0x00010000362d8824 */ /* 0x000fe200078e00ff */
[----:B------:R-:W-:Y:S01]  /*4030*/  @!P0 LOP3.LUT R4, R6, 0xffff0000, RZ, 0xc0, !PT ;  /* 0xffff000006048812 */ /* 0x000fe200078ec0ff */
[C---:B--2---:R-:W-:Y:S01]  /*4040*/  @!P0 IMAD.U32 R0, R12.reuse, 0x10000, RZ ;  /* 0x000100000c008824 */ /* 0x044fe200078e00ff */
[----:B------:R-:W-:Y:S03]  /*4050*/  @!P0 LOP3.LUT R2, R12, 0xffff0000, RZ, 0xc0, !PT ;  /* 0xffff00000c028812 */ /* 0x000fe600078ec0ff */
[----:B------:R-:W-:Y:S02]  /*4060*/  @!P0 FMUL.FTZ R6, R0, R5 ;  /* 0x0000000500068220 */ /* 0x000fe40000410000 */
[C---:B------:R-:W-:Y:S02]  /*4070*/  @!P0 FMUL.FTZ R40, R2.reuse, R38 ;  /* 0x0000002602288220 */ /* 0x040fe40000410000 */
[-C--:B------:R-:W-:Y:S02]  /*4080*/  @!P0 FMUL.FTZ R2, R2, R4.reuse ;  /* 0x0000000402028220 */ /* 0x080fe40000410000 */
[----:B------:R-:W-:Y:S01]  /*4090*/  @!P0 FFMA.FTZ R77, R39, R4, -R40 ;  /* 0x00000004274d8223 */ /* 0x000fe20000010828 */
[----:B------:R-:W-:Y:S01]  /*40a0*/  @!P0 LOP3.LUT R4, R13, 0xffff0000, RZ, 0xc0, !PT ;  /* 0xffff00000d048812 */ /* 0x000fe200078ec0ff */
[-C--:B------:R-:W-:Y:S01]  /*40b0*/  @!P0 FMUL.FTZ R0, R0, R3.reuse ;  /* 0x0000000300008220 */ /* 0x080fe20000410000 */
[----:B------:R-:W-:Y:S01]  /*40c0*/  @!P0 SHF.L.U32 R40, R44, 0x10, RZ ;  /* 0x000000102c288819 */ /* 0x000fe200000006ff */
[----:B------:R-:W-:Y:S01]  /*40d0*/  @!P0 FFMA.FTZ R78, R9, R3, -R6 ;  /* 0x00000003094e8223 */ /* 0x000fe20000010806 */
[----:B------:R-:W-:Y:S01]  /*40e0*/  @!P0 LOP3.LUT R6, R7, 0xffff0000, RZ, 0xc0, !PT ;  /* 0xffff000007068812 */ /* 0x000fe200078ec0ff */
[----:B------:R-:W-:Y:S01]  /*40f0*/  @!P0 IMAD.U32 R3, R13, 0x10000, RZ ;  /* 0x000100000d038824 */ /* 0x000fe200078e00ff */
[C---:B------:R-:W-:Y:S01]  /*4100*/  @!P0 SHF.L.U32 R44, R46.reuse, 0x10, RZ ;  /* 0x000000102e2c8819 */ /* 0x040fe200000006ff */
[----:B------:R-:W-:Y:S01]  /*4110*/  @!P0 FFMA.FTZ R0, R5, R9, R0 ;  /* 0x0000000905008223 */ /* 0x000fe20000010000 */
[----:B------:R-:W-:Y:S01]  /*4120*/  @!P0 LOP3.LUT R46, R46, 0xffff0000, RZ, 0xc0, !PT ;  /* 0xffff00002e2e8812 */ /* 0x000fe200078ec0ff */
[C---:B------:R-:W-:Y:S02]  /*4130*/  @!P0 FMUL.FTZ R9, R4.reuse, R42 ;  /* 0x0000002a04098220 */ /* 0x040fe40000410000 */
[----:B------:R-:W-:Y:S02]  /*4140*/  @!P0 IMAD.U32 R5, R7, 0x10000, RZ ;  /* 0x0001000007058824 */ /* 0x000fe400078e00ff */
[----:B------:R-:W-:Y:S02]  /*4150*/  @!P0 FMUL.FTZ R7, R3, R40 ;  /* 0x0000002803078220 */ /* 0x000fe40000410000 */
[-C--:B------:R-:W-:Y:S02]  /*4160*/  @!P0 FMUL.FTZ R4, R4, R6.reuse ;  /* 0x0000000604048220 */ /* 0x080fe40000410000 */
[----:B------:R-:W-:Y:S01]  /*4170*/  @!P0 FFMA.FTZ R75, R43, R6, -R9 ;  /* 0x000000062b4b8223 */ /* 0x000fe20000010809 */
[C---:B------:R-:W-:Y:S01]  /*4180*/  @!P0 LOP3.LUT R6, R14.reuse, 0xffff0000, RZ, 0xc0, !PT ;  /* 0xffff00000e068812 */ /* 0x040fe200078ec0ff */
[-C--:B------:R-:W-:Y:S02]  /*4190*/  @!P0 FMUL.FTZ R3, R3, R5.reuse ;  /* 0x0000000503038220 */ /* 0x080fe40000410000 */
[----:B------:R-:W-:Y:S02]  /*41a0*/  @!P0 FFMA.FTZ R76, R41, R5, -R7 ;  /* 0x00000005294c8223 */ /* 0x000fe40000010807 */
[----:B------:R-:W-:Y:S02]  /*41b0*/  @!P0 IMAD.U32 R5, R14, 0x10000, RZ ;  /* 0x000100000e058824 */ /* 0x000fe400078e00ff */
[C---:B------:R-:W-:Y:S01]  /*41c0*/  @!P0 IMAD.U32 R7, R8.reuse, 0x10000, RZ ;  /* 0x0001000008078824 */ /* 0x040fe200078e00ff */
[----:B------:R-:W-:Y:S01]  /*41d0*/  @!P0 LOP3.LUT R8, R8, 0xffff0000, RZ, 0xc0, !PT ;  /* 0xffff000008088812 */ /* 0x000fe200078ec0ff */
[----:B------:R-:W-:Y:S02]  /*41e0*/  @!P0 FMUL.FTZ R48, R6, R46 ;  /* 0x0000002e06308220 */ /* 0x000fe40000410000 */
[----:B------:R-:W-:Y:S02]  /*41f0*/  @!P0 FMUL.FTZ R9, R5, R44 ;  /* 0x0000002c05098220 */ /* 0x000fe40000410000 */
[----:B------:R-:W-:Y:S01]  /*4200*/  @!P0 FFMA.FTZ R2, R38, R39, R2 ;  /* 0x0000002726028223 */ /* 0x000fe20000010002 */
[----:B------:R-:W-:Y:S01]  /*4210*/  @!P0 F2FP.BF16.PACK_AB R38, R77, R78 ;  /* 0x0000004e4d26823e */ /* 0x000fe200000010ff */
[----:B------:R-:W-:Y:S01]  /*4220*/  @!P0 FFMA.FTZ R73, R47, R8, -R48 ;  /* 0x000000082f498223 */ /* 0x000fe20000010830 */
[C---:B------:R-:W-:Y:S01]  /*4230*/  @!P0 SHF.L.U32 R48, R50.reuse, 0x10, RZ ;  /* 0x0000001032308819 */ /* 0x040fe200000006ff */
[-C--:B------:R-:W-:Y:S01]  /*4240*/  @!P0 FMUL.FTZ R5, R5, R7.reuse ;  /* 0x0000000705058220 */ /* 0x080fe20000410000 */
[----:B------:R-:W-:Y:S01]  /*4250*/  @!P0 LOP3.LUT R50, R50, 0xffff0000, RZ, 0xc0, !PT ;  /* 0xffff000032328812 */ /* 0x000fe200078ec0ff */
[----:B------:R-:W-:Y:S01]  /*4260*/  @!P0 FFMA.FTZ R74, R45, R7, -R9 ;  /* 0x000000072d4a8223 */ /* 0x000fe20000010809 */
[----:B------:R-:W-:Y:S01]  /*4270*/  @!P0 F2FP.BF16.PACK_AB R39, R75, R76 ;  /* 0x0000004c4b27823e */ /* 0x000fe200000010ff */
[----:B------:R-:W-:Y:S01]  /*4280*/  @!P0 FMUL.FTZ R6, R6, R8 ;  /* 0x0000000806068220 */ /* 0x000fe20000410000 */
[C---:B------:R-:W-:Y:S01]  /*4290*/  @!P0 LOP3.LUT R8, R15.reuse, 0xffff0000, RZ, 0xc0, !PT ;  /* 0xffff00000f088812 */ /* 0x040fe200078ec0ff */
[----:B------:R-:W-:Y:S01]  /*42a0*/  @!P0 IMAD.U32 R7, R15, 0x10000, RZ ;  /* 0x000100000f078824 */ /* 0x000fe200078e00ff */
[----:B------:R-:W-:Y:S01]  /*42b0*/  @!P0 MOV R53, R39 ;  /* 0x0000002700358202 */ /* 0x000fe20000000f00 */
[C---:B------:R-:W-:Y:S01]  /*42c0*/  @!P0 IMAD.U32 R9, R10.reuse, 0x10000, RZ ;  /* 0x000100000a098824 */ /* 0x040fe200078e00ff */
[----:B------:R-:W-:Y:S01]  /*42d0*/  @!P0 LOP3.LUT R10, R10, 0xffff0000, RZ, 0xc0, !PT ;  /* 0xffff00000a0a8812 */ /* 0x000fe200078ec0ff */
[----:B------:R-:W-:Y:S01]  /*42e0*/  @!P0 FFMA.FTZ R3, R40, R41, R3 ;  /* 0x0000002928038223 */ /* 0x000fe20000010003 */
[----:B------:R-:W-:Y:S01]  /*42f0*/  @!P0 F2FP.BF16.PACK_AB R0, R2, R0 ;  /* 0x000000000200823e */ /* 0x000fe200000010ff */
[----:B------:R-:W-:Y:S02]  /*4300*/  @!P0 FFMA.FTZ R4, R42, R43, R4 ;  /* 0x0000002b2a048223 */ /* 0x000fe40000010004 */
[C---:B------:R-:W-:Y:S01]  /*4310*/  @!P0 FMUL.FTZ R70, R7.reuse, R48 ;  /* 0x0000003007468220 */ /* 0x040fe20000410000 */
[----:B------:R-:W-:Y:S01]  /*4320*/  @!P0 MOV R12, R0 ;  /* 0x00000000000c8202 */ /* 0x000fe20000000f00 */
[----:B------:R-:W-:Y:S01]  /*4330*/  @!P0 FMUL.FTZ R7, R7, R9 ;  /* 0x0000000907078220 */ /* 0x000fe20000410000 */
[----:B------:R-:W-:Y:S01]  /*4340*/  @!P0 F2FP.BF16.PACK_AB R3, R4, R3 ;  /* 0x000000030403823e */ /* 0x000fe200000010ff */
[----:B------:R-:W-:Y:S02]  /*4350*/  @!P0 FFMA.FTZ R5, R44, R45, R5 ;  /* 0x0000002d2c058223 */ /* 0x000fe40000010005 */
[C---:B------:R-:W-:Y:S02]  /*4360*/  @!P0 FMUL.FTZ R72, R8.reuse, R50 ;  /* 0x0000003208488220 */ /* 0x040fe40000410000 */
[-C--:B------:R-:W-:Y:S02]  /*4370*/  @!P0 FMUL.FTZ R8, R8, R10.reuse ;  /* 0x0000000a08088220 */ /* 0x080fe40000410000 */
[----:B------:R-:W-:Y:S02]  /*4380*/  @!P0 FFMA.FTZ R6, R46, R47, R6 ;  /* 0x0000002f2e068223 */ /* 0x000fe40000010006 */
[----:B------:R-:W-:Y:S02]  /*4390*/  @!P0 FFMA.FTZ R7, R48, R49, R7 ;  /* 0x0000003130078223 */ /* 0x000fe40000010007 */
[----:B------:R-:W-:Y:S01]  /*43a0*/  @!P0 FFMA.FTZ R70, R49, R9, -R70 ;  /* 0x0000000931468223 */ /* 0x000fe20000010846 */
[----:B------:R-:W-:Y:S01]  /*43b0*/  @!P0 F2FP.BF16.PACK_AB R5, R6, R5 ;  /* 0x000000050605823e */ /* 0x000fe200000010ff */
[----:B------:R-:W-:Y:S01]  /*43c0*/  @!P0 FFMA.FTZ R72, R51, R10, -R72 ;  /* 0x0000000a33488223 */ /* 0x000fe20000010848 */
[----:B------:R-:W-:Y:S01]  /*43d0*/  @!P0 F2FP.BF16.PACK_AB R10, R73, R74 ;  /* 0x0000004a490a823e */ /* 0x000fe200000010ff */
[----:B------:R-:W-:Y:S02]  /*43e0*/  @!P0 FFMA.FTZ R8, R50, R51, R8 ;  /* 0x0000003332088223 */ /* 0x000fe40000010008 */
[----:B------:R-:W-:Y:S01]  /*43f0*/  @!P0 IMAD.MOV.U32 R52, RZ, RZ, R38 ;  /* 0x000000ffff348224 */ /* 0x000fe200078e0026 */
[----:B------:R-:W-:Y:S01]  /*4400*/  @!P0 F2FP.BF16.PACK_AB R9, R72, R70 ;  /* 0x000000464809823e */ /* 0x000fe200000010ff */
[----:B------:R-:W-:Y:S01]  /*4410*/  @!P0 IMAD.MOV.U32 R54, RZ, RZ, R10 ;  /* 0x000000ffff368224 */ /* 0x000fe200078e000a */
[----:B------:R-:W-:Y:S01]  /*4420*/  @!P0 F2FP.BF16.PACK_AB R7, R8, R7 ;  /* 0x000000070807823e */ /* 0x000fe200000010ff */
[----:B------:R-:W-:Y:S02]  /*4430*/  @!P0 IMAD.MOV.U32 R13, RZ, RZ, R3 ;  /* 0x000000ffff0d8224 */ /* 0x000fe400078e0003 */
[----:B------:R-:W-:Y:S01]  /*4440*/  @!P0 IMAD.MOV.U32 R55, RZ, RZ, R9 ;  /* 0x000000ffff378224 */ /* 0x000fe200078e0009 */
[----:B------:R-:W-:Y:S01]  /*4450*/  @!P0 MOV R15, R7 ;  /* 0x00000007000f8202 */ /* 0x000fe20000000f00 */
[----:B------:R-:W-:Y:S01]  /*4460*/  @!P0 IMAD.MOV.U32 R14, RZ, RZ, R5 ;  /* 0x000000ffff0e8224 */ /* 0x000fe200078e0005 */
[----:B----4-:R-:W-:Y:S05]  /*4470*/  IADD3 R2, P0, R68, R137, RZ ;  /* 0x0000008944027210 */ /* 0x010fea0007f1e0ff */
[----:B---3--:R-:W-:Y:S01]  /*4480*/  IMAD.X R3, R69, 0x1, R138, P0 ;  /* 0x0000000145037824 */ /* 0x008fe200000e068a */
[C---:B------:R-:W-:Y:S04]  /*4490*/  ISETP.GE.AND P0, PT, R71.reuse, c[0x0][0x1d4], PT ;  /* 0x0000750047007a0c */ /* 0x040fe80003f06270 */
[----:B------:R1:W-:Y:S09]  /*44a0*/  ST.E.128 [R2.64], R52 ;  /* 0x0000003402007985 */ /* 0x0003f2000c101d06 */
[----:B------:R-:W-:Y:S05]  /*44b0*/  @!P0 IMAD.WIDE R4, R71, 0x2, R68 ;  /* 0x0000000247048825 */ /* 0x000fea00078e0244 */
[----:B------:R1:W-:Y:S02]  /*44c0*/  @!P0 ST.E.128 [R4.64], R12 ;  /* 0x0000000c04008985 */ /* 0x0003e4000c101d06 */
.L_x_85:
[----:B------:R-:W-:Y:S05]  /*44d0*/  BSYNC B0 ;  /* 0x0000000000007941 */ /* 0x000fea0003800000 */
.L_x_84:
[----:B------:R-:W-:Y:S01]  /*44e0*/  ISETP.GE.AND P0, PT, R27, c[0x0][0x1d4], PT ;  /* 0x000075001b007a0c */ /* 0x000fe20003f06270 */
[----:B------:R-:W-:Y:S01]  /*44f0*/  @!UPT UIADD3 URZ, URZ, URZ, URZ ;  /* 0x0000003f3f3ff290 */ /* 0x000fe2000fffe03f */
[----:B------:R-:W-:Y:S11]  /*4500*/  BSSY B0, `(.L_x_86) ;  /* 0x0000079000007945 */ /* 0x000ff60003800000 */
[----:B------:R-:W-:-:S05]  /*4510*/  @P0 BRA `(.L_x_87) ;  /* 0x0000077000000947 */ /* 0x000fca0003800000 */
[----:B------:R-:W-:Y:S01]  /*4520*/  ISETP.NE.AND P1, PT, R150, RZ, PT ;  /* 0x000000ff9600720c */ /* 0x000fe20003f25270 */
[----:B------:R-:W5:Y:S01]  /*4530*/  LDS.128 R48, [R129+0x3100] ;  /* 0x0031000081307984 */ /* 0x000f620000000c00 */
[----:B------:R-:W-:Y:S02]  /*4540*/  ISETP.GE.AND P0, PT, R27, c[0x0][0x27c], PT ;  /* 0x00009f001b007a0c */ /* 0x000fe40003f06270 */
[----:B------:R-:W-:Y:S04]  /*4550*/  SEL R0, R154, R153, !P1 ;  /* 0x000000999a007207 */ /* 0x000fe80004800000 */
[----:B-1----:R-:W-:Y:S04]  /*4560*/  SHF.R.S32.HI R2, RZ, 0x1f, R0 ;  /* 0x0000001fff027819 */ /* 0x002fe80000011400 */
        /* <DEDUP_REMOVED lines=8> */
[----:B------:R-:W-:Y:S02]  /*45f0*/  @!P0 PRMT R6, R11, 0x5432, R3 ;  /* 0x000054320b068816 */ /* 0x000fe40000000003 */
[----:B------:R-:W-:Y:S01]  /*4600*/  @!P0 PRMT R16, R64, 0x5432, R7 ;  /* 0x0000543240108816 */ /* 0x000fe20000000007 */
[----:B------:R-:W-:Y:S01]  /*4610*/  IMAD.SHL.U32 R0, R0, 0x200, RZ ;  /* 0x0000020000007824 */ /* 0x000fe200078e00ff */
[----:B------:R-:W-:Y:S02]  /*4620*/  LOP3.LUT R2, R98, 0x18, R53, 0xf8, !PT ;  /* 0x0000001862027812 */ /* 0x000fe400078ef835 */
[--C-:B------:R-:W-:Y:S02]  /*4630*/  @!P0 SHF.R.U32.HI R8, RZ, 0x10, R59.reuse ;  /* 0x00000010ff088819 */ /* 0x100fe4000001163b */
[----:B------:R-:W-:Y:S02]  /*4640*/  LOP3.LUT R2, R2, R99, RZ, 0x3c, !PT ;  /* 0x0000006302027212 */ /* 0x000fe400078e3cff */
[----:B------:R-:W-:Y:S02]  /*4650*/  LOP3.LUT R0, R0, 0x7ffff800, RZ, 0xc0, !PT ;  /* 0x7ffff80000007812 */ /* 0x000fe400078ec0ff */
[----:B------:R-:W-:Y:S01]  /*4660*/  @!P0 SHF.R.U64 R9, R58, 0x10, R59 ;  /* 0x000000103a098819 */ /* 0x000fe2000000123b */
[----:B-----5:R-:W-:Y:S01]  /*4670*/  @!P0 IMAD.U32 R43, R51, 0x10000, RZ ;  /* 0x00010000332b8824 */ /* 0x020fe200078e00ff */
[----:B------:R-:W-:Y:S02]  /*4680*/  IADD3 R0, R2, R0, R100 ;  /* 0x0000000002007210 */ /* 0x000fe40007ffe064 */
[----:B------:R-:W-:Y:S02]  /*4690*/  @!P0 SHF.R.U32.HI R2, RZ, 0x10, R17 ;  /* 0x00000010ff028819 */ /* 0x000fe40000011611 */
[----:B------:R-:W-:Y:S01]  /*46a0*/  @!P0 PRMT R17, R64, 0x5410, R4 ;  /* 0x0000541040118816 */ /* 0x000fe20000000004 */
[----:B------:R-:W-:Y:S01]  /*46b0*/  IMAD.SHL.U32 R0, R0, 0x2, RZ ;  /* 0x0000000200007824 */ /* 0x000fe200078e00ff */
[----:B------:R-:W-:Y:S02]  /*46c0*/  @!P0 SHF.R.U32.HI R5, RZ, 0x10, R19 ;  /* 0x00000010ff058819 */ /* 0x000fe40000011613 */
[----:B------:R-:W-:Y:S01]  /*46d0*/  @!P0 PRMT R4, R11, 0x5410, R2 ;  /* 0x000054100b048816 */ /* 0x000fe20000000002 */
[----:B------:R-:W-:Y:S01]  /*46e0*/  @!P0 IMAD.U32 R7, R17, 0x10000, RZ ;  /* 0x0001000011078824 */ /* 0x000fe200078e00ff */
[----:B--2---:R1:W2:Y:S01]  /*46f0*/  LDS.128 R12, [R0+0x3100] ;  /* 0x00310000000c7984 */ /* 0x0042a20000000c00 */
[----:B------:R-:W-:Y:S01]  /*4700*/  @!P0 IMAD.U32 R2, R6, 0x10000, RZ ;  /* 0x0001000006028824 */ /* 0x000fe200078e00ff */
[C---:B------:R-:W-:Y:S02]  /*4710*/  @!P0 PRMT R11, R65.reuse, 0x5410, R8 ;  /* 0x00005410410b8816 */ /* 0x040fe40000000008 */
[----:B------:R-:W-:Y:S01]  /*4720*/  @!P0 PRMT R8, R28, 0x5410, R5 ;  /* 0x000054101c088816 */ /* 0x000fe20000000005 */
[----:B------:R-:W-:Y:S01]  /*4730*/  @!P0 IMAD.U32 R5, R4, 0x10000, RZ ;  /* 0x0001000004058824 */ /* 0x000fe200078e00ff */
[----:B------:R-:W-:Y:S01]  /*4740*/  @!P0 PRMT R41, R65, 0x5432, R9 ;  /* 0x0000543241298816 */ /* 0x000fe20000000009 */
[----:B------:R-:W-:Y:S01]  /*4750*/  @!P0 IMAD.U32 R9, R48, 0x10000, RZ ;  /* 0x0001000030098824 */ /* 0x000fe200078e00ff */
[----:B------:R-:W-:Y:S01]  /*4760*/  @!P0 LOP3.LUT R6, R6, 0xffff0000, RZ, 0xc0, !PT ;  /* 0xffff000006068812 */ /* 0x000fe200078ec0ff */
[C---:B------:R-:W-:Y:S01]  /*4770*/  @!P0 IMAD.U32 R42, R11.reuse, 0x10000, RZ ;  /* 0x000100000b2a8824 */ /* 0x040fe200078e00ff */
[----:B------:R-:W-:Y:S02]  /*4780*/  @!P0 LOP3.LUT R44, R11, 0xffff0000, RZ, 0xc0, !PT ;  /* 0xffff00000b2c8812 */ /* 0x000fe400078ec0ff */
[----:B------:R-:W-:Y:S02]  /*4790*/  @!P0 LOP3.LUT R45, R51, 0xffff0000, RZ, 0xc0, !PT ;  /* 0xffff0000332d8812 */ /* 0x000fe400078ec0ff */
[----:B------:R-:W-:Y:S02]  /*47a0*/  @!P0 SHF.L.U32 R40, R50, 0x10, RZ ;  /* 0x0000001032288819 */ /* 0x000fe400000006ff */
[----:B-1----:R-:W-:Y:S01]  /*47b0*/  @!P0 SHF.R.U64 R0, R18, 0x10, R19 ;  /* 0x0000001012008819 */ /* 0x002fe20000001213 */
[----:B------:R-:W-:Y:S01]  /*47c0*/  @!P0 IMAD.U32 R18, R16, 0x10000, RZ ;  /* 0x0001000010128824 */ /* 0x000fe200078e00ff */
[----:B------:R-:W-:Y:S02]  /*47d0*/  @!P0 SHF.L.U32 R19, R49, 0x10, RZ ;  /* 0x0000001031138819 */ /* 0x000fe400000006ff */
[----:B------:R-:W-:Y:S01]  /*47e0*/  @!P0 PRMT R10, R28, 0x5432, R0 ;  /* 0x000054321c0a8816 */ /* 0x000fe20000000000 */
[----:B--2---:R-:W-:Y:S01]  /*47f0*/  @!P0 IMAD.U32 R3, R13, 0x10000, RZ ;  /* 0x000100000d038824 */ /* 0x004fe200078e00ff */
[----:B------:R-:W-:Y:S03]  /*4800*/  @!P0 SHF.L.U32 R0, R12, 0x10, RZ ;  /* 0x000000100c008819 */ /* 0x000fe600000006ff */
[----:B------:R-:W-:Y:S02]  /*4810*/  @!P0 FMUL.FTZ R38, R3, R18 ;  /* 0x0000001203268220 */ /* 0x000fe40000410000 */
[C---:B------:R-:W-:Y:S02]  /*4820*/  @!P0 FMUL.FTZ R28, R0.reuse, R7 ;  /* 0x00000007001c8220 */ /* 0x040fe40000410000 */
[-C--:B------:R-:W-:Y:S02]  /*4830*/  @!P0 FMUL.FTZ R0, R0, R2.reuse ;  /* 0x0000000200008220 */ /* 0x080fe40000410000 */
[----:B------:R-:W-:Y:S01]  /*4840*/  @!P0 FFMA.FTZ R58, R9, R2, -R28 ;  /* 0x00000002093a8223 */ /* 0x000fe2000001081c */
[----:B------:R-:W-:Y:S01]  /*4850*/  @!P0 LOP3.LUT R28, R16, 0xffff0000, RZ, 0xc0, !PT ;  /* 0xffff0000101c8812 */ /* 0x000fe200078ec0ff */
[----:B------:R-:W-:Y:S01]  /*4860*/  @!P0 FFMA.FTZ R0, R7, R9, R0 ;  /* 0x0000000907008223 */ /* 0x000fe20000010000 */
[----:B------:R-:W-:Y:S01]  /*4870*/  @!P0 LOP3.LUT R2, R13, 0xffff0000, RZ, 0xc0, !PT ;  /* 0xffff00000d028812 */ /* 0x000fe200078ec0ff */
[-C--:B------:R-:W-:Y:S01]  /*4880*/  @!P0 FMUL.FTZ R3, R3, R5.reuse ;  /* 0x0000000503038220 */ /* 0x080fe20000410000 */
[----:B------:R-:W-:Y:S01]  /*4890*/  @!P0 LOP3.LUT R16, R17, 0xffff0000, RZ, 0xc0, !PT ;  /* 0xffff000011108812 */ /* 0x000fe200078ec0ff */
[----:B------:R-:W-:Y:S01]  /*48a0*/  @!P0 FFMA.FTZ R57, R19, R5, -R38 ;  /* 0x0000000513398223 */ /* 0x000fe20000010826 */
[----:B------:R-:W-:Y:S01]  /*48b0*/  @!P0 LOP3.LUT R5, R12, 0xffff0000, RZ, 0xc0, !PT ;  /* 0xffff00000c058812 */ /* 0x000fe200078ec0ff */
[----:B------:R-:W-:Y:S01]  /*48c0*/  @!P0 FMUL.FTZ R9, R2, R28 ;  /* 0x0000001c02098220 */ /* 0x000fe20000410000 */
[----:B------:R-:W-:Y:S02]  /*48d0*/  @!P0 LOP3.LUT R7, R4, 0xffff0000, RZ, 0xc0, !PT ;  /* 0xffff000004078812 */ /* 0x000fe400078ec0ff */
[----:B------:R-:W-:Y:S01]  /*48e0*/  @!P0 LOP3.LUT R38, R49, 0xffff0000, RZ, 0xc0, !PT ;  /* 0xffff000031268812 */ /* 0x000fe200078ec0ff */
[C---:B------:R-:W-:Y:S01]  /*48f0*/  @!P0 FMUL.FTZ R39, R5.reuse, R16 ;  /* 0x0000001005278220 */ /* 0x040fe20000410000 */
[----:B------:R-:W-:Y:S01]  /*4900*/  @!P0 LOP3.LUT R17, R48, 0xffff0000, RZ, 0xc0, !PT ;  /* 0xffff000030118812 */ /* 0x000fe200078ec0ff */
[-C--:B------:R-:W-:Y:S02]  /*4910*/  @!P0 FMUL.FTZ R4, R2, R7.reuse ;  /* 0x0000000702048220 */ /* 0x080fe40000410000 */
[-C--:B------:R-:W-:Y:S01]  /*4920*/  @!P0 FMUL.FTZ R2, R5, R6.reuse ;  /* 0x0000000605028220 */ /* 0x080fe20000410000 */
[C---:B------:R-:W-:Y:S01]  /*4930*/  @!P0 LOP3.LUT R5, R15.reuse, 0xffff0000, RZ, 0xc0, !PT ;  /* 0xffff00000f058812 */ /* 0x040fe200078ec0ff */
[----:B------:R-:W-:Y:S02]  /*4940*/  @!P0 FFMA.FTZ R56, R38, R7, -R9 ;  /* 0x0000000726388223 */ /* 0x000fe40000010809 */
[----:B------:R-:W-:Y:S02]  /*4950*/  @!P0 IMAD.U32 R7, R15, 0x10000, RZ ;  /* 0x000100000f078824 */ /* 0x000fe400078e00ff */
[----:B------:R-:W-:Y:S01]  /*4960*/  @!P0 FFMA.FTZ R55, R17, R6, -R39 ;  /* 0x0000000611378223 */ /* 0x000fe20000010827 */
[C---:B------:R-:W-:Y:S01]  /*4970*/  @!P0 LOP3.LUT R6, R8.reuse, 0xffff0000, RZ, 0xc0, !PT ;  /* 0xffff000008068812 */ /* 0x040fe200078ec0ff */
[----:B------:R-:W-:Y:S02]  /*4980*/  @!P0 IMAD.U32 R9, R8, 0x10000, RZ ;  /* 0x0001000008098824 */ /* 0x000fe400078e00ff */
[----:B------:R-:W-:Y:S02]  /*4990*/  @!P0 FMUL.FTZ R8, R7, R42 ;  /* 0x0000002a07088220 */ /* 0x000fe40000410000 */
[----:B------:R-:W-:Y:S02]  /*49a0*/  @!P0 FMUL.FTZ R11, R5, R44 ;  /* 0x0000002c050b8220 */ /* 0x000fe40000410000 */
[-C--:B------:R-:W-:Y:S02]  /*49b0*/  @!P0 FFMA.FTZ R54, R43, R9.reuse, -R8 ;  /* 0x000000092b368223 */ /* 0x080fe40000010808 */
[-C--:B------:R-:W-:Y:S02]  /*49c0*/  @!P0 FMUL.FTZ R8, R5, R6.reuse ;  /* 0x0000000605088220 */ /* 0x080fe40000410000 */
[----:B------:R-:W-:Y:S01]  /*49d0*/  @!P0 FFMA.FTZ R52, R45, R6, -R11 ;  /* 0x000000062d348223 */ /* 0x000fe2000001080b */
[C---:B------:R-:W-:Y:S01]  /*49e0*/  @!P0 LOP3.LUT R6, R14.reuse, 0xffff0000, RZ, 0xc0, !PT ;  /* 0xffff00000e068812 */ /* 0x040fe200078ec0ff */
[C---:B------:R-:W-:Y:S01]  /*49f0*/  @!P0 IMAD.U32 R39, R41.reuse, 0x10000, RZ ;  /* 0x0001000029278824 */ /* 0x040fe200078e00ff */
[----:B------:R-:W-:Y:S01]  /*4a00*/  @!P0 LOP3.LUT R41, R41, 0xffff0000, RZ, 0xc0, !PT ;  /* 0xffff000029298812 */ /* 0x000fe200078ec0ff */
[----:B------:R-:W-:Y:S02]  /*4a10*/  @!P0 IMAD.U32 R5, R14, 0x10000, RZ ;  /* 0x000100000e058824 */ /* 0x000fe400078e00ff */
[C---:B------:R-:W-:Y:S02]  /*4a20*/  @!P0 IMAD.U32 R11, R10.reuse, 0x10000, RZ ;  /* 0x000100000a0b8824 */ /* 0x040fe400078e00ff */
[----:B------:R-:W-:Y:S01]  /*4a30*/  @!P0 FMUL.FTZ R7, R7, R9 ;  /* 0x0000000907078220 */ /* 0x000fe20000410000 */
[----:B------:R-:W-:Y:S01]  /*4a40*/  @!P0 LOP3.LUT R9, R10, 0xffff0000, RZ, 0xc0, !PT ;  /* 0xffff00000a098812 */ /* 0x000fe200078ec0ff */
[----:B------:R-:W-:Y:S01]  /*4a50*/  @!P0 FFMA.FTZ R2, R16, R17, R2 ;  /* 0x0000001110028223 */ /* 0x000fe20000010002 */
[----:B------:R-:W-:Y:S01]  /*4a60*/  @!P0 LOP3.LUT R10, R50, 0xffff0000, RZ, 0xc0, !PT ;  /* 0xffff0000320a8812 */ /* 0x000fe200078ec0ff */
[----:B------:R-:W-:Y:S01]  /*4a70*/  @!P0 FMUL.FTZ R46, R5, R39 ;  /* 0x00000027052e8220 */ /* 0x000fe20000410000 */
[----:B------:R-:W-:Y:S01]  /*4a80*/  @!P0 F2FP.BF16.PACK_AB R16, R55, R58 ;  /* 0x0000003a3710823e */ /* 0x000fe200000010ff */
[----:B------:R-:W-:Y:S01]  /*4a90*/  @!P0 FMUL.FTZ R5, R5, R11 ;  /* 0x0000000b05058220 */ /* 0x000fe20000410000 */
[----:B------:R-:W-:Y:S01]  /*4aa0*/  @!P0 F2FP.BF16.PACK_AB R0, R2, R0 ;  /* 0x000000000200823e */ /* 0x000fe200000010ff */
[----:B------:R-:W-:Y:S01]  /*4ab0*/  @!P0 FFMA.FTZ R3, R18, R19, R3 ;  /* 0x0000001312038223 */ /* 0x000fe20000010003 */
[----:B------:R-:W-:Y:S01]  /*4ac0*/  @!P0 F2FP.BF16.PACK_AB R17, R56, R57 ;  /* 0x000000393811823e */ /* 0x000fe200000010ff */
[C---:B------:R-:W-:Y:S02]  /*4ad0*/  @!P0 FMUL.FTZ R47, R6.reuse, R41 ;  /* 0x00000029062f8220 */ /* 0x040fe40000410000 */
[----:B------:R-:W-:Y:S01]  /*4ae0*/  @!P0 FMUL.FTZ R6, R6, R9 ;  /* 0x0000000906068220 */ /* 0x000fe20000410000 */
[----:B------:R-:W-:Y:S01]  /*4af0*/  @!P0 MOV R49, R17 ;  /* 0x0000001100318202 */ /* 0x000fe20000000f00 */
[----:B------:R-:W-:Y:S02]  /*4b00*/  @!P0 FFMA.FTZ R4, R28, R38, R4 ;  /* 0x000000261c048223 */ /* 0x000fe40000010004 */
[----:B------:R-:W-:Y:S02]  /*4b10*/  @!P0 FFMA.FTZ R5, R39, R40, R5 ;  /* 0x0000002827058223 */ /* 0x000fe40000010005 */
[----:B------:R-:W-:Y:S01]  /*4b20*/  @!P0 FFMA.FTZ R6, R41, R10, R6 ;  /* 0x0000000a29068223 */ /* 0x000fe20000010006 */
[----:B------:R-:W-:Y:S01]  /*4b30*/  @!P0 F2FP.BF16.PACK_AB R3, R4, R3 ;  /* 0x000000030403823e */ /* 0x000fe200000010ff */
        /* <DEDUP_REMOVED lines=10> */
[----:B------:R-:W-:Y:S01]  /*4be0*/  @!P0 IMAD.MOV.U32 R12, RZ, RZ, R0 ;  /* 0x000000ffff0c8224 */ /* 0x000fe200078e0000 */
[----:B------:R-:W-:Y:S01]  /*4bf0*/  @!P0 MOV R14, R5 ;  /* 0x00000005000e8202 */ /* 0x000fe20000000f00 */
[----:B------:R-:W-:Y:S02]  /*4c00*/  @!P0 IMAD.MOV.U32 R50, RZ, RZ, R9 ;  /* 0x000000ffff328224 */ /* 0x000fe400078e0009 */
[----:B------:R-:W-:Y:S02]  /*4c10*/  @!P0 IMAD.MOV.U32 R13, RZ, RZ, R3 ;  /* 0x000000ffff0d8224 */ /* 0x000fe400078e0003 */
[----:B------:R-:W-:Y:S01]  /*4c20*/  @!P0 IMAD.MOV.U32 R15, RZ, RZ, R7 ;  /* 0x000000ffff0f8224 */ /* 0x000fe200078e0007 */
[----:B----4-:R-:W-:Y:S05]  /*4c30*/  IADD3 R2, P0, R68, R132, RZ ;  /* 0x0000008444027210 */ /* 0x010fea0007f1e0ff */
[----:B---3--:R-:W-:Y:S01]  /*4c40*/  IMAD.X R3, R69, 0x1, R133, P0 ;  /* 0x0000000145037824 */ /* 0x008fe200000e0685 */
[C---:B------:R-:W-:Y:S04]  /*4c50*/  ISETP.GE.AND P0, PT, R53.reuse, c[0x0][0x1d4], PT ;  /* 0x0000750035007a0c */ /* 0x040fe80003f06270 */
[----:B------:R1:W-:Y:S09]  /*4c60*/  ST.E.128 [R2.64], R48 ;  /* 0x0000003002007985 */ /* 0x0003f2000c101d06 */
[----:B------:R-:W-:Y:S05]  /*4c70*/  @!P0 IMAD.WIDE R4, R53, 0x2, R68 ;  /* 0x0000000235048825 */ /* 0x000fea00078e0244 */
[----:B------:R1:W-:Y:S02]  /*4c80*/  @!P0 ST.E.128 [R4.64], R12 ;  /* 0x0000000c04008985 */ /* 0x0003e4000c101d06 */
.L_x_87:
[----:B------:R-:W-:Y:S05]  /*4c90*/  BSYNC B0 ;  /* 0x0000000000007941 */ /* 0x000fea0003800000 */
.L_x_86:
[----:B------:R-:W-:Y:S11]  /*4ca0*/  ISETP.GE.AND P0, PT, R26, c[0x0][0x1d4], PT ;  /* 0x000075001a007a0c */ /* 0x000ff60003f06270 */
[----:B------:R-:W-:Y:S02]  /*4cb0*/  @!UPT UIADD3 URZ, URZ, URZ, URZ ;  /* 0x0000003f3f3ff290 */ /* 0x000fe4000fffe03f */
[----:B------:R-:W-:-:S05]  /*4cc0*/  @P0 BRA `(.L_x_71) ;  /* 0x00000a1000000947 */ /* 0x000fca0003800000 */
[----:B------:R-:W-:Y:S01]  /*4cd0*/  ISETP.NE.AND P1, PT, R149, RZ, PT ;  /* 0x000000ff9500720c */ /* 0x000fe20003f25270 */
[----:B------:R-:W5:Y:S01]  /*4ce0*/  LDS.128 R40, [R128+0x3100] ;  /* 0x0031000080287984 */ /* 0x000f620000000c00 */
[----:B-1--4-:R-:W-:Y:S02]  /*4cf0*/  IADD3 R52, P0, R68, R130, RZ ;  /* 0x0000008244347210 */ /* 0x012fe40007f1e0ff */
[----:B------:R-:W-:Y:S03]  /*4d00*/  SEL R0, R154, R153, !P1 ;  /* 0x000000999a007207 */ /* 0x000fe60004800000 */
[----:B---3--:R-:W-:Y:S01]  /*4d10*/  IMAD.X R53, R69, 0x1, R131, P0 ;  /* 0x0000000145357824 */ /* 0x008fe200000e0683 */
[----:B------:R-:W-:Y:S02]  /*4d20*/  SHF.R.S32.HI R2, RZ, 0x1f, R0 ;  /* 0x0000001fff027819 */ /* 0x000fe40000011400 */
[----:B------:R-:W-:Y:S02]  /*4d30*/  ISETP.GE.AND P0, PT, R26, c[0x0][0x27c], PT ;  /* 0x00009f001a007a0c */ /* 0x000fe40003f06270 */
[----:B------:R-:W-:Y:S04]  /*4d40*/  LEA.HI R0, R2, R0, RZ, 0x4 ;  /* 0x0000000002007211 */ /* 0x000fe800078f20ff */
[----:B------:R-:W-:Y:S04]  /*4d50*/  LEA.HI.SX32 R0, R0, R135, 0x1c ;  /* 0x0000008700007211 */ /* 0x000fe800078fe2ff */
[----:B------:R-:W-:Y:S01]  /*4d60*/  SHF.R.S32.HI R2, RZ, 0x1f, R0 ;  /* 0x0000001fff027819 */ /* 0x000fe20000011400 */
[----:B------:R-:W-:Y:S02]  /*4d70*/  IMAD.SHL.U32 R46, R0, 0x8, RZ ;  /* 0x00000008002e7824 */ /* 0x000fe400078e00ff */
[----:B------:R-:W-:Y:S02]  /*4d80*/  @!P0 SHF.R.U64 R3, R22, 0x10, R23 ;  /* 0x0000001016038819 */ /* 0x000fe40000001217 */
[----:B------:R-:W-:Y:S02]  /*4d90*/  LEA.HI R0, R2, R0, RZ, 0x2 ;  /* 0x0000000002007211 */ /* 0x000fe400078f10ff */
[----:B------:R-:W-:Y:S02]  /*4da0*/  @!P0 SHF.R.U64 R9, R62, 0x10, R63 ;  /* 0x000000103e098819 */ /* 0x000fe4000000123f */
[----:B------:R-:W-:Y:S01]  /*4db0*/  @!P0 SHF.R.U32.HI R5, RZ, 0x10, R23 ;  /* 0x00000010ff058819 */ /* 0x000fe20000011617 */
[----:B------:R-:W-:Y:S01]  /*4dc0*/  IMAD.SHL.U32 R0, R0, 0x200, RZ ;  /* 0x0000020000007824 */ /* 0x000fe200078e00ff */
[----:B------:R-:W-:Y:S02]  /*4dd0*/  LOP3.LUT R2, R98, 0x18, R46, 0xf8, !PT ;  /* 0x0000001862027812 */ /* 0x000fe400078ef82e */
[----:B------:R-:W-:Y:S02]  /*4de0*/  @!P0 PRMT R10, R30, 0x5432, R3 ;  /* 0x000054321e0a8816 */ /* 0x000fe40000000003 */
[----:B------:R-:W-:Y:S02]  /*4df0*/  LOP3.LUT R2, R2, R99, RZ, 0x3c, !PT ;  /* 0x0000006302027212 */ /* 0x000fe400078e3cff */
[----:B------:R-:W-:Y:S02]  /*4e00*/  LOP3.LUT R0, R0, 0x7ffff800, RZ, 0xc0, !PT ;  /* 0x7ffff80000007812 */ /* 0x000fe400078ec0ff */
[----:B------:R-:W-:Y:S01]  /*4e10*/  @!P0 PRMT R28, R67, 0x5432, R9 ;  /* 0x00005432431c8816 */ /* 0x000fe20000000009 */
[----:B-----5:R-:W-:Y:S01]  /*4e20*/  @!P0 IMAD.U32 R9, R40, 0x10000, RZ ;  /* 0x0001000028098824 */ /* 0x020fe200078e00ff */
[----:B------:R-:W-:Y:S01]  /*4e30*/  IADD3 R0, R2, R0, R100 ;  /* 0x0000000002007210 */ /* 0x000fe20007ffe064 */
[----:B------:R-:W-:Y:S01]  /*4e40*/  @!P0 IMAD.U32 R19, R41, 0x10000, RZ ;  /* 0x0001000029138824 */ /* 0x000fe200078e00ff */
[----:B------:R-:W-:Y:S01]  /*4e50*/  @!P0 LOP3.LUT R39, R43, 0xffff0000, RZ, 0xc0, !PT ;  /* 0xffff00002b278812 */ /* 0x000fe200078ec0ff */
[----:B------:R-:W-:Y:S01]  /*4e60*/  @!P0 IMAD.U32 R22, R28, 0x10000, RZ ;  /* 0x000100001c168824 */ /* 0x000fe200078e00ff */
[----:B------:R-:W-:Y:S01]  /*4e70*/  @!P0 SHF.R.U32.HI R2, RZ, 0x10, R21 ;  /* 0x00000010ff028819 */ /* 0x000fe20000011615 */
[----:B------:R-:W-:Y:S01]  /*4e80*/  IMAD.SHL.U32 R0, R0, 0x2, RZ ;  /* 0x0000000200007824 */ /* 0x000fe200078e00ff */
[----:B------:R-:W-:Y:S01]  /*4e90*/  @!P0 SHF.R.U32.HI R8, RZ, 0x10, R63 ;  /* 0x00000010ff088819 */ /* 0x000fe2000001163f */
[----:B------:R-:W-:Y:S01]  /*4ea0*/  @!P0 IMAD.U32 R23, R42, 0x10000, RZ ;  /* 0x000100002a178824 */ /* 0x000fe200078e00ff */
[----:B------:R-:W-:Y:S02]  /*4eb0*/  @!P0 SHF.R.U64 R4, R60, 0x10, R61 ;  /* 0x000000103c048819 */ /* 0x000fe4000000123d */
[----:B--2---:R1:W2:Y:S01]  /*4ec0*/  LDS.128 R12, [R0+0x3100] ;  /* 0x00310000000c7984 */ /* 0x0042a20000000c00 */
[----:B------:R-:W-:Y:S02]  /*4ed0*/  @!P0 PRMT R38, R67, 0x5410, R8 ;  /* 0x0000541043268816 */ /* 0x000fe40000000008 */
[----:B------:R-:W-:Y:S01]  /*4ee0*/  @!P0 PRMT R8, R30, 0x5410, R5 ;  /* 0x000054101e088816 */ /* 0x000fe20000000005 */
[----:B------:R-:W-:Y:S01]  /*4ef0*/  @!P0 IMAD.U32 R30, R43, 0x10000, RZ ;  /* 0x000100002b1e8824 */ /* 0x000fe200078e00ff */
[----:B------:R-:W-:Y:S02]  /*4f00*/  @!P0 PRMT R16, R66, 0x5410, R4 ;  /* 0x0000541042108816 */ /* 0x000fe40000000004 */
[----:B------:R-:W-:Y:S02]  /*4f10*/  @!P0 SHF.R.U32.HI R7, RZ, 0x10, R61 ;  /* 0x00000010ff078819 */ /* 0x000fe4000001163d */
[----:B------:R-:W-:Y:S02]  /*4f20*/  @!P0 PRMT R4, R29, 0x5410, R2 ;  /* 0x000054101d048816 */ /* 0x000fe40000000002 */
[----:B------:R-:W-:Y:S03]  /*4f30*/  @!P0 LOP3.LUT R28, R28, 0xffff0000, RZ, 0xc0, !PT ;  /* 0xffff00001c1c8812 */ /* 0x000fe600078ec0ff */
[----:B------:R-:W-:Y:S01]  /*4f40*/  @!P0 IMAD.U32 R5, R4, 0x10000, RZ ;  /* 0x0001000004058824 */ /* 0x000fe200078e00ff */
[----:B-1----:R-:W-:Y:S02]  /*4f50*/  @!P0 SHF.R.U64 R0, R20, 0x10, R21 ;  /* 0x0000001014008819 */ /* 0x002fe40000001215 */
[----:B------:R-:W-:Y:S02]  /*4f60*/  @!P0 LOP3.LUT R21, R41, 0xffff0000, RZ, 0xc0, !PT ;  /* 0xffff000029158812 */ /* 0x000fe400078ec0ff */
[----:B------:R-:W-:Y:S02]  /*4f70*/  @!P0 PRMT R6, R29, 0x5432, R0 ;  /* 0x000054321d068816 */ /* 0x000fe40000000000 */
[----:B------:R-:W-:Y:S01]  /*4f80*/  @!P0 PRMT R20, R66, 0x5432, R7 ;  /* 0x0000543242148816 */ /* 0x000fe20000000007 */
[C---:B------:R-:W-:Y:S01]  /*4f90*/  @!P0 IMAD.U32 R7, R16.reuse, 0x10000, RZ ;  /* 0x0001000010078824 */ /* 0x040fe200078e00ff */
[----:B------:R-:W-:Y:S02]  /*4fa0*/  @!P0 LOP3.LUT R16, R16, 0xffff0000, RZ, 0xc0, !PT ;  /* 0xffff000010108812 */ /* 0x000fe400078ec0ff */
[----:B------:R-:W-:Y:S01]  /*4fb0*/  @!P0 SHF.L.U32 R2, R6, 0x10, RZ ;  /* 0x0000001006028819 */ /* 0x000fe200000006ff */
[----:B------:R-:W-:Y:S01]  /*4fc0*/  @!P0 IMAD.U32 R18, R20, 0x10000, RZ ;  /* 0x0001000014128824 */ /* 0x000fe200078e00ff */
[----:B------:R-:W-:Y:S02]  /*4fd0*/  @!P0 LOP3.LUT R6, R6, 0xffff0000, RZ, 0xc0, !PT ;  /* 0xffff000006068812 */ /* 0x000fe400078ec0ff */
[----:B------:R-:W-:Y:S02]  /*4fe0*/  @!P0 LOP3.LUT R20, R20, 0xffff0000, RZ, 0xc0, !PT ;  /* 0xffff000014148812 */ /* 0x000fe400078ec0ff */
[----:B------:R-:W-:Y:S01]  /*4ff0*/  @!P0 SHF.L.U32 R29, R38, 0x10, RZ ;  /* 0x00000010261d8819 */ /* 0x000fe200000006ff */
[----:B--2---:R-:W-:Y:S01]  /*5000*/  @!P0 IMAD.U32 R0, R12, 0x10000, RZ ;  /* 0x000100000c008824 */ /* 0x004fe200078e00ff */
[----:B------:R-:W-:Y:S01]  /*5010*/  @!P0 LOP3.LUT R38, R38, 0xffff0000, RZ, 0xc0, !PT ;  /* 0xffff000026268812 */ /* 0x000fe200078ec0ff */
[----:B------:R-:W-:Y:S02]  /*5020*/  @!P0 IMAD.U32 R3, R13, 0x10000, RZ ;  /* 0x000100000d038824 */ /* 0x000fe400078e00ff */
[C---:B------:R-:W-:Y:S02]  /*5030*/  @!P0 FMUL.FTZ R11, R0.reuse, R7 ;  /* 0x00000007000b8220 */ /* 0x040fe40000410000 */
[----:B------:R-:W-:Y:S02]  /*5040*/  @!P0 FMUL.FTZ R0, R0, R2 ;  /* 0x0000000200008220 */ /* 0x000fe40000410000 */
[----:B------:R-:W-:Y:S02]  /*5050*/  @!P0 FMUL.FTZ R17, R3, R18 ;  /* 0x0000001203118220 */ /* 0x000fe40000410000 */
[----:B------:R-:W-:Y:S01]  /*5060*/  @!P0 FFMA.FTZ R54, R9, R2, -R11 ;  /* 0x0000000209368223 */ /* 0x000fe2000001080b */
[----:B------:R-:W-:Y:S01]  /*5070*/  @!P0 LOP3.LUT R2, R13, 0xffff0000, RZ, 0xc0, !PT ;  /* 0xffff00000d028812 */ /* 0x000fe200078ec0ff */
[----:B------:R-:W-:Y:S01]  /*5080*/  @!P0 FFMA.FTZ R0, R7, R9, R0 ;  /* 0x0000000907008223 */ /* 0x000fe20000010000 */
[----:B------:R-:W-:Y:S01]  /*5090*/  @!P0 LOP3.LUT R7, R4, 0xffff0000, RZ, 0xc0, !PT ;  /* 0xffff000004078812 */ /* 0x000fe200078ec0ff */
[-C--:B------:R-:W-:Y:S02]  /*50a0*/  @!P0 FMUL.FTZ R3, R3, R5.reuse ;  /* 0x0000000503038220 */ /* 0x080fe40000410000 */
[----:B------:R-:W-:Y:S01]  /*50b0*/  @!P0 FFMA.FTZ R51, R19, R5, -R17 ;  /* 0x0000000513338223 */ /* 0x000fe20000010811 */
[----:B------:R-:W-:Y:S01]  /*50c0*/  @!P0 LOP3.LUT R17, R40, 0xffff0000, RZ, 0xc0, !PT ;  /* 0xffff000028118812 */ /* 0x000fe200078ec0ff */
[----:B------:R-:W-:Y:S01]  /*50d0*/  @!P0 FMUL.FTZ R9, R2, R20 ;  /* 0x0000001402098220 */ /* 0x000fe20000410000 */
[----:B------:R-:W-:Y:S01]  /*50e0*/  @!P0 LOP3.LUT R5, R12, 0xffff0000, RZ, 0xc0, !PT ;  /* 0xffff00000c058812 */ /* 0x000fe200078ec0ff */
[-C--:B------:R-:W-:Y:S02]  /*50f0*/  @!P0 FMUL.FTZ R4, R2, R7.reuse ;  /* 0x0000000702048220 */ /* 0x080fe40000410000 */
[----:B------:R-:W-:Y:S02]  /*5100*/  @!P0 FFMA.FTZ R50, R21, R7, -R9 ;  /* 0x0000000715328223 */ /* 0x000fe40000010809 */
[C---:B------:R-:W-:Y:S02]  /*5110*/  @!P0 FMUL.FTZ R11, R5.reuse, R16 ;  /* 0x00000010050b8220 */ /* 0x040fe40000410000 */
[-C--:B------:R-:W-:Y:S01]  /*5120*/  @!P0 FMUL.FTZ R2, R5, R6.reuse ;  /* 0x0000000605028220 */ /* 0x080fe20000410000 */
[C---:B------:R-:W-:Y:S01]  /*5130*/  @!P0 LOP3.LUT R5, R15.reuse, 0xffff0000, RZ, 0xc0, !PT ;  /* 0xffff00000f058812 */ /* 0x040fe200078ec0ff */
[----:B------:R-:W-:Y:S02]  /*5140*/  @!P0 IMAD.U32 R7, R15, 0x10000, RZ ;  /* 0x000100000f078824 */ /* 0x000fe400078e00ff */
[----:B------:R-:W-:Y:S01]  /*5150*/  @!P0 FFMA.FTZ R49, R17, R6, -R11 ;  /* 0x0000000611318223 */ /* 0x000fe2000001080b */
[C---:B------:R-:W-:Y:S01]  /*5160*/  @!P0 LOP3.LUT R6, R8.reuse, 0xffff0000, RZ, 0xc0, !PT ;  /* 0xffff000008068812 */ /* 0x040fe200078ec0ff */
[----:B------:R-:W-:Y:S02]  /*5170*/  @!P0 IMAD.U32 R9, R8, 0x10000, RZ ;  /* 0x0001000008098824 */ /* 0x000fe400078e00ff */
[----:B------:R-:W-:Y:S02]  /*5180*/  @!P0 FMUL.FTZ R8, R7, R29 ;  /* 0x0000001d07088220 */ /* 0x000fe40000410000 */
[C---:B------:R-:W-:Y:S02]  /*5190*/  @!P0 FMUL.FTZ R11, R5.reuse, R38 ;  /* 0x00000026050b8220 */ /* 0x040fe40000410000 */
[-C--:B------:R-:W-:Y:S02]  /*51a0*/  @!P0 FFMA.FTZ R48, R30, R9.reuse, -R8 ;  /* 0x000000091e308223 */ /* 0x080fe40000010808 */
[-C--:B------:R-:W-:Y:S02]  /*51b0*/  @!P0 FMUL.FTZ R8, R5, R6.reuse ;  /* 0x0000000605088220 */ /* 0x080fe40000410000 */
[----:B------:R-:W-:Y:S01]  /*51c0*/  @!P0 FFMA.FTZ R47, R39, R6, -R11 ;  /* 0x00000006272f8223 */ /* 0x000fe2000001080b */
[C---:B------:R-:W-:Y:S01]  /*51d0*/  @!P0 LOP3.LUT R6, R14.reuse, 0xffff0000, RZ, 0xc0, !PT ;  /* 0xffff00000e068812 */ /* 0x040fe200078ec0ff */
[----:B------:R-:W-:Y:S01]  /*51e0*/  @!P0 IMAD.U32 R5, R14, 0x10000, RZ ;  /* 0x000100000e058824 */ /* 0x000fe200078e00ff */
[C---:B------:R-:W-:Y:S01]  /*51f0*/  @!P0 SHF.L.U32 R11, R10.reuse, 0x10, RZ ;  /* 0x000000100a0b8819 */ /* 0x040fe200000006ff */
[----:B------:R-:W-:Y:S01]  /*5200*/  @!P0 FMUL.FTZ R7, R7, R9 ;  /* 0x0000000907078220 */ /* 0x000fe20000410000 */
[----:B------:R-:W-:Y:S01]  /*5210*/  @!P0 LOP3.LUT R9, R10, 0xffff0000, RZ, 0xc0, !PT ;  /* 0xffff00000a098812 */ /* 0x000fe200078ec0ff */
[C---:B------:R-:W-:Y:S01]  /*5220*/  @!P0 FMUL.FTZ R44, R5.reuse, R22 ;  /* 0x00000016052c8220 */ /* 0x040fe20000410000 */
[----:B------:R-:W-:Y:S01]  /*5230*/  @!P0 LOP3.LUT R10, R42, 0xffff0000, RZ, 0xc0, !PT ;  /* 0xffff00002a0a8812 */ /* 0x000fe200078ec0ff */
[----:B------:R-:W-:Y:S02]  /*5240*/  @!P0 FMUL.FTZ R45, R6, R28 ;  /* 0x0000001c062d8220 */ /* 0x000fe40000410000 */
[----:B------:R-:W-:Y:S01]  /*5250*/  @!P0 FFMA.FTZ R2, R16, R17, R2 ;  /* 0x0000001110028223 */ /* 0x000fe20000010002 */
[----:B------:R-:W-:Y:S01]  /*5260*/  @!P0 F2FP.BF16.PACK_AB R17, R50, R51 ;  /* 0x000000333211823e */ /* 0x000fe200000010ff */
[-C--:B------:R-:W-:Y:S01]  /*5270*/  @!P0 FMUL.FTZ R5, R5, R11.reuse ;  /* 0x0000000b05058220 */ /* 0x080fe20000410000 */
[----:B------:R-:W-:Y:S01]  /*5280*/  @!P0 F2FP.BF16.PACK_AB R16, R49, R54 ;  /* 0x000000363110823e */ /* 0x000fe200000010ff */
[----:B------:R-:W-:Y:S01]  /*5290*/  @!P0 FFMA.FTZ R44, R23, R11, -R44 ;  /* 0x0000000b172c8223 */ /* 0x000fe2000001082c */
[----:B------:R-:W-:Y:S01]  /*52a0*/  @!P0 F2FP.BF16.PACK_AB R11, R47, R48 ;  /* 0x000000302f0b823e */ /* 0x000fe200000010ff */
[----:B------:R-:W-:Y:S01]  /*52b0*/  @!P0 FFMA.FTZ R45, R10, R9, -R45 ;  /* 0x000000090a2d8223 */ /* 0x000fe2000001082d */
[----:B------:R-:W-:Y:S01]  /*52c0*/  @!P0 F2FP.BF16.PACK_AB R0, R2, R0 ;  /* 0x000000000200823e */ /* 0x000fe200000010ff */
[----:B------:R-:W-:Y:S02]  /*52d0*/  @!P0 FFMA.FTZ R3, R18, R19, R3 ;  /* 0x0000001312038223 */ /* 0x000fe40000010003 */
[----:B------:R-:W-:Y:S01]  /*52e0*/  @!P0 FMUL.FTZ R6, R6, R9 ;  /* 0x0000000906068220 */ /* 0x000fe20000410000 */
[----:B------:R-:W-:Y:S01]  /*52f0*/  @!P0 F2FP.BF16.PACK_AB R9, R45, R44 ;  /* 0x0000002c2d09823e */ /* 0x000fe200000010ff */
[----:B------:R-:W-:Y:S01]  /*5300*/  @!P0 FFMA.FTZ R4, R20, R21, R4 ;  /* 0x0000001514048223 */ /* 0x000fe20000010004 */
[----:B------:R-:W-:Y:S01]  /*5310*/  @!P0 MOV R12, R0 ;  /* 0x00000000000c8202 */ /* 0x000fe20000000f00 */
[----:B------:R-:W-:Y:S02]  /*5320*/  @!P0 FFMA.FTZ R5, R22, R23, R5 ;  /* 0x0000001716058223 */ /* 0x000fe40000010005 */
[----:B------:R-:W-:Y:S01]  /*5330*/  @!P0 FFMA.FTZ R6, R28, R10, R6 ;  /* 0x0000000a1c068223 */ /* 0x000fe20000010006 */
[----:B------:R-:W-:Y:S01]  /*5340*/  @!P0 F2FP.BF16.PACK_AB R3, R4, R3 ;  /* 0x000000030403823e */ /* 0x000fe200000010ff */
[----:B------:R-:W-:Y:S02]  /*5350*/  @!P0 FFMA.FTZ R7, R29, R30, R7 ;  /* 0x0000001e1d078223 */ /* 0x000fe40000010007 */
[----:B------:R-:W-:Y:S01]  /*5360*/  @!P0 FFMA.FTZ R8, R38, R39, R8 ;  /* 0x0000002726088223 */ /* 0x000fe20000010008 */
[----:B------:R-:W-:Y:S01]  /*5370*/  @!P0 F2FP.BF16.PACK_AB R5, R6, R5 ;  /* 0x000000050605823e */ /* 0x000fe200000010ff */
[----:B------:R-:W-:Y:S02]  /*5380*/  @!P0 IMAD.MOV.U32 R40, RZ, RZ, R16 ;  /* 0x000000ffff288224 */ /* 0x000fe400078e0010 */
[----:B------:R-:W-:Y:S01]  /*5390*/  @!P0 IMAD.MOV.U32 R41, RZ, RZ, R17 ;  /* 0x000000ffff298224 */ /* 0x000fe200078e0011 */
[----:B------:R-:W-:Y:S01]  /*53a0*/  @!P0 F2FP.BF16.PACK_AB R7, R8, R7 ;  /* 0x000000070807823e */ /* 0x000fe200000010ff */
[----:B------:R-:W-:Y:S02]  /*53b0*/  @!P0 IMAD.MOV.U32 R42, RZ, RZ, R9 ;  /* 0x000000ffff2a8224 */ /* 0x000fe400078e0009 */
[----:B------:R-:W-:Y:S02]  /*53c0*/  @!P0 IMAD.MOV.U32 R43, RZ, RZ, R11 ;  /* 0x000000ffff2b8224 */ /* 0x000fe400078e000b */
[----:B------:R-:W-:Y:S02]  /*53d0*/  @!P0 IMAD.MOV.U32 R13, RZ, RZ, R3 ;  /* 0x000000ffff0d8224 */ /* 0x000fe400078e0003 */
[----:B------:R-:W-:Y:S01]  /*53e0*/  @!P0 IMAD.MOV.U32 R14, RZ, RZ, R5 ;  /* 0x000000ffff0e8224 */ /* 0x000fe200078e0005 */
[----:B------:R1:W-:Y:S01]  /*53f0*/  ST.E.128 [R52.64], R40 ;  /* 0x0000002834007985 */ /* 0x0003e2000c101d06 */
[----:B------:R-:W-:Y:S01]  /*5400*/  @!P0 IMAD.MOV.U32 R15, RZ, RZ, R7 ;  /* 0x000000ffff0f8224 */ /* 0x000fe200078e0007 */
[----:B------:R-:W-:Y:S11]  /*5410*/  ISETP.GE.AND P0, PT, R46, c[0x0][0x1d4], PT ;  /* 0x000075002e007a0c */ /* 0x000ff60003f06270 */
[----:B------:R-:W-:Y:S02]  /*5420*/  @!UPT UIADD3 URZ, URZ, URZ, URZ ;  /* 0x0000003f3f3ff290 */ /* 0x000fe4000fffe03f */
[----:B------:R-:W-:-:S05]  /*5430*/  @P0 BRA `(.L_x_71) ;  /* 0x000002a000000947 */ /* 0x000fca0003800000 */
[C---:B------:R-:W-:Y:S04]  /*5440*/  LEA R2, P0, R46.reuse, R68, 0x1 ;  /* 0x000000442e027211 */ /* 0x040fe800078008ff */
[----:B------:R-:W-:Y:S05]  /*5450*/  LEA.HI.X.SX32 R3, R46, R69, 0x1, P0 ;  /* 0x000000452e037211 */ /* 0x000fea00000f0eff */
[----:B------:R2:W-:Y:S01]  /*5460*/  ST.E.128 [R2.64], R12 ;  /* 0x0000000c02007985 */ /* 0x0005e2000c101d06 */
[----:B------:R-:W-:-:S05]  /*5470*/  BRA `(.L_x_71) ;  /* 0x0000026000007947 */ /* 0x000fca0003800000 */
.L_x_67:
[----:B------:R1:W2:Y:S01]  /*5480*/  SHFL.IDX PT, R2, R14, RZ, 0x1e1f ;  /* 0x001e1fff0e027589 */ /* 0x0002a200000e0000 */
[----:B------:R-:W-:Y:S03]  /*5490*/  IMAD.IADD R3, R106, 0x1, -R91 ;  /* 0x000000016a037824 */ /* 0x000fe600078e0a5b */
[----:B------:R1:W3:Y:S02]  /*54a0*/  SHFL.IDX PT, R0, R15, RZ, 0x1e1f ;  /* 0x001e1fff0f007589 */ /* 0x0002e400000e0000 */
[----:B------:R-:W-:Y:S04]  /*54b0*/  IMNMX R85, R3, 0x40, PT ;  /* 0x0000004003557817 */ /* 0x000fe80003800200 */
[----:B------:R-:W-:Y:S11]  /*54c0*/  ISETP.GT.AND P0, PT, R85, R92, PT ;  /* 0x0000005c5500720c */ /* 0x000ff60003f04270 */
[----:B------:R-:W-:Y:S02]  /*54d0*/  @!UPT UIADD3 URZ, URZ, URZ, URZ ;  /* 0x0000003f3f3ff290 */ /* 0x000fe4000fffe03f */
[----:B------:R-:W-:-:S05]  /*54e0*/  @!P0 BRA `(.L_x_71) ;  /* 0x000001f000008947 */ /* 0x000fca0003800000 */
[----:B------:R-:W-:Y:S02]  /*54f0*/  ISETP.GE.AND P2, PT, R24, c[0x0][0x1d4], PT ;  /* 0x0000750018007a0c */ /* 0x000fe40003f46270 */
[----:B------:R-:W-:Y:S02]  /*5500*/  ISETP.GE.AND P1, PT, R27, c[0x0][0x1d4], PT ;  /* 0x000075001b007a0c */ /* 0x000fe40003f26270 */
[----:B------:R-:W-:Y:S02]  /*5510*/  ISETP.GE.AND P4, PT, R26, c[0x0][0x1d4], PT ;  /* 0x000075001a007a0c */ /* 0x000fe40003f86270 */
[----:B------:R-:W-:Y:S07]  /*5520*/  ISETP.GE.AND P3, PT, R95, c[0x0][0x1d4], PT ;  /* 0x000075005f007a0c */ /* 0x000fee0003f66270 */
[----:B-1----:R-:W1:Y:S01]  /*5530*/  @!P2 LDS.128 R12, [R81+0x3000] ;  /* 0x00300000510ca984 */ /* 0x002e620000000c00 */
[C---:B---3--:R-:W-:Y:S04]  /*5540*/  @!P2 LEA R6, P0, R24.reuse, R0, 0x1 ;  /* 0x000000001806a211 */ /* 0x048fe800078008ff */
[----:B--2---:R-:W-:Y:S02]  /*5550*/  @!P2 LEA.HI.X R7, R24, R2, R25, 0x1, P0 ;  /* 0x000000021807a211 */ /* 0x004fe400000f0c19 */
[C---:B------:R-:W-:Y:S04]  /*5560*/  @!P1 LEA R4, P0, R87.reuse, R0, 0x1 ;  /* 0x0000000057049211 */ /* 0x040fe800078008ff */
[----:B------:R-:W-:Y:S02]  /*5570*/  @!P1 LEA.HI.X R5, R87, R2, R102, 0x1, P0 ;  /* 0x0000000257059211 */ /* 0x000fe400000f0c66 */
[C---:B------:R-:W-:Y:S04]  /*5580*/  @!P4 LEA R10, P0, R86.reuse, R0, 0x1 ;  /* 0x00000000560ac211 */ /* 0x040fe800078008ff */
[----:B------:R-:W-:Y:S02]  /*5590*/  @!P4 LEA.HI.X R11, R86, R2, R101, 0x1, P0 ;  /* 0x00000002560bc211 */ /* 0x000fe400000f0c65 */
[C---:B------:R-:W-:Y:S04]  /*55a0*/  @!P3 LEA R8, P0, R90.reuse, R0, 0x1 ;  /* 0x000000005a08b211 */ /* 0x040fe800078008ff */
[----:B------:R-:W-:Y:S01]  /*55b0*/  @!P3 LEA.HI.X R9, R90, R2, R105, 0x1, P0 ;  /* 0x000000025a09b211 */ /* 0x000fe200000f0c69 */
[----:B-1----:R-:W-:Y:S04]  /*55c0*/  @!P2 ST.E.128 [R6.64], R12 ;  /* 0x0000000c0600a985 */ /* 0x002fe8000c101d06 */
[----:B------:R-:W1:Y:S04]  /*55d0*/  @!P1 LDS.128 R12, [R82+0x3000] ;  /* 0x00300000520c9984 */ /* 0x000e680000000c00 */
[----:B-1----:R1:W-:Y:S01]  /*55e0*/  @!P1 ST.E.128 [R4.64], R12 ;  /* 0x0000000c04009985 */ /* 0x0023e2000c101d06 */
[----:B------:R-:W-:Y:S03]  /*55f0*/  ISETP.GE.AND P1, PT, R94, c[0x0][0x1d4], PT ;  /* 0x000075005e007a0c */ /* 0x000fe60003f26270 */
[----:B------:R-:W2:Y:S10]  /*5600*/  @!P4 LDS.128 R12, [R81+0x4000] ;  /* 0x00400000510cc984 */ /* 0x000eb40000000c00 */
[C---:B------:R-:W-:Y:S04]  /*5610*/  @!P1 LEA R6, P0, R89.reuse, R0, 0x1 ;  /* 0x0000000059069211 */ /* 0x040fe800078008ff */
[----:B------:R-:W-:Y:S02]  /*5620*/  @!P1 LEA.HI.X R7, R89, R2, R104, 0x1, P0 ;  /* 0x0000000259079211 */ /* 0x000fe400000f0c68 */
[----:B------:R-:W-:Y:S11]  /*5630*/  ISETP.GE.AND P0, PT, R93, c[0x0][0x1d4], PT ;  /* 0x000075005d007a0c */ /* 0x000ff60003f06270 */
[----:B------:R-:W-:Y:S02]  /*5640*/  @!UPT UIADD3 URZ, URZ, URZ, URZ ;  /* 0x0000003f3f3ff290 */ /* 0x000fe4000fffe03f */
[C---:B-1----:R-:W-:Y:S04]  /*5650*/  @!P0 LEA R4, P2, R88.reuse, R0, 0x1 ;  /* 0x0000000058048211 */ /* 0x042fe800078408ff */
[----:B------:R-:W-:Y:S01]  /*5660*/  @!P0 LEA.HI.X R5, R88, R2, R103, 0x1, P2 ;  /* 0x0000000258058211 */ /* 0x000fe200010f0c67 */
[----:B--2---:R-:W-:Y:S04]  /*5670*/  @!P4 ST.E.128 [R10.64], R12 ;  /* 0x0000000c0a00c985 */ /* 0x004fe8000c101d06 */
[----:B------:R-:W1:Y:S04]  /*5680*/  @!P3 LDS.128 R12, [R82+0x4000] ;  /* 0x00400000520cb984 */ /* 0x000e680000000c00 */
[----:B-1----:R-:W-:Y:S04]  /*5690*/  @!P3 ST.E.128 [R8.64], R12 ;  /* 0x0000000c0800b985 */ /* 0x002fe8000c101d06 */
[----:B------:R-:W1:Y:S04]  /*56a0*/  @!P1 LDS.128 R8, [R81+0x5000] ;  /* 0x0050000051089984 */ /* 0x000e680000000c00 */
[----:B-1----:R-:W-:Y:S04]  /*56b0*/  @!P1 ST.E.128 [R6.64], R8 ;  /* 0x0000000806009985 */ /* 0x002fe8000c101d06 */
[----:B------:R-:W1:Y:S04]  /*56c0*/  @!P0 LDS.128 R8, [R82+0x5000] ;  /* 0x0050000052088984 */ /* 0x000e680000000c00 */
[----:B-1----:R1:W-:Y:S02]  /*56d0*/  @!P0 ST.E.128 [R4.64], R8 ;  /* 0x0000000804008985 */ /* 0x0023e4000c101d06 */
.L_x_71:
[----:B------:R-:W-:Y:S05]  /*56e0*/  BSYNC B1 ;  /* 0x0000000000017941 */ /* 0x000fea0003800000 */
.L_x_66:
[----:B---3--:R-:W-:Y:S01]  /*56f0*/  IMAD.IADD R0, R148, 0x1, -R91 ;  /* 0x0000000194007824 */ /* 0x008fe200078e0a5b */
[----:B-12--5:R-:W-:Y:S01]  /*5700*/  LEA R2, P0, R79, R110, 0x6 ;  /* 0x0000006e4f027211 */ /* 0x026fe200078030ff */
[----:B------:R-:W-:Y:S01]  /*5710*/  IMAD R6, R96, c[0x0][0x208], RZ ;  /* 0x0000820060067a24 */ /* 0x000fe200078e02ff */
[----:B------:R-:W-:Y:S01]  /*5720*/  ISETP.NE.AND P3, PT, R113, RZ, PT ;  /* 0x000000ff7100720c */ /* 0x000fe20003f65270 */
[----:B------:R-:W-:Y:S01]  /*5730*/  IMAD.WIDE.U32 R4, R84, c[0x0][0x208], RZ ;  /* 0x0000820054047a25 */ /* 0x000fe200078e00ff */
[----:B------:R-:W-:Y:S01]  /*5740*/  LEA.HI.X.SX32 R3, R79, R111, 0x6, P0 ;  /* 0x0000006f4f037211 */ /* 0x000fe200000f36ff */
[----:B------:R-:W-:Y:S01]  /*5750*/  BSSY B0, `(.L_x_88) ;  /* 0x000004e000007945 */ /* 0x000fe20003800000 */
[----:B------:R-:W-:Y:S01]  /*5760*/  ISETP.GE.AND P0, PT, R0, 0x21, PT ;  /* 0x000000210000780c */ /* 0x000fe20003f06270 */
[----:B------:R-:W-:Y:S05]  /*5770*/  IMAD R6, R84, c[0x0][0x20c], R6 ;  /* 0x0000830054067a24 */ /* 0x000fea00078e0206 */
[----:B------:R-:W-:Y:S01]  /*5780*/  IADD3 R5, R5, R6, RZ ;  /* 0x0000000605057210 */ /* 0x000fe20007ffe0ff */
[----:B------:R-:W-:Y:S04]  /*5790*/  IMAD R6, R97, c[0x0][0x218], RZ ;  /* 0x0000860061067a24 */ /* 0x000fe800078e02ff */
[C---:B------:R-:W-:Y:S02]  /*57a0*/  IMAD.WIDE.U32 R4, R83.reuse, c[0x0][0x218], R4 ;  /* 0x0000860053047a25 */ /* 0x040fe400078e0004 */
[----:B------:R-:W-:Y:S02]  /*57b0*/  @P0 IADD3 R11, P1, R2, 0x20, RZ ;  /* 0x00000020020b0810 */ /* 0x000fe40007f3e0ff */
[----:B------:R-:W-:Y:S03]  /*57c0*/  IMAD R6, R83, c[0x0][0x21c], R6 ;  /* 0x0000870053067a24 */ /* 0x000fe600078e0206 */
[----:B------:R-:W-:Y:S01]  /*57d0*/  @P0 IMAD.X R12, RZ, RZ, R3, P1 ;  /* 0x000000ffff0c0224 */ /* 0x000fe200008e0603 */
[----:B------:R-:W-:Y:S04]  /*57e0*/  IADD3 R8, P1, R166, R4, RZ ;  /* 0x00000004a6087210 */ /* 0x000fe80007f3e0ff */
[----:B------:R-:W-:Y:S02]  /*57f0*/  IADD3.X R9, R146, R5, R6, P1, !PT ;  /* 0x0000000592097210 */ /* 0x000fe40000ffe406 */
[----:B------:R-:W-:Y:S11]  /*5800*/  ISETP.GE.AND P1, PT, R0, 0x1, PT ;  /* 0x000000010000780c */ /* 0x000ff60003f26270 */
[----:B------:R-:W-:Y:S02]  /*5810*/  @!UPT UIADD3 URZ, URZ, URZ, URZ ;  /* 0x0000003f3f3ff290 */ /* 0x000fe4000fffe03f */
[----:B------:R-:W-:Y:S01]  /*5820*/  @P1 MOV R7, R107 ;  /* 0x0000006b00071202 */ /* 0x000fe20000000f00 */
[----:B------:R-:W-:Y:S02]  /*5830*/  @P1 IMAD R0, R3, c[0x0][0x258], RZ ;  /* 0x0000960003001a24 */ /* 0x000fe400078e02ff */
[----:B------:R-:W-:Y:S04]  /*5840*/  @P1 IMAD.MOV.U32 R6, RZ, RZ, R108 ;  /* 0x000000ffff061224 */ /* 0x000fe800078e006c */
[C---:B------:R-:W-:Y:S04]  /*5850*/  @P1 IMAD.WIDE.U32 R6, R2.reuse, c[0x0][0x258], R6 ;  /* 0x0000960002061a25 */ /* 0x040fe800078e0006 */
[----:B------:R-:W-:Y:S01]  /*5860*/  @P1 IMAD R2, R2, c[0x0][0x25c], R0 ;  /* 0x0000970002021a24 */ /* 0x000fe200078e0200 */
[----:B------:R-:W-:Y:S01]  /*5870*/  @P1 LEA R4, P2, R6, c[0x0][0x250], 0x1 ;  /* 0x0000940006041a11 */ /* 0x000fe200078408ff */
[----:B------:R-:W-:Y:S02]  /*5880*/  @P0 IMAD R0, R12, c[0x0][0x258], RZ ;  /* 0x000096000c000a24 */ /* 0x000fe400078e02ff */
[----:B------:R-:W-:Y:S02]  /*5890*/  @P1 IMAD.IADD R2, R7, 0x1, R2 ;  /* 0x0000000107021824 */ /* 0x000fe400078e0202 */
[----:B------:R-:W-:Y:S02]  /*58a0*/  @P0 IMAD.MOV.U32 R7, RZ, RZ, R107 ;  /* 0x000000ffff070224 */ /* 0x000fe400078e006b */
[C---:B------:R-:W-:Y:S01]  /*58b0*/  @P0 IMAD R0, R11.reuse, c[0x0][0x25c], R0 ;  /* 0x000097000b000a24 */ /* 0x040fe200078e0200 */
[----:B------:R-:W-:Y:S02]  /*58c0*/  @P1 LEA.HI.X R5, R6, c[0x0][0x254], R2, 0x1, P2 ;  /* 0x0000950006051a11 */ /* 0x000fe400010f0c02 */
[----:B------:R-:W-:Y:S02]  /*58d0*/  @P0 MOV R6, R108 ;  /* 0x0000006c00060202 */ /* 0x000fe40000000f00 */
[C---:B------:R-:W-:Y:S01]  /*58e0*/  LEA R10, P2, R8.reuse, c[0x0][0x1f8], 0x1 ;  /* 0x00007e00080a7a11 */ /* 0x040fe200078408ff */
[----:B------:R-:W-:Y:S01]  /*58f0*/  @!PT LDS RZ, [RZ] ;  /* 0x00000000fffff984 */ /* 0x000fe20000000800 */
[----:B------:R-:W-:Y:S01]  /*5900*/  @!PT LDS RZ, [RZ] ;  /* 0x00000000fffff984 */ /* 0x000fe20000000800 */
[----:B------:R-:W-:Y:S01]  /*5910*/  @!PT LDS RZ, [RZ] ;  /* 0x00000000fffff984 */ /* 0x000fe20000000800 */
[----:B------:R1:W-:Y:S02]  /*5920*/  @P1 LDGSTS.E.BYPASS.LTC128B.128 [R80+0x100], [R4.64], !P3 ;  /* 0x0010000004501fae */ /* 0x0003e4000d901d46 */
[----:B------:R-:W-:Y:S01]  /*5930*/  @P0 IMAD.WIDE.U32 R6, R11, c[0x0][0x258], R6 ;  /* 0x000096000b060a25 */ /* 0x000fe200078e0006 */
[----:B------:R-:W-:Y:S01]  /*5940*/  LEA.HI.X R8, R8, c[0x0][0x1fc], R9, 0x1, P2 ;  /* 0x00007f0008087a11 */ /* 0x000fe200010f0c09 */
[----:B------:R1:W-:Y:S03]  /*5950*/  @P1 LDGSTS.E.BYPASS.LTC128B.128 [R80+0x1100], [R4.64+0x40], !P6 ;  /* 0x0110004004501fae */ /* 0x0003e6000f101d46 */
[C---:B------:R-:W-:Y:S01]  /*5960*/  @P0 LEA R2, P2, R6.reuse, c[0x0][0x250], 0x1 ;  /* 0x0000940006020a11 */ /* 0x040fe200078408ff */
[----:B------:R1:W-:Y:S01]  /*5970*/  @P1 LDGSTS.E.BYPASS.LTC128B.128 [R80+0x2100], [R4.64+0x80], !P5 ;  /* 0x0210008004501fae */ /* 0x0003e2000e901d46 */
[----:B------:R-:W-:Y:S04]  /*5980*/  @P0 IADD3 R0, R7, R0, RZ ;  /* 0x0000000007000210 */ /* 0x000fe80007ffe0ff */
[----:B------:R-:W-:Y:S02]  /*5990*/  @P0 LEA.HI.X R3, R6, c[0x0][0x254], R0, 0x1, P2 ;  /* 0x0000950006030a11 */ /* 0x000fe400010f0c00 */
[----:B------:R1:W2:Y:S04]  /*59a0*/  SHFL.IDX PT, R0, R10, RZ, 0x1e1f ;  /* 0x001e1fff0a007589 */ /* 0x0002a800000e0000 */
[----:B------:R3:W-:Y:S04]  /*59b0*/  @P0 LDGSTS.E.BYPASS.LTC128B.128 [R80+0x900], [R2.64], !P3 ;  /* 0x0090000002500fae */ /* 0x0007e8000d901d46 */
[----:B------:R3:W-:Y:S04]  /*59c0*/  @P0 LDGSTS.E.BYPASS.LTC128B.128 [R80+0x1900], [R2.64+0x40], !P6 ;  /* 0x0190004002500fae */ /* 0x0007e8000f101d46 */
[----:B------:R3:W-:Y:S01]  /*59d0*/  @P0 LDGSTS.E.BYPASS.LTC128B.128 [R80+0x2900], [R2.64+0x80], !P5 ;  /* 0x0290008002500fae */ /* 0x0007e2000e901d46 */
[----:B------:R-:W-:Y:S03]  /*59e0*/  ISETP.GT.AND P0, PT, R85, R92, PT ;  /* 0x0000005c5500720c */ /* 0x000fe60003f04270 */
[----:B------:R-:W0:Y:S04]  /*59f0*/  LDGDEPBAR ;  /* 0x00000000000079af */ /* 0x000e280000000000 */
[----:B---3--:R1:W3:Y:S01]  /*5a00*/  SHFL.IDX PT, R2, R8, RZ, 0x1e1f ;  /* 0x001e1fff08027589 */ /* 0x0082e200000e0000 */
[----:B------:R-:W-:Y:S04]  /*5a10*/  DEPBAR.LE SB0, 0x0 ;  /* 0x000080000000791a */ /* 0x000fe80000000000 */
[----:B------:R-:W-:Y:S06]  /*5a20*/  BAR.SYNC.DEFER_BLOCKING 0x0 ;  /* 0x0000000000007b1d */ /* 0x000fec0000010000 */
[----:B------:R-:W-:-:S05]  /*5a30*/  @!P0 BRA `(.L_x_89) ;  /* 0x000001f000008947 */ /* 0x000fca0003800000 */
[----:B--2---:R-:W-:Y:S02]  /*5a40*/  ISETP.GE.AND P2, PT, R24, c[0x0][0x1d4], PT ;  /* 0x0000750018007a0c */ /* 0x004fe40003f46270 */
[----:B------:R-:W-:Y:S02]  /*5a50*/  ISETP.GE.AND P1, PT, R27, c[0x0][0x1d4], PT ;  /* 0x000075001b007a0c */ /* 0x000fe40003f26270 */
[----:B------:R-:W-:Y:S02]  /*5a60*/  ISETP.GE.AND P4, PT, R26, c[0x0][0x1d4], PT ;  /* 0x000075001a007a0c */ /* 0x000fe40003f86270 */
[----:B------:R-:W-:Y:S07]  /*5a70*/  ISETP.GE.AND P3, PT, R95, c[0x0][0x1d4], PT ;  /* 0x000075005f007a0c */ /* 0x000fee0003f66270 */
[----:B------:R-:W2:Y:S01]  /*5a80*/  @!P2 LDS.128 R12, [R81] ;  /* 0x00000000510ca984 */ /* 0x000ea20000000c00 */
[C---:B------:R-:W-:Y:S04]  /*5a90*/  @!P2 LEA R6, P0, R24.reuse, R0, 0x1 ;  /* 0x000000001806a211 */ /* 0x040fe800078008ff */
[----:B---3--:R-:W-:Y:S02]  /*5aa0*/  @!P2 LEA.HI.X R7, R24, R2, R25, 0x1, P0 ;  /* 0x000000021807a211 */ /* 0x008fe400000f0c19 */
[C---:B-1----:R-:W-:Y:S04]  /*5ab0*/  @!P1 LEA R4, P0, R87.reuse, R0, 0x1 ;  /* 0x0000000057049211 */ /* 0x042fe800078008ff */
[----:B------:R-:W-:Y:S02]  /*5ac0*/  @!P1 LEA.HI.X R5, R87, R2, R102, 0x1, P0 ;  /* 0x0000000257059211 */ /* 0x000fe400000f0c66 */
[C---:B------:R-:W-:Y:S04]  /*5ad0*/  @!P4 LEA R10, P0, R86.reuse, R0, 0x1 ;  /* 0x00000000560ac211 */ /* 0x040fe800078008ff */
[----:B------:R-:W-:Y:S02]  /*5ae0*/  @!P4 LEA.HI.X R11, R86, R2, R101, 0x1, P0 ;  /* 0x00000002560bc211 */ /* 0x000fe400000f0c65 */
[C---:B------:R-:W-:Y:S04]  /*5af0*/  @!P3 LEA R8, P0, R90.reuse, R0, 0x1 ;  /* 0x000000005a08b211 */ /* 0x040fe800078008ff */
[----:B------:R-:W-:Y:S01]  /*5b00*/  @!P3 LEA.HI.X R9, R90, R2, R105, 0x1, P0 ;  /* 0x000000025a09b211 */ /* 0x000fe200000f0c69 */
[----:B--2---:R-:W-:Y:S04]  /*5b10*/  @!P2 ST.E.128 [R6.64], R12 ;  /* 0x0000000c0600a985 */ /* 0x004fe8000c101d06 */
[----:B------:R-:W1:Y:S04]  /*5b20*/  @!P1 LDS.128 R12, [R82] ;  /* 0x00000000520c9984 */ /* 0x000e680000000c00 */
        /* <DEDUP_REMOVED lines=16> */
.L_x_89:
[----:B--2---:R-:W-:Y:S05]  /*5c30*/  BSYNC B0 ;  /* 0x0000000000007941 */ /* 0x004fea0003800000 */
.L_x_88:
[C---:B------:R-:W-:Y:S02]  /*5c40*/  ISETP.GT.AND P0, PT, R79.reuse, R145, PT ;  /* 0x000000914f00720c */ /* 0x040fe40003f04270 */
[----:B------:R-:W-:Y:S02]  /*5c50*/  IADD3 R79, R79, -0x1, RZ ;  /* 0xffffffff4f4f7810 */ /* 0x000fe40007ffe0ff */
[----:B------:R-:W-:Y:S09]  /*5c60*/  ISETP.NE.AND P2, PT, R113, RZ, PT ;  /* 0x000000ff7100720c */ /* 0x000ff20003f45270 */
[----:B---3--:R-:W-:Y:S01]  /*5c70*/  @P0 SHF.R.S32.HI R2, RZ, 0x1f, R79 ;  /* 0x0000001fff020819 */ /* 0x008fe2000001144f */
[----:B------:R-:W-:Y:S02]  /*5c80*/  @P0 IMAD R0, R160, R79, RZ ;  /* 0x0000004fa0000224 */ /* 0x000fe400078e02ff */
[----:B-1----:R-:W-:Y:S02]  /*5c90*/  @P0 IMAD.MOV.U32 R4, RZ, RZ, R116 ;  /* 0x000000ffff040224 */ /* 0x002fe400078e0074 */
[----:B------:R-:W-:Y:S02]  /*5ca0*/  @P0 IMAD.MOV.U32 R5, RZ, RZ, R115 ;  /* 0x000000ffff050224 */ /* 0x000fe400078e0073 */
[-C--:B------:R-:W-:Y:S02]  /*5cb0*/  @P0 IMAD R0, R2, R165.reuse, R0 ;  /* 0x000000a502000224 */ /* 0x080fe400078e0200 */
[----:B------:R-:W-:Y:S04]  /*5cc0*/  @P0 IMAD.WIDE.U32 R4, R79, R165, R4 ;  /* 0x000000a54f040225 */ /* 0x000fe800078e0004 */
[----:B------:R-:W-:Y:S01]  /*5cd0*/  @P0 IMAD.IADD R0, R5, 0x1, R0 ;  /* 0x0000000105000824 */ /* 0x000fe200078e0200 */
[C---:B------:R-:W-:Y:S04]  /*5ce0*/  @P0 LEA R2, P1, R4.reuse, c[0x0][0x220], 0x1 ;  /* 0x0000880004020a11 */ /* 0x040fe800078208ff */
[----:B------:R-:W-:Y:S02]  /*5cf0*/  @P0 LEA.HI.X R3, R4, c[0x0][0x224], R0, 0x1, P1 ;  /* 0x0000890004030a11 */ /* 0x000fe400008f0c00 */
[C---:B------:R-:W-:Y:S03]  /*5d00*/  @P0 LEA R4, P1, R164.reuse, R2, 0x1 ;  /* 0x00000002a4040211 */ /* 0x040fe600078208ff */
[----:B------:R-:W-:Y:S01]  /*5d10*/  @!PT LDS RZ, [RZ] ;  /* 0x00000000fffff984 */ /* 0x000fe20000000800 */
[----:B------:R-:W-:Y:S01]  /*5d20*/  @!PT LDS RZ, [RZ] ;  /* 0x00000000fffff984 */ /* 0x000fe20000000800 */
[----:B------:R-:W-:Y:S01]  /*5d30*/  @!PT LDS RZ, [RZ] ;  /* 0x00000000fffff984 */ /* 0x000fe20000000800 */
[----:B------:R1:W-:Y:S01]  /*5d40*/  @P0 LDGSTS.E.BYPASS.LTC128B.128 [R80+0x3100], [R2.64], !P2 ;  /* 0x0310000002500fae */ /* 0x0003e2000d101d46 */
[----:B------:R-:W-:Y:S03]  /*5d50*/  @P0 LEA.HI.X R5, R164, R3, R158, 0x1, P1 ;  /* 0x00000003a4050211 */ /* 0x000fe600008f0c9e */
[----:B------:R1:W-:Y:S04]  /*5d60*/  @P0 LDGSTS.E.BYPASS.LTC128B.128 [R80+0x4100], [R2.64+0x40], !P6 ;  /* 0x0410004002500fae */ /* 0x0003e8000f101d46 */
[----:B------:R1:W-:Y:S04]  /*5d70*/  @P0 LDGSTS.E.BYPASS.LTC128B.128 [R80+0x5100], [R2.64+0x80], !P5 ;  /* 0x0510008002500fae */ /* 0x0003e8000e901d46 */
[----:B------:R1:W-:Y:S04]  /*5d80*/  @P0 LDGSTS.E.BYPASS.LTC128B.128 [R80+0x3900], [R4.64], !P2 ;  /* 0x0390000004500fae */ /* 0x0003e8000d101d46 */
[----:B------:R1:W-:Y:S04]  /*5d90*/  @P0 LDGSTS.E.BYPASS.LTC128B.128 [R80+0x4900], [R4.64+0x40], !P6 ;  /* 0x0490004004500fae */ /* 0x0003e8000f101d46 */
[----:B------:R1:W-:Y:S04]  /*5da0*/  @P0 LDGSTS.E.BYPASS.LTC128B.128 [R80+0x5900], [R4.64+0x80], !P5 ;  /* 0x0590008004500fae */ /* 0x0003e8000e901d46 */
[----:B------:R-:W0:Y:S01]  /*5db0*/  LDGDEPBAR ;  /* 0x00000000000079af */ /* 0x000e220000000000 */
[----:B------:R-:W-:-:S05]  /*5dc0*/  @P0 BRA `(.L_x_90) ;  /* 0xffffbb1000000947 */ /* 0x000fca000383ffff */
[----:B------:R-:W-:Y:S06]  /*5dd0*/  BAR.SYNC.DEFER_BLOCKING 0x0 ;  /* 0x0000000000007b1d */ /* 0x000fec0000010000 */
.L_x_65:
[----:B-1----:R-:W-:Y:S01]  /*5de0*/  ISETP.GE.AND P0, PT, R169, 0x1, PT ;  /* 0x00000001a900780c */ /* 0x002fe20003f06270 */
[----:B------:R-:W-:Y:S01]  /*5df0*/  CS2R R94, SRZ ;  /* 0x00000000005e7805 */ /* 0x000fe2000001ff00 */
[----:B------:R-:W-:Y:S01]  /*5e00*/  PLOP3.LUT P4, PT, PT, PT, PT, 0x80, 0x0 ;  /* 0x000000000000781c */ /* 0x000fe20003f8f070 */
[----:B------:R-:W-:Y:S01]  /*5e10*/  CS2R R92, SRZ ;  /* 0x00000000005c7805 */ /* 0x000fe2000001ff00 */
[----:B------:R-:W-:Y:S01]  /*5e20*/  CS2R R98, SRZ ;  /* 0x0000000000627805 */ /* 0x000fe2000001ff00 */
[----:B------:R-:W-:Y:S01]  /*5e30*/  CS2R R96, SRZ ;  /* 0x0000000000607805 */ /* 0x000fe2000001ff00 */
[----:B------:R-:W-:Y:S01]  /*5e40*/  IMAD.MOV.U32 R12, RZ, RZ, RZ ;  /* 0x000000ffff0c7224 */ /* 0x000fe200078e00ff */
[----:B------:R-:W-:Y:S01]  /*5e50*/  CS2R R88, SRZ ;  /* 0x0000000000587805 */ /* 0x000fe2000001ff00 */
[----:B------:R-:W-:Y:S01]  /*5e60*/  IMAD.MOV.U32 R90, RZ, RZ, RZ ;  /* 0x000000ffff5a7224 */ /* 0x000fe200078e00ff */
[----:B------:R-:W-:Y:S01]  /*5e70*/  CS2R R86, SRZ ;  /* 0x0000000000567805 */ /* 0x000fe2000001ff00 */
[----:B------:R-:W-:Y:S01]  /*5e80*/  CS2R R84, SRZ ;  /* 0x0000000000547805 */ /* 0x000fe2000001ff00 */
[----:B------:R-:W-:Y:S01]  /*5e90*/  CS2R R14, SRZ ;  /* 0x00000000000e7805 */ /* 0x000fe2000001ff00 */
[----:B------:R-:W-:Y:S01]  /*5ea0*/  MOV R78, RZ ;  /* 0x000000ff004e7202 */ /* 0x000fe20000000f00 */
[----:B------:R-:W-:Y:S01]  /*5eb0*/  IMAD.MOV.U32 R76, RZ, RZ, RZ ;  /* 0x000000ffff4c7224 */ /* 0x000fe200078e00ff */
        /* <DEDUP_REMOVED lines=8> */
[----:B----4-:R-:W-:Y:S01]  /*5f40*/  IMAD.MOV.U32 R68, RZ, RZ, RZ ;  /* 0x000000ffff447224 */ /* 0x010fe200078e00ff */
[----:B------:R-:W-:Y:S01]  /*5f50*/  CS2R R22, SRZ ;  /* 0x0000000000167805 */ /* 0x000fe2000001ff00 */
[----:B------:R-:W-:Y:S01]  /*5f60*/  MOV R170, RZ ;  /* 0x000000ff00aa7202 */ /* 0x000fe20000000f00 */
[----:B------:R-:W-:Y:S01]  /*5f70*/  IMAD.MOV.U32 R168, RZ, RZ, RZ ;  /* 0x000000ffffa87224 */ /* 0x000fe200078e00ff */
[----:B------:R-:W-:Y:S01]  /*5f80*/  CS2R R24, SRZ ;  /* 0x0000000000187805 */ /* 0x000fe2000001ff00 */
[----:B------:R-:W-:Y:S01]  /*5f90*/  MOV R174, RZ ;  /* 0x000000ff00ae7202 */ /* 0x000fe20000000f00 */
[----:B------:R-:W-:Y:S01]  /*5fa0*/  IMAD.MOV.U32 R172, RZ, RZ, RZ ;  /* 0x000000ffffac7224 */ /* 0x000fe200078e00ff */
[----:B------:R-:W-:Y:S01]  /*5fb0*/  CS2R R166, SRZ ;  /* 0x0000000000a67805 */ /* 0x000fe2000001ff00 */
[----:B------:R-:W-:Y:S01]  /*5fc0*/  CS2R R26, SRZ ;  /* 0x00000000001a7805 */ /* 0x000fe2000001ff00 */
[----:B------:R-:W-:Y:S01]  /*5fd0*/  MOV R164, RZ ;  /* 0x000000ff00a47202 */ /* 0x000fe20000000f00 */
[----:B------:R-:W-:Y:S01]  /*5fe0*/  IMAD.MOV.U32 R162, RZ, RZ, RZ ;  /* 0x000000ffffa27224 */ /* 0x000fe200078e00ff */
[----:B------:R-:W-:Y:S01]  /*5ff0*/  MOV R28, RZ ;  /* 0x000000ff001c7202 */ /* 0x000fe20000000f00 */
[----:B------:R-:W-:Y:S01]  /*6000*/  IMAD.MOV.U32 R160, RZ, RZ, RZ ;  /* 0x000000ffffa07224 */ /* 0x000fe200078e00ff */
[----:B------:R-:W-:Y:S01]  /*6010*/  CS2R R154, SRZ ;  /* 0x00000000009a7805 */ /* 0x000fe2000001ff00 */
[----:B------:R-:W-:Y:S01]  /*6020*/  CS2R R30, SRZ ;  /* 0x00000000001e7805 */ /* 0x000fe2000001ff00 */
[----:B------:R-:W-:Y:S01]  /*6030*/  MOV R152, RZ ;  /* 0x000000ff00987202 */ /* 0x000fe20000000f00 */
[----:B------:R-:W-:Y:S01]  /*6040*/  IMAD.MOV.U32 R158, RZ, RZ, RZ ;  /* 0x000000ffff9e7224 */ /* 0x000fe200078e00ff */
[----:B------:R-:W-:Y:S01]  /*6050*/  CS2R R32, SRZ ;  /* 0x0000000000207805 */ /* 0x000fe2000001ff00 */
[----:B------:R-:W-:Y:S01]  /*6060*/  MOV R156, RZ ;  /* 0x000000ff009c7202 */ /* 0x000fe20000000f00 */
[----:B------:R-:W-:Y:S01]  /*6070*/  CS2R R150, SRZ ;  /* 0x0000000000967805 */ /* 0x000fe2000001ff00 */
        /* <DEDUP_REMOVED lines=18> */
[----:B------:R-:W-:Y:S01]  /*61a0*/  CS2R R42, SRZ ;  /* 0x00000000002a7805 */ /* 0x000fe2000001ff00 */
[----:B------:R-:W-:Y:S01]  /*61b0*/  IMAD.MOV.U32 R126, RZ, RZ, RZ ;  /* 0x000000ffff7e7224 */ /* 0x000fe200078e00ff */
[----:B------:R-:W-:Y:S01]  /*61c0*/  MOV R124, RZ ;  /* 0x000000ff007c7202 */ /* 0x000fe20000000f00 */
[----:B------:R-:W-:Y:S01]  /*61d0*/  CS2R R114, SRZ ;  /* 0x0000000000727805 */ /* 0x000fe2000001ff00 */
[----:B------:R-:W-:Y:S01]  /*61e0*/  IMAD.MOV.U32 R112, RZ, RZ, RZ ;  /* 0x000000ffff707224 */ /* 0x000fe200078e00ff */
[----:B------:R-:W-:Y:S01]  /*61f0*/  CS2R R44, SRZ ;  /* 0x00000000002c7805 */ /* 0x000fe2000001ff00 */
[----:B------:R-:W-:Y:S01]  /*6200*/  MOV R118, RZ ;  /* 0x000000ff00767202 */ /* 0x000fe20000000f00 */
[----:B------:R-:W-:Y:S01]  /*6210*/  IMAD.MOV.U32 R116, RZ, RZ, RZ ;  /* 0x000000ffff747224 */ /* 0x000fe200078e00ff */
[----:B------:R-:W-:Y:S01]  /*6220*/  MOV R54, RZ ;  /* 0x000000ff00367202 */ /* 0x000fe20000000f00 */
[----:B------:R-:W-:Y:S01]  /*6230*/  IMAD.MOV.U32 R53, RZ, RZ, RZ ;  /* 0x000000ffff357224 */ /* 0x000fe200078e00ff */
[----:B------:R-:W-:Y:S01]  /*6240*/  CS2R R50, SRZ ;  /* 0x0000000000327805 */ /* 0x000fe2000001ff00 */
[----:B------:R-:W-:Y:S05]  /*6250*/  @!P0 BRA `(.L_x_91) ;  /* 0x0000f47000008947 */ /* 0x000fea0003800000 */
[----:B------:R-:W2:Y:S01]  /*6260*/  LDL R13, [R1+0x20] ;  /* 0x00002000010d7983 */ /* 0x000ea20000100800 */
[----:B------:R-:W-:-:S04]  /*6270*/  ISETP.NE.U32.AND P0, PT, RZ, c[0x0][0x340], PT ;  /* 0x0000d000ff007a0c */ /* 0x000fc80003f05070 */
[----:B------:R-:W-:-:S13]  /*6280*/  ISETP.NE.AND.EX P5, PT, RZ, c[0x0][0x344], PT, P0 ;  /* 0x0000d100ff007a0c */ /* 0x000fda0003fa5300 */
[----:B------:R-:W-:Y:S01]  /*6290*/  @P5 IMAD.MOV.U32 R2, RZ, RZ, 0x4 ;  /* 0x00000004ff025424 */ /* 0x000fe200078e00ff */
[----:B------:R-:W1:Y:S01]  /*62a0*/  S2R R6, SR_CTAID.Y ;  /* 0x0000000000067919 */ /* 0x000e620000002600 */
[----:B------:R-:W-:Y:S02]  /*62b0*/  SHF.R.S32.HI R0, RZ, 0x1f, R159 ;  /* 0x0000001fff007819 */ /* 0x000fe4000001149f */
[----:B------:R-:W-:Y:S01]  /*62c0*/  SHF.R.S32.HI R10, RZ, 0x1f, R175 ;  /* 0x0000001fff0a7819 */ /* 0x000fe200000114af */
[----:B------:R-:W3:Y:S02]  /*62d0*/  S2R R29, SR_CTAID.Y ;  /* 0x00000000001d7919 */ /* 0x000ee40000002600 */
[----:B------:R-:W-:Y:S01]  /*62e0*/  IMAD R0, R0, c[0x0][0x178], RZ ;  /* 0x00005e0000007a24 */ /* 0x000fe200078e02ff */
[----:B------:R-:W-:-:S03]  /*62f0*/  LEA.HI R4, R10, R175, RZ, 0x2 ;  /* 0x000000af0a047211 */ /* 0x000fc600078f10ff */
[----:B------:R-:W-:Y:S02]  /*6300*/  IMAD R0, R159, c[0x0][0x17c], R0 ;  /* 0x00005f009f007a24 */ /* 0x000fe400078e0200 */
[----:B------:R-:W-:Y:S01]  /*6310*/  IMAD.MOV.U32 R5, RZ, RZ, c[0x0][0x2c4] ;  /* 0x0000b100ff057624 */ /* 0x000fe200078e00ff */
[----:B------:R-:W-:-:S04]  /*6320*/  SHF.R.S32.HI R62, RZ, 0x2, R4 ;  /* 0x00000002ff3e7819 */ /* 0x000fc80000011404 */
[----:B------:R-:W-:Y:S02]  /*6330*/  ISETP.NE.AND P1, PT, R5, 0x1, PT ;  /* 0x000000010500780c */ /* 0x000fe40003f25270 */
[----:B------:R-:W-:Y:S02]  /*6340*/  ISETP.NE.U32.AND P0, PT, RZ, c[0x0][0x348], PT ;  /* 0x0000d200ff007a0c */ /* 0x000fe40003f05070 */
[----:B-1----:R-:W-:Y:S02]  /*6350*/  SHF.R.S32.HI R48, RZ, 0x1f, R6 ;  /* 0x0000001fff307819 */ /* 0x002fe40000011406 */
[----:B------:R-:W-:-:S03]  /*6360*/  ISETP.NE.AND.EX P0, PT, RZ, c[0x0][0x34c], PT, P0 ;  /* 0x0000d300ff007a0c */ /* 0x000fc60003f05300 */
[----:B------:R-:W-:-:S04]  /*6370*/  IMAD R5, R48, c[0x0][0x1b8], RZ ;  /* 0x00006e0030057a24 */ /* 0x000fc800078e02ff */
[----:B---3--:R-:W-:Y:S02]  /*6380*/  IMAD R5, R29, c[0x0][0x1bc], R5 ;  /* 0x00006f001d057a24 */ /* 0x008fe400078e0205 */
[----:B--2---:R-:W-:-:S05]  /*6390*/  @P5 IMAD.WIDE R2, R13, R2, c[0x0][0x340] ;  /* 0x0000d0000d025625 */ /* 0x004fca00078e0202 */
[----:B------:R1:W5:Y:S01]  /*63a0*/  @P5 LDG.E R14, [R2.64] ;  /* 0x00000006020e5981 */ /* 0x000362000c1e1900 */
[CC--:B------:R-:W-:Y:S01]  /*63b0*/  LEA.HI R17, R10.reuse, R175.reuse, RZ, 0x3 ;  /* 0x000000af0a117211 */ /* 0x0c0fe200078f18ff */
[----:B------:R-:W-:Y:S01]  /*63c0*/  IMAD R63, R161, c[0x0][0x2c4], RZ ;  /* 0x0000b100a13f7a24 */ /* 0x000fe200078e02ff */
[----:B------:R-:W-:Y:S01]  /*63d0*/  BSSY B0, `(.L_x_92) ;  /* 0x0000055000007945 */ /* 0x000fe20003800000 */
[----:B------:R-:W-:Y:S01]  /*63e0*/  IMAD R16, R177, 0x80, R62 ;  /* 0x00000080b1107824 */ /* 0x000fe200078e023e */
[----:B------:R-:W-:Y:S01]  /*63f0*/  SHF.R.S32.HI R24, RZ, 0x3, R17 ;  /* 0x00000003ff187819 */ /* 0x000fe20000011411 */
[----:B-1----:R-:W-:Y:S01]  /*6400*/  IMAD.WIDE.U32 R2, R159, c[0x0][0x178], RZ ;  /* 0x00005e009f027a25 */ /* 0x002fe200078e00ff */
[----:B------:R-:W-:-:S03]  /*6410*/  LEA.HI R159, R10, R175, RZ, 0x5 ;  /* 0x000000af0a9f7211 */ /* 0x000fc600078f28ff */
[----:B------:R-:W-:Y:S01]  /*6420*/  IMAD.IADD R3, R3, 0x1, R0 ;  /* 0x0000000103037824 */ /* 0x000fe200078e0200 */
[----:B------:R-:W-:Y:S02]  /*6430*/  LOP3.LUT R0, R4, 0xfffffffc, RZ, 0xc0, !PT ;  /* 0xfffffffc04007812 */ /* 0x000fe400078ec0ff */
[----:B------:R-:W-:Y:S01]  /*6440*/  SEL R4, R13, RZ, !P0 ;  /* 0x000000ff0d047207 */ /* 0x000fe20004000000 */
[----:B------:R-:W-:Y:S01]  /*6450*/  IMAD.WIDE.U32 R2, R29, c[0x0][0x1b8], R2 ;  /* 0x00006e001d027a25 */ /* 0x000fe200078e0002 */
[----:B------:R-:W-:-:S03]  /*6460*/  SHF.R.S32.HI R25, RZ, 0x5, R159 ;  /* 0x00000005ff197819 */ /* 0x000fc6000001149f */
[----:B------:R-:W-:Y:S01]  /*6470*/  IMAD.IADD R9, R175, 0x1, -R0 ;  /* 0x00000001af097824 */ /* 0x000fe200078e0a00 */
[----:B------:R-:W-:Y:S01]  /*6480*/  SHF.R.S32.HI R0, RZ, 0x1f, R13 ;  /* 0x0000001fff007819 */ /* 0x000fe2000001140d */
[----:B------:R-:W-:Y:S02]  /*6490*/  IMAD.IADD R3, R3, 0x1, R5 ;  /* 0x0000000103037824 */ /* 0x000fe400078e0205 */
[----:B------:R-:W-:Y:S01]  /*64a0*/  IMAD R168, R9, 0x20, R62 ;  /* 0x0000002009a87824 */ /* 0x000fe200078e023e */
[----:B------:R-:W-:Y:S01]  /*64b0*/  SEL R6, R0, RZ, !P0 ;  /* 0x000000ff00067207 */ /* 0x000fe20004000000 */
[----:B------:R-:W-:-:S03]  /*64c0*/  IMAD.WIDE.U32 R2, R4, c[0x0][0x1c0], R2 ;  /* 0x0000700004027a25 */ /* 0x000fc600078e0002 */
[----:B------:R1:W-:Y:S01]  /*64d0*/  STL [R1+0x14], R168 ;  /* 0x000014a801007387 */ /* 0x0003e20000100800 */
[----:B------:R-:W-:Y:S02]  /*64e0*/  IMAD R8, R177, 0x80, R168 ;  /* 0x00000080b1087824 */ /* 0x000fe400078e02a8 */
[----:B------:R-:W-:Y:S02]  /*64f0*/  IMAD R5, R6, c[0x0][0x1c0], RZ ;  /* 0x0000700006057a24 */ /* 0x000fe400078e02ff */
[----:B------:R-:W-:-:S04]  /*6500*/  @P1 IMAD.HI.U32 R7, R8, c[0x0][0x2c8], RZ ;  /* 0x0000b20008071a27 */ /* 0x000fc800078e00ff */
[----:B------:R-:W-:Y:S01]  /*6510*/  IMAD.MOV.U32 R0, RZ, RZ, R8 ;  /* 0x000000ffff007224 */ /* 0x000fe200078e0008 */
[----:B------:R-:W-:Y:S01]  /*6520*/  @P1 SHF.R.U32.HI R0, RZ, c[0x0][0x2cc], R7 ;  /* 0x0000b300ff001a19 */ /* 0x000fe20000011607 */
[----:B------:R-:W-:Y:S01]  /*6530*/  IMAD R6, R4, c[0x0][0x1c4], R5 ;  /* 0x0000710004067a24 */ /* 0x000fe200078e0205 */
[----:B------:R-:W-:Y:S01]  /*6540*/  LEA.HI R7, R62, R62, RZ, 0x1 ;  /* 0x0000003e3e077211 */ /* 0x000fe200078f08ff */
[----:B------:R-:W-:Y:S01]  /*6550*/  IMAD.SHL.U32 R176, R9, 0x8, RZ ;  /* 0x0000000809b07824 */ /* 0x000fe200078e00ff */
[--C-:B------:R-:W-:Y:S01]  /*6560*/  SHF.R.S32.HI R5, RZ, 0x1f, R0.reuse ;  /* 0x0000001fff057819 */ /* 0x100fe20000011400 */
[----:B------:R-:W-:Y:S02]  /*6570*/  IMAD.MOV R4, RZ, RZ, -R0 ;  /* 0x000000ffff047224 */ /* 0x000fe400078e0a00 */
[----:B------:R-:W-:Y:S01]  /*6580*/  IMAD.IADD R3, R3, 0x1, R6 ;  /* 0x0000000103037824 */ /* 0x000fe200078e0206 */
[----:B------:R-:W-:Y:S01]  /*6590*/  LEA.HI R6, R10, R175, RZ, 0x4 ;  /* 0x000000af0a067211 */ /* 0x000fe200078f20ff */
[----:B------:R-:W-:Y:S01]  /*65a0*/  IMAD R5, R5, c[0x0][0x1b0], RZ ;  /* 0x00006c0005057a24 */ /* 0x000fe200078e02ff */
[----:B------:R-:W-:Y:S01]  /*65b0*/  IADD3 R69, R176, 0x20, RZ ;  /* 0x00000020b0457810 */ /* 0x000fe20007ffe0ff */
[----:B------:R-:W-:Y:S01]  /*65c0*/  IMAD R4, R4, c[0x0][0x2c4], R8 ;  /* 0x0000b10004047a24 */ /* 0x000fe200078e0208 */
[----:B------:R-:W-:Y:S01]  /*65d0*/  LOP3.LUT R6, R6, 0xfffffff0, RZ, 0xc0, !PT ;  /* 0xfffffff006067812 */ /* 0x000fe200078ec0ff */
[----:B------:R-:W-:Y:S01]  /*65e0*/  IMAD R5, R0, c[0x0][0x1b4], R5 ;  /* 0x00006d0000057a24 */ /* 0x000fe200078e0205 */
[----:B------:R-:W-:Y:S01]  /*65f0*/  IADD3 R68, R176, 0x40, RZ ;  /* 0x00000040b0447810 */ /* 0x000fe20007ffe0ff */
[----:B------:R-:W-:Y:S01]  /*6600*/  IMAD.WIDE.U32 R2, R0, c[0x0][0x1b0], R2 ;  /* 0x00006c0000027a25 */ /* 0x000fe200078e0002 */
[----:B------:R-:W-:-:S02]  /*6610*/  SHF.R.S32.HI R0, RZ, 0x1f, R4 ;  /* 0x0000001fff007819 */ /* 0x000fc40000011404 */
[----:B------:R-:W-:Y:S01]  /*6620*/  ISETP.GE.AND P4, PT, R176, c[0x0][0x198], PT ;  /* 0x00006600b0007a0c */ /* 0x000fe20003f86270 */
[----:B------:R-:W-:Y:S01]  /*6630*/  IMAD.IADD R3, R3, 0x1, R5 ;  /* 0x0000000103037824 */ /* 0x000fe200078e0205 */
[----:B------:R-:W-:Y:S01]  /*6640*/  ISETP.GE.AND P3, PT, R69, c[0x0][0x198], PT ;  /* 0x0000660045007a0c */ /* 0x000fe20003f66270 */
[----:B------:R-:W-:Y:S01]  /*6650*/  IMAD R5, R0, c[0x0][0x1a8], RZ ;  /* 0x00006a0000057a24 */ /* 0x000fe200078e02ff */
[----:B------:R-:W-:Y:S01]  /*6660*/  ISETP.GE.AND P2, PT, R68, c[0x0][0x198], PT ;  /* 0x0000660044007a0c */ /* 0x000fe20003f46270 */
[----:B------:R-:W-:Y:S02]  /*6670*/  IMAD.SHL.U32 R0, R24, 0x40, RZ ;  /* 0x0000004018007824 */ /* 0x000fe400078e00ff */
[----:B------:R-:W-:Y:S02]  /*6680*/  IMAD.IADD R20, R175, 0x1, -R6 ;  /* 0x00000001af147824 */ /* 0x000fe400078e0a06 */
[----:B------:R-:W-:Y:S01]  /*6690*/  IMAD R5, R4, c[0x0][0x1ac], R5 ;  /* 0x00006b0004057a24 */ /* 0x000fe200078e0205 */
[----:B------:R-:W-:Y:S01]  /*66a0*/  LOP3.LUT R0, R0, 0xc0, RZ, 0xc0, !PT ;  /* 0x000000c000007812 */ /* 0x000fe200078ec0ff */
[----:B------:R-:W-:Y:S01]  /*66b0*/  IMAD.WIDE.U32 R2, R4, c[0x0][0x1a8], R2 ;  /* 0x00006a0004027a25 */ /* 0x000fe200078e0002 */
[----:B------:R-:W-:-:S02]  /*66c0*/  LEA.HI R15, R20, R20, RZ, 0x1 ;  /* 0x00000014140f7211 */ /* 0x000fc400078f08ff */
[----:B------:R-:W-:Y:S01]  /*66d0*/  SHF.R.U32.HI R4, RZ, 0x3, R0 ;  /* 0x00000003ff047819 */ /* 0x000fe20000011600 */
[----:B------:R-:W-:Y:S01]  /*66e0*/  IMAD.IADD R5, R3, 0x1, R5 ;  /* 0x0000000103057824 */ /* 0x000fe200078e0205 */
[----:B------:R-:W-:Y:S02]  /*66f0*/  LEA R12, P0, R2, c[0x0][0x160], 0x1 ;  /* 0x00005800020c7a11 */ /* 0x000fe400078008ff */
[----:B------:R-:W-:Y:S02]  /*6700*/  LOP3.LUT R0, R0, 0x18, R176, 0xf8, !PT ;  /* 0x0000001800007812 */ /* 0x000fe400078ef8b0 */
[--C-:B------:R-:W-:Y:S02]  /*6710*/  SHF.R.S32.HI R6, RZ, 0x1, R15.reuse ;  /* 0x00000001ff067819 */ /* 0x100fe4000001140f */
[----:B------:R-:W-:Y:S02]  /*6720*/  SHF.R.S32.HI R3, RZ, 0x1f, R15 ;  /* 0x0000001fff037819 */ /* 0x000fe4000001140f */
[----:B------:R-:W-:-:S02]  /*6730*/  LEA.HI.X R11, R2, c[0x0][0x164], R5, 0x1, P0 ;  /* 0x00005900020b7a11 */ /* 0x000fc400000f0c05 */
[----:B------:R-:W-:Y:S01]  /*6740*/  LOP3.LUT R5, R0, R4, RZ, 0x3c, !PT ;  /* 0x0000000400057212 */ /* 0x000fe200078e3cff */
[----:B------:R1:W2:Y:S01]  /*6750*/  SHFL.IDX PT, R2, R12, RZ, 0x1c1f ;  /* 0x001c1fff0c027589 */ /* 0x0002a200000e0000 */
[----:B------:R-:W-:Y:S02]  /*6760*/  LEA.HI R0, R3, R6, RZ, 0x2 ;  /* 0x0000000603007211 */ /* 0x000fe400078f10ff */
[----:B------:R-:W-:Y:S01]  /*6770*/  ISETP.GE.AND P0, PT, R16, R63, PT ;  /* 0x0000003f1000720c */ /* 0x000fe20003f06270 */
[----:B------:R1:W3:Y:S01]  /*6780*/  SHFL.IDX PT, R3, R11, RZ, 0x1c1f ;  /* 0x001c1fff0b037589 */ /* 0x0002e200000e0000 */
[----:B------:R-:W-:Y:S02]  /*6790*/  LOP3.LUT R4, R0, 0xfffffffc, RZ, 0xc0, !PT ;  /* 0xfffffffc00047812 */ /* 0x000fe400078ec0ff */
[----:B------:R-:W-:-:S03]  /*67a0*/  LOP3.LUT R0, R7, 0x7fffffe, RZ, 0xc0, !PT ;  /* 0x07fffffe07007812 */ /* 0x000fc600078ec0ff */
[----:B------:R-:W-:Y:S02]  /*67b0*/  IMAD.IADD R23, R6, 0x1, -R4 ;  /* 0x0000000106177824 */ /* 0x000fe400078e0a04 */
        /* <DEDUP_REMOVED lines=22> */
.L_x_93:
[----:B-123--:R-:W-:Y:S05]  /*6920*/  BSYNC B0 ;  /* 0x0000000000007941 */ /* 0x00efea0003800000 */
.L_x_92:
        /* <DEDUP_REMOVED lines=20> */
.L_x_95:
[----:B------:R-:W-:Y:S05]  /*6a70*/  BSYNC B0 ;  /* 0x0000000000007941 */ /* 0x000fea0003800000 */
.L_x_94:
        /* <DEDUP_REMOVED lines=20> */
.L_x_97:
[----:B------:R-:W-:Y:S05]  /*6bc0*/  BSYNC B0 ;  /* 0x0000000000007941 */ /* 0x000fea0003800000 */
.L_x_96:
[----:B--2---:R-:W2:Y:S01]  /*6bd0*/  LDL R170, [R1+0x28] ;  /* 0x0000280001aa7983 */ /* 0x004ea20000100800 */
[----:B------:R-:W-:Y:S01]  /*6be0*/  IMAD.MOV.U32 R171, RZ, RZ, c[0x0][0x2b8] ;  /* 0x0000ae00ffab7624 */ /* 0x000fe200078e00ff */
[----:B---3--:R-:W-:Y:S01]  /*6bf0*/  IADD3 R6, R16, 0x60, RZ ;  /* 0x0000006010067810 */ /* 0x008fe20007ffe0ff */
[----:B-----5:R-:W-:Y:S01]  /*6c00*/  IMAD.WIDE.U32 R166, R14, c[0x0][0x2b0], RZ ;  /* 0x0000ac000ea67a25 */ /* 0x020fe200078e00ff */
[----:B------:R-:W-:Y:S01]  /*6c10*/  SHFL.IDX PT, R2, R12, 0x3, 0x1c1f ;  /* 0x007c1f000c027f89 */ /* 0x000fe200000e0000 */
[----:B------:R-:W-:Y:S02]  /*6c20*/  IADD3 R13, R173, -0x40, RZ ;  /* 0xffffffc0ad0d7810 */ /* 0x000fe40007ffe0ff */
[----:B------:R-:W-:Y:S01]  /*6c30*/  ISETP.NE.AND P5, PT, R171, 0x1, PT ;  /* 0x00000001ab00780c */ /* 0x000fe20003fa5270 */
[----:B----4-:R2:W3:Y:S01]  /*6c40*/  SHFL.IDX PT, R3, R11, 0x3, 0x1c1f ;  /* 0x007c1f000b037f89 */ /* 0x0104e200000e0000 */
[----:B------:R-:W-:Y:S01]  /*6c50*/  ISETP.GE.AND P0, PT, R6, R63, PT ;  /* 0x0000003f0600720c */ /* 0x000fe20003f06270 */
[----:B------:R-:W-:Y:S01]  /*6c60*/  IMAD.IADD R5, R168, 0x1, R13 ;  /* 0x00000001a8057824 */ /* 0x000fe200078e020d */
[----:B------:R-:W-:Y:S01]  /*6c70*/  SHF.R.S32.HI R6, RZ, 0x1f, R14 ;  /* 0x0000001fff067819 */ /* 0x000fe2000001140e */
[----:B------:R-:W-:-:S02]  /*6c80*/  IMAD.MOV.U32 R248, RZ, RZ, RZ ;  /* 0x000000fffff87224 */ /* 0x000fc400078e00ff */
[----:B------:R-:W-:Y:S01]  /*6c90*/  IMAD.WIDE.U32 R164, R29, c[0x0][0x1e8], RZ ;  /* 0x00007a001da47a25 */ /* 0x000fe200078e00ff */
[----:B------:R-:W-:Y:S01]  /*6ca0*/  ISETP.GE.AND P1, PT, R5, R169, PT ;  /* 0x000000a90500720c */ /* 0x000fe20003f26270 */
[----:B------:R-:W-:Y:S03]  /*6cb0*/  STL.64 [R1+0x18], R166 ;  /* 0x000018a601007387 */ /* 0x000fe60000100a00 */
[----:B------:R-:W-:-:S03]  /*6cc0*/  ISETP.GT.OR P1, PT, R168, 0x3f, P1 ;  /* 0x0000003fa800780c */ /* 0x000fc60000f24670 */
[----:B------:R-:W-:-:S04]  /*6cd0*/  @!P0 SHF.R.S32.HI R9, RZ, 0x1f, R68 ;  /* 0x0000001fff098819 */ /* 0x000fc80000011444 */
[----:B------:R-:W-:Y:S01]  /*6ce0*/  @!P0 LEA.HI R9, R9, R68, RZ, 0x3 ;  /* 0x0000004409098211 */ /* 0x000fe200078f18ff */
[----:B-12---:R-:W-:Y:S02]  /*6cf0*/  IMAD.IADD R11, R5, 0x1, R170 ;  /* 0x00000001050b7824 */ /* 0x006fe400078e02aa */
[----:B------:R-:W-:Y:S02]  /*6d00*/  IMAD R5, R6, c[0x0][0x2b0], RZ ;  /* 0x0000ac0006057a24 */ /* 0x000fe400078e02ff */
[----:B------:R-:W-:-:S04]  /*6d10*/  @P5 IMAD.HI.U32 R7, R11, c[0x0][0x2bc], RZ ;  /* 0x0000af000b075a27 */ /* 0x000fc800078e00ff */
[----:B------:R-:W-:Y:S01]  /*6d20*/  IMAD R10, R14, c[0x0][0x2b4], R5 ;  /* 0x0000ad000e0a7a24 */ /* 0x000fe200078e0205 */
[----:B------:R-:W-:Y:S01]  /*6d30*/  @!P0 SHF.R.S32.HI R5, RZ, 0x1f, R69 ;  /* 0x0000001fff058819 */ /* 0x000fe20000011445 */
[----:B------:R-:W-:Y:S01]  /*6d40*/  IMAD.MOV.U32 R0, RZ, RZ, R11 ;  /* 0x000000ffff007224 */ /* 0x000fe200078e000b */
[----:B------:R-:W-:Y:S01]  /*6d50*/  @P5 SHF.R.U32.HI R0, RZ, c[0x0][0x2c0], R7 ;  /* 0x0000b000ff005a19 */ /* 0x000fe20000011607 */
[----:B---3--:R-:W-:Y:S01]  /*6d60*/  @!P0 IMAD.WIDE R6, R176, 0x2, R2 ;  /* 0x00000002b0068825 */ /* 0x008fe200078e0202 */
[----:B------:R-:W-:-:S03]  /*6d70*/  @!P0 LEA.HI R8, R5, R69, RZ, 0x3 ;  /* 0x0000004505088211 */ /* 0x000fc600078f18ff */
[----:B------:R-:W-:Y:S01]  /*6d80*/  @!P0 IMAD.SHL.U32 R5, R226, 0x2, RZ ;  /* 0x00000002e2058824 */ /* 0x000fe200078e00ff */
[----:B------:R-:W-:Y:S01]  /*6d90*/  @!P0 LOP3.LUT R8, R8, 0xfffffff8, RZ, 0xc0, !PT ;  /* 0xfffffff808088812 */ /* 0x000fe200078ec0ff */
[----:B------:R-:W-:Y:S01]  /*6da0*/  IMAD.IADD R163, R167, 0x1, R10 ;  /* 0x00000001a7a37824 */ /* 0x000fe200078e020a */
[C---:B------:R-:W-:Y:S02]  /*6db0*/  @!P1 IADD3 R10, P5, R0.reuse, R166, RZ ;  /* 0x000000a6000a9210 */ /* 0x040fe40007fbe0ff */
[----:B------:R-:W-:Y:S01]  /*6dc0*/  @!PT LDS RZ, [RZ] ;  /* 0x00000000fffff984 */ /* 0x000fe20000000800 */
[----:B------:R1:W-:Y:S02]  /*6dd0*/  @!P0 LDGSTS.E.BYPASS.LTC128B.128 [R5+0x7900], [R6.64], !P4 ;  /* 0x0790000006058fae */ /* 0x0003e4000e101d46 */
[----:B------:R-:W-:Y:S01]  /*6de0*/  @!P1 LEA.HI.X.SX32 R12, R0, R163, 0x1, P5 ;  /* 0x000000a3000c9211 */ /* 0x000fe200028f0eff */
[----:B------:R-:W-:Y:S01]  /*6df0*/  IMAD.IADD R156, R169, 0x1, -R13 ;  /* 0x00000001a99c7824 */ /* 0x000fe200078e0a0d */
[----:B------:R-:W-:Y:S01]  /*6e00*/  ISETP.GE.AND P6, PT, R176, c[0x0][0x1d4], PT ;  /* 0x00007500b0007a0c */ /* 0x000fe20003fc6270 */
[----:B------:R-:W-:Y:S01]  /*6e10*/  STL [R1+0x24], R163 ;  /* 0x000024a301007387 */ /* 0x000fe20000100800 */
[----:B-1----:R-:W-:Y:S01]  /*6e20*/  @!P0 LOP3.LUT R7, R9, 0xfffffff8, RZ, 0xc0, !PT ;  /* 0xfffffff809078812 */ /* 0x002fe200078ec0ff */
[----:B------:R-:W-:Y:S01]  /*6e30*/  @!P0 IMAD.WIDE R8, R8, 0x2, R2 ;  /* 0x0000000208088825 */ /* 0x000fe200078e0202 */
[----:B------:R-:W-:-:S03]  /*6e40*/  @!P1 LEA R6, P4, R10, c[0x0][0x2a0], 0x2 ;  /* 0x0000a8000a069a11 */ /* 0x000fc600078810ff */
[----:B------:R-:W-:Y:S01]  /*6e50*/  @!P0 IMAD.WIDE R2, R7, 0x2, R2 ;  /* 0x0000000207028825 */ /* 0x000fe200078e0202 */
[----:B------:R1:W-:Y:S01]  /*6e60*/  @!P0 LDGSTS.E.BYPASS.LTC128B.128 [R5+0x9900], [R8.64], !P3 ;  /* 0x0990000008058fae */ /* 0x0003e2000d901d46 */
[----:B------:R-:W-:-:S03]  /*6e70*/  @!P1 LEA.HI.X R7, R10, c[0x0][0x2a4], R12, 0x2, P4 ;  /* 0x0000a9000a079a11 */ /* 0x000fc600020f140c */
[----:B------:R2:W-:Y:S04]  /*6e80*/  @!P0 LDGSTS.E.BYPASS.LTC128B.128 [R5+0xb900], [R2.64], !P2 ;  /* 0x0b90000002058fae */ /* 0x0005e8000d101d46 */
[----:B------:R-:W0:Y:S04]  /*6e90*/  LDGDEPBAR ;  /* 0x00000000000079af */ /* 0x000e280000000000 */
[----:B------:R-:W-:Y:S06]  /*6ea0*/  BAR.SYNC.DEFER_BLOCKING 0x0 ;  /* 0x0000000000007b1d */ /* 0x000fec0000010000 */
[----:B------:R-:W3:Y:S01]  /*6eb0*/  @!P1 LDG.E R248, [R6.64] ;  /* 0x0000000606f89981 */ /* 0x000ee2000c1e1900 */
[----:B------:R-:W-:Y:S01]  /*6ec0*/  IMAD.MOV R0, RZ, RZ, -R0 ;  /* 0x000000ffff007224 */ /* 0x000fe200078e0a00 */
[----:B-1----:R-:W-:Y:S01]  /*6ed0*/  LOP3.LUT R8, R17, 0xfffffff8, RZ, 0xc0, !PT ;  /* 0xfffffff811087812 */ /* 0x002fe200078ec0ff */
[----:B--2---:R-:W-:Y:S01]  /*6ee0*/  IMAD R5, R48, c[0x0][0x1e8], RZ ;  /* 0x00007a0030057a24 */ /* 0x004fe200078e02ff */
[----:B------:R-:W-:Y:S01]  /*6ef0*/  ISETP.GE.AND P5, PT, R69, c[0x0][0x1d4], PT ;  /* 0x0000750045007a0c */ /* 0x000fe20003fa6270 */
[----:B------:R-:W-:Y:S01]  /*6f00*/  IMAD R251, R0, c[0x0][0x2b8], R11 ;  /* 0x0000ae0000fb7a24 */ /* 0x000fe200078e020b */
[----:B------:R-:W-:Y:S01]  /*6f10*/  ISETP.GE.AND P4, PT, R68, c[0x0][0x1d4], PT ;  /* 0x0000750044007a0c */ /* 0x000fe20003f86270 */
[----:B------:R-:W-:Y:S01]  /*6f20*/  IMAD R5, R29, c[0x0][0x1ec], R5 ;  /* 0x00007b001d057a24 */ /* 0x000fe200078e0205 */
[----:B------:R-:W-:Y:S01]  /*6f30*/  SHF.R.S32.HI R22, RZ, 0x1f, R175 ;  /* 0x0000001fff167819 */ /* 0x000fe200000114af */
[----:B------:R-:W-:Y:S01]  /*6f40*/  IMAD.WIDE.U32 R2, R251, c[0x0][0x1e0], RZ ;  /* 0x00007800fb027a25 */ /* 0x000fe200078e00ff */
[----:B------:R-:W-:-:S02]  /*6f50*/  SHF.R.S32.HI R70, RZ, 0x1f, R251 ;  /* 0x0000001fff467819 */ /* 0x000fc400000114fb */
[----:B------:R-:W-:Y:S01]  /*6f60*/  LEA.HI R22, R22, R175, RZ, 0x4 ;  /* 0x000000af16167211 */ /* 0x000fe200078f20ff */
[----:B------:R-:W-:Y:S01]  /*6f70*/  IMAD.IADD R162, R165, 0x1, R5 ;  /* 0x00000001a5a27824 */ /* 0x000fe200078e0205 */
[----:B------:R-:W-:Y:S01]  /*6f80*/  ISETP.GT.AND P3, PT, R168, 0x3f, PT ;  /* 0x0000003fa800780c */ /* 0x000fe20003f64270 */
[----:B------:R-:W-:Y:S01]  /*6f90*/  IMAD R0, R70, c[0x0][0x1e0], RZ ;  /* 0x0000780046007a24 */ /* 0x000fe200078e02ff */
[----:B------:R-:W-:Y:S01]  /*6fa0*/  SHF.R.S32.HI R65, RZ, 0x4, R22 ;  /* 0x00000004ff417819 */ /* 0x000fe20000011416 */
[----:B------:R-:W-:Y:S01]  /*6fb0*/  IMAD.IADD R67, R156, 0x1, -R62 ;  /* 0x000000019c437824 */ /* 0x000fe200078e0a3e */
[----:B------:R-:W-:Y:S01]  /*6fc0*/  SEL R158, RZ, 0x10, P4 ;  /* 0x00000010ff9e7807 */ /* 0x000fe20002000000 */
[----:B------:R-:W-:Y:S02]  /*6fd0*/  IMAD R0, R251, c[0x0][0x1e4], R0 ;  /* 0x00007900fb007a24 */ /* 0x000fe400078e0200 */
[----:B------:R-:W-:Y:S01]  /*6fe0*/  IMAD.IADD R8, R175, 0x1, -R8 ;  /* 0x00000001af087824 */ /* 0x000fe200078e0a08 */
[----:B------:R-:W-:Y:S01]  /*6ff0*/  ISETP.GE.AND P1, PT, R67, 0x1, PT ;  /* 0x000000014300780c */ /* 0x000fe20003f26270 */
[----:B------:R-:W-:-:S02]  /*7000*/  IMAD.IADD R3, R3, 0x1, R0 ;  /* 0x0000000103037824 */ /* 0x000fc400078e0200 */
[----:B------:R-:W-:Y:S01]  /*7010*/  IMAD.WIDE.U32 R74, R29, c[0x0][0x210], RZ ;  /* 0x000084001d4a7a25 */ /* 0x000fe200078e00ff */
[----:B------:R-:W-:-:S09]  /*7020*/  LEA.HI R18, R8, R8, RZ, 0x1 ;  /* 0x0000000808127211 */ /* 0x000fd200078f08ff */
[----:B------:R-:W-:Y:S01]  /*7030*/  @P1 IMAD.SHL.U32 R17, R226, 0x2, RZ ;  /* 0x00000002e2111824 */ /* 0x000fe200078e00ff */
[----:B---3--:R-:W-:Y:S01]  /*7040*/  SHF.R.S32.HI R71, RZ, 0x1f, R248 ;  /* 0x0000001fff477819 */ /* 0x008fe200000114f8 */
[----:B------:R-:W-:-:S04]  /*7050*/  IMAD.WIDE.U32 R2, R248, c[0x0][0x1f0], R2 ;  /* 0x00007c00f8027a25 */ /* 0x000fc800078e0002 */
[----:B------:R-:W-:-:S04]  /*7060*/  IMAD R0, R71, c[0x0][0x1f0], RZ ;  /* 0x00007c0047007a24 */ /* 0x000fc800078e02ff */
[----:B------:R-:W-:Y:S01]  /*7070*/  IMAD R5, R248, c[0x0][0x1f4], R0 ;  /* 0x00007d00f8057a24 */ /* 0x000fe200078e0200 */
[----:B------:R-:W-:-:S04]  /*7080*/  IADD3 R0, P0, R164, R2, RZ ;  /* 0x00000002a4007210 */ /* 0x000fc80007f1e0ff */
[----:B------:R-:W-:Y:S02]  /*7090*/  IADD3.X R2, R162, R3, R5, P0, !PT ;  /* 0x00000003a2027210 */ /* 0x000fe400007fe405 */
[----:B------:R-:W-:-:S04]  /*70a0*/  LEA R5, P0, R0, c[0x0][0x1c8], 0x1 ;  /* 0x0000720000057a11 */ /* 0x000fc800078008ff */
[----:B------:R-:W-:Y:S01]  /*70b0*/  LEA.HI.X R3, R0, c[0x0][0x1cc], R2, 0x1, P0 ;  /* 0x0000730000037a11 */ /* 0x000fe200000f0c02 */
[----:B------:R-:W-:Y:S01]  /*70c0*/  SHFL.IDX PT, R6, R5, RZ, 0x1c1f ;  /* 0x001c1fff05067589 */ /* 0x000fe200000e0000 */
[----:B------:R-:W-:Y:S02]  /*70d0*/  LOP3.LUT R0, R15, 0x7fffffe, RZ, 0xc0, !PT ;  /* 0x07fffffe0f007812 */ /* 0x000fe400078ec0ff */
[----:B------:R-:W-:Y:S01]  /*70e0*/  SHF.R.S32.HI R2, RZ, 0x1f, R20 ;  /* 0x0000001fff027819 */ /* 0x000fe20000011414 */
[----:B------:R-:W1:Y:S01]  /*70f0*/  SHFL.IDX PT, R7, R3, RZ, 0x1c1f ;  /* 0x001c1fff03077589 */ /* 0x000e6200000e0000 */
[----:B------:R-:W-:Y:S01]  /*7100*/  ISETP.GE.AND P0, PT, R67, 0x21, PT ;  /* 0x000000214300780c */ /* 0x000fe20003f06270 */
[----:B------:R-:W-:Y:S01]  /*7110*/  IMAD.IADD R19, R20, 0x1, -R0 ;  /* 0x0000000114137824 */ /* 0x000fe200078e0a00 */
[----:B------:R-:W-:Y:S01]  /*7120*/  LEA.HI R20, R2, R20, RZ, 0x3 ;  /* 0x0000001402147211 */ /* 0x000fe200078f18ff */
[----:B------:R-:W-:Y:S01]  /*7130*/  SHFL.IDX PT, R3, R3, 0x1, 0x1c1f ;  /* 0x003c1f0003037f89 */ /* 0x000fe200000e0000 */
[----:B------:R-:W-:-:S03]  /*7140*/  LOP3.LUT R0, R18, 0x7fffffe, RZ, 0xc0, !PT ;  /* 0x07fffffe12007812 */ /* 0x000fc600078ec0ff */
[----:B------:R2:W3:Y:S02]  /*7150*/  SHFL.IDX PT, R2, R5, 0x1, 0x1c1f ;  /* 0x003c1f0005027f89 */ /* 0x0004e400000e0000 */
[----:B------:R-:W-:Y:S01]  /*7160*/  IMAD.IADD R21, R8, 0x1, -R0 ;  /* 0x0000000108157824 */ /* 0x000fe200078e0a00 */
[----:B------:R-:W-:-:S03]  /*7170*/  @P1 SHF.R.S32.HI R0, RZ, 0x1f, R68 ;  /* 0x0000001fff001819 */ /* 0x000fc60000011444 */
[----:B------:R-:W-:Y:S01]  /*7180*/  @P0 SHF.R.S32.HI R10, RZ, 0x1f, R69 ;  /* 0x0000001fff0a0819 */ /* 0x000fe20000011445 */
[----:B------:R-:W-:Y:S01]  /*7190*/  @P0 IMAD.SHL.U32 R16, R226, 0x2, RZ ;  /* 0x00000002e2100824 */ /* 0x000fe200078e00ff */
[----:B------:R-:W-:Y:S02]  /*71a0*/  @P0 SHF.R.S32.HI R11, RZ, 0x1f, R68 ;  /* 0x0000001fff0b0819 */ /* 0x000fe40000011444 */
[-C--:B------:R-:W-:Y:S02]  /*71b0*/  @P1 LEA.HI R8, R0, R68.reuse, RZ, 0x3 ;  /* 0x0000004400081211 */ /* 0x080fe400078f18ff */
[----:B------:R-:W-:Y:S02]  /*71c0*/  @P0 LEA.HI R0, R11, R68, RZ, 0x3 ;  /* 0x000000440b000211 */ /* 0x000fe400078f18ff */
[----:B------:R-:W-:Y:S02]  /*71d0*/  @P1 LOP3.LUT R8, R8, 0xfffffff8, RZ, 0xc0, !PT ;  /* 0xfffffff808081812 */ /* 0x000fe400078ec0ff */
[----:B------:R-:W-:-:S03]  /*71e0*/  @P0 LOP3.LUT R0, R0, 0xfffffff8, RZ, 0xc0, !PT ;  /* 0xfffffff800000812 */ /* 0x000fc600078ec0ff */
[----:B-1----:R-:W-:Y:S01]  /*71f0*/  @P1 IMAD.WIDE R12, R8, 0x2, R6 ;  /* 0x00000002080c1825 */ /* 0x002fe200078e0206 */
[----:B--2---:R-:W-:-:S04]  /*7200*/  @P1 SHF.R.S32.HI R5, RZ, 0x1f, R69 ;  /* 0x0000001fff051819 */ /* 0x004fc80000011445 */
[-C--:B------:R-:W-:Y:S02]  /*7210*/  @P1 LEA.HI R9, R5, R69.reuse, RZ, 0x3 ;  /* 0x0000004505091211 */ /* 0x080fe400078f18ff */
[----:B------:R-:W-:Y:S01]  /*7220*/  @P0 LEA.HI R5, R10, R69, RZ, 0x3 ;  /* 0x000000450a050211 */ /* 0x000fe200078f18ff */
[--C-:B------:R-:W-:Y:S01]  /*7230*/  @P1 IMAD.WIDE R10, R176, 0x2, R6.reuse ;  /* 0x00000002b00a1825 */ /* 0x100fe200078e0206 */
[----:B------:R-:W-:Y:S02]  /*7240*/  @P1 LOP3.LUT R9, R9, 0xfffffff8, RZ, 0xc0, !PT ;  /* 0xfffffff809091812 */ /* 0x000fe400078ec0ff */
[----:B------:R-:W-:Y:S02]  /*7250*/  @P0 LOP3.LUT R5, R5, 0xfffffff8, RZ, 0xc0, !PT ;  /* 0xfffffff805050812 */ /* 0x000fe400078ec0ff */
[----:B------:R1:W-:Y:S01]  /*7260*/  @P1 LDGSTS.E.BYPASS.LTC128B.128 [R17+0x3100], [R10.64], !P6 ;  /* 0x031000000a111fae */ /* 0x0003e2000f101d46 */
[----:B------:R-:W-:-:S04]  /*7270*/  @P1 IMAD.WIDE R14, R9, 0x2, R6 ;  /* 0x00000002090e1825 */ /* 0x000fc800078e0206 */
[--C-:B---3--:R-:W-:Y:S01]  /*7280*/  @P0 IMAD.WIDE R8, R5, 0x2, R2.reuse ;  /* 0x0000000205080825 */ /* 0x108fe200078e0202 */
[----:B------:R1:W-:Y:S03]  /*7290*/  @P1 LDGSTS.E.BYPASS.LTC128B.128 [R17+0x4100], [R14.64], !P5 ;  /* 0x041000000e111fae */ /* 0x0003e6000e901d46 */
[----:B------:R-:W-:Y:S01]  /*72a0*/  @P0 IMAD.WIDE R6, R0, 0x2, R2 ;  /* 0x0000000200060825 */ /* 0x000fe200078e0202 */
[----:B------:R1:W-:Y:S01]  /*72b0*/  @P1 LDGSTS.E.BYPASS.LTC128B.128 [R17+0x5100], [R12.64], !P4 ;  /* 0x051000000c111fae */ /* 0x0003e2000e101d46 */
[----:B------:R-:W-:Y:S02]  /*72c0*/  SHF.R.S32.HI R0, RZ, 0x1, R18 ;  /* 0x00000001ff007819 */ /* 0x000fe40000011412 */
[----:B------:R-:W-:Y:S01]  /*72d0*/  @P0 IMAD.WIDE R2, R176, 0x2, R2 ;  /* 0x00000002b0020825 */ /* 0x000fe200078e0202 */
[----:B------:R-:W-:-:S03]  /*72e0*/  ISETP.LT.AND P1, PT, RZ, c[0x0][0x27c], PT ;  /* 0x00009f00ff007a0c */ /* 0x000fc60003f21270 */
[----:B------:R-:W-:Y:S01]  /*72f0*/  IMAD.SHL.U32 R5, R23, 0x40, RZ ;  /* 0x0000004017057824 */ /* 0x000fe200078e00ff */
[----:B------:R2:W-:Y:S04]  /*7300*/  @P0 LDGSTS.E.BYPASS.LTC128B.128 [R16+0x3900], [R2.64], !P6 ;  /* 0x0390000002100fae */ /* 0x0005e8000f101d46 */
[----:B------:R3:W-:Y:S01]  /*7310*/  @P0 LDGSTS.E.BYPASS.LTC128B.128 [R16+0x4900], [R8.64], !P5 ;  /* 0x0490000008100fae */ /* 0x0007e2000e901d46 */
[----:B------:R-:W-:-:S03]  /*7320*/  LOP3.LUT R5, R5, 0xc0, RZ, 0xc0, !PT ;  /* 0x000000c005057812 */ /* 0x000fc600078ec0ff */
[----:B------:R4:W-:Y:S01]  /*7330*/  @P0 LDGSTS.E.BYPASS.LTC128B.128 [R16+0x5900], [R6.64], !P4 ;  /* 0x0590000006100fae */ /* 0x0009e2000e101d46 */
[C---:B------:R-:W-:Y:S01]  /*7340*/  LOP3.LUT P0, RZ, R0.reuse, 0x2, RZ, 0xc0, !PT ;  /* 0x0000000200ff7812 */ /* 0x040fe2000780c0ff */
[----:B------:R-:W-:Y:S02]  /*7350*/  IMAD.SHL.U32 R0, R0, 0x40, RZ ;  /* 0x0000004000007824 */ /* 0x000fe400078e00ff */
[----:B------:R-:W0:Y:S03]  /*7360*/  LDGDEPBAR ;  /* 0x00000000000079af */ /* 0x000e260000000000 */
[----:B------:R-:W-:Y:S02]  /*7370*/  LOP3.LUT R0, R0, 0xc0, RZ, 0xc0, !PT ;  /* 0x000000c000007812 */ /* 0x000fe400078ec0ff */
[----:B--2---:R-:W-:Y:S02]  /*7380*/  LEA.HI R2, R65, R65, RZ, 0x1 ;  /* 0x0000004141027211 */ /* 0x004fe400078f08ff */
[----:B------:R-:W-:-:S02]  /*7390*/  SHF.R.U32.HI R3, RZ, 0x3, R0 ;  /* 0x00000003ff037819 */ /* 0x000fc40000011600 */
[----:B------:R-:W-:Y:S01]  /*73a0*/  LOP3.LUT R2, R2, 0xfffffffe, RZ, 0xc0, !PT ;  /* 0xfffffffe02027812 */ /* 0x000fe200078ec0ff */
[----:B----4-:R-:W-:-:S04]  /*73b0*/  IMAD.SHL.U32 R7, R24, 0x8, RZ ;  /* 0x0000000818077824 */ /* 0x010fc800078e00ff */
[----:B------:R-:W-:Y:S02]  /*73c0*/  IMAD.IADD R2, R65, 0x1, -R2 ;  /* 0x0000000141027824 */ /* 0x000fe400078e0a02 */
[----:B------:R-:W-:Y:S01]  /*73d0*/  IMAD.SHL.U32 R6, R20, 0x20, RZ ;  /* 0x0000002014067824 */ /* 0x000fe200078e00ff */
[----:B------:R-:W-:Y:S01]  /*73e0*/  LOP3.LUT R7, R0, 0x8, R7, 0xf8, !PT ;  /* 0x0000000800077812 */ /* 0x000fe200078ef807 */
[C---:B---3--:R-:W-:Y:S01]  /*73f0*/  IMAD R9, R2.reuse, 0x8, R21 ;  /* 0x0000000802097824 */ /* 0x048fe200078e0215 */
[----:B------:R-:W-:Y:S01]  /*7400*/  SHF.R.U32.HI R0, RZ, 0x3, R5 ;  /* 0x00000003ff007819 */ /* 0x000fe20000011605 */
[----:B------:R-:W-:Y:S01]  /*7410*/  IMAD.SHL.U32 R2, R2, 0x8, RZ ;  /* 0x0000000802027824 */ /* 0x000fe200078e00ff */
[----:B------:R-:W-:Y:S02]  /*7420*/  LOP3.LUT R6, R6, 0xffffff00, RZ, 0xc0, !PT ;  /* 0xffffff0006067812 */ /* 0x000fe400078ec0ff */
[----:B------:R-:W-:Y:S01]  /*7430*/  LOP3.LUT R3, R7, R3, RZ, 0x3c, !PT ;  /* 0x0000000307037212 */ /* 0x000fe200078e3cff */
[----:B------:R-:W-:Y:S01]  /*7440*/  IMAD.MOV.U32 R7, RZ, RZ, 0x10 ;  /* 0x00000010ff077424 */ /* 0x000fe200078e00ff */
[----:B------:R-:W-:Y:S01]  /*7450*/  LOP3.LUT R2, R5, 0x8, R2, 0xf8, !PT ;  /* 0x0000000805027812 */ /* 0x000fe200078ef802 */
[----:B------:R-:W-:-:S02]  /*7460*/  IMAD R8, R25, 0x200, R6 ;  /* 0x0000020019087824 */ /* 0x000fc400078e0206 */
[C---:B------:R-:W-:Y:S01]  /*7470*/  IMAD R5, R19.reuse, 0x20, R6 ;  /* 0x0000002013057824 */ /* 0x040fe200078e0206 */
[----:B------:R-:W-:Y:S01]  /*7480*/  LOP3.LUT R0, R2, R0, RZ, 0x3c, !PT ;  /* 0x0000000002007212 */ /* 0x000fe200078e3cff */
[----:B------:R-:W-:Y:S02]  /*7490*/  IMAD R2, R48, c[0x0][0x210], RZ ;  /* 0x0000840030027a24 */ /* 0x000fe400078e02ff */
[----:B------:R-:W-:Y:S02]  /*74a0*/  IMAD R6, R19, 0x20, R8 ;  /* 0x0000002013067824 */ /* 0x000fe400078e0208 */
[----:B------:R-:W-:Y:S02]  /*74b0*/  IMAD R2, R29, c[0x0][0x214], R2 ;  /* 0x000085001d027a24 */ /* 0x000fe400078e0202 */
[----:B------:R-:W-:Y:S02]  /*74c0*/  IMAD.IADD R5, R0, 0x1, R5 ;  /* 0x0000000100057824 */ /* 0x000fe400078e0205 */
[----:B------:R-:W-:Y:S01]  /*74d0*/  IMAD.IADD R72, R75, 0x1, R2 ;  /* 0x000000014b487824 */ /* 0x000fe200078e0202 */
[----:B------:R-:W-:Y:S01]  /*74e0*/  SEL R2, R7, 0xfffffff0, !P0 ;  /* 0xfffffff007027807 */ /* 0x000fe20004000000 */
[----:B------:R-:W-:-:S02]  /*74f0*/  IMAD.U32 R3, R9, 0x20, R3 ;  /* 0x0000002009037824 */ /* 0x000fc400078e0003 */
[----:B------:R-:W-:Y:S01]  /*7500*/  IMAD.IADD R0, R0, 0x1, R6 ;  /* 0x0000000100007824 */ /* 0x000fe200078e0206 */
[----:B------:R-:W-:Y:S05]  /*7510*/  @P1 BRA `(.L_x_98) ;  /* 0x0000002000001947 */ /* 0x000fea0003800000 */
[----:B-1----:R-:W-:-:S04]  /*7520*/  DEPBAR.LE SB0, 0x1 ;  /* 0x000080400000791a */ /* 0x002fc80000000000 */
[----:B------:R-:W-:Y:S05]  /*7530*/  BRA `(.L_x_99) ;  /* 0x00005dd000007947 */ /* 0x000fea0003800000 */
.L_x_98:
[----:B-1----:R-:W-:Y:S01]  /*7540*/  SHF.R.S32.HI R6, RZ, 0x1f, R157 ;  /* 0x0000001fff067819 */ /* 0x002fe2000001149d */
[----:B------:R-:W-:Y:S01]  /*7550*/  IMAD.WIDE.U32 R8, R157, c[0x0][0x280], RZ ;  /* 0x0000a0009d087a25 */ /* 0x000fe200078e00ff */
[----:B------:R-:W-:Y:S01]  /*7560*/  ULDC.U8 UR4, c[0x0][0x298] ;  /* 0x0000a60000047ab9 */ /* 0x000fe20000000000 */
[----:B------:R-:W-:Y:S01]  /*7570*/  LEA.HI R11, R175, R175, RZ, 0x1 ;  /* 0x000000afaf0b7211 */ /* 0x000fe200078f08ff */
[----:B------:R-:W-:Y:S01]  /*7580*/  BSSY B2, `(.L_x_99) ;  /* 0x00005d8000027945 */ /* 0x000fe20003800000 */
[C---:B------:R-:W-:Y:S01]  /*7590*/  IMAD R7, R6.reuse, c[0x0][0x280], RZ ;  /* 0x0000a00006077a24 */ /* 0x040fe200078e02ff */
[----:B------:R-:W-:Y:S01]  /*75a0*/  ISETP.NE.AND P1, PT, RZ, UR4, PT ;  /* 0x00000004ff007c0c */ /* 0x000fe2000bf25270 */
[----:B------:R-:W-:Y:S01]  /*75b0*/  IMAD R6, R6, c[0x0][0x290], RZ ;  /* 0x0000a40006067a24 */ /* 0x000fe200078e02ff */
[----:B------:R-:W-:Y:S01]  /*75c0*/  LEA R34, P0, R8, c[0x0][0x270], 0x1 ;  /* 0x00009c0008227a11 */ /* 0x000fe200078008ff */
[C---:B------:R-:W-:Y:S01]  /*75d0*/  IMAD R7, R157.reuse, c[0x0][0x284], R7 ;  /* 0x0000a1009d077a24 */ /* 0x040fe200078e0207 */
[----:B------:R-:W-:Y:S01]  /*75e0*/  SHF.R.S32.HI R64, RZ, 0x1, R11 ;  /* 0x00000001ff407819 */ /* 0x000fe2000001140b */
[----:B------:R-:W-:-:S02]  /*75f0*/  IMAD R10, R157, c[0x0][0x294], R6 ;  /* 0x0000a5009d0a7a24 */ /* 0x000fc400078e0206 */
[----:B------:R-:W-:Y:S02]  /*7600*/  IMAD.IADD R9, R7, 0x1, R9 ;  /* 0x0000000107097824 */ /* 0x000fe400078e0209 */
[----:B------:R-:W-:-:S03]  /*7610*/  IMAD.WIDE.U32 R6, R157, c[0x0][0x290], RZ ;  /* 0x0000a4009d067a25 */ /* 0x000fc600078e00ff */
[----:B------:R-:W-:Y:S01]  /*7620*/  LEA.HI.X R35, R8, c[0x0][0x274], R9, 0x1, P0 ;  /* 0x00009d0008237a11 */ /* 0x000fe200000f0c09 */
[----:B------:R-:W-:Y:S01]  /*7630*/  IMAD.IADD R7, R10, 0x1, R7 ;  /* 0x000000010a077824 */ /* 0x000fe200078e0207 */
[----:B------:R-:W-:Y:S02]  /*7640*/  LOP3.LUT R8, R11, 0xfffffffe, RZ, 0xc0, !PT ;  /* 0xfffffffe0b087812 */ /* 0x000fe400078ec0ff */
[----:B------:R-:W-:Y:S02]  /*7650*/  LEA R32, P0, R6, c[0x0][0x288], 0x1 ;  /* 0x0000a20006207a11 */ /* 0x000fe400078008ff */
[----:B------:R-:W-:Y:S02]  /*7660*/  IADD3 R59, -R8, R175, RZ ;  /* 0x000000af083b7210 */ /* 0x000fe40007ffe1ff */
[----:B------:R-:W-:Y:S01]  /*7670*/  LEA.HI.X R33, R6, c[0x0][0x28c], R7, 0x1, P0 ;  /* 0x0000a30006217a11 */ /* 0x000fe200000f0c07 */
[----:B------:R-:W-:Y:S01]  /*7680*/  IMAD R6, R177, 0x80, R64 ;  /* 0x00000080b1067824 */ /* 0x000fe200078e0240 */
[----:B------:R-:W-:Y:S01]  /*7690*/  SHF.L.U32 R66, R59, 0x3, RZ ;  /* 0x000000033b427819 */ /* 0x000fe200000006ff */
[----:B------:R-:W-:Y:S05]  /*76a0*/  @!P1 BRA `(.L_x_100) ;  /* 0x00002b4000009947 */ /* 0x000fea0003800000 */
[----:B------:R-:W-:Y:S01]  /*76b0*/  ISETP.GE.AND P0, PT, R6, R63, PT ;  /* 0x0000003f0600720c */ /* 0x000fe20003f06270 */
[----:B------:R-:W-:Y:S01]  /*76c0*/  BSSY B0, `(.L_x_101) ;  /* 0x000004d000007945 */ /* 0x000fe20003800000 */
[----:B------:R-:W-:Y:S01]  /*76d0*/  SHF.L.U32 R38, R59, 0x2, RZ ;  /* 0x000000023b267819 */ /* 0x000fe200000006ff */
        /* <DEDUP_REMOVED lines=12> */
[----:B------:R-:W-:Y:S05]  /*77a0*/  @P0 BRA `(.L_x_102) ;  /* 0x000003e000000947 */ /* 0x000fea0003800000 */
[C---:B------:R-:W-:Y:S01]  /*77b0*/  IADD3 R13, R38.reuse, 0x8, RZ ;  /* 0x00000008260d7810 */ /* 0x040fe20007ffe0ff */
[----:B------:R-:W-:Y:S01]  /*77c0*/  CS2R R18, SRZ ;  /* 0x0000000000127805 */ /* 0x000fe2000001ff00 */
[----:B------:R-:W-:Y:S01]  /*77d0*/  ISETP.GE.AND P1, PT, R38, c[0x0][0x27c], PT ;  /* 0x00009f0026007a0c */ /* 0x000fe20003f26270 */
[----:B------:R-:W-:Y:S01]  /*77e0*/  CS2R R6, SRZ ;  /* 0x0000000000067805 */ /* 0x000fe2000001ff00 */
[----:B------:R-:W-:-:S02]  /*77f0*/  ISETP.GE.AND P0, PT, R13, c[0x0][0x27c], PT ;  /* 0x00009f000d007a0c */ /* 0x000fc40003f06270 */
[----:B------:R-:W-:-:S09]  /*7800*/  IADD3 R14, R38, 0x10, RZ ;  /* 0x00000010260e7810 */ /* 0x000fd20007ffe0ff */
[C---:B------:R-:W-:Y:S02]  /*7810*/  @!P1 IMAD.WIDE R10, R38.reuse, 0x2, R34 ;  /* 0x00000002260a9825 */ /* 0x040fe400078e0222 */
[----:B------:R-:W-:Y:S02]  /*7820*/  @!P0 SHF.R.S32.HI R12, RZ, 0x1f, R13 ;  /* 0x0000001fff0c8819 */ /* 0x000fe4000001140d */
[----:B------:R-:W-:Y:S01]  /*7830*/  @!P1 IMAD.WIDE R8, R38, 0x2, R32 ;  /* 0x0000000226089825 */ /* 0x000fe200078e0220 */
[----:B------:R1:W5:Y:S01]  /*7840*/  @!P1 LD.E.64 R18, [R10.64] ;  /* 0x000000060a129980 */ /* 0x000362000c101b00 */
[----:B------:R-:W-:-:S03]  /*7850*/  @!P0 LEA.HI R12, R12, R13, RZ, 0x2 ;  /* 0x0000000d0c0c8211 */ /* 0x000fc600078f10ff */
[----:B------:R2:W5:Y:S01]  /*7860*/  @!P1 LD.E.64 R6, [R8.64] ;  /* 0x0000000608069980 */ /* 0x000562000c101b00 */
[----:B------:R-:W-:Y:S01]  /*7870*/  ISETP.GE.AND P1, PT, R14, c[0x0][0x27c], PT ;  /* 0x00009f000e007a0c */ /* 0x000fe20003f26270 */
[----:B------:R-:W-:Y:S01]  /*7880*/  CS2R R20, SRZ ;  /* 0x0000000000147805 */ /* 0x000fe2000001ff00 */
[----:B------:R-:W-:Y:S02]  /*7890*/  IADD3 R15, R38, 0x18, RZ ;  /* 0x00000018260f7810 */ /* 0x000fe40007ffe0ff */
[----:B-1----:R-:W-:Y:S01]  /*78a0*/  @!P0 LOP3.LUT R10, R12, 0xfffffffc, RZ, 0xc0, !PT ;  /* 0xfffffffc0c0a8812 */ /* 0x002fe200078ec0ff */
[----:B--2---:R-:W-:-:S04]  /*78b0*/  CS2R R8, SRZ ;  /* 0x0000000000087805 */ /* 0x004fc8000001ff00 */
[----:B------:R-:W-:-:S04]  /*78c0*/  @!P0 IMAD.WIDE R12, R10, 0x2, R34 ;  /* 0x000000020a0c8825 */ /* 0x000fc800078e0222 */
[----:B------:R-:W-:Y:S01]  /*78d0*/  @!P0 IMAD.WIDE R10, R10, 0x2, R32 ;  /* 0x000000020a0a8825 */ /* 0x000fe200078e0220 */
[----:B------:R1:W5:Y:S04]  /*78e0*/  @!P0 LD.E.64 R20, [R12.64] ;  /* 0x000000060c148980 */ /* 0x000368000c101b00 */
[----:B------:R2:W5:Y:S01]  /*78f0*/  @!P0 LD.E.64 R8, [R10.64] ;  /* 0x000000060a088980 */ /* 0x000562000c101b00 */
[----:B------:R-:W-:Y:S01]  /*7900*/  ISETP.GE.AND P0, PT, R15, c[0x0][0x27c], PT ;  /* 0x00009f000f007a0c */ /* 0x000fe20003f06270 */
[----:B------:R-:W-:Y:S01]  /*7910*/  CS2R R22, SRZ ;  /* 0x0000000000167805 */ /* 0x000fe2000001ff00 */
[----:B-1----:R-:W-:-:S04]  /*7920*/  @!P1 SHF.R.S32.HI R12, RZ, 0x1f, R14 ;  /* 0x0000001fff0c9819 */ /* 0x002fc8000001140e */
[----:B------:R-:W-:-:S04]  /*7930*/  @!P1 LEA.HI R12, R12, R14, RZ, 0x2 ;  /* 0x0000000e0c0c9211 */ /* 0x000fc800078f10ff */
[----:B------:R-:W-:-:S03]  /*7940*/  @!P1 LOP3.LUT R12, R12, 0xfffffffc, RZ, 0xc0, !PT ;  /* 0xfffffffc0c0c9812 */ /* 0x000fc600078ec0ff */
[----:B------:R-:W-:Y:S02]  /*7950*/  @!P0 SHF.R.S32.HI R14, RZ, 0x1f, R15 ;  /* 0x0000001fff0e8819 */ /* 0x000fe4000001140f */
[----:B--2---:R-:W-:Y:S02]  /*7960*/  @!P1 IMAD.WIDE R10, R12, 0x2, R34 ;  /* 0x000000020c0a9825 */ /* 0x004fe400078e0222 */
[----:B------:R-:W-:-:S03]  /*7970*/  @!P0 LEA.HI R14, R14, R15, RZ, 0x2 ;  /* 0x0000000f0e0e8211 */ /* 0x000fc600078f10ff */
[----:B------:R1:W5:Y:S01]  /*7980*/  @!P1 LD.E.64 R22, [R10.64] ;  /* 0x000000060a169980 */ /* 0x000362000c101b00 */
[----:B------:R-:W-:Y:S01]  /*7990*/  @!P0 LOP3.LUT R14, R14, 0xfffffffc, RZ, 0xc0, !PT ;  /* 0xfffffffc0e0e8812 */ /* 0x000fe200078ec0ff */
[----:B------:R-:W-:Y:S01]  /*79a0*/  @!P1 IMAD.WIDE R26, R12, 0x2, R32 ;  /* 0x000000020c1a9825 */ /* 0x000fe200078e0220 */
[----:B------:R-:W-:Y:S01]  /*79b0*/  CS2R R24, SRZ ;  /* 0x0000000000187805 */ /* 0x000fe2000001ff00 */
[----:B------:R-:W-:Y:S02]  /*79c0*/  CS2R R12, SRZ ;  /* 0x00000000000c7805 */ /* 0x000fe4000001ff00 */
[----:B------:R-:W-:-:S04]  /*79d0*/  @!P0 IMAD.WIDE R16, R14, 0x2, R34 ;  /* 0x000000020e108825 */ /* 0x000fc800078e0222 */
[----:B------:R-:W-:Y:S01]  /*79e0*/  @!P0 IMAD.WIDE R14, R14, 0x2, R32 ;  /* 0x000000020e0e8825 */ /* 0x000fe200078e0220 */
[----:B------:R2:W5:Y:S04]  /*79f0*/  @!P0 LD.E.64 R24, [R16.64] ;  /* 0x0000000610188980 */ /* 0x000568000c101b00 */
[----:B------:R3:W5:Y:S01]  /*7a00*/  @!P0 LD.E.64 R12, [R14.64] ;  /* 0x000000060e0c8980 */ /* 0x000762000c101b00 */
[----:B-1----:R-:W-:-:S06]  /*7a10*/  CS2R R10, SRZ ;  /* 0x00000000000a7805 */ /* 0x002fcc000001ff00 */
[----:B------:R1:W5:Y:S02]  /*7a20*/  @!P1 LD.E.64 R10, [R26.64] ;  /* 0x000000061a0a9980 */ /* 0x000364000c101b00 */
[C---:B-1----:R-:W-:Y:S02]  /*7a30*/  IADD3 R26, R38.reuse, 0x20, RZ ;  /* 0x00000020261a7810 */ /* 0x042fe40007ffe0ff */
[----:B------:R-:W-:Y:S02]  /*7a40*/  IADD3 R27, R38, 0x28, RZ ;  /* 0x00000028261b7810 */ /* 0x000fe40007ffe0ff */
[----:B------:R-:W-:Y:S02]  /*7a50*/  ISETP.GE.AND P1, PT, R26, c[0x0][0x27c], PT ;  /* 0x00009f001a007a0c */ /* 0x000fe40003f26270 */
[----:B------:R-:W-:-:S11]  /*7a60*/  ISETP.GE.AND P0, PT, R27, c[0x0][0x27c], PT ;  /* 0x00009f001b007a0c */ /* 0x000fd60003f06270 */
[----:B---3--:R-:W-:Y:S02]  /*7a70*/  @!P1 SHF.R.S32.HI R15, RZ, 0x1f, R26 ;  /* 0x0000001fff0f9819 */ /* 0x008fe4000001141a */
[----:B------:R-:W-:Y:S02]  /*7a80*/  @!P0 SHF.R.S32.HI R14, RZ, 0x1f, R27 ;  /* 0x0000001fff0e8819 */ /* 0x000fe4000001141b */
[----:B------:R-:W-:Y:S02]  /*7a90*/  @!P1 LEA.HI R15, R15, R26, RZ, 0x2 ;  /* 0x0000001a0f0f9211 */ /* 0x000fe400078f10ff */
[----:B------:R-:W-:Y:S02]  /*7aa0*/  @!P0 LEA.HI R14, R14, R27, RZ, 0x2 ;  /* 0x0000001b0e0e8211 */ /* 0x000fe400078f10ff */
[----:B------:R-:W-:Y:S02]  /*7ab0*/  @!P1 LOP3.LUT R15, R15, 0xfffffffc, RZ, 0xc0, !PT ;  /* 0xfffffffc0f0f9812 */ /* 0x000fe400078ec0ff */
[----:B------:R-:W-:Y:S01]  /*7ac0*/  @!P0 LOP3.LUT R14, R14, 0xfffffffc, RZ, 0xc0, !PT ;  /* 0xfffffffc0e0e8812 */ /* 0x000fe200078ec0ff */
[----:B------:R-:W-:-:S02]  /*7ad0*/  CS2R R26, SRZ ;  /* 0x00000000001a7805 */ /* 0x000fc4000001ff00 */
[C---:B------:R-:W-:Y:S01]  /*7ae0*/  @!P1 IMAD.WIDE R36, R15.reuse, 0x2, R34 ;  /* 0x000000020f249825 */ /* 0x040fe200078e0222 */
[----:B------:R-:W-:Y:S01]  /*7af0*/  CS2R R28, SRZ ;  /* 0x00000000001c7805 */ /* 0x000fe2000001ff00 */
[----:B--2---:R-:W-:Y:S02]  /*7b00*/  CS2R R16, SRZ ;  /* 0x0000000000107805 */ /* 0x004fe4000001ff00 */
[----:B------:R-:W-:Y:S01]  /*7b10*/  @!P1 IMAD.WIDE R30, R15, 0x2, R32 ;  /* 0x000000020f1e9825 */ /* 0x000fe200078e0220 */
[----:B------:R1:W5:Y:S03]  /*7b20*/  @!P1 LD.E.64 R26, [R36.64] ;  /* 0x00000006241a9980 */ /* 0x000366000c101b00 */
[----:B------:R-:W-:-:S04]  /*7b30*/  @!P0 IMAD.WIDE R34, R14, 0x2, R34 ;  /* 0x000000020e228825 */ /* 0x000fc800078e0222 */
[----:B------:R-:W-:Y:S01]  /*7b40*/  @!P0 IMAD.WIDE R32, R14, 0x2, R32 ;  /* 0x000000020e208825 */ /* 0x000fe200078e0220 */
[----:B------:R1:W5:Y:S01]  /*7b50*/  @!P0 LD.E.64 R28, [R34.64] ;  /* 0x00000006221c8980 */ /* 0x000362000c101b00 */
[----:B------:R-:W-:-:S03]  /*7b60*/  CS2R R14, SRZ ;  /* 0x00000000000e7805 */ /* 0x000fc6000001ff00 */
[----:B------:R1:W5:Y:S04]  /*7b70*/  @!P0 LD.E.64 R16, [R32.64] ;  /* 0x0000000620108980 */ /* 0x000368000c101b00 */
[----:B------:R1:W5:Y:S02]  /*7b80*/  @!P1 LD.E.64 R14, [R30.64] ;  /* 0x000000061e0e9980 */ /* 0x000364000c101b00 */
.L_x_102:
[----:B------:R-:W-:Y:S05]  /*7b90*/  BSYNC B0 ;  /* 0x0000000000007941 */ /* 0x000fea0003800000 */
.L_x_101:
[--C-:B-----5:R-:W-:Y:S01]  /*7ba0*/  SHF.R.U64 R47, R22, 0x10, R23.reuse ;  /* 0x00000010162f7819 */ /* 0x120fe20000001217 */
[--C-:B------:R-:W-:Y:S01]  /*7bb0*/  IMAD.MOV.U32 R52, RZ, RZ, R23.reuse ;  /* 0x000000ffff347224 */ /* 0x100fe200078e0017 */
[----:B-1----:R-:W-:Y:S01]  /*7bc0*/  SHF.R.U32.HI R30, RZ, 0x10, R23 ;  /* 0x00000010ff1e7819 */ /* 0x002fe20000011617 */
[----:B------:R-:W-:Y:S01]  /*7bd0*/  IMAD.MOV.U32 R35, RZ, RZ, R26 ;  /* 0x000000ffff237224 */ /* 0x000fe200078e001a */
[--C-:B------:R-:W-:Y:S01]  /*7be0*/  SHF.R.U64 R26, R26, 0x10, R27.reuse ;  /* 0x000000101a1a7819 */ /* 0x100fe2000000121b */
[--C-:B------:R-:W-:Y:S01]  /*7bf0*/  IMAD.MOV.U32 R44, RZ, RZ, R27.reuse ;  /* 0x000000ffff2c7224 */ /* 0x100fe200078e001b */
[----:B------:R-:W-:Y:S01]  /*7c00*/  SHF.R.U32.HI R23, RZ, 0x10, R27 ;  /* 0x00000010ff177819 */ /* 0x000fe2000001161b */
[----:B------:R-:W-:Y:S01]  /*7c10*/  IMAD.MOV.U32 R36, RZ, RZ, R28 ;  /* 0x000000ffff247224 */ /* 0x000fe200078e001c */
[----:B------:R-:W-:Y:S01]  /*7c20*/  SHF.R.U64 R27, R28, 0x10, R29 ;  /* 0x000000101c1b7819 */ /* 0x000fe2000000121d */
[--C-:B------:R-:W-:Y:S01]  /*7c30*/  IMAD.MOV.U32 R57, RZ, RZ, R7.reuse ;  /* 0x000000ffff397224 */ /* 0x100fe200078e0007 */
[--C-:B------:R-:W-:Y:S01]  /*7c40*/  SHF.R.U64 R28, R6, 0x10, R7.reuse ;  /* 0x00000010061c7819 */ /* 0x100fe20000001207 */
[----:B------:R-:W-:Y:S01]  /*7c50*/  IMAD.MOV.U32 R32, RZ, RZ, R6 ;  /* 0x000000ffff207224 */ /* 0x000fe200078e0006 */
[----:B------:R-:W-:Y:S01]  /*7c60*/  SHF.R.U32.HI R48, RZ, 0x10, R7 ;  /* 0x00000010ff307819 */ /* 0x000fe20000011607 */
[----:B------:R-:W-:Y:S01]  /*7c70*/  IMAD.MOV.U32 R43, RZ, RZ, R24 ;  /* 0x000000ffff2b7224 */ /* 0x000fe200078e0018 */
[----:B------:R-:W-:Y:S01]  /*7c80*/  SHF.R.S32.HI R7, RZ, 0x1f, R62 ;  /* 0x0000001fff077819 */ /* 0x000fe2000001143e */
[----:B------:R-:W-:Y:S01]  /*7c90*/  IMAD.MOV.U32 R45, RZ, RZ, R29 ;  /* 0x000000ffff2d7224 */ /* 0x000fe200078e001d */
[----:B------:R-:W-:Y:S01]  /*7ca0*/  LEA.HI R6, R64, R64, RZ, 0x1 ;  /* 0x0000004040067211 */ /* 0x000fe200078f08ff */
[----:B------:R-:W-:Y:S01]  /*7cb0*/  IMAD.MOV.U32 R50, RZ, RZ, R9 ;  /* 0x000000ffff327224 */ /* 0x000fe200078e0009 */
[----:B------:R-:W-:Y:S01]  /*7cc0*/  LEA.HI R7, R7, R62, RZ, 0x2 ;  /* 0x0000003e07077211 */ /* 0x000fe200078f10ff */
[----:B------:R-:W-:Y:S01]  /*7cd0*/  IMAD.MOV.U32 R51, RZ, RZ, R8 ;  /* 0x000000ffff337224 */ /* 0x000fe200078e0008 */
[----:B------:R-:W-:Y:S01]  /*7ce0*/  SHF.R.U64 R37, R24, 0x10, R25 ;  /* 0x0000001018257819 */ /* 0x000fe20000001219 */
[----:B------:R-:W-:Y:S01]  /*7cf0*/  IMAD.MOV.U32 R41, RZ, RZ, R10 ;  /* 0x000000ffff297224 */ /* 0x000fe200078e000a */
[----:B------:R-:W-:Y:S01]  /*7d00*/  LOP3.LUT R7, R7, 0xfffffffc, RZ, 0xc0, !PT ;  /* 0xfffffffc07077812 */ /* 0x000fe200078ec0ff */
[----:B------:R-:W-:Y:S01]  /*7d10*/  IMAD.MOV.U32 R60, RZ, RZ, R19 ;  /* 0x000000ffff3c7224 */ /* 0x000fe200078e0013 */
[----:B------:R-:W-:Y:S01]  /*7d20*/  SHF.R.U32.HI R24, RZ, 0x10, R29 ;  /* 0x00000010ff187819 */ /* 0x000fe2000001161d */
[----:B------:R-:W-:Y:S01]  /*7d30*/  IMAD.MOV.U32 R56, RZ, RZ, R20 ;  /* 0x000000ffff387224 */ /* 0x000fe200078e0014 */
[----:B------:R-:W-:Y:S01]  /*7d40*/  SHF.R.U64 R49, R8, 0x10, R9 ;  /* 0x0000001008317819 */ /* 0x000fe20000001209 */
[----:B------:R-:W-:Y:S01]  /*7d50*/  IMAD.IADD R7, R62, 0x1, -R7 ;  /* 0x000000013e077824 */ /* 0x000fe200078e0a07 */
[----:B------:R-:W-:Y:S01]  /*7d60*/  SHF.R.U32.HI R29, RZ, 0x10, R9 ;  /* 0x00000010ff1d7819 */ /* 0x000fe20000011609 */
[----:B------:R-:W-:Y:S01]  /*7d70*/  IMAD.MOV.U32 R58, RZ, RZ, R21 ;  /* 0x000000ffff3a7224 */ /* 0x000fe200078e0015 */
[----:B------:R-:W-:Y:S01]  /*7d80*/  LOP3.LUT R6, R6, 0x7fffffe, RZ, 0xc0, !PT ;  /* 0x07fffffe06067812 */ /* 0x000fe200078ec0ff */
[----:B------:R-:W-:Y:S01]  /*7d90*/  IMAD.SHL.U32 R9, R7, 0x40, RZ ;  /* 0x0000004007097824 */ /* 0x000fe200078e00ff */
[----:B------:R-:W-:Y:S01]  /*7da0*/  SHF.R.U64 R39, R10, 0x10, R11 ;  /* 0x000000100a277819 */ /* 0x000fe2000000120b */
[----:B------:R-:W-:Y:S01]  /*7db0*/  IMAD R10, R177, -0x80, R63 ;  /* 0xffffff80b10a7824 */ /* 0x000fe200078e023f */
[----:B------:R-:W-:Y:S01]  /*7dc0*/  LOP3.LUT P1, RZ, R7, 0x2, RZ, 0xc0, !PT ;  /* 0x0000000207ff7812 */ /* 0x000fe2000782c0ff */
[----:B------:R-:W-:Y:S01]  /*7dd0*/  IMAD.IADD R8, R64, 0x1, -R6 ;  /* 0x0000000140087824 */ /* 0x000fe200078e0a06 */
[----:B------:R-:W-:Y:S01]  /*7de0*/  LOP3.LUT R6, R9, 0xc0, RZ, 0xc0, !PT ;  /* 0x000000c009067812 */ /* 0x000fe200078ec0ff */
[----:B------:R-:W-:Y:S01]  /*7df0*/  IMAD.MOV.U32 R53, RZ, RZ, R22 ;  /* 0x000000ffff357224 */ /* 0x000fe200078e0016 */
[----:B------:R-:W-:Y:S01]  /*7e00*/  PRMT R28, R32, 0x5410, R28 ;  /* 0x00005410201c7816 */ /* 0x000fe2000000001c */
[----:B------:R-:W-:Y:S01]  /*7e10*/  IMAD R8, R65, 0x8, R8 ;  /* 0x0000000841087824 */ /* 0x000fe200078e0208 */
[----:B------:R-:W-:Y:S01]  /*7e20*/  LOP3.LUT R7, R6, 0x8, R66, 0xf8, !PT ;  /* 0x0000000806077812 */ /* 0x000fe200078ef842 */
[----:B------:R-:W-:Y:S01]  /*7e30*/  IMAD.MOV.U32 R34, RZ, RZ, R12 ;  /* 0x000000ffff227224 */ /* 0x000fe200078e000c */
[----:B------:R-:W-:Y:S01]  /*7e40*/  SHF.R.U32.HI R6, RZ, 0x3, R6 ;  /* 0x00000003ff067819 */ /* 0x000fe20000011606 */
[----:B------:R-:W-:Y:S01]  /*7e50*/  IMAD.MOV.U32 R61, RZ, RZ, R18 ;  /* 0x000000ffff3d7224 */ /* 0x000fe200078e0012 */
[----:B------:R-:W-:Y:S01]  /*7e60*/  IMNMX R32, R10, 0x80, PT ;  /* 0x000000800a207817 */ /* 0x000fe20003800200 */
[----:B------:R-:W-:Y:S01]  /*7e70*/  IMAD.MOV.U32 R42, RZ, RZ, R25 ;  /* 0x000000ffff2a7224 */ /* 0x000fe200078e0019 */
[----:B------:R-:W-:Y:S01]  /*7e80*/  LOP3.LUT R6, R7, R6, RZ, 0x3c, !PT ;  /* 0x0000000607067212 */ /* 0x000fe200078e3cff */
[----:B------:R-:W-:Y:S01]  /*7e90*/  IMAD.MOV.U32 R40, RZ, RZ, R11 ;  /* 0x000000ffff287224 */ /* 0x000fe200078e000b */
[----:B------:R-:W-:Y:S01]  /*7ea0*/  ISETP.GE.AND P0, PT, R64, R32, PT ;  /* 0x000000204000720c */ /* 0x000fe20003f06270 */
[----:B------:R-:W-:Y:S01]  /*7eb0*/  IMAD.MOV.U32 R33, RZ, RZ, R13 ;  /* 0x000000ffff217224 */ /* 0x000fe200078e000d */
[--C-:B------:R-:W-:Y:S01]  /*7ec0*/  SHF.R.U64 R59, R18, 0x10, R19.reuse ;  /* 0x00000010123b7819 */ /* 0x100fe20000001213 */
[----:B------:R-:W-:Y:S01]  /*7ed0*/  IMAD.U32 R6, R8, 0x20, R6 ;  /* 0x0000002008067824 */ /* 0x000fe200078e0006 */
[----:B------:R-:W-:Y:S01]  /*7ee0*/  SHF.R.U32.HI R54, RZ, 0x10, R19 ;  /* 0x00000010ff367819 */ /* 0x000fe20000011613 */
[----:B------:R-:W-:-:S04]  /*7ef0*/  DEPBAR.LE SB0, 0x1 ;  /* 0x000080400000791a */ /* 0x000fc80000000000 */
[----:B------:R-:W-:Y:S01]  /*7f00*/  SHF.R.U64 R55, R20, 0x10, R21 ;  /* 0x0000001014377819 */ /* 0x000fe20000001215 */
[----:B------:R-:W-:Y:S01]  /*7f10*/  IMAD.MOV.U32 R20, RZ, RZ, R15 ;  /* 0x000000ffff147224 */ /* 0x000fe200078e000f */
[----:B------:R-:W-:Y:S01]  /*7f20*/  SHF.R.U32.HI R46, RZ, 0x10, R21 ;  /* 0x00000010ff2e7819 */ /* 0x000fe20000011615 */
[----:B------:R-:W-:Y:S01]  /*7f30*/  IMAD.MOV.U32 R21, RZ, RZ, R14 ;  /* 0x000000ffff157224 */ /* 0x000fe200078e000e */
[----:B------:R-:W-:Y:S01]  /*7f40*/  SHF.R.U64 R31, R12, 0x10, R13 ;  /* 0x000000100c1f7819 */ /* 0x000fe2000000120d */
[----:B------:R-:W-:Y:S01]  /*7f50*/  BSSY B1, `(.L_x_103) ;  /* 0x0000126000017945 */ /* 0x000fe20003800000 */
[----:B------:R-:W-:Y:S02]  /*7f60*/  SHF.R.U32.HI R22, RZ, 0x10, R25 ;  /* 0x00000010ff167819 */ /* 0x000fe40000011619 */
[----:B------:R-:W-:Y:S01]  /*7f70*/  SHF.R.U64 R19, R14, 0x10, R15 ;  /* 0x000000100e137819 */ /* 0x000fe2000000120f */
[----:B------:R-:W-:Y:S01]  /*7f80*/  IMAD.MOV.U32 R14, RZ, RZ, R17 ;  /* 0x000000ffff0e7224 */ /* 0x000fe200078e0011 */
[----:B------:R-:W-:Y:S01]  /*7f90*/  SHF.R.U32.HI R12, RZ, 0x10, R15 ;  /* 0x00000010ff0c7819 */ /* 0x000fe2000001160f */
[----:B------:R-:W-:Y:S01]  /*7fa0*/  IMAD.MOV.U32 R15, RZ, RZ, R16 ;  /* 0x000000ffff0f7224 */ /* 0x000fe200078e0010 */
[----:B------:R-:W-:-:S02]  /*7fb0*/  SHF.R.U32.HI R25, RZ, 0x10, R11 ;  /* 0x00000010ff197819 */ /* 0x000fc4000001160b */
[----:B------:R-:W-:Y:S02]  /*7fc0*/  SHF.R.U32.HI R18, RZ, 0x10, R13 ;  /* 0x00000010ff127819 */ /* 0x000fe4000001160d */
[----:B------:R-:W-:Y:S02]  /*7fd0*/  IADD3 R7, R6, 0x10, RZ ;  /* 0x0000001006077810 */ /* 0x000fe40007ffe0ff */
[--C-:B------:R-:W-:Y:S02]  /*7fe0*/  SHF.R.U64 R13, R16, 0x10, R17.reuse ;  /* 0x00000010100d7819 */ /* 0x100fe40000001211 */
[----:B------:R-:W-:Y:S02]  /*7ff0*/  SHF.R.U32.HI R11, RZ, 0x10, R17 ;  /* 0x00000010ff0b7819 */ /* 0x000fe40000011611 */
[----:B------:R-:W-:Y:S02]  /*8000*/  @P1 IADD3 R7, R6, -0x10, RZ ;  /* 0xfffffff006071810 */ /* 0x000fe40007ffe0ff */
[----:B------:R-:W-:-:S02]  /*8010*/  PRMT R42, R42, 0x5410, R22 ;  /* 0x000054102a2a7816 */ /* 0x000fc40000000016 */
[----:B------:R-:W-:Y:S02]  /*8020*/  PRMT R35, R35, 0x5410, R26 ;  /* 0x0000541023237816 */ /* 0x000fe4000000001a */
[----:B------:R-:W-:Y:S02]  /*8030*/  PRMT R44, R44, 0x5410, R23 ;  /* 0x000054102c2c7816 */ /* 0x000fe40000000017 */
[----:B------:R-:W-:Y:S02]  /*8040*/  PRMT R36, R36, 0x5410, R27 ;  /* 0x0000541024247816 */ /* 0x000fe4000000001b */
[----:B------:R-:W-:Y:S02]  /*8050*/  PRMT R45, R45, 0x5410, R24 ;  /* 0x000054102d2d7816 */ /* 0x000fe40000000018 */
[----:B------:R-:W-:Y:S02]  /*8060*/  PRMT R31, R34, 0x5410, R31 ;  /* 0x00005410221f7816 */ /* 0x000fe4000000001f */
        /* <DEDUP_REMOVED lines=15> */
[----:B------:R-:W-:Y:S02]  /*8160*/  LEA R22, R6, 0x6100, 0x1 ;  /* 0x0000610006167811 */ /* 0x000fe400078e08ff */
[----:B------:R-:W-:Y:S02]  /*8170*/  LEA R23, R7, 0x6100, 0x1 ;  /* 0x0000610007177811 */ /* 0x000fe400078e08ff */
[----:B------:R-:W-:Y:S02]  /*8180*/  PRMT R27, R15, 0x5410, R13 ;  /* 0x000054100f1b7816 */ /* 0x000fe4000000000d */
[----:B------:R-:W-:Y:S01]  /*8190*/  PRMT R34, R14, 0x5410, R11 ;  /* 0x000054100e227816 */ /* 0x000fe2000000000b */
[----:B------:R-:W-:Y:S06]  /*81a0*/  BAR.SYNC.DEFER_BLOCKING 0x0 ;  /* 0x0000000000007b1d */ /* 0x000fec0000010000 */
[----:B------:R-:W-:Y:S05]  /*81b0*/  @P0 BRA `(.L_x_104) ;  /* 0x00000ff000000947 */ /* 0x000fea0003800000 */
[----:B------:R-:W-:Y:S01]  /*81c0*/  ISETP.GE.AND P0, PT, R38, c[0x0][0x27c], PT ;  /* 0x00009f0026007a0c */ /* 0x000fe20003f06270 */
[----:B------:R-:W-:-:S12]  /*81d0*/  BSSY B0, `(.L_x_105) ;  /* 0x0000028000007945 */ /* 0x000fd80003800000 */
[----:B------:R-:W-:Y:S05]  /*81e0*/  @P0 BRA `(.L_x_106) ;  /* 0x0000026000000947 */ /* 0x000fea0003800000 */
[----:B------:R-:W1:Y:S01]  /*81f0*/  LDS.128 R8, [R22] ;  /* 0x0000000016087984 */ /* 0x000e620000000c00 */
[C---:B------:R-:W-:Y:S01]  /*8200*/  IMAD.U32 R6, R28.reuse, 0x10000, RZ ;  /* 0x000100001c067824 */ /* 0x040fe200078e00ff */
[----:B------:R-:W-:Y:S02]  /*8210*/  LOP3.LUT R14, R28, 0xffff0000, RZ, 0xc0, !PT ;  /* 0xffff00001c0e7812 */ /* 0x000fe400078ec0ff */
[----:B------:R-:W-:Y:S02]  /*8220*/  LOP3.LUT R7, R59, 0xffff0000, RZ, 0xc0, !PT ;  /* 0xffff00003b077812 */ /* 0x000fe400078ec0ff */
[C---:B-1----:R-:W-:Y:S01]  /*8230*/  SHF.L.U32 R13, R8.reuse, 0x10, RZ ;  /* 0x00000010080d7819 */ /* 0x042fe200000006ff */
[----:B------:R-:W-:Y:S01]  /*8240*/  IMAD.U32 R19, R11, 0x10000, RZ ;  /* 0x000100000b137824 */ /* 0x000fe200078e00ff */
[----:B------:R-:W-:Y:S02]  /*8250*/  LOP3.LUT R12, R8, 0xffff0000, RZ, 0xc0, !PT ;  /* 0xffff0000080c7812 */ /* 0x000fe400078ec0ff */
[----:B------:R-:W-:-:S02]  /*8260*/  SHF.L.U32 R8, R59, 0x10, RZ ;  /* 0x000000103b087819 */ /* 0x000fc400000006ff */
[C---:B------:R-:W-:Y:S01]  /*8270*/  SHF.L.U32 R16, R9.reuse, 0x10, RZ ;  /* 0x0000001009107819 */ /* 0x040fe200000006ff */
[----:B------:R-:W-:Y:S01]  /*8280*/  FMUL.FTZ R18, R12, R6 ;  /* 0x000000060c127220 */ /* 0x000fe20000410000 */
[----:B------:R-:W-:Y:S02]  /*8290*/  LOP3.LUT R9, R9, 0xffff0000, RZ, 0xc0, !PT ;  /* 0xffff000009097812 */ /* 0x000fe400078ec0ff */
[C---:B------:R-:W-:Y:S01]  /*82a0*/  SHF.L.U32 R17, R10.reuse, 0x10, RZ ;  /* 0x000000100a117819 */ /* 0x040fe200000006ff */
[-C--:B------:R-:W-:Y:S01]  /*82b0*/  FFMA.FTZ R21, R13, R8.reuse, -R18 ;  /* 0x000000080d157223 */ /* 0x080fe20000010812 */
[----:B------:R-:W-:Y:S01]  /*82c0*/  LOP3.LUT R15, R10, 0xffff0000, RZ, 0xc0, !PT ;  /* 0xffff00000a0f7812 */ /* 0x000fe200078ec0ff */
[----:B------:R-:W-:Y:S01]  /*82d0*/  FMUL.FTZ R10, R12, R8 ;  /* 0x000000080c0a7220 */ /* 0x000fe20000410000 */
[----:B------:R-:W-:Y:S01]  /*82e0*/  LOP3.LUT R12, R11, 0xffff0000, RZ, 0xc0, !PT ;  /* 0xffff00000b0c7812 */ /* 0x000fe200078ec0ff */
[----:B------:R-:W-:Y:S01]  /*82f0*/  FMUL.FTZ R11, R9, R14 ;  /* 0x0000000e090b7220 */ /* 0x000fe20000410000 */
[----:B------:R-:W-:Y:S01]  /*8300*/  LOP3.LUT R8, R54, 0xffff0000, RZ, 0xc0, !PT ;  /* 0xffff000036087812 */ /* 0x000fe200078ec0ff */
[----:B------:R-:W-:Y:S01]  /*8310*/  FFMA.FTZ R20, R13, R6, R10 ;  /* 0x000000060d147223 */ /* 0x000fe2000001000a */
[----:B------:R-:W-:Y:S01]  /*8320*/  LOP3.LUT R6, R48, 0xffff0000, RZ, 0xc0, !PT ;  /* 0xffff000030067812 */ /* 0x000fe200078ec0ff */
[-C--:B------:R-:W-:Y:S01]  /*8330*/  FMUL.FTZ R10, R9, R7.reuse ;  /* 0x00000007090a7220 */ /* 0x080fe20000410000 */
[----:B------:R-:W-:Y:S01]  /*8340*/  SHF.L.U32 R9, R54, 0x10, RZ ;  /* 0x0000001036097819 */ /* 0x000fe200000006ff */
[----:B------:R-:W-:Y:S01]  /*8350*/  FFMA.FTZ R18, R16, R7, -R11 ;  /* 0x0000000710127223 */ /* 0x000fe2000001080b */
[----:B------:R-:W-:Y:S01]  /*8360*/  SHF.L.U32 R7, R48, 0x10, RZ ;  /* 0x0000001030077819 */ /* 0x000fe200000006ff */
[----:B------:R-:W-:-:S02]  /*8370*/  FFMA.FTZ R16, R16, R14, R10 ;  /* 0x0000000e10107223 */ /* 0x000fc4000001000a */
[C---:B------:R-:W-:Y:S02]  /*8380*/  FMUL.FTZ R10, R15.reuse, R9 ;  /* 0x000000090f0a7220 */ /* 0x040fe40000410000 */
[----:B------:R-:W-:Y:S02]  /*8390*/  FMUL.FTZ R11, R15, R7 ;  /* 0x000000070f0b7220 */ /* 0x000fe40000410000 */
[C---:B------:R-:W-:Y:S02]  /*83a0*/  FMUL.FTZ R13, R12.reuse, R6 ;  /* 0x000000060c0d7220 */ /* 0x040fe40000410000 */
[----:B------:R-:W-:Y:S02]  /*83b0*/  FMUL.FTZ R12, R12, R8 ;  /* 0x000000080c0c7220 */ /* 0x000fe40000410000 */
[C---:B------:R-:W-:Y:S01]  /*83c0*/  FFMA.FTZ R14, R17.reuse, R9, -R11 ;  /* 0x00000009110e7223 */ /* 0x040fe2000001080b */
[----:B------:R-:W-:Y:S01]  /*83d0*/  F2FP.BF16.PACK_AB R9, R16, R18 ;  /* 0x000000121009723e */ /* 0x000fe200000010ff */
[----:B------:R-:W-:-:S02]  /*83e0*/  FFMA.FTZ R10, R17, R7, R10 ;  /* 0x00000007110a7223 */ /* 0x000fc4000001000a */
[C---:B------:R-:W-:Y:S01]  /*83f0*/  FFMA.FTZ R7, R19.reuse, R8, -R13 ;  /* 0x0000000813077223 */ /* 0x040fe2000001080d */
[----:B------:R-:W-:Y:S01]  /*8400*/  F2FP.BF16.PACK_AB R8, R20, R21 ;  /* 0x000000151408723e */ /* 0x000fe200000010ff */
[----:B------:R-:W-:Y:S01]  /*8410*/  FFMA.FTZ R11, R19, R6, R12 ;  /* 0x00000006130b7223 */ /* 0x000fe2000001000c */
[----:B------:R-:W-:-:S04]  /*8420*/  F2FP.BF16.PACK_AB R10, R10, R14 ;  /* 0x0000000e0a0a723e */ /* 0x000fc800000010ff */
[----:B------:R-:W-:-:S05]  /*8430*/  F2FP.BF16.PACK_AB R11, R11, R7 ;  /* 0x000000070b0b723e */ /* 0x000fca00000010ff */
[----:B------:R1:W-:Y:S02]  /*8440*/  STS.128 [R22], R8 ;  /* 0x0000000816007388 */ /* 0x0003e40000000c00 */
.L_x_106:
[----:B------:R-:W-:Y:S05]  /*8450*/  BSYNC B0 ;  /* 0x0000000000007941 */ /* 0x000fea0003800000 */
.L_x_105:
[----:B------:R-:W-:Y:S01]  /*8460*/  IADD3 R6, R38, 0x8, RZ ;  /* 0x0000000826067810 */ /* 0x000fe20007ffe0ff */
[----:B------:R-:W-:Y:S03]  /*8470*/  BSSY B0, `(.L_x_107) ;  /* 0x0000029000007945 */ /* 0x000fe60003800000 */
[----:B------:R-:W-:-:S13]  /*8480*/  ISETP.GE.AND P0, PT, R6, c[0x0][0x27c], PT ;  /* 0x00009f0006007a0c */ /* 0x000fda0003f06270 */
[----:B------:R-:W-:Y:S05]  /*8490*/  @P0 BRA `(.L_x_108) ;  /* 0x0000026000000947 */ /* 0x000fea0003800000 */
[----:B-1----:R-:W1:Y:S01]  /*84a0*/  LDS.128 R8, [R23] ;  /* 0x0000000017087984 */ /* 0x002e620000000c00 */
        /* <DEDUP_REMOVED lines=16> */
[C---:B------:R-:W-:Y:S01]  /*85b0*/  LOP3.LUT R8, R46.reuse, 0xffff0000, RZ, 0xc0, !PT ;  /* 0xffff00002e087812 */ /* 0x040fe200078ec0ff */
[----:B------:R-:W-:Y:S01]  /*85c0*/  FFMA.FTZ R20, R13, R6, R10 ;  /* 0x000000060d147223 */ /* 0x000fe2000001000a */
[----:B------:R-:W-:Y:S01]  /*85d0*/  LOP3.LUT R6, R29, 0xffff0000, RZ, 0xc0, !PT ;  /* 0xffff00001d067812 */ /* 0x000fe200078ec0ff */
[-C--:B------:R-:W-:Y:S01]  /*85e0*/  FMUL.FTZ R10, R9, R7.reuse ;  /* 0x00000007090a7220 */ /* 0x080fe20000410000 */
[----:B------:R-:W-:Y:S01]  /*85f0*/  SHF.L.U32 R9, R46, 0x10, RZ ;  /* 0x000000102e097819 */ /* 0x000fe200000006ff */
[C---:B------:R-:W-:Y:S01]  /*8600*/  FFMA.FTZ R18, R16.reuse, R7, -R11 ;  /* 0x0000000710127223 */ /* 0x040fe2000001080b */
        /* <DEDUP_REMOVED lines=15> */
.L_x_108:
[----:B------:R-:W-:Y:S05]  /*8700*/  BSYNC B0 ;  /* 0x0000000000007941 */ /* 0x000fea0003800000 */
.L_x_107:
[----:B------:R-:W-:Y:S01]  /*8710*/  IADD3 R6, R38, 0x10, RZ ;  /* 0x0000001026067810 */ /* 0x000fe20007ffe0ff */
[----:B------:R-:W-:Y:S03]  /*8720*/  BSSY B0, `(.L_x_109) ;  /* 0x0000029000007945 */ /* 0x000fe60003800000 */
[----:B------:R-:W-:-:S13]  /*8730*/  ISETP.GE.AND P0, PT, R6, c[0x0][0x27c], PT ;  /* 0x00009f0006007a0c */ /* 0x000fda0003f06270 */
[----:B------:R-:W-:Y:S05]  /*8740*/  @P0 BRA `(.L_x_110) ;  /* 0x0000026000000947 */ /* 0x000fea0003800000 */
[----:B-1----:R-:W1:Y:S01]  /*8750*/  LDS.128 R8, [R22+0x2000] ;  /* 0x0020000016087984 */ /* 0x002e620000000c00 */
        /* <DEDUP_REMOVED lines=36> */
[----:B------:R1:W-:Y:S02]  /*89a0*/  STS.128 [R22+0x2000], R8 ;  /* 0x0020000816007388 */ /* 0x0003e40000000c00 */
.L_x_110:
[----:B------:R-:W-:Y:S05]  /*89b0*/  BSYNC B0 ;  /* 0x0000000000007941 */ /* 0x000fea0003800000 */
.L_x_109:
        /* <DEDUP_REMOVED lines=42> */
.L_x_112:
[----:B------:R-:W-:Y:S05]  /*8c60*/  BSYNC B0 ;  /* 0x0000000000007941 */ /* 0x000fea0003800000 */
.L_x_111:
        /* <DEDUP_REMOVED lines=42> */
.L_x_114:
[----:B------:R-:W-:Y:S05]  /*8f10*/  BSYNC B0 ;  /* 0x0000000000007941 */ /* 0x000fea0003800000 */
.L_x_113:
[----:B------:R-:W-:-:S04]  /*8f20*/  IADD3 R6, R38, 0x28, RZ ;  /* 0x0000002826067810 */ /* 0x000fc80007ffe0ff */
        /* <DEDUP_REMOVED lines=40> */
.L_x_104:
[----:B------:R-:W-:Y:S05]  /*91b0*/  BSYNC B1 ;  /* 0x0000000000017941 */ /* 0x000fea0003800000 */
.L_x_103:
[----:B------:R-:W-:-:S04]  /*91c0*/  IADD3 R6, R64, 0x40, RZ ;  /* 0x0000004040067810 */ /* 0x000fc80007ffe0ff */
[----:B------:R-:W-:-:S13]  /*91d0*/  ISETP.GE.AND P0, PT, R6, R32, PT ;  /* 0x000000200600720c */ /* 0x000fda0003f06270 */
[----:B------:R-:W-:Y:S05]  /*91e0*/  @P0 BRA `(.L_x_115) ;  /* 0x0000411000000947 */ /* 0x000fea0003800000 */
[----:B------:R-:W-:Y:S01]  /*91f0*/  ISETP.GE.AND P0, PT, R38, c[0x0][0x27c], PT ;  /* 0x00009f0026007a0c */ /* 0x000fe20003f06270 */
[----:B------:R-:W-:-:S12]  /*9200*/  BSSY B0, `(.L_x_116) ;  /* 0x0000028000007945 */ /* 0x000fd80003800000 */
        /* <DEDUP_REMOVED lines=10> */
[-C--:B------:R-:W-:Y:S01]  /*92b0*/  FMUL.FTZ R18, R6, R12.reuse ;  /* 0x0000000c06127220 */ /* 0x080fe20000410000 */
[----:B------:R-:W-:Y:S02]  /*92c0*/  LOP3.LUT R9, R9, 0xffff0000, RZ, 0xc0, !PT ;  /* 0xffff000009097812 */ /* 0x000fe400078ec0ff */
[----:B------:R-:W-:Y:S01]  /*92d0*/  SHF.L.U32 R17, R10, 0x10, RZ ;  /* 0x000000100a117819 */ /* 0x000fe200000006ff */
[----:B------:R-:W-:Y:S01]  /*92e0*/  FFMA.FTZ R21, R8, R13, -R18 ;  /* 0x0000000d08157223 */ /* 0x000fe20000010812 */
[----:B------:R-:W-:Y:S01]  /*92f0*/  LOP3.LUT R15, R10, 0xffff0000, RZ, 0xc0, !PT ;  /* 0xffff00000a0f7812 */ /* 0x000fe200078ec0ff */
[----:B------:R-:W-:Y:S01]  /*9300*/  FMUL.FTZ R10, R8, R12 ;  /* 0x0000000c080a7220 */ /* 0x000fe20000410000 */
[----:B------:R-:W-:Y:S01]  /*9310*/  LOP3.LUT R12, R11, 0xffff0000, RZ, 0xc0, !PT ;  /* 0xffff00000b0c7812 */ /* 0x000fe200078ec0ff */
[----:B------:R-:W-:Y:S01]  /*9320*/  FMUL.FTZ R11, R14, R9 ;  /* 0x000000090e0b7220 */ /* 0x000fe20000410000 */
[----:B------:R-:W-:Y:S01]  /*9330*/  LOP3.LUT R8, R54, 0xffff0000, RZ, 0xc0, !PT ;  /* 0xffff000036087812 */ /* 0x000fe200078ec0ff */
[----:B------:R-:W-:Y:S01]  /*9340*/  FFMA.FTZ R20, R6, R13, R10 ;  /* 0x0000000d06147223 */ /* 0x000fe2000001000a */
[----:B------:R-:W-:Y:S01]  /*9350*/  LOP3.LUT R6, R48, 0xffff0000, RZ, 0xc0, !PT ;  /* 0xffff000030067812 */ /* 0x000fe200078ec0ff */
[C---:B------:R-:W-:Y:S01]  /*9360*/  FMUL.FTZ R10, R7.reuse, R9 ;  /* 0x00000009070a7220 */ /* 0x040fe20000410000 */
[----:B------:R-:W-:Y:S01]  /*9370*/  SHF.L.U32 R9, R54, 0x10, RZ ;  /* 0x0000001036097819 */ /* 0x000fe200000006ff */
[-C--:B------:R-:W-:Y:S01]  /*9380*/  FFMA.FTZ R18, R7, R16.reuse, -R11 ;  /* 0x0000001007127223 */ /* 0x080fe2000001080b */
[----:B------:R-:W-:Y:S01]  /*9390*/  SHF.L.U32 R7, R48, 0x10, RZ ;  /* 0x0000001030077819 */ /* 0x000fe200000006ff */
[----:B------:R-:W-:-:S02]  /*93a0*/  FFMA.FTZ R16, R14, R16, R10 ;  /* 0x000000100e107223 */ /* 0x000fc4000001000a */
[-C--:B------:R-:W-:Y:S02]  /*93b0*/  FMUL.FTZ R10, R9, R15.reuse ;  /* 0x0000000f090a7220 */ /* 0x080fe40000410000 */
[----:B------:R-:W-:Y:S02]  /*93c0*/  FMUL.FTZ R11, R7, R15 ;  /* 0x0000000f070b7220 */ /* 0x000fe40000410000 */
[-C--:B------:R-:W-:Y:S02]  /*93d0*/  FMUL.FTZ R13, R6, R12.reuse ;  /* 0x0000000c060d7220 */ /* 0x080fe40000410000 */
[----:B------:R-:W-:Y:S02]  /*93e0*/  FMUL.FTZ R12, R8, R12 ;  /* 0x0000000c080c7220 */ /* 0x000fe40000410000 */
[-C--:B------:R-:W-:Y:S01]  /*93f0*/  FFMA.FTZ R14, R9, R17.reuse, -R11 ;  /* 0x00000011090e7223 */ /* 0x080fe2000001080b */
[----:B------:R-:W-:Y:S01]  /*9400*/  F2FP.BF16.PACK_AB R9, R16, R18 ;  /* 0x000000121009723e */ /* 0x000fe200000010ff */
[----:B------:R-:W-:-:S02]  /*9410*/  FFMA.FTZ R10, R7, R17, R10 ;  /* 0x00000011070a7223 */ /* 0x000fc4000001000a */
[----:B------:R-:W-:Y:S01]  /*9420*/  FFMA.FTZ R7, R8, R19, -R13 ;  /* 0x0000001308077223 */ /* 0x000fe2000001080d */
[----:B------:R-:W-:Y:S01]  /*9430*/  F2FP.BF16.PACK_AB R8, R20, R21 ;  /* 0x000000151408723e */ /* 0x000fe200000010ff */
[----:B------:R-:W-:Y:S01]  /*9440*/  FFMA.FTZ R11, R6, R19, R12 ;  /* 0x00000013060b7223 */ /* 0x000fe2000001000c */
[----:B------:R-:W-:-:S04]  /*9450*/  F2FP.BF16.PACK_AB R10, R10, R14 ;  /* 0x0000000e0a0a723e */ /* 0x000fc800000010ff */
[----:B------:R-:W-:-:S05]  /*9460*/  F2FP.BF16.PACK_AB R11, R11, R7 ;  /* 0x000000070b0b723e */ /* 0x000fca00000010ff */
[----:B------:R1:W-:Y:S02]  /*9470*/  STS.128 [R22+0x1000], R8 ;  /* 0x0010000816007388 */ /* 0x0003e40000000c00 */
.L_x_117:
[----:B------:R-:W-:Y:S05]  /*9480*/  BSYNC B0 ;  /* 0x0000000000007941 */ /* 0x000fea0003800000 */
.L_x_116:
        /* <DEDUP_REMOVED lines=42> */
.L_x_119:
[----:B------:R-:W-:Y:S05]  /*9730*/  BSYNC B0 ;  /* 0x0000000000007941 */ /* 0x000fea0003800000 */
.L_x_118:
        /* <DEDUP_REMOVED lines=42> */
.L_x_121:
[----:B------:R-:W-:Y:S05]  /*99e0*/  BSYNC B0 ;  /* 0x0000000000007941 */ /* 0x000fea0003800000 */
.L_x_120:
        /* <DEDUP_REMOVED lines=42> */
.L_x_123:
[----:B------:R-:W-:Y:S05]  /*9c90*/  BSYNC B0 ;  /* 0x0000000000007941 */ /* 0x000fea0003800000 */
.L_x_122:
        /* <DEDUP_REMOVED lines=42> */
.L_x_125:
[----:B------:R-:W-:Y:S05]  /*9f40*/  BSYNC B0 ;  /* 0x0000000000007941 */ /* 0x000fea0003800000 */
.L_x_124:
        /* <DEDUP_REMOVED lines=22> */
[C---:B------:R-:W-:Y:S01]  /*a0b0*/  LOP3.LUT R6, R34.reuse, 0xffff0000, RZ, 0xc0, !PT ;  /* 0xffff000022067812 */ /* 0x040fe200078ec0ff */
[----:B------:R-:W-:Y:S01]  /*a0c0*/  FMUL.FTZ R10, R7, R9 ;  /* 0x00000009070a7220 */ /* 0x000fe20000410000 */
        /* <DEDUP_REMOVED lines=16> */
[----:B------:R1:W-:Y:S01]  /*a1d0*/  STS.128 [R23+0x5000], R8 ;  /* 0x0050000817007388 */ /* 0x0003e20000000c00 */
[----:B------:R-:W-:Y:S05]  /*a1e0*/  BRA `(.L_x_115) ;  /* 0x0000311000007947 */ /* 0x000fea0003800000 */
.L_x_100:
        /* <DEDUP_REMOVED lines=15> */
[C---:B------:R-:W-:Y:S01]  /*a2e0*/  ISETP.GE.AND P0, PT, R66.reuse, c[0x0][0x27c], PT ;  /* 0x00009f0042007a0c */ /* 0x040fe20003f06270 */
[----:B------:R-:W-:Y:S01]  /*a2f0*/  CS2R R22, SRZ ;  /* 0x0000000000167805 */ /* 0x000fe2000001ff00 */
[----:B------:R-:W-:Y:S01]  /*a300*/  CS2R R20, SRZ ;  /* 0x0000000000147805 */ /* 0x000fe2000001ff00 */
[----:B------:R-:W-:Y:S01]  /*a310*/  CS2R R10, SRZ ;  /* 0x00000000000a7805 */ /* 0x000fe2000001ff00 */
[----:B------:R-:W-:Y:S01]  /*a320*/  CS2R R8, SRZ ;  /* 0x0000000000087805 */ /* 0x000fe2000001ff00 */
[----:B------:R-:W-:-:S02]  /*a330*/  IADD3 R14, R66, 0x10, RZ ;  /* 0x00000010420e7810 */ /* 0x000fc40007ffe0ff */
[----:B------:R-:W-:-:S06]  /*a340*/  IADD3 R15, R66, 0x20, RZ ;  /* 0x00000020420f7810 */ /* 0x000fcc0007ffe0ff */
[----:B------:R-:W-:-:S04]  /*a350*/  @!P0 IMAD.WIDE R12, R66, 0x2, R34 ;  /* 0x00000002420c8825 */ /* 0x000fc800078e0222 */
[----:B------:R-:W-:Y:S01]  /*a360*/  @!P0 IMAD.WIDE R6, R66, 0x2, R32 ;  /* 0x0000000242068825 */ /* 0x000fe200078e0220 */
[----:B------:R1:W5:Y:S01]  /*a370*/  @!P0 LD.E.128 R20, [R12.64] ;  /* 0x000000060c148980 */ /* 0x000362000c101d00 */
[----:B------:R-:W-:-:S03]  /*a380*/  ISETP.GE.AND P1, PT, R14, c[0x0][0x27c], PT ;  /* 0x00009f000e007a0c */ /* 0x000fc60003f26270 */
[----:B------:R2:W5:Y:S01]  /*a390*/  @!P0 LD.E.128 R8, [R6.64] ;  /* 0x0000000606088980 */ /* 0x000562000c101d00 */
[----:B------:R-:W-:Y:S01]  /*a3a0*/  ISETP.GE.AND P0, PT, R15, c[0x0][0x27c], PT ;  /* 0x00009f000f007a0c */ /* 0x000fe20003f06270 */
[----:B------:R-:W-:Y:S01]  /*a3b0*/  CS2R R26, SRZ ;  /* 0x00000000001a7805 */ /* 0x000fe2000001ff00 */
[----:B------:R-:W-:Y:S01]  /*a3c0*/  CS2R R24, SRZ ;  /* 0x0000000000187805 */ /* 0x000fe2000001ff00 */
[----:B------:R-:W-:Y:S01]  /*a3d0*/  CS2R R30, SRZ ;  /* 0x00000000001e7805 */ /* 0x000fe2000001ff00 */
[----:B------:R-:W-:Y:S01]  /*a3e0*/  CS2R R28, SRZ ;  /* 0x00000000001c7805 */ /* 0x000fe2000001ff00 */
[----:B------:R-:W-:Y:S01]  /*a3f0*/  CS2R R18, SRZ ;  /* 0x0000000000127805 */ /* 0x000fe2000001ff00 */
[----:B------:R-:W-:Y:S01]  /*a400*/  CS2R R16, SRZ ;  /* 0x0000000000107805 */ /* 0x000fe2000001ff00 */
[----:B-1----:R-:W-:Y:S02]  /*a410*/  CS2R R12, SRZ ;  /* 0x00000000000c7805 */ /* 0x002fe4000001ff00 */
[----:B--2---:R-:W-:-:S04]  /*a420*/  @!P1 SHF.R.S32.HI R7, RZ, 0x1f, R14 ;  /* 0x0000001fff079819 */ /* 0x004fc8000001140e */
[----:B------:R-:W-:Y:S02]  /*a430*/  @!P0 SHF.R.S32.HI R6, RZ, 0x1f, R15 ;  /* 0x0000001fff068819 */ /* 0x000fe4000001140f */
[----:B------:R-:W-:Y:S02]  /*a440*/  @!P1 LEA.HI R7, R7, R14, RZ, 0x3 ;  /* 0x0000000e07079211 */ /* 0x000fe400078f18ff */
[----:B------:R-:W-:Y:S02]  /*a450*/  @!P0 LEA.HI R6, R6, R15, RZ, 0x3 ;  /* 0x0000000f06068211 */ /* 0x000fe400078f18ff */
[----:B------:R-:W-:Y:S01]  /*a460*/  @!P1 LOP3.LUT R7, R7, 0xfffffff8, RZ, 0xc0, !PT ;  /* 0xfffffff807079812 */ /* 0x000fe200078ec0ff */
[----:B------:R-:W-:Y:S01]  /*a470*/  CS2R R14, SRZ ;  /* 0x00000000000e7805 */ /* 0x000fe2000001ff00 */
[----:B------:R-:W-:-:S03]  /*a480*/  @!P0 LOP3.LUT R6, R6, 0xfffffff8, RZ, 0xc0, !PT ;  /* 0xfffffff806068812 */ /* 0x000fc600078ec0ff */
[----:B------:R-:W-:-:S04]  /*a490*/  @!P1 IMAD.WIDE R38, R7, 0x2, R34 ;  /* 0x0000000207269825 */ /* 0x000fc800078e0222 */
[C---:B------:R-:W-:Y:S01]  /*a4a0*/  @!P0 IMAD.WIDE R36, R6.reuse, 0x2, R34 ;  /* 0x0000000206248825 */ /* 0x040fe200078e0222 */
[----:B------:R1:W5:Y:S03]  /*a4b0*/  @!P1 LD.E.128 R24, [R38.64] ;  /* 0x0000000626189980 */ /* 0x000366000c101d00 */
[--C-:B------:R-:W-:Y:S01]  /*a4c0*/  @!P1 IMAD.WIDE R34, R7, 0x2, R32.reuse ;  /* 0x0000000207229825 */ /* 0x100fe200078e0220 */
[----:B------:R1:W5:Y:S03]  /*a4d0*/  @!P0 LD.E.128 R28, [R36.64] ;  /* 0x00000006241c8980 */ /* 0x000366000c101d00 */
[----:B------:R-:W-:Y:S01]  /*a4e0*/  @!P0 IMAD.WIDE R6, R6, 0x2, R32 ;  /* 0x0000000206068825 */ /* 0x000fe200078e0220 */
[----:B------:R1:W5:Y:S04]  /*a4f0*/  @!P1 LD.E.128 R12, [R34.64] ;  /* 0x00000006220c9980 */ /* 0x000368000c101d00 */
[----:B------:R1:W5:Y:S02]  /*a500*/  @!P0 LD.E.128 R16, [R6.64] ;  /* 0x0000000606108980 */ /* 0x000364000c101d00 */
.L_x_127:
[----:B------:R-:W-:Y:S05]  /*a510*/  BSYNC B0 ;  /* 0x0000000000007941 */ /* 0x000fea0003800000 */
.L_x_126:
[----:B-----5:R-:W-:Y:S01]  /*a520*/  IMAD.MOV.U32 R51, RZ, RZ, R24 ;  /* 0x000000ffff337224 */ /* 0x020fe200078e0018 */
[----:B------:R-:W-:Y:S01]  /*a530*/  SHF.R.U64 R49, R24, 0x10, R25 ;  /* 0x0000001018317819 */ /* 0x000fe20000001219 */
[----:B-1----:R-:W-:Y:S01]  /*a540*/  IMAD R6, R177, -0x80, R63 ;  /* 0xffffff80b1067824 */ /* 0x002fe200078e023f */
[--C-:B------:R-:W-:Y:S01]  /*a550*/  SHF.R.U32.HI R44, RZ, 0x10, R25.reuse ;  /* 0x00000010ff2c7819 */ /* 0x100fe20000011619 */
[----:B------:R-:W-:Y:S01]  /*a560*/  IMAD.MOV.U32 R50, RZ, RZ, R25 ;  /* 0x000000ffff327224 */ /* 0x000fe200078e0019 */
[----:B------:R-:W-:Y:S01]  /*a570*/  PRMT R49, R51, 0x5410, R49 ;  /* 0x0000541033317816 */ /* 0x000fe20000000031 */
[--C-:B------:R-:W-:Y:S01]  /*a580*/  IMAD.MOV.U32 R46, RZ, RZ, R27.reuse ;  /* 0x000000ffff2e7224 */ /* 0x100fe200078e001b */
[----:B------:R-:W-:Y:S01]  /*a590*/  IMNMX R51, R6, 0x80, PT ;  /* 0x0000008006337817 */ /* 0x000fe20003800200 */
[----:B------:R-:W-:Y:S01]  /*a5a0*/  IMAD.MOV.U32 R58, RZ, RZ, R20 ;  /* 0x000000ffff3a7224 */ /* 0x000fe200078e0014 */
[----:B------:R-:W-:Y:S01]  /*a5b0*/  SHF.R.U64 R45, R26, 0x10, R27 ;  /* 0x000000101a2d7819 */ /* 0x000fe2000000121b */
[----:B------:R-:W-:Y:S01]  /*a5c0*/  IMAD.MOV.U32 R57, RZ, RZ, R21 ;  /* 0x000000ffff397224 */ /* 0x000fe200078e0015 */
[----:B------:R-:W-:Y:S01]  /*a5d0*/  ISETP.GE.AND P0, PT, R64, R51, PT ;  /* 0x000000334000720c */ /* 0x000fe20003f06270 */
[----:B------:R-:W-:Y:S01]  /*a5e0*/  IMAD.MOV.U32 R55, RZ, RZ, R22 ;  /* 0x000000ffff377224 */ /* 0x000fe200078e0016 */
[----:B------:R-:W-:Y:S01]  /*a5f0*/  SHF.R.U32.HI R40, RZ, 0x10, R27 ;  /* 0x00000010ff287819 */ /* 0x000fe2000001161b */
[----:B------:R-:W-:Y:S01]  /*a600*/  IMAD.MOV.U32 R54, RZ, RZ, R23 ;  /* 0x000000ffff367224 */ /* 0x000fe200078e0017 */
[----:B------:R-:W-:Y:S01]  /*a610*/  SHF.R.U64 R56, R20, 0x10, R21 ;  /* 0x0000001014387819 */ /* 0x000fe20000001215 */
[----:B------:R-:W-:Y:S01]  /*a620*/  IMAD.MOV.U32 R42, RZ, RZ, R29 ;  /* 0x000000ffff2a7224 */ /* 0x000fe200078e001d */
[----:B------:R-:W-:Y:S01]  /*a630*/  SHF.R.U32.HI R52, RZ, 0x10, R21 ;  /* 0x00000010ff347819 */ /* 0x000fe20000011615 */
[----:B------:R-:W-:Y:S01]  /*a640*/  IMAD.MOV.U32 R39, RZ, RZ, R30 ;  /* 0x000000ffff277224 */ /* 0x000fe200078e001e */
[----:B------:R-:W-:Y:S01]  /*a650*/  SHF.R.U64 R53, R22, 0x10, R23 ;  /* 0x0000001016357819 */ /* 0x000fe20000001217 */
[----:B------:R-:W-:Y:S01]  /*a660*/  IMAD.MOV.U32 R38, RZ, RZ, R31 ;  /* 0x000000ffff267224 */ /* 0x000fe200078e001f */
[----:B------:R-:W-:Y:S01]  /*a670*/  SHF.R.U32.HI R48, RZ, 0x10, R23 ;  /* 0x00000010ff307819 */ /* 0x000fe20000011617 */
[----:B------:R-:W-:Y:S01]  /*a680*/  IMAD.MOV.U32 R27, RZ, RZ, R12 ;  /* 0x000000ffff1b7224 */ /* 0x000fe200078e000c */
[--C-:B------:R-:W-:Y:S01]  /*a690*/  SHF.R.U64 R41, R28, 0x10, R29.reuse ;  /* 0x000000101c297819 */ /* 0x100fe2000000121d */
        /* <DEDUP_REMOVED lines=21> */
[----:B------:R-:W-:Y:S01]  /*a7f0*/  SHF.R.U32.HI R20, RZ, 0x10, R13 ;  /* 0x00000010ff147819 */ /* 0x000fe2000001160d */
[----:B------:R-:W-:Y:S01]  /*a800*/  IMAD.MOV.U32 R11, RZ, RZ, R18 ;  /* 0x000000ffff0b7224 */ /* 0x000fe200078e0012 */
[----:B------:R-:W-:Y:S01]  /*a810*/  SHF.R.U64 R13, R16, 0x10, R17 ;  /* 0x00000010100d7819 */ /* 0x000fe20000001211 */
[----:B------:R-:W-:Y:S01]  /*a820*/  IMAD.MOV.U32 R10, RZ, RZ, R19 ;  /* 0x000000ffff0a7224 */ /* 0x000fe200078e0013 */
[----:B------:R-:W-:Y:S01]  /*a830*/  SHF.R.U32.HI R8, RZ, 0x10, R17 ;  /* 0x00000010ff087819 */ /* 0x000fe20000011611 */
[----:B------:R-:W-:-:S04]  /*a840*/  DEPBAR.LE SB0, 0x1 ;  /* 0x000080400000791a */ /* 0x000fc80000000000 */
[--C-:B------:R-:W-:Y:S01]  /*a850*/  SHF.R.U64 R9, R18, 0x10, R19.reuse ;  /* 0x0000001012097819 */ /* 0x100fe20000001213 */
[----:B------:R-:W-:Y:S01]  /*a860*/  BSSY B1, `(.L_x_128) ;  /* 0x000015c000017945 */ /* 0x000fe20003800000 */
[----:B------:R-:W-:Y:S02]  /*a870*/  SHF.R.U32.HI R7, RZ, 0x10, R19 ;  /* 0x00000010ff077819 */ /* 0x000fe40000011613 */
        /* <DEDUP_REMOVED lines=22> */
[----:B------:R-:W-:Y:S01]  /*a9e0*/  PRMT R60, R10, 0x5410, R7 ;  /* 0x000054100a3c7816 */ /* 0x000fe20000000007 */
[----:B------:R-:W-:Y:S06]  /*a9f0*/  BAR.SYNC.DEFER_BLOCKING 0x0 ;  /* 0x0000000000007b1d */ /* 0x000fec0000010000 */
[----:B------:R-:W-:Y:S05]  /*aa00*/  @P0 BRA `(.L_x_129) ;  /* 0x0000141000000947 */ /* 0x000fea0003800000 */
[----:B------:R-:W-:Y:S01]  /*aa10*/  ISETP.GE.AND P0, PT, R66, c[0x0][0x27c], PT ;  /* 0x00009f0042007a0c */ /* 0x000fe20003f06270 */
[----:B------:R-:W-:-:S12]  /*aa20*/  BSSY B0, `(.L_x_130) ;  /* 0x0000065000007945 */ /* 0x000fd80003800000 */
[----:B------:R-:W-:Y:S05]  /*aa30*/  @P0 BRA `(.L_x_131) ;  /* 0x0000063000000947 */ /* 0x000fea0003800000 */
[----:B------:R-:W-:Y:S01]  /*aa40*/  IMAD.MOV.U32 R8, RZ, RZ, c[0x0][0x27c] ;  /* 0x00009f00ff087624 */ /* 0x000fe200078e00ff */
[----:B------:R-:W-:Y:S01]  /*aa50*/  LEA.HI R7, R64, R64, RZ, 0x1 ;  /* 0x0000004040077211 */ /* 0x000fe200078f08ff */
[----:B------:R-:W-:-:S03]  /*aa60*/  IMAD.SHL.U32 R6, R62, 0x40, RZ ;  /* 0x000000403e067824 */ /* 0x000fc600078e00ff */
[----:B------:R-:W-:Y:S02]  /*aa70*/  LEA.HI R8, R8, R59, RZ, 0x1d ;  /* 0x0000003b08087211 */ /* 0x000fe400078fe8ff */
[----:B------:R-:W-:Y:S02]  /*aa80*/  LOP3.LUT R7, R7, 0x7fffffe, RZ, 0xc0, !PT ;  /* 0x07fffffe07077812 */ /* 0x000fe400078ec0ff */
[----:B------:R-:W-:Y:S02]  /*aa90*/  SHF.R.S32.HI R10, RZ, 0x1f, R8 ;  /* 0x0000001fff0a7819 */ /* 0x000fe40000011408 */
[----:B------:R-:W-:Y:S02]  /*aaa0*/  IADD3 R7, R64, -R7, RZ ;  /* 0x8000000740077210 */ /* 0x000fe40007ffe0ff */
[----:B------:R-:W-:Y:S01]  /*aab0*/  LEA.HI R10, R10, R8, RZ, 0x2 ;  /* 0x000000080a0a7211 */ /* 0x000fe200078f10ff */
[----:B------:R-:W-:Y:S01]  /*aac0*/  IMAD.SHL.U32 R8, R8, 0x8, RZ ;  /* 0x0000000808087824 */ /* 0x000fe200078e00ff */
[----:B------:R-:W-:Y:S01]  /*aad0*/  LOP3.LUT R6, R6, 0xc0, RZ, 0xc0, !PT ;  /* 0x000000c006067812 */ /* 0x000fe200078ec0ff */
[----:B------:R-:W-:-:S03]  /*aae0*/  IMAD R7, R65, 0x8, R7 ;  /* 0x0000000841077824 */ /* 0x000fc600078e0207 */
[C---:B------:R-:W-:Y:S02]  /*aaf0*/  LOP3.LUT R9, R6.reuse, 0x18, R66, 0xf8, !PT ;  /* 0x0000001806097812 */ /* 0x040fe400078ef842 */
[----:B------:R-:W-:Y:S02]  /*ab00*/  SHF.R.U32.HI R11, RZ, 0x3, R6 ;  /* 0x00000003ff0b7819 */ /* 0x000fe40000011606 */
[----:B------:R-:W-:Y:S01]  /*ab10*/  LOP3.LUT R6, R6, 0x18, R8, 0xf8, !PT ;  /* 0x0000001806067812 */ /* 0x000fe200078ef808 */
[----:B------:R-:W-:Y:S01]  /*ab20*/  IMAD.SHL.U32 R8, R10, 0x400, RZ ;  /* 0x000004000a087824 */ /* 0x000fe200078e00ff */
[-C--:B------:R-:W-:Y:S02]  /*ab30*/  LOP3.LUT R9, R9, R11.reuse, RZ, 0x3c, !PT ;  /* 0x0000000b09097212 */ /* 0x080fe400078e3cff */
[----:B------:R-:W-:Y:S02]  /*ab40*/  SHF.L.U32 R7, R7, 0x5, RZ ;  /* 0x0000000507077819 */ /* 0x000fe400000006ff */
[----:B------:R-:W-:-:S02]  /*ab50*/  LOP3.LUT R6, R6, R11, RZ, 0x3c, !PT ;  /* 0x0000000b06067212 */ /* 0x000fc400078e3cff */
[----:B------:R-:W-:Y:S02]  /*ab60*/  LOP3.LUT R8, R8, 0x7ffff000, RZ, 0xc0, !PT ;  /* 0x7ffff00008087812 */ /* 0x000fe400078ec0ff */
[----:B------:R-:W-:Y:S02]  /*ab70*/  IADD3 R9, R7, R9, RZ ;  /* 0x0000000907097210 */ /* 0x000fe40007ffe0ff */
[----:B------:R-:W-:Y:S01]  /*ab80*/  IADD3 R6, R6, R8, R7 ;  /* 0x0000000806067210 */ /* 0x000fe20007ffe007 */
[----:B------:R-:W-:Y:S02]  /*ab90*/  IMAD.U32 R7, R53, 0x10000, RZ ;  /* 0x0001000035077824 */ /* 0x000fe400078e00ff */
[----:B------:R-:W-:Y:S01]  /*aba0*/  IMAD.SHL.U32 R33, R9, 0x2, RZ ;  /* 0x0000000209217824 */ /* 0x000fe200078e00ff */
[----:B------:R-:W-:Y:S02]  /*abb0*/  SHF.L.U32 R31, R6, 0x1, RZ ;  /* 0x00000001061f7819 */ /* 0x000fe400000006ff */
[----:B------:R-:W-:-:S02]  /*abc0*/  LOP3.LUT R6, R37, 0xffff0000, RZ, 0xc0, !PT ;  /* 0xffff000025067812 */ /* 0x000fc400078ec0ff */
[----:B------:R-:W1:Y:S04]  /*abd0*/  LDS.128 R12, [R33+0x6100] ;  /* 0x00610000210c7984 */ /* 0x000e680000000c00 */
[----:B------:R-:W2:Y:S01]  /*abe0*/  LDS.128 R8, [R31+0x6100] ;  /* 0x006100001f087984 */ /* 0x000ea20000000c00 */
[C---:B-1----:R-:W-:Y:S01]  /*abf0*/  IMAD.U32 R18, R12.reuse, 0x10000, RZ ;  /* 0x000100000c127824 */ /* 0x042fe200078e00ff */
[----:B------:R-:W-:Y:S01]  /*ac00*/  LOP3.LUT R21, R12, 0xffff0000, RZ, 0xc0, !PT ;  /* 0xffff00000c157812 */ /* 0x000fe200078ec0ff */
[----:B------:R-:W-:Y:S01]  /*ac10*/  IMAD.U32 R16, R14, 0x10000, RZ ;  /* 0x000100000e107824 */ /* 0x000fe200078e00ff */
[C---:B------:R-:W-:Y:S02]  /*ac20*/  SHF.L.U32 R22, R13.reuse, 0x10, RZ ;  /* 0x000000100d167819 */ /* 0x040fe400000006ff */
[----:B------:R-:W-:Y:S01]  /*ac30*/  LOP3.LUT R28, R13, 0xffff0000, RZ, 0xc0, !PT ;  /* 0xffff00000d1c7812 */ /* 0x000fe200078ec0ff */
[----:B------:R-:W-:Y:S01]  /*ac40*/  IMAD.U32 R13, R37, 0x10000, RZ ;  /* 0x00010000250d7824 */ /* 0x000fe200078e00ff */
[----:B--2---:R-:W-:-:S02]  /*ac50*/  SHF.L.U32 R12, R10, 0x10, RZ ;  /* 0x000000100a0c7819 */ /* 0x004fc400000006ff */
[----:B------:R-:W-:Y:S01]  /*ac60*/  LOP3.LUT R17, R14, 0xffff0000, RZ, 0xc0, !PT ;  /* 0xffff00000e117812 */ /* 0x000fe200078ec0ff */
[C---:B------:R-:W-:Y:S01]  /*ac70*/  IMAD.U32 R14, R8.reuse, 0x10000, RZ ;  /* 0x00010000080e7824 */ /* 0x040fe200078e00ff */
[C---:B------:R-:W-:Y:S02]  /*ac80*/  SHF.L.U32 R25, R15.reuse, 0x10, RZ ;  /* 0x000000100f197819 */ /* 0x040fe400000006ff */
[----:B------:R-:W-:Y:S02]  /*ac90*/  LOP3.LUT R27, R15, 0xffff0000, RZ, 0xc0, !PT ;  /* 0xffff00000f1b7812 */ /* 0x000fe400078ec0ff */
[----:B------:R-:W-:Y:S01]  /*aca0*/  LOP3.LUT R15, R8, 0xffff0000, RZ, 0xc0, !PT ;  /* 0xffff0000080f7812 */ /* 0x000fe200078ec0ff */
[----:B------:R-:W-:Y:S01]  /*acb0*/  FMUL.FTZ R8, R12, R13 ;  /* 0x0000000d0c087220 */ /* 0x000fe20000410000 */
[----:B------:R-:W-:Y:S01]  /*acc0*/  LOP3.LUT R10, R10, 0xffff0000, RZ, 0xc0, !PT ;  /* 0xffff00000a0a7812 */ /* 0x000fe200078ec0ff */
[-C--:B------:R-:W-:Y:S01]  /*acd0*/  FMUL.FTZ R12, R12, R7.reuse ;  /* 0x000000070c0c7220 */ /* 0x080fe20000410000 */
[----:B------:R-:W-:Y:S01]  /*ace0*/  SHF.L.U32 R19, R11, 0x10, RZ ;  /* 0x000000100b137819 */ /* 0x000fe200000006ff */
[C---:B------:R-:W-:Y:S01]  /*acf0*/  FFMA.FTZ R36, R16.reuse, R7, -R8 ;  /* 0x0000000710247223 */ /* 0x040fe20000010808 */
[----:B------:R-:W-:Y:S01]  /*ad00*/  LOP3.LUT R7, R53, 0xffff0000, RZ, 0xc0, !PT ;  /* 0xffff000035077812 */ /* 0x000fe200078ec0ff */
[----:B------:R-:W-:Y:S01]  /*ad10*/  FFMA.FTZ R35, R16, R13, R12 ;  /* 0x0000000d10237223 */ /* 0x000fe2000001000c */
[----:B------:R-:W-:Y:S01]  /*ad20*/  LOP3.LUT R23, R11, 0xffff0000, RZ, 0xc0, !PT ;  /* 0xffff00000b177812 */ /* 0x000fe200078ec0ff */
[C---:B------:R-:W-:Y:S01]  /*ad30*/  FMUL.FTZ R11, R10.reuse, R6 ;  /* 0x000000060a0b7220 */ /* 0x040fe20000410000 */
[C---:B------:R-:W-:Y:S01]  /*ad40*/  SHF.L.U32 R20, R9.reuse, 0x10, RZ ;  /* 0x0000001009147819 */ /* 0x040fe200000006ff */
[-C--:B------:R-:W-:Y:S01]  /*ad50*/  FMUL.FTZ R10, R10, R7.reuse ;  /* 0x000000070a0a7220 */ /* 0x080fe20000410000 */
[----:B------:R-:W-:Y:S01]  /*ad60*/  LOP3.LUT R24, R9, 0xffff0000, RZ, 0xc0, !PT ;  /* 0xffff000009187812 */ /* 0x000fe200078ec0ff */
[----:B------:R-:W-:Y:S01]  /*ad70*/  IMAD.U32 R9, R38, 0x10000, RZ ;  /* 0x0001000026097824 */ /* 0x000fe200078e00ff */
[----:B------:R-:W-:Y:S01]  /*ad80*/  SHF.L.U32 R8, R56, 0x10, RZ ;  /* 0x0000001038087819 */ /* 0x000fe200000006ff */
[----:B------:R-:W-:Y:S01]  /*ad90*/  FFMA.FTZ R34, R17, R7, -R11 ;  /* 0x0000000711227223 */ /* 0x000fe2000001080b */
[----:B------:R-:W-:Y:S01]  /*ada0*/  LOP3.LUT R12, R38, 0xffff0000, RZ, 0xc0, !PT ;  /* 0xffff0000260c7812 */ /* 0x000fe200078ec0ff */
[----:B------:R-:W-:-:S02]  /*adb0*/  FMUL.FTZ R7, R14, R9 ;  /* 0x000000090e077220 */ /* 0x000fc40000410000 */
[----:B------:R-:W-:Y:S01]  /*adc0*/  FMUL.FTZ R11, R14, R8 ;  /* 0x000000080e0b7220 */ /* 0x000fe20000410000 */
[----:B------:R-:W-:Y:S01]  /*add0*/  F2FP.BF16.PACK_AB R14, R34, R36 ;  /* 0x00000024220e723e */ /* 0x000fe200000010ff */
[----:B------:R-:W-:Y:S01]  /*ade0*/  FFMA.FTZ R32, R17, R6, R10 ;  /* 0x0000000611207223 */ /* 0x000fe2000001000a */
[----:B------:R-:W-:Y:S01]  /*adf0*/  LOP3.LUT R6, R56, 0xffff0000, RZ, 0xc0, !PT ;  /* 0xffff000038067812 */ /* 0x000fe200078ec0ff */
[C---:B------:R-:W-:Y:S01]  /*ae00*/  FFMA.FTZ R30, R18.reuse, R8, -R7 ;  /* 0x00000008121e7223 */ /* 0x040fe20000010807 */
[----:B------:R-:W-:Y:S01]  /*ae10*/  SHF.L.U32 R7, R39, 0x10, RZ ;  /* 0x0000001027077819 */ /* 0x000fe200000006ff */
[----:B------:R-:W-:Y:S02]  /*ae20*/  FFMA.FTZ R29, R18, R9, R11 ;  /* 0x00000009121d7223 */ /* 0x000fe4000001000b */
[C---:B------:R-:W-:Y:S02]  /*ae30*/  FMUL.FTZ R9, R15.reuse, R12 ;  /* 0x0000000c0f097220 */ /* 0x040fe40000410000 */
[----:B------:R-:W-:-:S02]  /*ae40*/  FMUL.FTZ R13, R15, R6 ;  /* 0x000000060f0d7220 */ /* 0x000fc40000410000 */
[----:B------:R-:W-:Y:S02]  /*ae50*/  IMAD.U32 R8, R52, 0x10000, RZ ;  /* 0x0001000034087824 */ /* 0x000fe400078e00ff */
[----:B------:R-:W-:Y:S02]  /*ae60*/  IMAD.U32 R10, R40, 0x10000, RZ ;  /* 0x00010000280a7824 */ /* 0x000fe400078e00ff */
[C---:B------:R-:W-:Y:S01]  /*ae70*/  FFMA.FTZ R26, R21.reuse, R6, -R9 ;  /* 0x00000006151a7223 */ /* 0x040fe20000010809 */
[----:B------:R-:W-:Y:S01]  /*ae80*/  SHF.L.U32 R6, R48, 0x10, RZ ;  /* 0x0000001030067819 */ /* 0x000fe200000006ff */
[C---:B------:R-:W-:Y:S02]  /*ae90*/  FMUL.FTZ R11, R20.reuse, R7 ;  /* 0x00000007140b7220 */ /* 0x040fe40000410000 */
[----:B------:R-:W-:Y:S02]  /*aea0*/  FFMA.FTZ R21, R21, R12, R13 ;  /* 0x0000000c15157223 */ /* 0x000fe4000001000d */
[----:B------:R-:W-:-:S02]  /*aeb0*/  FMUL.FTZ R9, R20, R8 ;  /* 0x0000000814097220 */ /* 0x000fc40000410000 */
[----:B------:R-:W-:Y:S02]  /*aec0*/  FMUL.FTZ R12, R19, R10 ;  /* 0x0000000a130c7220 */ /* 0x000fe40000410000 */
[----:B------:R-:W-:Y:S01]  /*aed0*/  FFMA.FTZ R20, R22, R8, -R11 ;  /* 0x0000000816147223 */ /* 0x000fe2000001080b */
[----:B------:R-:W-:Y:S01]  /*aee0*/  LOP3.LUT R8, R48, 0xffff0000, RZ, 0xc0, !PT ;  /* 0xffff000030087812 */ /* 0x000fe200078ec0ff */
[----:B------:R-:W-:Y:S01]  /*aef0*/  FFMA.FTZ R18, R22, R7, R9 ;  /* 0x0000000716127223 */ /* 0x000fe20000010009 */
[----:B------:R-:W-:Y:S01]  /*af00*/  LOP3.LUT R7, R39, 0xffff0000, RZ, 0xc0, !PT ;  /* 0xffff000027077812 */ /* 0x000fe200078ec0ff */
[-C--:B------:R-:W-:Y:S01]  /*af10*/  FMUL.FTZ R11, R19, R6.reuse ;  /* 0x00000006130b7220 */ /* 0x080fe20000410000 */
[----:B------:R-:W-:Y:S01]  /*af20*/  LOP3.LUT R9, R52, 0xffff0000, RZ, 0xc0, !PT ;  /* 0xffff000034097812 */ /* 0x000fe200078ec0ff */
[C---:B------:R-:W-:Y:S01]  /*af30*/  FFMA.FTZ R17, R25.reuse, R6, -R12 ;  /* 0x0000000619117223 */ /* 0x040fe2000001080c */
[----:B------:R-:W-:Y:S01]  /*af40*/  LOP3.LUT R6, R40, 0xffff0000, RZ, 0xc0, !PT ;  /* 0xffff000028067812 */ /* 0x000fe200078ec0ff */
[----:B------:R-:W-:-:S02]  /*af50*/  FFMA.FTZ R16, R25, R10, R11 ;  /* 0x0000000a19107223 */ /* 0x000fc4000001000b */
[C---:B------:R-:W-:Y:S02]  /*af60*/  FMUL.FTZ R13, R24.reuse, R7 ;  /* 0x00000007180d7220 */ /* 0x040fe40000410000 */
[C---:B------:R-:W-:Y:S02]  /*af70*/  FMUL.FTZ R11, R23.reuse, R6 ;  /* 0x00000006170b7220 */ /* 0x040fe40000410000 */
[-C--:B------:R-:W-:Y:S02]  /*af80*/  FMUL.FTZ R12, R24, R9.reuse ;  /* 0x00000009180c7220 */ /* 0x080fe40000410000 */
[-C--:B------:R-:W-:Y:S02]  /*af90*/  FMUL.FTZ R10, R23, R8.reuse ;  /* 0x00000008170a7220 */ /* 0x080fe40000410000 */
[C---:B------:R-:W-:Y:S02]  /*afa0*/  FFMA.FTZ R13, R28.reuse, R9, -R13 ;  /* 0x000000091c0d7223 */ /* 0x040fe4000001080d */
[----:B------:R-:W-:Y:S01]  /*afb0*/  FFMA.FTZ R15, R27, R8, -R11 ;  /* 0x000000081b0f7223 */ /* 0x000fe2000001080b */
[----:B------:R-:W-:Y:S01]  /*afc0*/  F2FP.BF16.PACK_AB R8, R21, R29 ;  /* 0x0000001d1508723e */ /* 0x000fe200000010ff */
[----:B------:R-:W-:Y:S01]  /*afd0*/  FFMA.FTZ R9, R28, R7, R12 ;  /* 0x000000071c097223 */ /* 0x000fe2000001000c */
[----:B------:R-:W-:Y:S01]  /*afe0*/  F2FP.BF16.PACK_AB R12, R26, R30 ;  /* 0x0000001e1a0c723e */ /* 0x000fe200000010ff */
[----:B------:R-:W-:Y:S01]  /*aff0*/  FFMA.FTZ R11, R27, R6, R10 ;  /* 0x000000061b0b7223 */ /* 0x000fe2000001000a */
[----:B------:R-:W-:-:S02]  /*b000*/  F2FP.BF16.PACK_AB R13, R13, R20 ;  /* 0x000000140d0d723e */ /* 0x000fc400000010ff */
[----:B------:R-:W-:Y:S02]  /*b010*/  F2FP.BF16.PACK_AB R15, R15, R17 ;  /* 0x000000110f0f723e */ /* 0x000fe400000010ff */
[----:B------:R-:W-:Y:S02]  /*b020*/  F2FP.BF16.PACK_AB R10, R32, R35 ;  /* 0x00000023200a723e */ /* 0x000fe400000010ff */
[----:B------:R-:W-:Y:S01]  /*b030*/  F2FP.BF16.PACK_AB R9, R9, R18 ;  /* 0x000000120909723e */ /* 0x000fe200000010ff */
[----:B------:R1:W-:Y:S01]  /*b040*/  STS.128 [R33+0x6100], R12 ;  /* 0x0061000c21007388 */ /* 0x0003e20000000c00 */
[----:B------:R-:W-:-:S05]  /*b050*/  F2FP.BF16.PACK_AB R11, R11, R16 ;  /* 0x000000100b0b723e */ /* 0x000fca00000010ff */
[----:B------:R1:W-:Y:S02]  /*b060*/  STS.128 [R31+0x6100], R8 ;  /* 0x006100081f007388 */ /* 0x0003e40000000c00 */
.L_x_131:
[----:B------:R-:W-:Y:S05]  /*b070*/  BSYNC B0 ;  /* 0x0000000000007941 */ /* 0x000fea0003800000 */
.L_x_130:
[----:B------:R-:W-:Y:S01]  /*b080*/  IADD3 R6, R66, 0x10, RZ ;  /* 0x0000001042067810 */ /* 0x000fe20007ffe0ff */
[----:B------:R-:W-:Y:S03]  /*b090*/  BSSY B0, `(.L_x_132) ;  /* 0x000006c000007945 */ /* 0x000fe60003800000 */
[----:B------:R-:W-:-:S13]  /*b0a0*/  ISETP.GE.AND P0, PT, R6, c[0x0][0x27c], PT ;  /* 0x00009f0006007a0c */ /* 0x000fda0003f06270 */
[----:B------:R-:W-:Y:S05]  /*b0b0*/  @P0 BRA `(.L_x_133) ;  /* 0x0000069000000947 */ /* 0x000fea0003800000 */
[----:B-1----:R-:W-:Y:S01]  /*b0c0*/  SHF.R.S32.HI R9, RZ, 0x1f, R6 ;  /* 0x0000001fff097819 */ /* 0x002fe20000011406 */
[----:B------:R-:W-:Y:S01]  /*b0d0*/  IMAD.SHL.U32 R10, R62, 0x40, RZ ;  /* 0x000000403e0a7824 */ /* 0x000fe200078e00ff */
[----:B------:R-:W-:Y:S01]  /*b0e0*/  LEA.HI R11, R64, R64, RZ, 0x1 ;  /* 0x00000040400b7211 */ /* 0x000fe200078f08ff */
[----:B------:R-:W-:Y:S01]  /*b0f0*/  IMAD.MOV.U32 R12, RZ, RZ, c[0x0][0x27c] ;  /* 0x00009f00ff0c7624 */ /* 0x000fe200078e00ff */
[CC--:B------:R-:W-:Y:S02]  /*b100*/  LEA.HI R8, R9.reuse, R6.reuse, RZ, 0x3 ;  /* 0x0000000609087211 */ /* 0x0c0fe400078f18ff */
[----:B------:R-:W-:Y:S02]  /*b110*/  LEA.HI R9, R9, R6, RZ, 0x5 ;  /* 0x0000000609097211 */ /* 0x000fe400078f28ff */
[----:B------:R-:W-:Y:S02]  /*b120*/  LOP3.LUT R11, R11, 0x7fffffe, RZ, 0xc0, !PT ;  /* 0x07fffffe0b0b7812 */ /* 0x000fe400078ec0ff */
[----:B------:R-:W-:-:S02]  /*b130*/  SHF.R.S32.HI R7, RZ, 0x3, R8 ;  /* 0x00000003ff077819 */ /* 0x000fc40000011408 */
[----:B------:R-:W-:Y:S02]  /*b140*/  LOP3.LUT R6, R10, 0xc0, RZ, 0xc0, !PT ;  /* 0x000000c00a067812 */ /* 0x000fe400078ec0ff */
[----:B------:R-:W-:Y:S01]  /*b150*/  SHF.L.U32 R10, R9, 0x7, RZ ;  /* 0x00000007090a7819 */ /* 0x000fe200000006ff */
[----:B------:R-:W-:Y:S01]  /*b160*/  IMAD.IADD R9, R64, 0x1, -R11 ;  /* 0x0000000140097824 */ /* 0x000fe200078e0a0b */
[----:B------:R-:W-:Y:S02]  /*b170*/  LEA.HI R7, R12, R7, RZ, 0x1d ;  /* 0x000000070c077211 */ /* 0x000fe400078fe8ff */
[----:B------:R-:W-:Y:S01]  /*b180*/  LOP3.LUT R11, R6, 0x18, R8, 0xf8, !PT ;  /* 0x00000018060b7812 */ /* 0x000fe200078ef808 */
[----:B------:R-:W-:Y:S01]  /*b190*/  IMAD R8, R65, 0x8, R9 ;  /* 0x0000000841087824 */ /* 0x000fe200078e0209 */
[----:B------:R-:W-:Y:S02]  /*b1a0*/  SHF.R.S32.HI R9, RZ, 0x1f, R7 ;  /* 0x0000001fff097819 */ /* 0x000fe40000011407 */
[----:B------:R-:W-:Y:S01]  /*b1b0*/  LOP3.LUT R12, R10, 0x7ffff000, RZ, 0xc0, !PT ;  /* 0x7ffff0000a0c7812 */ /* 0x000fe200078ec0ff */
[----:B------:R-:W-:Y:S01]  /*b1c0*/  IMAD.SHL.U32 R8, R8, 0x20, RZ ;  /* 0x0000002008087824 */ /* 0x000fe200078e00ff */
[----:B------:R-:W-:-:S02]  /*b1d0*/  SHF.L.U32 R10, R7, 0x3, RZ ;  /* 0x00000003070a7819 */ /* 0x000fc400000006ff */
[----:B------:R-:W-:Y:S02]  /*b1e0*/  LEA.HI R7, R9, R7, RZ, 0x2 ;  /* 0x0000000709077211 */ /* 0x000fe400078f10ff */
[----:B------:R-:W-:Y:S02]  /*b1f0*/  SHF.R.U32.HI R13, RZ, 0x3, R6 ;  /* 0x00000003ff0d7819 */ /* 0x000fe40000011606 */
[----:B------:R-:W-:Y:S01]  /*b200*/  LOP3.LUT R9, R6, 0x18, R10, 0xf8, !PT ;  /* 0x0000001806097812 */ /* 0x000fe200078ef80a */
[----:B------:R-:W-:Y:S01]  /*b210*/  IMAD.SHL.U32 R6, R7, 0x400, RZ ;  /* 0x0000040007067824 */ /* 0x000fe200078e00ff */
[-C--:B------:R-:W-:Y:S02]  /*b220*/  LOP3.LUT R11, R11, R13.reuse, RZ, 0x3c, !PT ;  /* 0x0000000d0b0b7212 */ /* 0x080fe400078e3cff */
[----:B------:R-:W-:Y:S02]  /*b230*/  LOP3.LUT R7, R9, R13, RZ, 0x3c, !PT ;  /* 0x0000000d09077212 */ /* 0x000fe400078e3cff */
[----:B------:R-:W-:-:S02]  /*b240*/  LOP3.LUT R6, R6, 0x7ffff000, RZ, 0xc0, !PT ;  /* 0x7ffff00006067812 */ /* 0x000fc400078ec0ff */
[--C-:B------:R-:W-:Y:S02]  /*b250*/  IADD3 R10, R11, R12, R8.reuse ;  /* 0x0000000c0b0a7210 */ /* 0x100fe40007ffe008 */
[----:B------:R-:W-:Y:S02]  /*b260*/  IADD3 R6, R7, R6, R8 ;  /* 0x0000000607067210 */ /* 0x000fe40007ffe008 */
[----:B------:R-:W-:-:S03]  /*b270*/  SHF.L.U32 R32, R10, 0x1, RZ ;  /* 0x000000010a207819 */ /* 0x000fc600000006ff */
[----:B------:R-:W-:Y:S01]  /*b280*/  IMAD.SHL.U32 R30, R6, 0x2, RZ ;  /* 0x00000002061e7824 */ /* 0x000fe200078e00ff */
[----:B------:R-:W-:Y:S01]  /*b290*/  SHF.L.U32 R6, R49, 0x10, RZ ;  /* 0x0000001031067819 */ /* 0x000fe200000006ff */
[----:B------:R-:W1:Y:S04]  /*b2a0*/  LDS.128 R12, [R32+0x6100] ;  /* 0x00610000200c7984 */ /* 0x000e680000000c00 */
[----:B------:R-:W2:Y:S01]  /*b2b0*/  LDS.128 R8, [R30+0x6100] ;  /* 0x006100001e087984 */ /* 0x000ea20000000c00 */
[C---:B-1----:R-:W-:Y:S01]  /*b2c0*/  IMAD.U32 R16, R12.reuse, 0x10000, RZ ;  /* 0x000100000c107824 */ /* 0x042fe200078e00ff */
[----:B------:R-:W-:Y:S01]  /*b2d0*/  LOP3.LUT R18, R12, 0xffff0000, RZ, 0xc0, !PT ;  /* 0xffff00000c127812 */ /* 0x000fe200078ec0ff */
[----:B------:R-:W-:Y:S01]  /*b2e0*/  IMAD.U32 R12, R42, 0x10000, RZ ;  /* 0x000100002a0c7824 */ /* 0x000fe200078e00ff */
[C---:B------:R-:W-:Y:S01]  /*b2f0*/  LOP3.LUT R21, R14.reuse, 0xffff0000, RZ, 0xc0, !PT ;  /* 0xffff00000e157812 */ /* 0x040fe200078ec0ff */
[----:B------:R-:W-:Y:S01]  /*b300*/  IMAD.U32 R17, R14, 0x10000, RZ ;  /* 0x000100000e117824 */ /* 0x000fe200078e00ff */
[C---:B--2---:R-:W-:Y:S01]  /*b310*/  SHF.L.U32 R7, R8.reuse, 0x10, RZ ;  /* 0x0000001008077819 */ /* 0x044fe200000006ff */
[----:B------:R-:W-:Y:S01]  /*b320*/  IMAD.U32 R25, R15, 0x10000, RZ ;  /* 0x000100000f197824 */ /* 0x000fe200078e00ff */
[----:B------:R-:W-:Y:S01]  /*b330*/  LOP3.LUT R14, R8, 0xffff0000, RZ, 0xc0, !PT ;  /* 0xffff0000080e7812 */ /* 0x000fe200078ec0ff */
[----:B------:R-:W-:Y:S01]  /*b340*/  IMAD.U32 R20, R9, 0x10000, RZ ;  /* 0x0001000009147824 */ /* 0x000fe200078e00ff */
[----:B------:R-:W-:Y:S01]  /*b350*/  SHF.L.U32 R22, R13, 0x10, RZ ;  /* 0x000000100d167819 */ /* 0x000fe200000006ff */
[----:B------:R-:W-:Y:S01]  /*b360*/  FMUL.FTZ R8, R7, R12 ;  /* 0x0000000c07087220 */ /* 0x000fe20000410000 */
[----:B------:R-:W-:Y:S01]  /*b370*/  LOP3.LUT R27, R13, 0xffff0000, RZ, 0xc0, !PT ;  /* 0xffff00000d1b7812 */ /* 0x000fe200078ec0ff */
[----:B------:R-:W-:Y:S01]  /*b380*/  IMAD.U32 R13, R10, 0x10000, RZ ;  /* 0x000100000a0d7824 */ /* 0x000fe200078e00ff */
[----:B------:R-:W-:Y:S01]  /*b390*/  LOP3.LUT R26, R15, 0xffff0000, RZ, 0xc0, !PT ;  /* 0xffff00000f1a7812 */ /* 0x000fe200078ec0ff */
[-C--:B------:R-:W-:Y:S01]  /*b3a0*/  FFMA.FTZ R35, R16, R6.reuse, -R8 ;  /* 0x0000000610237223 */ /* 0x080fe20000010808 */
[----:B------:R-:W-:Y:S01]  /*b3b0*/  LOP3.LUT R24, R9, 0xffff0000, RZ, 0xc0, !PT ;  /* 0xffff000009187812 */ /* 0x000fe200078ec0ff */
[----:B------:R-:W-:Y:S01]  /*b3c0*/  IMAD.U32 R19, R11, 0x10000, RZ ;  /* 0x000100000b137824 */ /* 0x000fe200078e00ff */
[----:B------:R-:W-:Y:S01]  /*b3d0*/  LOP3.LUT R15, R10, 0xffff0000, RZ, 0xc0, !PT ;  /* 0xffff00000a0f7812 */ /* 0x000fe200078ec0ff */
[----:B------:R-:W-:Y:S01]  /*b3e0*/  FMUL.FTZ R10, R7, R6 ;  /* 0x00000006070a7220 */ /* 0x000fe20000410000 */
[----:B------:R-:W-:Y:S01]  /*b3f0*/  LOP3.LUT R9, R42, 0xffff0000, RZ, 0xc0, !PT ;  /* 0xffff00002a097812 */ /* 0x000fe200078ec0ff */
[----:B------:R-:W-:Y:S01]  /*b400*/  IMAD.U32 R6, R45, 0x10000, RZ ;  /* 0x000100002d067824 */ /* 0x000fe200078e00ff */
[----:B------:R-:W-:Y:S01]  /*b410*/  SHF.L.U32 R8, R41, 0x10, RZ ;  /* 0x0000001029087819 */ /* 0x000fe200000006ff */
[----:B------:R-:W-:Y:S01]  /*b420*/  FFMA.FTZ R34, R16, R12, R10 ;  /* 0x0000000c10227223 */ /* 0x000fe2000001000a */
[----:B------:R-:W-:Y:S01]  /*b430*/  LOP3.LUT R23, R11, 0xffff0000, RZ, 0xc0, !PT ;  /* 0xffff00000b177812 */ /* 0x000fe200078ec0ff */
[----:B------:R-:W-:Y:S01]  /*b440*/  FMUL.FTZ R11, R14, R9 ;  /* 0x000000090e0b7220 */ /* 0x000fe20000410000 */
[----:B------:R-:W-:Y:S01]  /*b450*/  LOP3.LUT R7, R49, 0xffff0000, RZ, 0xc0, !PT ;  /* 0xffff000031077812 */ /* 0x000fe200078ec0ff */
[----:B------:R-:W-:Y:S01]  /*b460*/  FMUL.FTZ R10, R13, R8 ;  /* 0x000000080d0a7220 */ /* 0x000fe20000410000 */
[----:B------:R-:W-:-:S03]  /*b470*/  LOP3.LUT R12, R41, 0xffff0000, RZ, 0xc0, !PT ;  /* 0xffff0000290c7812 */ /* 0x000fc600078ec0ff */
[-C--:B------:R-:W-:Y:S02]  /*b480*/  FMUL.FTZ R14, R14, R7.reuse ;  /* 0x000000070e0e7220 */ /* 0x080fe40000410000 */
[C---:B------:R-:W-:Y:S02]  /*b490*/  FFMA.FTZ R33, R18.reuse, R7, -R11 ;  /* 0x0000000712217223 */ /* 0x040fe4000001080b */
[-C--:B------:R-:W-:Y:S02]  /*b4a0*/  FMUL.FTZ R7, R13, R6.reuse ;  /* 0x000000060d077220 */ /* 0x080fe40000410000 */
[----:B------:R-:W-:Y:S01]  /*b4b0*/  FFMA.FTZ R29, R17, R6, -R10 ;  /* 0x00000006111d7223 */ /* 0x000fe2000001080a */
[----:B------:R-:W-:Y:S01]  /*b4c0*/  LOP3.LUT R6, R45, 0xffff0000, RZ, 0xc0, !PT ;  /* 0xffff00002d067812 */ /* 0x000fe200078ec0ff */
[----:B------:R-:W-:Y:S02]  /*b4d0*/  FFMA.FTZ R31, R18, R9, R14 ;  /* 0x00000009121f7223 */ /* 0x000fe4000001000e */
[----:B------:R-:W-:Y:S01]  /*b4e0*/  FFMA.FTZ R28, R17, R8, R7 ;  /* 0x00000008111c7223 */ /* 0x000fe20000010007 */
[----:B------:R-:W-:Y:S01]  /*b4f0*/  SHF.L.U32 R7, R43, 0x10, RZ ;  /* 0x000000102b077819 */ /* 0x000fe200000006ff */
[----:B------:R-:W-:-:S02]  /*b500*/  FMUL.FTZ R9, R15, R12 ;  /* 0x0000000c0f097220 */ /* 0x000fc40000410000 */
[-C--:B------:R-:W-:Y:S02]  /*b510*/  FMUL.FTZ R13, R15, R6.reuse ;  /* 0x000000060f0d7220 */ /* 0x080fe40000410000 */
[----:B------:R-:W-:Y:S02]  /*b520*/  IMAD.U32 R8, R50, 0x10000, RZ ;  /* 0x0001000032087824 */ /* 0x000fe400078e00ff */
[----:B------:R-:W-:Y:S02]  /*b530*/  IMAD.U32 R10, R44, 0x10000, RZ ;  /* 0x000100002c0a7824 */ /* 0x000fe400078e00ff */
[C---:B------:R-:W-:Y:S01]  /*b540*/  FFMA.FTZ R14, R21.reuse, R6, -R9 ;  /* 0x00000006150e7223 */ /* 0x040fe20000010809 */
[----:B------:R-:W-:Y:S01]  /*b550*/  SHF.L.U32 R6, R46, 0x10, RZ ;  /* 0x000000102e067819 */ /* 0x000fe200000006ff */
[----:B------:R-:W-:Y:S02]  /*b560*/  FMUL.FTZ R11, R20, R7 ;  /* 0x00000007140b7220 */ /* 0x000fe40000410000 */
[----:B------:R-:W-:Y:S01]  /*b570*/  FFMA.FTZ R21, R21, R12, R13 ;  /* 0x0000000c15157223 */ /* 0x000fe2000001000d */
[----:B------:R-:W-:Y:S01]  /*b580*/  F2FP.BF16.PACK_AB R14, R14, R29 ;  /* 0x0000001d0e0e723e */ /* 0x000fe200000010ff */
        /* <DEDUP_REMOVED lines=15> */
[----:B------:R-:W-:Y:S02]  /*b680*/  FFMA.FTZ R13, R27, R9, -R13 ;  /* 0x000000091b0d7223 */ /* 0x000fe4000001080d */
[C---:B------:R-:W-:Y:S01]  /*b690*/  FFMA.FTZ R15, R26.reuse, R8, -R11 ;  /* 0x000000081a0f7223 */ /* 0x040fe2000001080b */
        /* <DEDUP_REMOVED lines=11> */
.L_x_133:
[----:B------:R-:W-:Y:S05]  /*b750*/  BSYNC B0 ;  /* 0x0000000000007941 */ /* 0x000fea0003800000 */
.L_x_132:
[----:B------:R-:W-:-:S04]  /*b760*/  IADD3 R6, R66, 0x20, RZ ;  /* 0x0000002042067810 */ /* 0x000fc80007ffe0ff */
[----:B------:R-:W-:-:S13]  /*b770*/  ISETP.GE.AND P0, PT, R6, c[0x0][0x27c], PT ;  /* 0x00009f0006007a0c */ /* 0x000fda0003f06270 */
[----:B------:R-:W-:Y:S05]  /*b780*/  @P0 BRA `(.L_x_129) ;  /* 0x0000069000000947 */ /* 0x000fea0003800000 */
[----:B-1----:R-:W-:Y:S01]  /*b790*/  SHF.R.S32.HI R10, RZ, 0x1f, R6 ;  /* 0x0000001fff0a7819 */ /* 0x002fe20000011406 */
[----:B------:R-:W-:Y:S01]  /*b7a0*/  IMAD.SHL.U32 R11, R62, 0x40, RZ ;  /* 0x000000403e0b7824 */ /* 0x000fe200078e00ff */
[----:B------:R-:W-:Y:S01]  /*b7b0*/  LEA.HI R9, R64, R64, RZ, 0x1 ;  /* 0x0000004040097211 */ /* 0x000fe200078f08ff */
[----:B------:R-:W-:Y:S01]  /*b7c0*/  IMAD.MOV.U32 R12, RZ, RZ, c[0x0][0x27c] ;  /* 0x00009f00ff0c7624 */ /* 0x000fe200078e00ff */
[CC--:B------:R-:W-:Y:S02]  /*b7d0*/  LEA.HI R8, R10.reuse, R6.reuse, RZ, 0x3 ;  /* 0x000000060a087211 */ /* 0x0c0fe400078f18ff */
[----:B------:R-:W-:Y:S02]  /*b7e0*/  LOP3.LUT R9, R9, 0x7fffffe, RZ, 0xc0, !PT ;  /* 0x07fffffe09097812 */ /* 0x000fe400078ec0ff */
[----:B------:R-:W-:Y:S02]  /*b7f0*/  LEA.HI R10, R10, R6, RZ, 0x5 ;  /* 0x000000060a0a7211 */ /* 0x000fe400078f28ff */
[----:B------:R-:W-:-:S02]  /*b800*/  SHF.R.S32.HI R7, RZ, 0x3, R8 ;  /* 0x00000003ff077819 */ /* 0x000fc40000011408 */
[----:B------:R-:W-:Y:S01]  /*b810*/  LOP3.LUT R6, R11, 0xc0, RZ, 0xc0, !PT ;  /* 0x000000c00b067812 */ /* 0x000fe200078ec0ff */
[----:B------:R-:W-:Y:S01]  /*b820*/  IMAD.SHL.U32 R10, R10, 0x80, RZ ;  /* 0x000000800a0a7824 */ /* 0x000fe200078e00ff */
[----:B------:R-:W-:Y:S02]  /*b830*/  IADD3 R9, R64, -R9, RZ ;  /* 0x8000000940097210 */ /* 0x000fe40007ffe0ff */
[----:B------:R-:W-:Y:S02]  /*b840*/  LEA.HI R7, R12, R7, RZ, 0x1d ;  /* 0x000000070c077211 */ /* 0x000fe400078fe8ff */
[----:B------:R-:W-:Y:S01]  /*b850*/  LOP3.LUT R11, R6, 0x18, R8, 0xf8, !PT ;  /* 0x00000018060b7812 */ /* 0x000fe200078ef808 */
[----:B------:R-:W-:Y:S01]  /*b860*/  IMAD R8, R65, 0x8, R9 ;  /* 0x0000000841087824 */ /* 0x000fe200078e0209 */
[----:B------:R-:W-:Y:S02]  /*b870*/  SHF.R.U32.HI R13, RZ, 0x3, R6 ;  /* 0x00000003ff0d7819 */ /* 0x000fe40000011606 */
[----:B------:R-:W-:-:S02]  /*b880*/  LOP3.LUT R12, R10, 0x7ffff000, RZ, 0xc0, !PT ;  /* 0x7ffff0000a0c7812 */ /* 0x000fc400078ec0ff */
[----:B------:R-:W-:Y:S02]  /*b890*/  SHF.R.S32.HI R9, RZ, 0x1f, R7 ;  /* 0x0000001fff097819 */ /* 0x000fe40000011407 */
[----:B------:R-:W-:Y:S02]  /*b8a0*/  LOP3.LUT R10, R11, R13, RZ, 0x3c, !PT ;  /* 0x0000000d0b0a7212 */ /* 0x000fe400078e3cff */
[----:B------:R-:W-:Y:S01]  /*b8b0*/  SHF.L.U32 R11, R8, 0x5, RZ ;  /* 0x00000005080b7819 */ /* 0x000fe200000006ff */
[----:B------:R-:W-:Y:S01]  /*b8c0*/  IMAD.SHL.U32 R8, R7, 0x8, RZ ;  /* 0x0000000807087824 */ /* 0x000fe200078e00ff */
[----:B------:R-:W-:Y:S02]  /*b8d0*/  LEA.HI R7, R9, R7, RZ, 0x2 ;  /* 0x0000000709077211 */ /* 0x000fe400078f10ff */
[----:B------:R-:W-:Y:S02]  /*b8e0*/  IADD3 R9, R10, R12, R11 ;  /* 0x0000000c0a097210 */ /* 0x000fe40007ffe00b */
[----:B------:R-:W-:Y:S01]  /*b8f0*/  LOP3.LUT R8, R6, 0x18, R8, 0xf8, !PT ;  /* 0x0000001806087812 */ /* 0x000fe200078ef808 */
[----:B------:R-:W-:Y:S01]  /*b900*/  IMAD.SHL.U32 R6, R7, 0x400, RZ ;  /* 0x0000040007067824 */ /* 0x000fe200078e00ff */
[----:B------:R-:W-:Y:S01]  /*b910*/  SHF.L.U32 R34, R9, 0x1, RZ ;  /* 0x0000000109227819 */ /* 0x000fe200000006ff */
[----:B------:R-:W-:Y:S01]  /*b920*/  IMAD.U32 R7, R55, 0x10000, RZ ;  /* 0x0001000037077824 */ /* 0x000fe200078e00ff */
[----:B------:R-:W-:-:S02]  /*b930*/  LOP3.LUT R8, R8, R13, RZ, 0x3c, !PT ;  /* 0x0000000d08087212 */ /* 0x000fc400078e3cff */
[----:B------:R-:W-:Y:S01]  /*b940*/  LOP3.LUT R6, R6, 0x7ffff000, RZ, 0xc0, !PT ;  /* 0x7ffff00006067812 */ /* 0x000fe200078ec0ff */
[----:B------:R-:W1:Y:S03]  /*b950*/  LDS.128 R12, [R34+0x6100] ;  /* 0x00610000220c7984 */ /* 0x000e660000000c00 */
[----:B------:R-:W-:-:S05]  /*b960*/  IADD3 R6, R8, R6, R11 ;  /* 0x0000000608067210 */ /* 0x000fca0007ffe00b */
[----:B------:R-:W-:Y:S01]  /*b970*/  IMAD.SHL.U32 R31, R6, 0x2, RZ ;  /* 0x00000002061f7824 */ /* 0x000fe200078e00ff */
[----:B------:R-:W-:-:S04]  /*b980*/  LOP3.LUT R6, R47, 0xffff0000, RZ, 0xc0, !PT ;  /* 0xffff00002f067812 */ /* 0x000fc800078ec0ff */
[----:B------:R-:W2:Y:S01]  /*b990*/  LDS.128 R8, [R31+0x6100] ;  /* 0x006100001f087984 */ /* 0x000ea20000000c00 */
[C---:B-1----:R-:W-:Y:S01]  /*b9a0*/  SHF.L.U32 R22, R13.reuse, 0x10, RZ ;  /* 0x000000100d167819 */ /* 0x042fe200000006ff */
[----:B------:R-:W-:Y:S01]  /*b9b0*/  IMAD.U32 R18, R12, 0x10000, RZ ;  /* 0x000100000c127824 */ /* 0x000fe200078e00ff */
[----:B------:R-:W-:Y:S01]  /*b9c0*/  LOP3.LUT R28, R13, 0xffff0000, RZ, 0xc0, !PT ;  /* 0xffff00000d1c7812 */ /* 0x000fe200078ec0ff */
[----:B------:R-:W-:Y:S01]  /*b9d0*/  IMAD.U32 R16, R14, 0x10000, RZ ;  /* 0x000100000e107824 */ /* 0x000fe200078e00ff */
[----:B------:R-:W-:Y:S01]  /*b9e0*/  LOP3.LUT R21, R12, 0xffff0000, RZ, 0xc0, !PT ;  /* 0xffff00000c157812 */ /* 0x000fe200078ec0ff */
[----:B------:R-:W-:Y:S01]  /*b9f0*/  IMAD.U32 R25, R15, 0x10000, RZ ;  /* 0x000100000f197824 */ /* 0x000fe200078e00ff */
[----:B------:R-:W-:Y:S02]  /*ba00*/  SHF.L.U32 R13, R47, 0x10, RZ ;  /* 0x000000102f0d7819 */ /* 0x000fe400000006ff */
[----:B------:R-:W-:Y:S02]  /*ba10*/  LOP3.LUT R17, R14, 0xffff0000, RZ, 0xc0, !PT ;  /* 0xffff00000e117812 */ /* 0x000fe400078ec0ff */
[----:B------:R-:W-:Y:S01]  /*ba20*/  LOP3.LUT R27, R15, 0xffff0000, RZ, 0xc0, !PT ;  /* 0xffff00000f1b7812 */ /* 0x000fe200078ec0ff */
[----:B--2---:R-:W-:Y:S01]  /*ba30*/  IMAD.U32 R12, R10, 0x10000, RZ ;  /* 0x000100000a0c7824 */ /* 0x004fe200078e00ff */
[C---:B------:R-:W-:Y:S01]  /*ba40*/  LOP3.LUT R15, R8.reuse, 0xffff0000, RZ, 0xc0, !PT ;  /* 0xffff0000080f7812 */ /* 0x040fe200078ec0ff */
[----:B------:R-:W-:Y:S01]  /*ba50*/  IMAD.U32 R14, R8, 0x10000, RZ ;  /* 0x00010000080e7824 */ /* 0x000fe200078e00ff */
[----:B------:R-:W-:Y:S01]  /*ba60*/  LOP3.LUT R10, R10, 0xffff0000, RZ, 0xc0, !PT ;  /* 0xffff00000a0a7812 */ /* 0x000fe200078ec0ff */
[C---:B------:R-:W-:Y:S01]  /*ba70*/  FMUL.FTZ R8, R12.reuse, R13 ;  /* 0x0000000d0c087220 */ /* 0x040fe20000410000 */
[C---:B------:R-:W-:Y:S01]  /*ba80*/  SHF.L.U32 R20, R9.reuse, 0x10, RZ ;  /* 0x0000001009147819 */ /* 0x040fe200000006ff */
[-C--:B------:R-:W-:Y:S01]  /*ba90*/  FMUL.FTZ R12, R12, R7.reuse ;  /* 0x000000070c0c7220 */ /* 0x080fe20000410000 */
[----:B------:R-:W-:Y:S01]  /*baa0*/  LOP3.LUT R24, R9, 0xffff0000, RZ, 0xc0, !PT ;  /* 0xffff000009187812 */ /* 0x000fe200078ec0ff */
[----:B------:R-:W-:Y:S01]  /*bab0*/  FFMA.FTZ R36, R16, R7, -R8 ;  /* 0x0000000710247223 */ /* 0x000fe20000010808 */
[----:B------:R-:W-:Y:S01]  /*bac0*/  LOP3.LUT R7, R55, 0xffff0000, RZ, 0xc0, !PT ;  /* 0xffff000037077812 */ /* 0x000fe200078ec0ff */
[C---:B------:R-:W-:Y:S01]  /*bad0*/  IMAD.U32 R19, R11.reuse, 0x10000, RZ ;  /* 0x000100000b137824 */ /* 0x040fe200078e00ff */
[----:B------:R-:W-:Y:S01]  /*bae0*/  LOP3.LUT R23, R11, 0xffff0000, RZ, 0xc0, !PT ;  /* 0xffff00000b177812 */ /* 0x000fe200078ec0ff */
[----:B------:R-:W-:Y:S01]  /*baf0*/  FMUL.FTZ R11, R10, R6 ;  /* 0x000000060a0b7220 */ /* 0x000fe20000410000 */
[----:B------:R-:W-:Y:S01]  /*bb00*/  SHF.L.U32 R9, R54, 0x10, RZ ;  /* 0x0000001036097819 */ /* 0x000fe200000006ff */
[----:B------:R-:W-:-:S02]  /*bb10*/  IMAD.U32 R8, R58, 0x10000, RZ ;  /* 0x000100003a087824 */ /* 0x000fc400078e00ff */
[----:B------:R-:W-:Y:S02]  /*bb20*/  FMUL.FTZ R10, R10, R7 ;  /* 0x000000070a0a7220 */ /* 0x000fe40000410000 */
[----:B------:R-:W-:Y:S01]  /*bb30*/  FFMA.FTZ R35, R16, R13, R12 ;  /* 0x0000000d10237223 */ /* 0x000fe2000001000c */
[----:B------:R-:W-:Y:S01]  /*bb40*/  LOP3.LUT R12, R54, 0xffff0000, RZ, 0xc0, !PT ;  /* 0xffff0000360c7812 */ /* 0x000fe200078ec0ff */
[----:B------:R-:W-:Y:S02]  /*bb50*/  FFMA.FTZ R33, R17, R7, -R11 ;  /* 0x0000000711217223 */ /* 0x000fe4000001080b */
[CC--:B------:R-:W-:Y:S02]  /*bb60*/  FMUL.FTZ R7, R14.reuse, R9.reuse ;  /* 0x000000090e077220 */ /* 0x0c0fe40000410000 */
[----:B------:R-:W-:Y:S01]  /*bb70*/  FMUL.FTZ R11, R14, R8 ;  /* 0x000000080e0b7220 */ /* 0x000fe20000410000 */
[----:B------:R-:W-:Y:S01]  /*bb80*/  F2FP.BF16.PACK_AB R14, R33, R36 ;  /* 0x00000024210e723e */ /* 0x000fe200000010ff */
[----:B------:R-:W-:Y:S01]  /*bb90*/  FFMA.FTZ R32, R17, R6, R10 ;  /* 0x0000000611207223 */ /* 0x000fe2000001000a */
[----:B------:R-:W-:Y:S01]  /*bba0*/  LOP3.LUT R6, R58, 0xffff0000, RZ, 0xc0, !PT ;  /* 0xffff00003a067812 */ /* 0x000fe200078ec0ff */
[C---:B------:R-:W-:Y:S01]  /*bbb0*/  FFMA.FTZ R30, R18.reuse, R8, -R7 ;  /* 0x00000008121e7223 */ /* 0x040fe20000010807 */
[----:B------:R-:W-:Y:S01]  /*bbc0*/  SHF.L.U32 R7, R57, 0x10, RZ ;  /* 0x0000001039077819 */ /* 0x000fe200000006ff */
[----:B------:R-:W-:-:S02]  /*bbd0*/  FFMA.FTZ R29, R18, R9, R11 ;  /* 0x00000009121d7223 */ /* 0x000fc4000001000b */
[C---:B------:R-:W-:Y:S02]  /*bbe0*/  FMUL.FTZ R9, R15.reuse, R12 ;  /* 0x0000000c0f097220 */ /* 0x040fe40000410000 */
[-C--:B------:R-:W-:Y:S02]  /*bbf0*/  FMUL.FTZ R13, R15, R6.reuse ;  /* 0x000000060f0d7220 */ /* 0x080fe40000410000 */
[----:B------:R-:W-:Y:S02]  /*bc00*/  IMAD.U32 R8, R63, 0x10000, RZ ;  /* 0x000100003f087824 */ /* 0x000fe400078e00ff */
[----:B------:R-:W-:Y:S02]  /*bc10*/  IMAD.U32 R10, R60, 0x10000, RZ ;  /* 0x000100003c0a7824 */ /* 0x000fe400078e00ff */
[----:B------:R-:W-:Y:S01]  /*bc20*/  FFMA.FTZ R26, R21, R6, -R9 ;  /* 0x00000006151a7223 */ /* 0x000fe20000010809 */
[----:B------:R-:W-:Y:S01]  /*bc30*/  SHF.L.U32 R6, R61, 0x10, RZ ;  /* 0x000000103d067819 */ /* 0x000fe200000006ff */
[----:B------:R-:W-:-:S02]  /*bc40*/  FMUL.FTZ R11, R20, R7 ;  /* 0x00000007140b7220 */ /* 0x000fc40000410000 */
[----:B------:R-:W-:Y:S02]  /*bc50*/  FFMA.FTZ R21, R21, R12, R13 ;  /* 0x0000000c15157223 */ /* 0x000fe4000001000d */
[----:B------:R-:W-:Y:S02]  /*bc60*/  FMUL.FTZ R9, R20, R8 ;  /* 0x0000000814097220 */ /* 0x000fe40000410000 */
[----:B------:R-:W-:Y:S02]  /*bc70*/  FMUL.FTZ R12, R19, R10 ;  /* 0x0000000a130c7220 */ /* 0x000fe40000410000 */
[C---:B------:R-:W-:Y:S01]  /*bc80*/  FFMA.FTZ R20, R22.reuse, R8, -R11 ;  /* 0x0000000816147223 */ /* 0x040fe2000001080b */
        /* <DEDUP_REMOVED lines=25> */
.L_x_129:
[----:B------:R-:W-:Y:S05]  /*be20*/  BSYNC B1 ;  /* 0x0000000000017941 */ /* 0x000fea0003800000 */
.L_x_128:
[----:B------:R-:W-:-:S04]  /*be30*/  IADD3 R17, R64, 0x40, RZ ;  /* 0x0000004040117810 */ /* 0x000fc80007ffe0ff */
[----:B------:R-:W-:-:S13]  /*be40*/  ISETP.GE.AND P0, PT, R17, R51, PT ;  /* 0x000000331100720c */ /* 0x000fda0003f06270 */
[----:B------:R-:W-:Y:S05]  /*be50*/  @P0 BRA `(.L_x_115) ;  /* 0x000014a000000947 */ /* 0x000fea0003800000 */
[----:B------:R-:W-:Y:S01]  /*be60*/  ISETP.GE.AND P0, PT, R66, c[0x0][0x27c], PT ;  /* 0x00009f0042007a0c */ /* 0x000fe20003f06270 */
[----:B------:R-:W-:-:S12]  /*be70*/  BSSY B0, `(.L_x_134) ;  /* 0x0000068000007945 */ /* 0x000fd80003800000 */
[----:B------:R-:W-:Y:S05]  /*be80*/  @P0 BRA `(.L_x_135) ;  /* 0x0000066000000947 */ /* 0x000fea0003800000 */
[----:B-1----:R-:W-:Y:S01]  /*be90*/  IMAD.MOV.U32 R10, RZ, RZ, c[0x0][0x27c] ;  /* 0x00009f00ff0a7624 */ /* 0x002fe200078e00ff */
[----:B------:R-:W-:Y:S02]  /*bea0*/  SHF.R.S32.HI R6, RZ, 0x1f, R17 ;  /* 0x0000001fff067819 */ /* 0x000fe40000011411 */
[----:B------:R-:W-:Y:S02]  /*beb0*/  LEA.HI R9, R17, R17, RZ, 0x1 ;  /* 0x0000001111097211 */ /* 0x000fe400078f08ff */
[----:B------:R-:W-:Y:S02]  /*bec0*/  LEA.HI R10, R10, R59, RZ, 0x1d ;  /* 0x0000003b0a0a7211 */ /* 0x000fe400078fe8ff */
[----:B------:R-:W-:Y:S01]  /*bed0*/  LEA.HI R6, R6, R17, RZ, 0x3 ;  /* 0x0000001106067211 */ /* 0x000fe200078f18ff */
[C---:B------:R-:W-:Y:S01]  /*bee0*/  IMAD.SHL.U32 R8, R9.reuse, 0x20, RZ ;  /* 0x0000002009087824 */ /* 0x040fe200078e00ff */
[----:B------:R-:W-:Y:S02]  /*bef0*/  LOP3.LUT R9, R9, 0x7fffffe, RZ, 0xc0, !PT ;  /* 0x07fffffe09097812 */ /* 0x000fe400078ec0ff */
[----:B------:R-:W-:-:S02]  /*bf00*/  SHF.R.S32.HI R11, RZ, 0x1f, R10 ;  /* 0x0000001fff0b7819 */ /* 0x000fc4000001140a */
[----:B------:R-:W-:Y:S02]  /*bf10*/  SHF.L.U32 R7, R6, 0x5, RZ ;  /* 0x0000000506077819 */ /* 0x000fe400000006ff */
[----:B------:R-:W-:Y:S01]  /*bf20*/  LOP3.LUT R6, R8, 0xc0, RZ, 0xc0, !PT ;  /* 0x000000c008067812 */ /* 0x000fe200078ec0ff */
[----:B------:R-:W-:Y:S01]  /*bf30*/  IMAD.IADD R8, R17, 0x1, -R9 ;  /* 0x0000000111087824 */ /* 0x000fe200078e0a09 */
[----:B------:R-:W-:Y:S01]  /*bf40*/  LEA.HI R11, R11, R10, RZ, 0x2 ;  /* 0x0000000a0b0b7211 */ /* 0x000fe200078f10ff */
[----:B------:R-:W-:Y:S01]  /*bf50*/  IMAD.SHL.U32 R10, R10, 0x8, RZ ;  /* 0x000000080a0a7824 */ /* 0x000fe200078e00ff */
[----:B------:R-:W-:Y:S02]  /*bf60*/  LOP3.LUT R7, R7, 0xffffff00, RZ, 0xc0, !PT ;  /* 0xffffff0007077812 */ /* 0x000fe400078ec0ff */
[----:B------:R-:W-:Y:S02]  /*bf70*/  LOP3.LUT R9, R6, 0x18, R66, 0xf8, !PT ;  /* 0x0000001806097812 */ /* 0x000fe400078ef842 */
[----:B------:R-:W-:-:S02]  /*bf80*/  SHF.R.U32.HI R12, RZ, 0x3, R6 ;  /* 0x00000003ff0c7819 */ /* 0x000fc40000011606 */
[----:B------:R-:W-:Y:S02]  /*bf90*/  LEA R7, R8, R7, 0x5 ;  /* 0x0000000708077211 */ /* 0x000fe400078e28ff */
[----:B------:R-:W-:Y:S01]  /*bfa0*/  LOP3.LUT R8, R6, 0x18, R10, 0xf8, !PT ;  /* 0x0000001806087812 */ /* 0x000fe200078ef80a */
[----:B------:R-:W-:Y:S01]  /*bfb0*/  IMAD.SHL.U32 R6, R11, 0x400, RZ ;  /* 0x000004000b067824 */ /* 0x000fe200078e00ff */
[-C--:B------:R-:W-:Y:S02]  /*bfc0*/  LOP3.LUT R9, R9, R12.reuse, RZ, 0x3c, !PT ;  /* 0x0000000c09097212 */ /* 0x080fe400078e3cff */
[----:B------:R-:W-:Y:S02]  /*bfd0*/  LOP3.LUT R8, R8, R12, RZ, 0x3c, !PT ;  /* 0x0000000c08087212 */ /* 0x000fe400078e3cff */
[----:B------:R-:W-:Y:S01]  /*bfe0*/  LOP3.LUT R6, R6, 0x7ffff000, RZ, 0xc0, !PT ;  /* 0x7ffff00006067812 */ /* 0x000fe200078ec0ff */
[----:B------:R-:W-:-:S03]  /*bff0*/  IMAD.IADD R9, R7, 0x1, R9 ;  /* 0x0000000107097824 */ /* 0x000fc600078e0209 */
[----:B------:R-:W-:Y:S01]  /*c000*/  IADD3 R6, R8, R6, R7 ;  /* 0x0000000608067210 */ /* 0x000fe20007ffe007 */
[----:B------:R-:W-:Y:S01]  /*c010*/  IMAD.U32 R7, R53, 0x10000, RZ ;  /* 0x0001000035077824 */ /* 0x000fe200078e00ff */
[----:B------:R-:W-:-:S03]  /*c020*/  SHF.L.U32 R34, R9, 0x1, RZ ;  /* 0x0000000109227819 */ /* 0x000fc600000006ff */
[----:B------:R-:W-:Y:S01]  /*c030*/  IMAD.SHL.U32 R32, R6, 0x2, RZ ;  /* 0x0000000206207824 */ /* 0x000fe200078e00ff */
[----:B------:R-:W-:Y:S01]  /*c040*/  LOP3.LUT R6, R37, 0xffff0000, RZ, 0xc0, !PT ;  /* 0xffff000025067812 */ /* 0x000fe200078ec0ff */
[----:B------:R-:W1:Y:S04]  /*c050*/  LDS.128 R12, [R34+0x6100] ;  /* 0x00610000220c7984 */ /* 0x000e680000000c00 */
[----:B------:R-:W2:Y:S01]  /*c060*/  LDS.128 R8, [R32+0x6100] ;  /* 0x0061000020087984 */ /* 0x000ea20000000c00 */
[C---:B-1----:R-:W-:Y:S01]  /*c070*/  SHF.L.U32 R23, R13.reuse, 0x10, RZ ;  /* 0x000000100d177819 */ /* 0x042fe200000006ff */
[----:B------:R-:W-:Y:S01]  /*c080*/  IMAD.U32 R19, R12, 0x10000, RZ ;  /* 0x000100000c137824 */ /* 0x000fe200078e00ff */
[----:B------:R-:W-:Y:S01]  /*c090*/  LOP3.LUT R28, R13, 0xffff0000, RZ, 0xc0, !PT ;  /* 0xffff00000d1c7812 */ /* 0x000fe200078ec0ff */
[----:B------:R-:W-:Y:S01]  /*c0a0*/  IMAD.U32 R16, R14, 0x10000, RZ ;  /* 0x000100000e107824 */ /* 0x000fe200078e00ff */
[----:B------:R-:W-:Y:S01]  /*c0b0*/  LOP3.LUT R22, R12, 0xffff0000, RZ, 0xc0, !PT ;  /* 0xffff00000c167812 */ /* 0x000fe200078ec0ff */
[----:B--2---:R-:W-:Y:S01]  /*c0c0*/  IMAD.U32 R12, R10, 0x10000, RZ ;  /* 0x000100000a0c7824 */ /* 0x004fe200078e00ff */
[----:B------:R-:W-:Y:S01]  /*c0d0*/  SHF.L.U32 R13, R37, 0x10, RZ ;  /* 0x00000010250d7819 */ /* 0x000fe200000006ff */
[C---:B------:R-:W-:Y:S01]  /*c0e0*/  IMAD.U32 R26, R15.reuse, 0x10000, RZ ;  /* 0x000100000f1a7824 */ /* 0x040fe200078e00ff */
[----:B------:R-:W-:Y:S01]  /*c0f0*/  LOP3.LUT R18, R14, 0xffff0000, RZ, 0xc0, !PT ;  /* 0xffff00000e127812 */ /* 0x000fe200078ec0ff */
[----:B------:R-:W-:Y:S01]  /*c100*/  IMAD.U32 R14, R8, 0x10000, RZ ;  /* 0x00010000080e7824 */ /* 0x000fe200078e00ff */
[----:B------:R-:W-:-:S02]  /*c110*/  LOP3.LUT R27, R15, 0xffff0000, RZ, 0xc0, !PT ;  /* 0xffff00000f1b7812 */ /* 0x000fc400078ec0ff */
[----:B------:R-:W-:Y:S01]  /*c120*/  LOP3.LUT R15, R8, 0xffff0000, RZ, 0xc0, !PT ;  /* 0xffff0000080f7812 */ /* 0x000fe200078ec0ff */
[-C--:B------:R-:W-:Y:S01]  /*c130*/  FMUL.FTZ R8, R13, R12.reuse ;  /* 0x0000000c0d087220 */ /* 0x080fe20000410000 */
[----:B------:R-:W-:Y:S01]  /*c140*/  LOP3.LUT R10, R10, 0xffff0000, RZ, 0xc0, !PT ;  /* 0xffff00000a0a7812 */ /* 0x000fe200078ec0ff */
[----:B------:R-:W-:Y:S01]  /*c150*/  FMUL.FTZ R12, R7, R12 ;  /* 0x0000000c070c7220 */ /* 0x000fe20000410000 */
[----:B------:R-:W-:Y:S01]  /*c160*/  SHF.L.U32 R20, R11, 0x10, RZ ;  /* 0x000000100b147819 */ /* 0x000fe200000006ff */
[-C--:B------:R-:W-:Y:S01]  /*c170*/  FFMA.FTZ R37, R7, R16.reuse, -R8 ;  /* 0x0000001007257223 */ /* 0x080fe20000010808 */
[----:B------:R-:W-:Y:S01]  /*c180*/  LOP3.LUT R7, R53, 0xffff0000, RZ, 0xc0, !PT ;  /* 0xffff000035077812 */ /* 0x000fe200078ec0ff */
[----:B------:R-:W-:Y:S01]  /*c190*/  FFMA.FTZ R36, R13, R16, R12 ;  /* 0x000000100d247223 */ /* 0x000fe2000001000c */
[----:B------:R-:W-:Y:S01]  /*c1a0*/  LOP3.LUT R24, R11, 0xffff0000, RZ, 0xc0, !PT ;  /* 0xffff00000b187812 */ /* 0x000fe200078ec0ff */
[-C--:B------:R-:W-:Y:S01]  /*c1b0*/  FMUL.FTZ R11, R6, R10.reuse ;  /* 0x0000000a060b7220 */ /* 0x080fe20000410000 */
[----:B------:R-:W-:Y:S01]  /*c1c0*/  SHF.L.U32 R21, R9, 0x10, RZ ;  /* 0x0000001009157819 */ /* 0x000fe200000006ff */
[----:B------:R-:W-:Y:S01]  /*c1d0*/  FMUL.FTZ R10, R7, R10 ;  /* 0x0000000a070a7220 */ /* 0x000fe20000410000 */
        /* <DEDUP_REMOVED lines=10> */
[-C--:B------:R-:W-:Y:S01]  /*c280*/  FFMA.FTZ R31, R8, R19.reuse, -R7 ;  /* 0x00000013081f7223 */ /* 0x080fe20000010807 */
[----:B------:R-:W-:Y:S01]  /*c290*/  SHF.L.U32 R7, R39, 0x10, RZ ;  /* 0x0000001027077819 */ /* 0x000fe200000006ff */
[----:B------:R-:W-:Y:S02]  /*c2a0*/  FFMA.FTZ R30, R9, R19, R11 ;  /* 0x00000013091e7223 */ /* 0x000fe4000001000b */
[-C--:B------:R-:W-:Y:S02]  /*c2b0*/  FMUL.FTZ R9, R12, R15.reuse ;  /* 0x0000000f0c097220 */ /* 0x080fe40000410000 */
[----:B------:R-:W-:-:S02]  /*c2c0*/  FMUL.FTZ R13, R6, R15 ;  /* 0x0000000f060d7220 */ /* 0x000fc40000410000 */
[----:B------:R-:W-:Y:S02]  /*c2d0*/  IMAD.U32 R8, R52, 0x10000, RZ ;  /* 0x0001000034087824 */ /* 0x000fe400078e00ff */
[----:B------:R-:W-:Y:S02]  /*c2e0*/  IMAD.U32 R10, R40, 0x10000, RZ ;  /* 0x00010000280a7824 */ /* 0x000fe400078e00ff */
[-C--:B------:R-:W-:Y:S01]  /*c2f0*/  FFMA.FTZ R29, R6, R22.reuse, -R9 ;  /* 0x00000016061d7223 */ /* 0x080fe20000010809 */
[----:B------:R-:W-:Y:S01]  /*c300*/  SHF.L.U32 R6, R48, 0x10, RZ ;  /* 0x0000001030067819 */ /* 0x000fe200000006ff */
[-C--:B------:R-:W-:Y:S02]  /*c310*/  FMUL.FTZ R11, R7, R21.reuse ;  /* 0x00000015070b7220 */ /* 0x080fe40000410000 */
[----:B------:R-:W-:Y:S02]  /*c320*/  FFMA.FTZ R22, R12, R22, R13 ;  /* 0x000000160c167223 */ /* 0x000fe4000001000d */
[----:B------:R-:W-:-:S02]  /*c330*/  FMUL.FTZ R9, R8, R21 ;  /* 0x0000001508097220 */ /* 0x000fc40000410000 */
[-C--:B------:R-:W-:Y:S02]  /*c340*/  FMUL.FTZ R12, R10, R20.reuse ;  /* 0x000000140a0c7220 */ /* 0x080fe40000410000 */
[-C--:B------:R-:W-:Y:S01]  /*c350*/  FFMA.FTZ R21, R8, R23.reuse, -R11 ;  /* 0x0000001708157223 */ /* 0x080fe2000001080b */
[----:B------:R-:W-:Y:S01]  /*c360*/  LOP3.LUT R8, R48, 0xffff0000, RZ, 0xc0, !PT ;  /* 0xffff000030087812 */ /* 0x000fe200078ec0ff */
[----:B------:R-:W-:Y:S01]  /*c370*/  FFMA.FTZ R19, R7, R23, R9 ;  /* 0x0000001707137223 */ /* 0x000fe20000010009 */
[----:B------:R-:W-:Y:S01]  /*c380*/  LOP3.LUT R7, R39, 0xffff0000, RZ, 0xc0, !PT ;  /* 0xffff000027077812 */ /* 0x000fe200078ec0ff */
[----:B------:R-:W-:Y:S01]  /*c390*/  FMUL.FTZ R11, R6, R20 ;  /* 0x00000014060b7220 */ /* 0x000fe20000410000 */
[----:B------:R-:W-:Y:S01]  /*c3a0*/  LOP3.LUT R9, R52, 0xffff0000, RZ, 0xc0, !PT ;  /* 0xffff000034097812 */ /* 0x000fe200078ec0ff */
[-C--:B------:R-:W-:Y:S01]  /*c3b0*/  FFMA.FTZ R18, R6, R26.reuse, -R12 ;  /* 0x0000001a06127223 */ /* 0x080fe2000001080c */
[----:B------:R-:W-:Y:S01]  /*c3c0*/  LOP3.LUT R6, R40, 0xffff0000, RZ, 0xc0, !PT ;  /* 0xffff000028067812 */ /* 0x000fe200078ec0ff */
[----:B------:R-:W-:-:S02]  /*c3d0*/  FFMA.FTZ R16, R10, R26, R11 ;  /* 0x0000001a0a107223 */ /* 0x000fc4000001000b */
[-C--:B------:R-:W-:Y:S02]  /*c3e0*/  FMUL.FTZ R13, R7, R25.reuse ;  /* 0x00000019070d7220 */ /* 0x080fe40000410000 */
[-C--:B------:R-:W-:Y:S02]  /*c3f0*/  FMUL.FTZ R11, R6, R24.reuse ;  /* 0x00000018060b7220 */ /* 0x080fe40000410000 */
[C---:B------:R-:W-:Y:S02]  /*c400*/  FMUL.FTZ R12, R9.reuse, R25 ;  /* 0x00000019090c7220 */ /* 0x040fe40000410000 */
[C---:B------:R-:W-:Y:S02]  /*c410*/  FMUL.FTZ R10, R8.reuse, R24 ;  /* 0x00000018080a7220 */ /* 0x040fe40000410000 */
[----:B------:R-:W-:Y:S02]  /*c420*/  FFMA.FTZ R13, R9, R28, -R13 ;  /* 0x0000001c090d7223 */ /* 0x000fe4000001080d */
        /* <DEDUP_REMOVED lines=12> */
.L_x_135:
[----:B------:R-:W-:Y:S05]  /*c4f0*/  BSYNC B0 ;  /* 0x0000000000007941 */ /* 0x000fea0003800000 */
.L_x_134:
[----:B------:R-:W-:Y:S01]  /*c500*/  IADD3 R6, R66, 0x10, RZ ;  /* 0x0000001042067810 */ /* 0x000fe20007ffe0ff */
[----:B------:R-:W-:Y:S03]  /*c510*/  BSSY B0, `(.L_x_136) ;  /* 0x000006f000007945 */ /* 0x000fe60003800000 */
[----:B------:R-:W-:-:S13]  /*c520*/  ISETP.GE.AND P0, PT, R6, c[0x0][0x27c], PT ;  /* 0x00009f0006007a0c */ /* 0x000fda0003f06270 */
[----:B------:R-:W-:Y:S05]  /*c530*/  @P0 BRA `(.L_x_137) ;  /* 0x000006c000000947 */ /* 0x000fea0003800000 */
[----:B------:R-:W-:Y:S01]  /*c540*/  SHF.R.S32.HI R7, RZ, 0x1f, R6 ;  /* 0x0000001fff077819 */ /* 0x000fe20000011406 */
[----:B-1----:R-:W-:Y:S01]  /*c550*/  IMAD.MOV.U32 R13, RZ, RZ, c[0x0][0x27c] ;  /* 0x00009f00ff0d7624 */ /* 0x002fe200078e00ff */
[----:B------:R-:W-:Y:S02]  /*c560*/  SHF.R.S32.HI R9, RZ, 0x1f, R17 ;  /* 0x0000001fff097819 */ /* 0x000fe40000011411 */
[CC--:B------:R-:W-:Y:S02]  /*c570*/  LEA.HI R8, R7.reuse, R6.reuse, RZ, 0x3 ;  /* 0x0000000607087211 */ /* 0x0c0fe400078f18ff */
[----:B------:R-:W-:Y:S02]  /*c580*/  LEA.HI R12, R7, R6, RZ, 0x5 ;  /* 0x00000006070c7211 */ /* 0x000fe400078f28ff */
[-C--:B------:R-:W-:Y:S02]  /*c590*/  LEA.HI R11, R17, R17.reuse, RZ, 0x1 ;  /* 0x00000011110b7211 */ /* 0x080fe400078f08ff */
[----:B------:R-:W-:-:S02]  /*c5a0*/  LEA.HI R6, R9, R17, RZ, 0x3 ;  /* 0x0000001109067211 */ /* 0x000fc400078f18ff */
[----:B------:R-:W-:Y:S01]  /*c5b0*/  SHF.R.S32.HI R7, RZ, 0x3, R8 ;  /* 0x00000003ff077819 */ /* 0x000fe20000011408 */
[C---:B------:R-:W-:Y:S01]  /*c5c0*/  IMAD.SHL.U32 R10, R11.reuse, 0x20, RZ ;  /* 0x000000200b0a7824 */ /* 0x040fe200078e00ff */
[----:B------:R-:W-:Y:S01]  /*c5d0*/  LOP3.LUT R11, R11, 0x7fffffe, RZ, 0xc0, !PT ;  /* 0x07fffffe0b0b7812 */ /* 0x000fe200078ec0ff */
[----:B------:R-:W-:Y:S01]  /*c5e0*/  IMAD.SHL.U32 R9, R6, 0x20, RZ ;  /* 0x0000002006097824 */ /* 0x000fe200078e00ff */
[----:B------:R-:W-:Y:S02]  /*c5f0*/  LEA.HI R7, R13, R7, RZ, 0x1d ;  /* 0x000000070d077211 */ /* 0x000fe400078fe8ff */
[----:B------:R-:W-:Y:S01]  /*c600*/  LOP3.LUT R6, R10, 0xc0, RZ, 0xc0, !PT ;  /* 0x000000c00a067812 */ /* 0x000fe200078ec0ff */
[----:B------:R-:W-:Y:S01]  /*c610*/  IMAD.SHL.U32 R10, R12, 0x80, RZ ;  /* 0x000000800c0a7824 */ /* 0x000fe200078e00ff */
[----:B------:R-:W-:Y:S02]  /*c620*/  IADD3 R11, R17, -R11, RZ ;  /* 0x8000000b110b7210 */ /* 0x000fe40007ffe0ff */
[----:B------:R-:W-:-:S02]  /*c630*/  LOP3.LUT R9, R9, 0xffffff00, RZ, 0xc0, !PT ;  /* 0xffffff0009097812 */ /* 0x000fc400078ec0ff */
[----:B------:R-:W-:Y:S02]  /*c640*/  LOP3.LUT R12, R6, 0x18, R8, 0xf8, !PT ;  /* 0x00000018060c7812 */ /* 0x000fe400078ef808 */
[----:B------:R-:W-:Y:S01]  /*c650*/  SHF.R.S32.HI R8, RZ, 0x1f, R7 ;  /* 0x0000001fff087819 */ /* 0x000fe20000011407 */
[----:B------:R-:W-:Y:S01]  /*c660*/  IMAD R16, R11, 0x20, R9 ;  /* 0x000000200b107824 */ /* 0x000fe200078e0209 */
[----:B------:R-:W-:Y:S01]  /*c670*/  SHF.R.U32.HI R13, RZ, 0x3, R6 ;  /* 0x00000003ff0d7819 */ /* 0x000fe20000011606 */
[----:B------:R-:W-:Y:S01]  /*c680*/  IMAD.SHL.U32 R11, R7, 0x8, RZ ;  /* 0x00000008070b7824 */ /* 0x000fe200078e00ff */
[----:B------:R-:W-:Y:S02]  /*c690*/  LEA.HI R7, R8, R7, RZ, 0x2 ;  /* 0x0000000708077211 */ /* 0x000fe400078f10ff */
[----:B------:R-:W-:Y:S02]  /*c6a0*/  LOP3.LUT R9, R10, 0x7ffff000, RZ, 0xc0, !PT ;  /* 0x7ffff0000a097812 */ /* 0x000fe400078ec0ff */
[----:B------:R-:W-:-:S02]  /*c6b0*/  LOP3.LUT R8, R6, 0x18, R11, 0xf8, !PT ;  /* 0x0000001806087812 */ /* 0x000fc400078ef80b */
[----:B------:R-:W-:Y:S02]  /*c6c0*/  SHF.L.U32 R6, R7, 0xa, RZ ;  /* 0x0000000a07067819 */ /* 0x000fe400000006ff */
[-C--:B------:R-:W-:Y:S02]  /*c6d0*/  LOP3.LUT R10, R12, R13.reuse, RZ, 0x3c, !PT ;  /* 0x0000000d0c0a7212 */ /* 0x080fe400078e3cff */
[----:B------:R-:W-:Y:S02]  /*c6e0*/  LOP3.LUT R8, R8, R13, RZ, 0x3c, !PT ;  /* 0x0000000d08087212 */ /* 0x000fe400078e3cff */
[----:B------:R-:W-:Y:S02]  /*c6f0*/  LOP3.LUT R6, R6, 0x7ffff000, RZ, 0xc0, !PT ;  /* 0x7ffff00006067812 */ /* 0x000fe400078ec0ff */
[----:B------:R-:W-:Y:S02]  /*c700*/  IADD3 R9, R10, R16, R9 ;  /* 0x000000100a097210 */ /* 0x000fe40007ffe009 */
[----:B------:R-:W-:-:S02]  /*c710*/  IADD3 R6, R8, R6, R16 ;  /* 0x0000000608067210 */ /* 0x000fc40007ffe010 */
[----:B------:R-:W-:Y:S01]  /*c720*/  SHF.L.U32 R7, R45, 0x10, RZ ;  /* 0x000000102d077819 */ /* 0x000fe200000006ff */
[----:B------:R-:W-:Y:S02]  /*c730*/  IMAD.SHL.U32 R35, R9, 0x2, RZ ;  /* 0x0000000209237824 */ /* 0x000fe400078e00ff */
[----:B------:R-:W-:Y:S01]  /*c740*/  IMAD.SHL.U32 R32, R6, 0x2, RZ ;  /* 0x0000000206207824 */ /* 0x000fe200078e00ff */
[----:B------:R-:W-:Y:S02]  /*c750*/  LOP3.LUT R6, R41, 0xffff0000, RZ, 0xc0, !PT ;  /* 0xffff000029067812 */ /* 0x000fe400078ec0ff */
[----:B------:R-:W1:Y:S04]  /*c760*/  LDS.128 R12, [R35+0x6100] ;  /* 0x00610000230c7984 */ /* 0x000e680000000c00 */
[----:B------:R-:W2:Y:S01]  /*c770*/  LDS.128 R8, [R32+0x6100] ;  /* 0x0061000020087984 */ /* 0x000ea20000000c00 */
[C---:B-1----:R-:W-:Y:S01]  /*c780*/  IMAD.U32 R19, R12.reuse, 0x10000, RZ ;  /* 0x000100000c137824 */ /* 0x042fe200078e00ff */
[----:B------:R-:W-:Y:S01]  /*c790*/  LOP3.LUT R22, R12, 0xffff0000, RZ, 0xc0, !PT ;  /* 0xffff00000c167812 */ /* 0x000fe200078ec0ff */
[----:B------:R-:W-:Y:S01]  /*c7a0*/  IMAD.U32 R16, R14, 0x10000, RZ ;  /* 0x000100000e107824 */ /* 0x000fe200078e00ff */
[----:B------:R-:W-:Y:S01]  /*c7b0*/  SHF.L.U32 R23, R13, 0x10, RZ ;  /* 0x000000100d177819 */ /* 0x000fe200000006ff */
[----:B------:R-:W-:Y:S01]  /*c7c0*/  IMAD.U32 R26, R15, 0x10000, RZ ;  /* 0x000100000f1a7824 */ /* 0x000fe200078e00ff */
[----:B------:R-:W-:Y:S01]  /*c7d0*/  LOP3.LUT R29, R13, 0xffff0000, RZ, 0xc0, !PT ;  /* 0xffff00000d1d7812 */ /* 0x000fe200078ec0ff */
[----:B------:R-:W-:Y:S01]  /*c7e0*/  IMAD.U32 R13, R41, 0x10000, RZ ;  /* 0x00010000290d7824 */ /* 0x000fe200078e00ff */
[----:B--2---:R-:W-:Y:S01]  /*c7f0*/  SHF.L.U32 R12, R10, 0x10, RZ ;  /* 0x000000100a0c7819 */ /* 0x004fe200000006ff */
[----:B------:R-:W-:Y:S01]  /*c800*/  IMAD.U32 R20, R11, 0x10000, RZ ;  /* 0x000100000b147824 */ /* 0x000fe200078e00ff */
[----:B------:R-:W-:Y:S01]  /*c810*/  LOP3.LUT R18, R14, 0xffff0000, RZ, 0xc0, !PT ;  /* 0xffff00000e127812 */ /* 0x000fe200078ec0ff */
[C---:B------:R-:W-:Y:S01]  /*c820*/  IMAD.U32 R14, R8.reuse, 0x10000, RZ ;  /* 0x00010000080e7824 */ /* 0x040fe200078e00ff */
[----:B------:R-:W-:Y:S01]  /*c830*/  LOP3.LUT R28, R15, 0xffff0000, RZ, 0xc0, !PT ;  /* 0xffff00000f1c7812 */ /* 0x000fe200078ec0ff */
[----:B------:R-:W-:Y:S01]  /*c840*/  IMAD.U32 R21, R9, 0x10000, RZ ;  /* 0x0001000009157824 */ /* 0x000fe200078e00ff */
[----:B------:R-:W-:Y:S01]  /*c850*/  LOP3.LUT R15, R8, 0xffff0000, RZ, 0xc0, !PT ;  /* 0xffff0000080f7812 */ /* 0x000fe200078ec0ff */
[-C--:B------:R-:W-:Y:S01]  /*c860*/  FMUL.FTZ R8, R13, R12.reuse ;  /* 0x0000000c0d087220 */ /* 0x080fe20000410000 */
[----:B------:R-:W-:Y:S01]  /*c870*/  LOP3.LUT R10, R10, 0xffff0000, RZ, 0xc0, !PT ;  /* 0xffff00000a0a7812 */ /* 0x000fe200078ec0ff */
[----:B------:R-:W-:Y:S01]  /*c880*/  FMUL.FTZ R12, R7, R12 ;  /* 0x0000000c070c7220 */ /* 0x000fe20000410000 */
[----:B------:R-:W-:Y:S01]  /*c890*/  LOP3.LUT R24, R11, 0xffff0000, RZ, 0xc0, !PT ;  /* 0xffff00000b187812 */ /* 0x000fe200078ec0ff */
[----:B------:R-:W-:Y:S01]  /*c8a0*/  FFMA.FTZ R37, R7, R16, -R8 ;  /* 0x0000001007257223 */ /* 0x000fe20000010808 */
[----:B------:R-:W-:Y:S01]  /*c8b0*/  LOP3.LUT R7, R45, 0xffff0000, RZ, 0xc0, !PT ;  /* 0xffff00002d077812 */ /* 0x000fe200078ec0ff */
[----:B------:R-:W-:Y:S01]  /*c8c0*/  FMUL.FTZ R11, R6, R10 ;  /* 0x0000000a060b7220 */ /* 0x000fe20000410000 */
[----:B------:R-:W-:Y:S01]  /*c8d0*/  SHF.L.U32 R8, R49, 0x10, RZ ;  /* 0x0000001031087819 */ /* 0x000fe200000006ff */
[----:B------:R-:W-:Y:S01]  /*c8e0*/  FFMA.FTZ R36, R13, R16, R12 ;  /* 0x000000100d247223 */ /* 0x000fe2000001000c */
[----:B------:R-:W-:Y:S01]  /*c8f0*/  LOP3.LUT R25, R9, 0xffff0000, RZ, 0xc0, !PT ;  /* 0xffff000009197812 */ /* 0x000fe200078ec0ff */
[----:B------:R-:W-:Y:S01]  /*c900*/  FMUL.FTZ R10, R7, R10 ;  /* 0x0000000a070a7220 */ /* 0x000fe20000410000 */
[C---:B------:R-:W-:Y:S01]  /*c910*/  LOP3.LUT R12, R42.reuse, 0xffff0000, RZ, 0xc0, !PT ;  /* 0xffff00002a0c7812 */ /* 0x040fe200078ec0ff */
[----:B------:R-:W-:-:S02]  /*c920*/  IMAD.U32 R9, R42, 0x10000, RZ ;  /* 0x000100002a097824 */ /* 0x000fc400078e00ff */
[----:B------:R-:W-:Y:S02]  /*c930*/  FFMA.FTZ R34, R7, R18, -R11 ;  /* 0x0000001207227223 */ /* 0x000fe4000001080b */
[----:B------:R-:W-:Y:S02]  /*c940*/  FMUL.FTZ R11, R8, R14 ;  /* 0x0000000e080b7220 */ /* 0x000fe40000410000 */
[----:B------:R-:W-:Y:S01]  /*c950*/  FFMA.FTZ R33, R6, R18, R10 ;  /* 0x0000001206217223 */ /* 0x000fe2000001000a */
[----:B------:R-:W-:Y:S01]  /*c960*/  LOP3.LUT R6, R49, 0xffff0000, RZ, 0xc0, !PT ;  /* 0xffff000031067812 */ /* 0x000fe200078ec0ff */
[C---:B------:R-:W-:Y:S01]  /*c970*/  FMUL.FTZ R7, R9.reuse, R14 ;  /* 0x0000000e09077220 */ /* 0x040fe20000410000 */
[----:B------:R-:W-:Y:S01]  /*c980*/  SHF.L.U32 R10, R44, 0x10, RZ ;  /* 0x000000102c0a7819 */ /* 0x000fe200000006ff */
[----:B------:R-:W-:Y:S01]  /*c990*/  FFMA.FTZ R30, R9, R19, R11 ;  /* 0x00000013091e7223 */ /* 0x000fe2000001000b */
[----:B------:R-:W-:Y:S01]  /*c9a0*/  F2FP.BF16.PACK_AB R14, R34, R37 ;  /* 0x00000025220e723e */ /* 0x000fe200000010ff */
[----:B------:R-:W-:-:S02]  /*c9b0*/  FFMA.FTZ R31, R8, R19, -R7 ;  /* 0x00000013081f7223 */ /* 0x000fc40000010807 */
[-C--:B------:R-:W-:Y:S02]  /*c9c0*/  FMUL.FTZ R9, R12, R15.reuse ;  /* 0x0000000f0c097220 */ /* 0x080fe40000410000 */
[----:B------:R-:W-:Y:S02]  /*c9d0*/  IMAD.U32 R7, R43, 0x10000, RZ ;  /* 0x000100002b077824 */ /* 0x000fe400078e00ff */
[----:B------:R-:W-:Y:S02]  /*c9e0*/  FMUL.FTZ R13, R6, R15 ;  /* 0x0000000f060d7220 */ /* 0x000fe40000410000 */
[----:B------:R-:W-:Y:S02]  /*c9f0*/  IMAD.U32 R8, R50, 0x10000, RZ ;  /* 0x0001000032087824 */ /* 0x000fe400078e00ff */
[----:B------:R-:W-:Y:S02]  /*ca00*/  FFMA.FTZ R27, R6, R22, -R9 ;  /* 0x00000016061b7223 */ /* 0x000fe40000010809 */
[----:B------:R-:W-:-:S02]  /*ca10*/  FMUL.FTZ R11, R7, R21 ;  /* 0x00000015070b7220 */ /* 0x000fc40000410000 */
[----:B------:R-:W-:Y:S02]  /*ca20*/  FFMA.FTZ R22, R12, R22, R13 ;  /* 0x000000160c167223 */ /* 0x000fe4000001000d */
[----:B------:R-:W-:Y:S02]  /*ca30*/  IMAD.U32 R6, R46, 0x10000, RZ ;  /* 0x000100002e067824 */ /* 0x000fe400078e00ff */
[----:B------:R-:W-:Y:S02]  /*ca40*/  FMUL.FTZ R9, R8, R21 ;  /* 0x0000001508097220 */ /* 0x000fe40000410000 */
        /* <DEDUP_REMOVED lines=14> */
[-C--:B------:R-:W-:Y:S02]  /*cb30*/  FFMA.FTZ R13, R9, R29.reuse, -R13 ;  /* 0x0000001d090d7223 */ /* 0x080fe4000001080d */
        /* <DEDUP_REMOVED lines=12> */
.L_x_137:
[----:B------:R-:W-:Y:S05]  /*cc00*/  BSYNC B0 ;  /* 0x0000000000007941 */ /* 0x000fea0003800000 */
.L_x_136:
[----:B------:R-:W-:-:S04]  /*cc10*/  IADD3 R6, R66, 0x20, RZ ;  /* 0x0000002042067810 */ /* 0x000fc80007ffe0ff */
[----:B------:R-:W-:-:S13]  /*cc20*/  ISETP.GE.AND P0, PT, R6, c[0x0][0x27c], PT ;  /* 0x00009f0006007a0c */ /* 0x000fda0003f06270 */
[----:B------:R-:W-:Y:S05]  /*cc30*/  @P0 BRA `(.L_x_115) ;  /* 0x000006c000000947 */ /* 0x000fea0003800000 */
[----:B-1----:R-:W-:Y:S01]  /*cc40*/  SHF.R.S32.HI R12, RZ, 0x1f, R6 ;  /* 0x0000001fff0c7819 */ /* 0x002fe20000011406 */
[----:B------:R-:W-:Y:S01]  /*cc50*/  IMAD.MOV.U32 R13, RZ, RZ, c[0x0][0x27c] ;  /* 0x00009f00ff0d7624 */ /* 0x000fe200078e00ff */
[----:B------:R-:W-:Y:S02]  /*cc60*/  SHF.R.S32.HI R7, RZ, 0x1f, R17 ;  /* 0x0000001fff077819 */ /* 0x000fe40000011411 */
[-C--:B------:R-:W-:Y:S02]  /*cc70*/  LEA.HI R9, R17, R17.reuse, RZ, 0x1 ;  /* 0x0000001111097211 */ /* 0x080fe400078f08ff */
[CC--:B------:R-:W-:Y:S02]  /*cc80*/  LEA.HI R8, R12.reuse, R6.reuse, RZ, 0x3 ;  /* 0x000000060c087211 */ /* 0x0c0fe400078f18ff */
[----:B------:R-:W-:Y:S02]  /*cc90*/  LEA.HI R12, R12, R6, RZ, 0x5 ;  /* 0x000000060c0c7211 */ /* 0x000fe400078f28ff */
[----:B------:R-:W-:-:S02]  /*cca0*/  LEA.HI R6, R7, R17, RZ, 0x3 ;  /* 0x0000001107067211 */ /* 0x000fc400078f18ff */
[C---:B------:R-:W-:Y:S01]  /*ccb0*/  LOP3.LUT R7, R9.reuse, 0x7fffffe, RZ, 0xc0, !PT ;  /* 0x07fffffe09077812 */ /* 0x040fe200078ec0ff */
[----:B------:R-:W-:Y:S01]  /*ccc0*/  IMAD.SHL.U32 R9, R9, 0x20, RZ ;  /* 0x0000002009097824 */ /* 0x000fe200078e00ff */
[----:B------:R-:W-:Y:S01]  /*ccd0*/  SHF.R.S32.HI R11, RZ, 0x3, R8 ;  /* 0x00000003ff0b7819 */ /* 0x000fe20000011408 */
[----:B------:R-:W-:Y:S01]  /*cce0*/  IMAD.SHL.U32 R10, R6, 0x20, RZ ;  /* 0x00000020060a7824 */ /* 0x000fe200078e00ff */
[----:B------:R-:W-:Y:S02]  /*ccf0*/  IADD3 R16, R17, -R7, RZ ;  /* 0x8000000711107210 */ /* 0x000fe40007ffe0ff */
[----:B------:R-:W-:Y:S02]  /*cd00*/  LOP3.LUT R6, R9, 0xc0, RZ, 0xc0, !PT ;  /* 0x000000c009067812 */ /* 0x000fe400078ec0ff */
[----:B------:R-:W-:Y:S01]  /*cd10*/  LEA.HI R7, R13, R11, RZ, 0x1d ;  /* 0x0000000b0d077211 */ /* 0x000fe200078fe8ff */
[----:B------:R-:W-:Y:S01]  /*cd20*/  IMAD.SHL.U32 R11, R12, 0x80, RZ ;  /* 0x000000800c0b7824 */ /* 0x000fe200078e00ff */
[----:B------:R-:W-:-:S02]  /*cd30*/  LOP3.LUT R9, R10, 0xffffff00, RZ, 0xc0, !PT ;  /* 0xffffff000a097812 */ /* 0x000fc400078ec0ff */
[----:B------:R-:W-:Y:S02]  /*cd40*/  LOP3.LUT R10, R6, 0x18, R8, 0xf8, !PT ;  /* 0x00000018060a7812 */ /* 0x000fe400078ef808 */
[----:B------:R-:W-:Y:S01]  /*cd50*/  SHF.R.U32.HI R12, RZ, 0x3, R6 ;  /* 0x00000003ff0c7819 */ /* 0x000fe20000011606 */
[----:B------:R-:W-:Y:S01]  /*cd60*/  IMAD R16, R16, 0x20, R9 ;  /* 0x0000002010107824 */ /* 0x000fe200078e0209 */
[----:B------:R-:W-:Y:S02]  /*cd70*/  SHF.R.S32.HI R8, RZ, 0x1f, R7 ;  /* 0x0000001fff087819 */ /* 0x000fe40000011407 */
[----:B------:R-:W-:Y:S01]  /*cd80*/  LOP3.LUT R9, R10, R12, RZ, 0x3c, !PT ;  /* 0x0000000c0a097212 */ /* 0x000fe200078e3cff */
[----:B------:R-:W-:Y:S01]  /*cd90*/  IMAD.SHL.U32 R10, R7, 0x8, RZ ;  /* 0x00000008070a7824 */ /* 0x000fe200078e00ff */
[----:B------:R-:W-:Y:S02]  /*cda0*/  LEA.HI R7, R8, R7, RZ, 0x2 ;  /* 0x0000000708077211 */ /* 0x000fe400078f10ff */
[----:B------:R-:W-:-:S02]  /*cdb0*/  LOP3.LUT R11, R11, 0x7ffff000, RZ, 0xc0, !PT ;  /* 0x7ffff0000b0b7812 */ /* 0x000fc400078ec0ff */
[----:B------:R-:W-:Y:S02]  /*cdc0*/  LOP3.LUT R8, R6, 0x18, R10, 0xf8, !PT ;  /* 0x0000001806087812 */ /* 0x000fe400078ef80a */
[----:B------:R-:W-:Y:S02]  /*cdd0*/  SHF.L.U32 R6, R7, 0xa, RZ ;  /* 0x0000000a07067819 */ /* 0x000fe400000006ff */
        /* <DEDUP_REMOVED lines=37> */
[-C--:B------:R-:W-:Y:S02]  /*d030*/  FFMA.FTZ R33, R7, R17.reuse, -R11 ;  /* 0x0000001107217223 */ /* 0x080fe4000001080b */
[-C--:B------:R-:W-:Y:S02]  /*d040*/  FMUL.FTZ R11, R8, R14.reuse ;  /* 0x0000000e080b7220 */ /* 0x080fe40000410000 */
        /* <DEDUP_REMOVED lines=9> */
[C---:B------:R-:W-:Y:S02]  /*d0e0*/  FMUL.FTZ R13, R6.reuse, R15 ;  /* 0x0000000f060d7220 */ /* 0x040fe40000410000 */
[----:B------:R-:W-:Y:S02]  /*d0f0*/  IMAD.U32 R8, R63, 0x10000, RZ ;  /* 0x000100003f087824 */ /* 0x000fe400078e00ff */
[----:B------:R-:W-:Y:S02]  /*d100*/  FFMA.FTZ R26, R6, R21, -R9 ;  /* 0x00000015061a7223 */ /* 0x000fe40000010809 */
[----:B------:R-:W-:-:S02]  /*d110*/  FMUL.FTZ R11, R7, R20 ;  /* 0x00000014070b7220 */ /* 0x000fc40000410000 */
[----:B------:R-:W-:Y:S02]  /*d120*/  FFMA.FTZ R21, R12, R21, R13 ;  /* 0x000000150c157223 */ /* 0x000fe4000001000d */
[C---:B------:R-:W-:Y:S02]  /*d130*/  IMAD.U32 R6, R61.reuse, 0x10000, RZ ;  /* 0x000100003d067824 */ /* 0x040fe400078e00ff */
[----:B------:R-:W-:Y:S02]  /*d140*/  FMUL.FTZ R9, R8, R20 ;  /* 0x0000001408097220 */ /* 0x000fe40000410000 */
[-C--:B------:R-:W-:Y:S02]  /*d150*/  FMUL.FTZ R12, R10, R19.reuse ;  /* 0x000000130a0c7220 */ /* 0x080fe40000410000 */
[-C--:B------:R-:W-:Y:S01]  /*d160*/  FFMA.FTZ R20, R8, R22.reuse, -R11 ;  /* 0x0000001608147223 */ /* 0x080fe2000001080b */
[----:B------:R-:W-:Y:S01]  /*d170*/  LOP3.LUT R8, R61, 0xffff0000, RZ, 0xc0, !PT ;  /* 0xffff00003d087812 */ /* 0x000fe200078ec0ff */
[----:B------:R-:W-:Y:S01]  /*d180*/  FFMA.FTZ R18, R7, R22, R9 ;  /* 0x0000001607127223 */ /* 0x000fe20000010009 */
[----:B------:R-:W-:Y:S01]  /*d190*/  LOP3.LUT R7, R57, 0xffff0000, RZ, 0xc0, !PT ;  /* 0xffff000039077812 */ /* 0x000fe200078ec0ff */
[C---:B------:R-:W-:Y:S01]  /*d1a0*/  FMUL.FTZ R11, R6.reuse, R19 ;  /* 0x00000013060b7220 */ /* 0x040fe20000410000 */
        /* <DEDUP_REMOVED lines=21> */
.L_x_115:
[----:B------:R-:W-:Y:S05]  /*d300*/  BSYNC B2 ;  /* 0x0000000000027941 */ /* 0x000fea0003800000 */
.L_x_99:
[----:B-1----:R-:W-:Y:S01]  /*d310*/  IMAD R8, R70, c[0x0][0x208], RZ ;  /* 0x0000820046087a24 */ /* 0x002fe200078e02ff */
[----:B------:R-:W-:-:S04]  /*d320*/  DEPBAR.LE SB0, 0x0 ;  /* 0x000080000000791a */ /* 0x000fc80000000000 */
[----:B------:R-:W-:Y:S01]  /*d330*/  IMAD.WIDE.U32 R6, R251, c[0x0][0x208], RZ ;  /* 0x00008200fb067a25 */ /* 0x000fe200078e00ff */
[C---:B------:R-:W-:Y:S02]  /*d340*/  ISETP.GE.AND P2, PT, R176.reuse, c[0x0][0x1d4], PT ;  /* 0x00007500b0007a0c */ /* 0x040fe40003f46270 */
[----:B------:R-:W-:Y:S01]  /*d350*/  SHF.L.U32 R220, R3, 0x1, RZ ;  /* 0x0000000103dc7819 */ /* 0x000fe200000006ff */
[----:B------:R-:W-:Y:S01]  /*d360*/  IMAD R8, R251, c[0x0][0x20c], R8 ;  /* 0x00008300fb087a24 */ /* 0x000fe200078e0208 */
[----:B------:R-:W-:Y:S01]  /*d370*/  BAR.SYNC.DEFER_BLOCKING 0x0 ;  /* 0x0000000000007b1d */ /* 0x000fe20000010000 */
[----:B------:R-:W-:Y:S01]  /*d380*/  IMAD.WIDE R14, R176, 0x2, RZ ;  /* 0x00000002b00e7825 */ /* 0x000fe200078e02ff */
[----:B------:R-:W-:Y:S02]  /*d390*/  SHF.L.U32 R224, R0, 0x1, RZ ;  /* 0x0000000100e07819 */ /* 0x000fe400000006ff */
[----:B------:R-:W-:Y:S01]  /*d3a0*/  IADD3 R7, R7, R8, RZ ;  /* 0x0000000807077210 */ /* 0x000fe20007ffe0ff */
[----:B------:R-:W-:Y:S01]  /*d3b0*/  IMAD R8, R71, c[0x0][0x218], RZ ;  /* 0x0000860047087a24 */ /* 0x000fe200078e02ff */
[----:B------:R-:W-:-:S02]  /*d3c0*/  LEA R0, R2, R220, 0x1 ;  /* 0x000000dc02007211 */ /* 0x000fc400078e08ff */
[----:B------:R-:W-:Y:S01]  /*d3d0*/  LEA R225, R4, R224, 0x1 ;  /* 0x000000e004e17211 */ /* 0x000fe200078e08ff */
[----:B------:R-:W-:Y:S01]  /*d3e0*/  IMAD.WIDE.U32 R6, R248, c[0x0][0x218], R6 ;  /* 0x00008600f8067a25 */ /* 0x000fe200078e0006 */
[----:B------:R-:W-:Y:S02]  /*d3f0*/  SHF.L.U32 R226, R226, 0x1, RZ ;  /* 0x00000001e2e27819 */ /* 0x000fe400000006ff */
[----:B------:R-:W-:Y:S01]  /*d400*/  P2R R34, PR, RZ, 0x8 ;  /* 0x00000008ff227803 */ /* 0x000fe20000000000 */
[----:B------:R-:W-:Y:S01]  /*d410*/  IMAD R8, R248, c[0x0][0x21c], R8 ;  /* 0x00008700f8087a24 */ /* 0x000fe200078e0208 */
[----:B------:R-:W-:Y:S02]  /*d420*/  IADD3 R6, P0, R74, R6, RZ ;  /* 0x000000064a067210 */ /* 0x000fe40007f1e0ff */
[----:B------:R-:W-:Y:S02]  /*d430*/  SHF.R.S32.HI R161, RZ, 0x1f, R176 ;  /* 0x0000001fffa17819 */ /* 0x000fe400000114b0 */
[----:B------:R-:W-:-:S02]  /*d440*/  IADD3.X R8, R72, R7, R8, P0, !PT ;  /* 0x0000000748087210 */ /* 0x000fc400007fe408 */
[----:B------:R-:W-:-:S04]  /*d450*/  LEA R7, P0, R6, c[0x0][0x1f8], 0x1 ;  /* 0x00007e0006077a11 */ /* 0x000fc800078008ff */
[----:B------:R-:W-:Y:S01]  /*d460*/  LEA.HI.X R6, R6, c[0x0][0x1fc], R8, 0x1, P0 ;  /* 0x00007f0006067a11 */ /* 0x000fe200000f0c08 */
[----:B------:R-:W1:Y:S04]  /*d470*/  SHFL.IDX PT, R13, R7, RZ, 0x1c1f ;  /* 0x001c1fff070d7589 */ /* 0x000e6800000e0000 */
[----:B------:R2:W3:Y:S04]  /*d480*/  SHFL.IDX PT, R11, R7, 0x1, 0x1c1f ;  /* 0x003c1f00070b7f89 */ /* 0x0004e800000e0000 */
[----:B------:R-:W4:Y:S04]  /*d490*/  SHFL.IDX PT, R12, R6, RZ, 0x1c1f ;  /* 0x001c1fff060c7589 */ /* 0x000f2800000e0000 */
[----:B------:R5:W5:Y:S04]  /*d4a0*/  SHFL.IDX PT, R10, R6, 0x1, 0x1c1f ;  /* 0x003c1f00060a7f89 */ /* 0x000b6800000e0000 */
[----:B------:R-:W-:Y:S04]  /*d4b0*/  LDSM.16.M88.4 R20, [R220+0x3100] ;  /* 0x00310000dc14783b */ /* 0x000fe80000000200 */
[----:B------:R-:W-:Y:S01]  /*d4c0*/  LDSM.16.M88.4 R52, [R220+0x3500] ;  /* 0x00350000dc34783b */ /* 0x000fe20000000200 */
[----:B-1----:R-:W-:-:S03]  /*d4d0*/  IADD3 R32, P1, R13, R14, RZ ;  /* 0x0000000e0d207210 */ /* 0x002fc60007f3e0ff */
[----:B------:R-:W-:Y:S01]  /*d4e0*/  LDSM.16.M88.4 R48, [R220+0x3900] ;  /* 0x00390000dc30783b */ /* 0x000fe20000000200 */
[----:B--2---:R-:W-:Y:S02]  /*d4f0*/  SHF.R.S32.HI R7, RZ, 0x1f, R69 ;  /* 0x0000001fff077819 */ /* 0x004fe40000011445 */
[----:B---3--:R-:W-:Y:S01]  /*d500*/  IADD3 R28, P0, R14, R11, RZ ;  /* 0x0000000b0e1c7210 */ /* 0x008fe20007f1e0ff */
[----:B------:R-:W-:Y:S01]  /*d510*/  LDSM.16.M88.4 R44, [R220+0x3d00] ;  /* 0x003d0000dc2c783b */ /* 0x000fe20000000200 */
[----:B------:R-:W-:Y:S02]  /*d520*/  LEA.HI R7, R7, R69, RZ, 0x3 ;  /* 0x0000004507077211 */ /* 0x000fe400078f18ff */
[----:B----4-:R-:W-:Y:S01]  /*d530*/  IADD3.X R33, R12, R15, RZ, P1, !PT ;  /* 0x0000000f0c217210 */ /* 0x010fe20000ffe4ff */
[----:B------:R-:W-:Y:S01]  /*d540*/  LDSM.16.M88.4 R56, [R0+0x3100] ;  /* 0x003100000038783b */ /* 0x000fe20000000200 */
[----:B-----5:R-:W-:Y:S02]  /*d550*/  SHF.R.S32.HI R6, RZ, 0x1f, R68 ;  /* 0x0000001fff067819 */ /* 0x020fe40000011444 */
[----:B------:R-:W-:Y:S01]  /*d560*/  LOP3.LUT R240, R7, 0xfffffff8, RZ, 0xc0, !PT ;  /* 0xfffffff807f07812 */ /* 0x000fe200078ec0ff */
[----:B------:R-:W-:Y:S01]  /*d570*/  LDSM.16.M88.4 R80, [R0+0x3500] ;  /* 0x003500000050783b */ /* 0x000fe20000000200 */
[----:B------:R-:W-:-:S02]  /*d580*/  LEA.HI R6, R6, R68, RZ, 0x3 ;  /* 0x0000004406067211 */ /* 0x000fc400078f18ff */
[----:B------:R-:W-:Y:S01]  /*d590*/  IADD3.X R29, R15, R10, RZ, P0, !PT ;  /* 0x0000000a0f1d7210 */ /* 0x000fe200007fe4ff */
[----:B------:R-:W-:Y:S01]  /*d5a0*/  IMAD.WIDE R8, R240, 0x2, RZ ;  /* 0x00000002f0087825 */ /* 0x000fe200078e02ff */
[----:B------:R-:W-:Y:S01]  /*d5b0*/  LOP3.LUT R241, R6, 0xfffffff8, RZ, 0xc0, !PT ;  /* 0xfffffff806f17812 */ /* 0x000fe200078ec0ff */
[----:B------:R-:W-:Y:S01]  /*d5c0*/  LDSM.16.M88.4 R100, [R0+0x3900] ;  /* 0x003900000064783b */ /* 0x000fe20000000200 */
[----:B------:R-:W-:Y:S02]  /*d5d0*/  SHF.R.S32.HI R160, RZ, 0x1f, R240 ;  /* 0x0000001fffa07819 */ /* 0x000fe400000114f0 */
[----:B------:R-:W-:Y:S01]  /*d5e0*/  IADD3 R30, P1, R13, R8, RZ ;  /* 0x000000080d1e7210 */ /* 0x000fe20007f3e0ff */
[----:B------:R-:W-:Y:S01]  /*d5f0*/  IMAD.WIDE R6, R241, 0x2, RZ ;  /* 0x00000002f1067825 */ /* 0x000fe200078e02ff */
[----:B------:R-:W-:Y:S01]  /*d600*/  IADD3 R26, P0, R8, R11, RZ ;  /* 0x0000000b081a7210 */ /* 0x000fe20007f1e0ff */
[----:B------:R1:W-:Y:S01]  /*d610*/  LDSM.16.M88.4 R104, [R0+0x3d00] ;  /* 0x003d00000068783b */ /* 0x0003e20000000200 */
[----:B------:R-:W-:-:S02]  /*d620*/  IADD3.X R31, R12, R9, RZ, P1, !PT ;  /* 0x000000090c1f7210 */ /* 0x000fc40000ffe4ff */
[----:B------:R-:W-:Y:S01]  /*d630*/  IADD3.X R27, R9, R10, RZ, P0, !PT ;  /* 0x0000000a091b7210 */ /* 0x000fe200007fe4ff */
[----:B------:R-:W-:Y:S01]  /*d640*/  LDSM.16.M88.4 R40, [R225+0x6100] ;  /* 0x00610000e128783b */ /* 0x000fe20000000200 */
[----:B------:R-:W-:Y:S02]  /*d650*/  IADD3 R24, P1, R13, R6, RZ ;  /* 0x000000060d187210 */ /* 0x000fe40007f3e0ff */
[----:B------:R-:W-:Y:S01]  /*d660*/  IADD3 R6, P0, R6, R11, RZ ;  /* 0x0000000b06067210 */ /* 0x000fe20007f1e0ff */
[----:B------:R-:W-:Y:S01]  /*d670*/  LDSM.16.M88.4 R16, [R225+0x7100] ;  /* 0x00710000e110783b */ /* 0x000fe20000000200 */
[----:B------:R-:W-:Y:S02]  /*d680*/  IADD3.X R25, R12, R7, RZ, P1, !PT ;  /* 0x000000070c197210 */ /* 0x000fe40000ffe4ff */
[----:B------:R-:W-:Y:S01]  /*d690*/  IADD3.X R7, R7, R10, RZ, P0, !PT ;  /* 0x0000000a07077210 */ /* 0x000fe200007fe4ff */
[----:B------:R-:W2:Y:S01]  /*d6a0*/  LDSM.16.M88.4 R12, [R224+0x6100] ;  /* 0x00610000e00c783b */ /* 0x000ea20000000200 */
[----:B------:R-:W-:-:S02]  /*d6b0*/  ISETP.LT.OR P0, PT, R67, 0x1, P2 ;  /* 0x000000014300780c */ /* 0x000fc40001701670 */
[----:B------:R-:W-:Y:S01]  /*d6c0*/  ISETP.GE.AND P1, PT, R69, c[0x0][0x1d4], PT ;  /* 0x0000750045007a0c */ /* 0x000fe20003f26270 */
[----:B------:R-:W3:Y:S01]  /*d6d0*/  LDSM.16.M88.4 R8, [R224+0x7100] ;  /* 0x00710000e008783b */ /* 0x000ee20000000200 */
[----:B------:R-:W-:Y:S02]  /*d6e0*/  ISETP.LT.OR P2, PT, R67, 0x21, P2 ;  /* 0x000000214300780c */ /* 0x000fe40001741670 */
[----:B------:R-:W-:Y:S02]  /*d6f0*/  SHF.R.S32.HI R157, RZ, 0x1f, R241 ;  /* 0x0000001fff9d7819 */ /* 0x000fe400000114f1 */
[----:B-1----:R-:W-:-:S05]  /*d700*/  IADD3 R0, R220, 0x3100, RZ ;  /* 0x00003100dc007810 */ /* 0x002fca0007ffe0ff */
[----:B------:R-:W-:Y:S01]  /*d710*/  @!PT LDS RZ, [RZ] ;  /* 0x00000000fffff984 */ /* 0x000fe20000000800 */
[----:B------:R-:W-:Y:S01]  /*d720*/  @!PT LDS RZ, [RZ] ;  /* 0x00000000fffff984 */ /* 0x000fe20000000800 */
[----:B------:R-:W-:Y:S01]  /*d730*/  @!PT LDS RZ, [RZ] ;  /* 0x00000000fffff984 */ /* 0x000fe20000000800 */
[----:B------:R1:W-:Y:S01]  /*d740*/  LDGSTS.E.BYPASS.LTC128B.128 [R226+0x100], [R32.64], !P0 ;  /* 0x0010000020e27fae */ /* 0x0003e2000c101d46 */
[C---:B------:R-:W-:Y:S02]  /*d750*/  ISETP.LT.OR P0, PT, R67.reuse, 0x1, P1 ;  /* 0x000000014300780c */ /* 0x040fe40000f01670 */
[----:B------:R-:W-:Y:S02]  /*d760*/  ISETP.LT.OR P1, PT, R67, 0x21, P1 ;  /* 0x000000214300780c */ /* 0x000fe40000f21670 */
[----:B------:R-:W-:-:S09]  /*d770*/  LEA R223, R2, R0, 0x1 ;  /* 0x0000000002df7211 */ /* 0x000fd200078e08ff */
[----:B------:R4:W-:Y:S01]  /*d780*/  LDGSTS.E.BYPASS.LTC128B.128 [R226+0x1100], [R30.64], !P0 ;  /* 0x011000001ee27fae */ /* 0x0009e2000c101d46 */
[----:B------:R-:W-:-:S04]  /*d790*/  ISETP.GE.AND P0, PT, R68, c[0x0][0x1d4], PT ;  /* 0x0000750044007a0c */ /* 0x000fc80003f06270 */
[C---:B------:R-:W-:Y:S02]  /*d7a0*/  ISETP.LT.OR P3, PT, R67.reuse, 0x1, P0 ;  /* 0x000000014300780c */ /* 0x040fe40000761670 */
[----:B------:R-:W-:Y:S01]  /*d7b0*/  ISETP.LT.OR P0, PT, R67, 0x21, P0 ;  /* 0x000000214300780c */ /* 0x000fe20000701670 */
[----:B--2---:R-:W-:Y:S10]  /*d7c0*/  HMMA.16816.F32.BF16 R76, R12, R22, RZ ;  /* 0x000000160c4c723c */ /* 0x004ff400000418ff */
[----:B------:R2:W-:Y:S01]  /*d7d0*/  LDGSTS.E.BYPASS.LTC128B.128 [R226+0x2100], [R24.64], !P3 ;  /* 0x0210000018e27fae */ /* 0x0005e2000d901d46 */
[----:B------:R-:W-:Y:S01]  /*d7e0*/  ISETP.NE.AND P3, PT, R34, RZ, PT ;  /* 0x000000ff2200720c */ /* 0x000fe20003f65270 */
[----:B---3--:R-:W-:Y:S02]  /*d7f0*/  HMMA.16816.F32.BF16 R92, R8, R52, RZ ;  /* 0x00000034085c723c */ /* 0x008fe400000418ff */
[----:B------:R4:W-:Y:S01]  /*d800*/  LDGSTS.E.BYPASS.LTC128B.128 [R226+0x900], [R28.64], !P2 ;  /* 0x009000001ce27fae */ /* 0x0009e2000d101d46 */
[----:B------:R-:W-:-:S03]  /*d810*/  ISETP.GE.AND P2, PT, R169, 0x41, PT ;  /* 0x00000041a900780c */ /* 0x000fc60003f46270 */
[----:B------:R2:W-:Y:S02]  /*d820*/  LDGSTS.E.BYPASS.LTC128B.128 [R226+0x1900], [R26.64], !P1 ;  /* 0x019000001ae27fae */ /* 0x0005e4000c901d46 */
[C---:B------:R-:W-:Y:S02]  /*d830*/  HMMA.16816.F32.BF16 R84, R8.reuse, R48, RZ ;  /* 0x000000300854723c */ /* 0x040fe400000418ff */
[----:B------:R3:W-:Y:S04]  /*d840*/  LDGSTS.E.BYPASS.LTC128B.128 [R226+0x2900], [R6.64], !P0 ;  /* 0x0290000006e27fae */ /* 0x0007e8000c101d46 */
[----:B------:R-:W-:Y:S02]  /*d850*/  LDSM.16.M88.4 R64, [R220+0x4100] ;  /* 0x00410000dc40783b */ /* 0x000fe40000000200 */
[C---:B------:R-:W-:Y:S02]  /*d860*/  HMMA.16816.F32.BF16 R68, R8.reuse, R44, RZ ;  /* 0x0000002c0844723c */ /* 0x040fe400000418ff */
[----:B------:R-:W5:Y:S04]  /*d870*/  LDSM.16.M88.4 R36, [R224+0x8100] ;  /* 0x00810000e024783b */ /* 0x000f680000000200 */
[----:B-1----:R-:W1:Y:S02]  /*d880*/  LDSM.16.M88.4 R32, [R224+0x9100] ;  /* 0x00910000e020783b */ /* 0x002e640000000200 */
[C---:B------:R-:W-:Y:S02]  /*d890*/  HMMA.16816.F32.BF16 R96, R8.reuse, R22, RZ ;  /* 0x000000160860723c */ /* 0x040fe400000418ff */
[----:B------:R-:W0:Y:S06]  /*d8a0*/  LDGDEPBAR ;  /* 0x00000000000079af */ /* 0x000e2c0000000000 */
[C---:B----4-:R-:W-:Y:S01]  /*d8b0*/  HMMA.16816.F32.BF16 R28, R8.reuse, R20, RZ ;  /* 0x00000014081c723c */ /* 0x050fe200000418ff */
[----:B--2---:R-:W-:Y:S07]  /*d8c0*/  LDSM.16.M88.4 R24, [R225+0x9100] ;  /* 0x00910000e118783b */ /* 0x004fee0000000200 */
[C---:B------:R-:W-:Y:S08]  /*d8d0*/  HMMA.16816.F32.BF16 R88, R8.reuse, R54, RZ ;  /* 0x000000360858723c */ /* 0x040ff000000418ff */
[C---:B------:R-:W-:Y:S08]  /*d8e0*/  HMMA.16816.F32.BF16 R72, R8.reuse, R50, RZ ;  /* 0x000000320848723c */ /* 0x040ff000000418ff */
[----:B------:R-:W-:Y:S08]  /*d8f0*/  HMMA.16816.F32.BF16 R60, R8, R46, RZ ;  /* 0x0000002e083c723c */ /* 0x000ff000000418ff */
[C---:B------:R-:W-:Y:S08]  /*d900*/  HMMA.16816.F32.BF16 R8, R12.reuse, R20, RZ ;  /* 0x000000140c08723c */ /* 0x040ff000000418ff */
[C---:B------:R-:W-:Y:S08]  /*d910*/  HMMA.16816.F32.BF16 R20, R12.reuse, R52, RZ ;  /* 0x000000340c14723c */ /* 0x040ff000000418ff */
[----:B------:R-:W-:Y:S01]  /*d920*/  HMMA.16816.F32.BF16 R116, R12, R54, RZ ;  /* 0x000000360c74723c */ /* 0x000fe200000418ff */
[----:B------:R-:W-:Y:S07]  /*d930*/  LDSM.16.M88.4 R52, [R223+0x1000] ;  /* 0x00100000df34783b */ /* 0x000fee0000000200 */
[----:B------:R-:W-:Y:S08]  /*d940*/  HMMA.16816.F32.BF16 R8, R40, R56, R8 ;  /* 0x000000382808723c */ /* 0x000ff00000041808 */
[C---:B------:R-:W-:Y:S08]  /*d950*/  HMMA.16816.F32.BF16 R108, R12.reuse, R48, RZ ;  /* 0x000000300c6c723c */ /* 0x040ff000000418ff */
[C---:B------:R-:W-:Y:S01]  /*d960*/  HMMA.16816.F32.BF16 R128, R12.reuse, R50, RZ ;  /* 0x000000320c80723c */ /* 0x040fe200000418ff */
[----:B------:R-:W-:Y:S07]  /*d970*/  LDSM.16.M88.4 R48, [R223+0x2000] ;  /* 0x00200000df30783b */ /* 0x000fee0000000200 */
[C---:B------:R-:W-:Y:S08]  /*d980*/  HMMA.16816.F32.BF16 R112, R12.reuse, R44, RZ ;  /* 0x0000002c0c70723c */ /* 0x040ff000000418ff */
[----:B------:R-:W-:Y:S01]  /*d990*/  HMMA.16816.F32.BF16 R120, R12, R46, RZ ;  /* 0x0000002e0c78723c */ /* 0x000fe200000418ff */
[----:B------:R-:W-:Y:S07]  /*d9a0*/  LDSM.16.M88.4 R44, [R220+0x5100] ;  /* 0x00510000dc2c783b */ /* 0x000fee0000000200 */
[----:B------:R-:W-:Y:S01]  /*d9b0*/  HMMA.16816.F32.BF16 R12, R16, R56, R28 ;  /* 0x00000038100c723c */ /* 0x000fe2000004181c */
[----:B------:R-:W2:Y:S07]  /*d9c0*/  LDSM.16.M88.4 R28, [R225+0x8100] ;  /* 0x00810000e11c783b */ /* 0x000eae0000000200 */
[----:B-----5:R-:W-:Y:S08]  /*d9d0*/  HMMA.16816.F32.BF16 R8, R36, R64, R8 ;  /* 0x000000402408723c */ /* 0x020ff00000041808 */
[----:B------:R-:W-:Y:S08]  /*d9e0*/  HMMA.16816.F32.BF16 R132, R16, R82, R88 ;  /* 0x000000521084723c */ /* 0x000ff00000041858 */
[----:B------:R-:W-:Y:S01]  /*d9f0*/  HMMA.16816.F32.BF16 R88, R40, R80, R20 ;  /* 0x000000502858723c */ /* 0x000fe20000041814 */
[----:B------:R-:W4:Y:S07]  /*da00*/  LDSM.16.M88.4 R20, [R224+0xa100] ;  /* 0x00a10000e014783b */ /* 0x000f2e0000000200 */
[-C--:B------:R-:W-:Y:S08]  /*da10*/  HMMA.16816.F32.BF16 R96, R16, R58.reuse, R96 ;  /* 0x0000003a1060723c */ /* 0x080ff00000041860 */
[----:B------:R-:W-:Y:S08]  /*da20*/  HMMA.16816.F32.BF16 R76, R40, R58, R76 ;  /* 0x0000003a284c723c */ /* 0x000ff0000004184c */
[----:B-1----:R-:W-:Y:S01]  /*da30*/  HMMA.16816.F32.BF16 R56, R32, R64, R12 ;  /* 0x000000402038723c */ /* 0x002fe2000004180c */
[----:B------:R-:W-:Y:S07]  /*da40*/  LDSM.16.M88.4 R12, [R225+0xa100] ;  /* 0x00a10000e10c783b */ /* 0x000fee0000000200 */
[C---:B------:R-:W-:Y:S08]  /*da50*/  HMMA.16816.F32.BF16 R124, R16.reuse, R80, R92 ;  /* 0x00000050107c723c */ /* 0x040ff0000004185c */
[C---:B------:R-:W-:Y:S08]  /*da60*/  HMMA.16816.F32.BF16 R136, R16.reuse, R100, R84 ;  /* 0x000000641088723c */ /* 0x040ff00000041854 */
[C---:B------:R-:W-:Y:S08]  /*da70*/  HMMA.16816.F32.BF16 R144, R16.reuse, R104, R68 ;  /* 0x000000681090723c */ /* 0x040ff00000041844 */
[C---:B------:R-:W-:Y:S08]  /*da80*/  HMMA.16816.F32.BF16 R140, R16.reuse, R102, R72 ;  /* 0x00000066108c723c */ /* 0x040ff00000041848 */
[----:B------:R-:W-:Y:S01]  /*da90*/  HMMA.16816.F32.BF16 R148, R16, R106, R60 ;  /* 0x0000006a1094723c */ /* 0x000fe2000004183c */
[----:B------:R-:W1:Y:S07]  /*daa0*/  LDSM.16.M88.4 R16, [R224+0xb100] ;  /* 0x00b10000e010783b */ /* 0x000e6e0000000200 */
[-C--:B--2---:R-:W-:Y:S01]  /*dab0*/  HMMA.16816.F32.BF16 R68, R28, R52.reuse, R8 ;  /* 0x000000341c44723c */ /* 0x084fe20000041808 */
[----:B------:R-:W-:Y:S07]  /*dac0*/  LDSM.16.M88.4 R8, [R225+0xb100] ;  /* 0x00b10000e108783b */ /* 0x000fee0000000200 */
[----:B------:R-:W-:Y:S01]  /*dad0*/  HMMA.16816.F32.BF16 R60, R24, R52, R56 ;  /* 0x00000034183c723c */ /* 0x000fe20000041838 */
[----:B------:R-:W2:Y:S07]  /*dae0*/  LDSM.16.M88.4 R56, [R220+0x4500] ;  /* 0x00450000dc38783b */ /* 0x000eae0000000200 */
[----:B------:R-:W-:Y:S08]  /*daf0*/  HMMA.16816.F32.BF16 R76, R36, R66, R76 ;  /* 0x00000042244c723c */ /* 0x000ff0000004184c */
[----:B----4-:R-:W-:Y:S08]  /*db00*/  HMMA.16816.F32.BF16 R72, R20, R44, R68 ;  /* 0x0000002c1448723c */ /* 0x010ff00000041844 */
[----:B------:R-:W-:Y:S08]  /*db10*/  HMMA.16816.F32.BF16 R92, R40, R82, R116 ;  /* 0x00000052285c723c */ /* 0x000ff00000041874 */
[----:B------:R-:W-:Y:S08]  /*db20*/  HMMA.16816.F32.BF16 R80, R32, R66, R96 ;  /* 0x000000422050723c */ /* 0x000ff00000041860 */
[----:B-1----:R-:W-:Y:S01]  /*db30*/  HMMA.16816.F32.BF16 R64, R16, R44, R60 ;  /* 0x0000002c1040723c */ /* 0x002fe2000004183c */
[----:B------:R-:W1:Y:S07]  /*db40*/  LDSM.16.M88.4 R60, [R223+0x1400] ;  /* 0x00140000df3c783b */ /* 0x000e6e0000000200 */
[----:B------:R-:W-:Y:S08]  /*db50*/  HMMA.16816.F32.BF16 R68, R28, R54, R76 ;  /* 0x000000361c44723c */ /* 0x000ff0000004184c */
[----:B------:R-:W-:Y:S08]  /*db60*/  HMMA.16816.F32.BF16 R84, R12, R48, R72 ;  /* 0x000000300c54723c */ /* 0x000ff00000041848 */
[----:B------:R-:W-:Y:S08]  /*db70*/  HMMA.16816.F32.BF16 R76, R24, R54, R80 ;  /* 0x00000036184c723c */ /* 0x000ff00000041850 */
[----:B--2---:R-:W-:Y:S08]  /*db80*/  HMMA.16816.F32.BF16 R72, R36, R56, R88 ;  /* 0x000000382448723c */ /* 0x004ff00000041858 */
[----:B------:R-:W-:Y:S01]  /*db90*/  HMMA.16816.F32.BF16 R108, R40, R100, R108 ;  /* 0x00000064286c723c */ /* 0x000fe2000004186c */
[----:B------:R-:W-:-:S04]  /*dba0*/  FMUL.FTZ R0, R84, c[0x0][0x320] ;  /* 0x0000c80054007a20 */ /* 0x000fc80000410000 */
[----:B------:R2:W4:Y:S03]  /*dbb0*/  MUFU.TANH R155, R0 ;  /* 0x00000000009b7308 */ /* 0x0005260000002400 */
[C---:B------:R-:W-:Y:S08]  /*dbc0*/  HMMA.16816.F32.BF16 R112, R40.reuse, R104, R112 ;  /* 0x000000682870723c */ /* 0x040ff00000041870 */
[----:B------:R-:W-:Y:S01]  /*dbd0*/  HMMA.16816.F32.BF16 R128, R40, R102, R128 ;  /* 0x000000662880723c */ /* 0x000fe20000041880 */
[----:B--2---:R-:W-:-:S07]  /*dbe0*/  FMUL.FTZ R0, R85, c[0x0][0x320] ;  /* 0x0000c80055007a20 */ /* 0x004fce0000410000 */
[----:B------:R-:W-:Y:S01]  /*dbf0*/  HMMA.16816.F32.BF16 R120, R40, R106, R120 ;  /* 0x0000006a2878723c */ /* 0x000fe20000041878 */
[----:B------:R-:W2:Y:S01]  /*dc00*/  LDSM.16.M88.4 R40, [R220+0x5500] ;  /* 0x00550000dc28783b */ /* 0x000ea20000000200 */
[----:B------:R5:W1:Y:S06]  /*dc10*/  MUFU.TANH R154, R0 ;  /* 0x00000000009a7308 */ /* 0x000a6c0000002400 */
[----:B------:R-:W-:Y:S08]  /*dc20*/  HMMA.16816.F32.BF16 R80, R8, R48, R64 ;  /* 0x000000300850723c */ /* 0x000ff00000041840 */
[----:B------:R-:W-:Y:S01]  /*dc30*/  HMMA.16816.F32.BF16 R64, R20, R46, R68 ;  /* 0x0000002e1440723c */ /* 0x000fe20000041844 */
[----:B-----5:R-:W-:-:S04]  /*dc40*/  FMUL.FTZ R0, R86, c[0x0][0x320] ;  /* 0x0000c80056007a20 */ /* 0x020fc80000410000 */
[----:B------:R5:W1:Y:S03]  /*dc50*/  MUFU.TANH R153, R0 ;  /* 0x0000000000997308 */ /* 0x000a660000002400 */
[----:B------:R-:W-:Y:S08]  /*dc60*/  HMMA.16816.F32.BF16 R52, R32, R56, R124 ;  /* 0x000000382034723c */ /* 0x000ff0000004187c */
[----:B------:R-:W-:Y:S01]  /*dc70*/  HMMA.16816.F32.BF16 R68, R16, R46, R76 ;  /* 0x0000002e1044723c */ /* 0x000fe2000004184c */
[----:B------:R-:W2:Y:S01]  /*dc80*/  LDSM.16.M88.4 R44, [R223+0x2400] ;  /* 0x00240000df2c783b */ /* 0x000ea20000000200 */
[----:B-----5:R-:W-:-:S06]  /*dc90*/  FMUL.FTZ R0, R87, c[0x0][0x320] ;  /* 0x0000c80057007a20 */ /* 0x020fcc0000410000 */
[----:B-1----:R-:W-:Y:S01]  /*dca0*/  HMMA.16816.F32.BF16 R72, R28, R60, R72 ;  /* 0x0000003c1c48723c */ /* 0x002fe20000041848 */
[----:B------:R1:W1:Y:S07]  /*dcb0*/  MUFU.TANH R152, R0 ;  /* 0x0000000000987308 */ /* 0x00026e0000002400 */
[----:B------:R-:W-:Y:S08]  /*dcc0*/  HMMA.16816.F32.BF16 R76, R12, R50, R64 ;  /* 0x000000320c4c723c */ /* 0x000ff00000041840 */
[----:B------:R-:W-:Y:S01]  /*dcd0*/  HMMA.16816.F32.BF16 R64, R24, R60, R52 ;  /* 0x0000003c1840723c */ /* 0x000fe20000041834 */
[----:B------:R-:W5:Y:S01]  /*dce0*/  LDSM.16.M88.4 R52, [R220+0x4900] ;  /* 0x00490000dc34783b */ /* 0x000f620000000200 */
[----:B-1----:R-:W-:-:S04]  /*dcf0*/  FMUL.FTZ R0, R80, c[0x0][0x320] ;  /* 0x0000c80050007a20 */ /* 0x002fc80000410000 */
[----:B------:R1:W1:Y:S02]  /*dd00*/  MUFU.TANH R127, R0 ;  /* 0x00000000007f7308 */ /* 0x0002640000002400 */
[----:B------:R-:W-:Y:S08]  /*dd10*/  HMMA.16816.F32.BF16 R84, R8, R50, R68 ;  /* 0x000000320854723c */ /* 0x000ff00000041844 */
[----:B------:R-:W-:Y:S01]  /*dd20*/  HMMA.16816.F32.BF16 R48, R36, R58, R92 ;  /* 0x0000003a2430723c */ /* 0x000fe2000004185c */
[----:B-1----:R-:W-:-:S07]  /*dd30*/  FMUL.FTZ R0, R81, c[0x0][0x320] ;  /* 0x0000c80051007a20 */ /* 0x002fce0000410000 */
[----:B--2---:R-:W-:Y:S01]  /*dd40*/  HMMA.16816.F32.BF16 R68, R20, R40, R72 ;  /* 0x000000281444723c */ /* 0x004fe20000041848 */
[----:B------:R1:W2:Y:S07]  /*dd50*/  MUFU.TANH R126, R0 ;  /* 0x00000000007e7308 */ /* 0x0002ae0000002400 */
[----:B------:R-:W-:Y:S08]  /*dd60*/  HMMA.16816.F32.BF16 R72, R32, R58, R132 ;  /* 0x0000003a2048723c */ /* 0x000ff00000041884 */
[----:B------:R-:W-:Y:S01]  /*dd70*/  HMMA.16816.F32.BF16 R56, R16, R40, R64 ;  /* 0x000000281038723c */ /* 0x000fe20000041840 */
[----:B-1----:R-:W-:-:S04]  /*dd80*/  FMUL.FTZ R0, R82, c[0x0][0x320] ;  /* 0x0000c80052007a20 */ /* 0x002fc80000410000 */
[----:B------:R1:W1:Y:S03]  /*dd90*/  MUFU.TANH R125, R0 ;  /* 0x00000000007d7308 */ /* 0x0002660000002400 */
[----:B------:R-:W-:Y:S01]  /*dda0*/  HMMA.16816.F32.BF16 R64, R28, R62, R48 ;  /* 0x0000003e1c40723c */ /* 0x000fe20000041830 */
[----:B------:R-:W2:Y:S01]  /*ddb0*/  LDSM.16.M88.4 R48, [R223+0x1800] ;  /* 0x00180000df30783b */ /* 0x000ea20000000200 */
[----:B-1----:R-:W-:Y:S11]  /*ddc0*/  FMUL.FTZ R0, R83, c[0x0][0x320] ;  /* 0x0000c80053007a20 */ /* 0x002ff60000410000 */
[----:B------:R-:W-:Y:S03]  /*ddd0*/  @!UPT UIADD3 URZ, URZ, URZ, URZ ;  /* 0x0000003f3f3ff290 */ /* 0x000fe6000fffe03f */
[----:B------:R-:W-:Y:S01]  /*dde0*/  HMMA.16816.F32.BF16 R80, R8, R44, R56 ;  /* 0x0000002c0850723c */ /* 0x000fe20000041838 */
[----:B------:R-:W1:Y:S01]  /*ddf0*/  LDSM.16.M88.4 R56, [R220+0x5900] ;  /* 0x00590000dc38783b */ /* 0x000e620000000200 */
        /* <DEDUP_REMOVED lines=12> */
[----:B-----5:R-:W-:Y:S01]  /*dec0*/  HMMA.16816.F32.BF16 R72, R36, R52, R108 ;  /* 0x000000342448723c */ /* 0x020fe2000004186c */
[----:B---3--:R-:W-:-:S04]  /*ded0*/  FMUL.FTZ R0, R84, c[0x0][0x320] ;  /* 0x0000c80054007a20 */ /* 0x008fc80000410000 */
[----:B------:R3:W1:Y:S03]  /*dee0*/  MUFU.TANH R107, R0 ;  /* 0x00000000006b7308 */ /* 0x0006660000002400 */
[----:B------:R-:W-:Y:S08]  /*def0*/  HMMA.16816.F32.BF16 R60, R32, R52, R136 ;  /* 0x00000034203c723c */ /* 0x000ff00000041888 */
[----:B------:R-:W-:Y:S01]  /*df00*/  HMMA.16816.F32.BF16 R68, R16, R42, R68 ;  /* 0x0000002a1044723c */ /* 0x000fe20000041844 */
[----:B------:R-:W5:Y:S01]  /*df10*/  LDSM.16.M88.4 R40, [R223+0x2800] ;  /* 0x00280000df28783b */ /* 0x000f620000000200 */
[----:B---3--:R-:W-:-:S06]  /*df20*/  FMUL.FTZ R0, R85, c[0x0][0x320] ;  /* 0x0000c80055007a20 */ /* 0x008fcc0000410000 */
[-C--:B--2---:R-:W-:Y:S01]  /*df30*/  HMMA.16816.F32.BF16 R72, R28, R48.reuse, R72 ;  /* 0x000000301c48723c */ /* 0x084fe20000041848 */
[----:B------:R2:W3:Y:S07]  /*df40*/  MUFU.TANH R106, R0 ;  /* 0x00000000006a7308 */ /* 0x0004ee0000002400 */
[----:B------:R-:W-:Y:S01]  /*df50*/  HMMA.16816.F32.BF16 R60, R24, R48, R60 ;  /* 0x00000030183c723c */ /* 0x000fe2000004183c */
[----:B--2---:R-:W-:-:S04]  /*df60*/  FMUL.FTZ R0, R86, c[0x0][0x320] ;  /* 0x0000c80056007a20 */ /* 0x004fc80000410000 */
[----:B------:R2:W2:Y:S11]  /*df70*/  MUFU.TANH R105, R0 ;  /* 0x0000000000697308 */ /* 0x0004b60000002400 */
[----:B------:R-:W-:Y:S08]  /*df80*/  @!UPT UIADD3 URZ, URZ, URZ, URZ ;  /* 0x0000003f3f3ff290 */ /* 0x000ff0000fffe03f */
[----:B-1----:R-:W-:Y:S01]  /*df90*/  HMMA.16816.F32.BF16 R60, R16, R56, R60 ;  /* 0x00000038103c723c */ /* 0x002fe2000004183c */
[----:B--2---:R-:W-:-:S07]  /*dfa0*/  FMUL.FTZ R0, R87, c[0x0][0x320] ;  /* 0x0000c80057007a20 */ /* 0x004fce0000410000 */
        /* <DEDUP_REMOVED lines=20> */
[----:B-----5:R-:W-:Y:S01]  /*e0f0*/  HMMA.16816.F32.BF16 R72, R8, R42, R72 ;  /* 0x0000002a0848723c */ /* 0x020fe20000041848 */
[----:B--2---:R-:W-:-:S04]  /*e100*/  FMUL.FTZ R0, R80, c[0x0][0x320] ;  /* 0x0000c80050007a20 */ /* 0x004fc80000410000 */
[----:B------:R2:W1:Y:S11]  /*e110*/  MUFU.TANH R99, R0 ;  /* 0x0000000000637308 */ /* 0x0004760000002400 */
[----:B------:R-:W-:Y:S01]  /*e120*/  HMMA.16816.F32.BF16 R64, R28, R50, R64 ;  /* 0x000000321c40723c */ /* 0x000fe20000041840 */
[----:B------:R-:W5:Y:S01]  /*e130*/  LDSM.16.M88.4 R48, [R220+0x5d00] ;  /* 0x005d0000dc30783b */ /* 0x000f620000000200 */
        /* <DEDUP_REMOVED lines=37> */
[----:B-----5:R-:W-:Y:S01]  /*e390*/  HMMA.16816.F32.BF16 R56, R20, R48, R56 ;  /* 0x000000301438723c */ /* 0x020fe20000041838 */
        /* <DEDUP_REMOVED lines=15> */
[----:B-----5:R-:W-:-:S07]  /*e490*/  FMUL.FTZ R0, R76, c[0x0][0x320] ;  /* 0x0000c8004c007a20 */ /* 0x020fce0000410000 */
[C---:B------:R-:W-:Y:S01]  /*e4a0*/  HMMA.16816.F32.BF16 R28, R8.reuse, R36, R40 ;  /* 0x00000024081c723c */ /* 0x040fe20000041828 */
[----:B------:R5:W1:Y:S07]  /*e4b0*/  MUFU.TANH R87, R0 ;  /* 0x0000000000577308 */ /* 0x000a6e0000002400 */
[----:B------:R-:W-:Y:S01]  /*e4c0*/  HMMA.16816.F32.BF16 R8, R8, R38, R16 ;  /* 0x000000260808723c */ /* 0x000fe20000041810 */
[----:B------:R-:W-:Y:S02]  /*e4d0*/  FMUL.FTZ R56, R56, c[0x0][0x320] ;  /* 0x0000c80038387a20 */ /* 0x000fe40000410000 */
[----:B------:R-:W-:-:S02]  /*e4e0*/  FMUL.FTZ R57, R57, c[0x0][0x320] ;  /* 0x0000c80039397a20 */ /* 0x000fc40000410000 */
[----:B------:R-:W-:Y:S02]  /*e4f0*/  FMUL.FTZ R58, R58, c[0x0][0x320] ;  /* 0x0000c8003a3a7a20 */ /* 0x000fe40000410000 */
[----:B------:R-:W1:Y:S01]  /*e500*/  MUFU.TANH R56, R56 ;  /* 0x0000003800387308 */ /* 0x000e620000002400 */
[----:B------:R-:W-:Y:S01]  /*e510*/  HMMA.16816.F32.BF16 R12, R12, R38, R20 ;  /* 0x000000260c0c723c */ /* 0x000fe20000041814 */
[----:B-----5:R-:W-:-:S06]  /*e520*/  FMUL.FTZ R0, R77, c[0x0][0x320] ;  /* 0x0000c8004d007a20 */ /* 0x020fcc0000410000 */
[----:B------:R5:W1:Y:S08]  /*e530*/  MUFU.TANH R86, R0 ;  /* 0x0000000000567308 */ /* 0x000a700000002400 */
[----:B------:R-:W1:Y:S01]  /*e540*/  MUFU.TANH R57, R57 ;  /* 0x0000003900397308 */ /* 0x000e620000002400 */
[----:B------:R-:W-:Y:S02]  /*e550*/  FMUL.FTZ R8, R8, c[0x0][0x320] ;  /* 0x0000c80008087a20 */ /* 0x000fe40000410000 */
[----:B------:R-:W-:-:S02]  /*e560*/  FMUL.FTZ R9, R9, c[0x0][0x320] ;  /* 0x0000c80009097a20 */ /* 0x000fc40000410000 */
[----:B------:R-:W-:Y:S02]  /*e570*/  FMUL.FTZ R10, R10, c[0x0][0x320] ;  /* 0x0000c8000a0a7a20 */ /* 0x000fe40000410000 */
[----:B------:R-:W-:Y:S01]  /*e580*/  FMUL.FTZ R11, R11, c[0x0][0x320] ;  /* 0x0000c8000b0b7a20 */ /* 0x000fe20000410000 */
[----:B------:R-:W1:Y:S01]  /*e590*/  MUFU.TANH R58, R58 ;  /* 0x0000003a003a7308 */ /* 0x000e620000002400 */
[----:B-----5:R-:W-:Y:S02]  /*e5a0*/  FMUL.FTZ R0, R78, c[0x0][0x320] ;  /* 0x0000c8004e007a20 */ /* 0x020fe40000410000 */
[----:B------:R-:W-:Y:S02]  /*e5b0*/  FMUL.FTZ R12, R12, c[0x0][0x320] ;  /* 0x0000c8000c0c7a20 */ /* 0x000fe40000410000 */
[----:B------:R-:W-:Y:S02]  /*e5c0*/  FMUL.FTZ R13, R13, c[0x0][0x320] ;  /* 0x0000c8000d0d7a20 */ /* 0x000fe40000410000 */
[----:B------:R-:W-:Y:S01]  /*e5d0*/  FMUL.FTZ R14, R14, c[0x0][0x320] ;  /* 0x0000c8000e0e7a20 */ /* 0x000fe20000410000 */
[----:B------:R5:W1:Y:S01]  /*e5e0*/  MUFU.TANH R85, R0 ;  /* 0x0000000000557308 */ /* 0x000a620000002400 */
[----:B------:R-:W-:-:S07]  /*e5f0*/  FMUL.FTZ R15, R15, c[0x0][0x320] ;  /* 0x0000c8000f0f7a20 */ /* 0x000fce0000410000 */
        /* <DEDUP_REMOVED lines=29> */
[----:B------:R-:W1:Y:S08]  /*e7d0*/  MUFU.TANH R30, R11 ;  /* 0x0000000b001e7308 */ /* 0x000e700000002400 */
[----:B------:R5:W1:Y:S02]  /*e7e0*/  MUFU.TANH R27, R0 ;  /* 0x00000000001b7308 */ /* 0x000a640000002400 */
[----:B-----5:R-:W-:-:S06]  /*e7f0*/  FMUL.FTZ R0, R31, c[0x0][0x320] ;  /* 0x0000c8001f007a20 */ /* 0x020fcc0000410000 */
[----:B------:R1:W1:Y:S08]  /*e800*/  MUFU.TANH R31, R13 ;  /* 0x0000000d001f7308 */ /* 0x0002700000002400 */
[----:B------:R1:W1:Y:S01]  /*e810*/  MUFU.TANH R29, R0 ;  /* 0x00000000001d7308 */ /* 0x0002620000002400 */
[----:B------:R-:W-:Y:S06]  /*e820*/  BAR.SYNC.DEFER_BLOCKING 0x0 ;  /* 0x0000000000007b1d */ /* 0x000fec0000010000 */
[----:B------:R-:W-:Y:S05]  /*e830*/  @!P2 BRA `(.L_x_138) ;  /* 0x000004200000a947 */ /* 0x000fea0003800000 */
[----:B--234-:R-:W-:Y:S01]  /*e840*/  ISETP.NE.AND P1, PT, R171, 0x1, PT ;  /* 0x00000001ab00780c */ /* 0x01cfe20003f25270 */
[----:B------:R-:W-:Y:S01]  /*e850*/  IMAD.MOV.U32 R248, RZ, RZ, RZ ;  /* 0x000000fffff87224 */ /* 0x000fe200078e00ff */
[----:B------:R-:W-:-:S04]  /*e860*/  IADD3 R2, R168, R173, R170 ;  /* 0x000000ada8027210 */ /* 0x000fc80007ffe0aa */
[----:B------:R-:W-:-:S05]  /*e870*/  IADD3 R2, R2, -0x80, RZ ;  /* 0xffffff8002027810 */ /* 0x000fca0007ffe0ff */
[----:B-1----:R-:W-:Y:S02]  /*e880*/  IMAD.MOV.U32 R0, RZ, RZ, R2 ;  /* 0x000000ffff007224 */ /* 0x002fe400078e0002 */
[----:B------:R-:W-:-:S05]  /*e890*/  @P1 IMAD.HI.U32 R3, R2, c[0x0][0x2bc], RZ ;  /* 0x0000af0002031a27 */ /* 0x000fca00078e00ff */
[----:B------:R-:W-:-:S04]  /*e8a0*/  @P1 SHF.R.U32.HI R0, RZ, c[0x0][0x2c0], R3 ;  /* 0x0000b000ff001a19 */ /* 0x000fc80000011603 */
[----:B------:R-:W-:-:S04]  /*e8b0*/  @!P3 IADD3 R3, P0, R0, R166, RZ ;  /* 0x000000a60003b210 */ /* 0x000fc80007f1e0ff */
[----:B------:R-:W-:Y:S02]  /*e8c0*/  @!P3 LEA.HI.X.SX32 R7, R0, R163, 0x1, P0 ;  /* 0x000000a30007b211 */ /* 0x000fe400000f0eff */
[----:B------:R-:W-:-:S04]  /*e8d0*/  @!P3 LEA R6, P0, R3, c[0x0][0x2a0], 0x2 ;  /* 0x0000a8000306ba11 */ /* 0x000fc800078010ff */
[----:B------:R-:W-:-:S05]  /*e8e0*/  @!P3 LEA.HI.X R7, R3, c[0x0][0x2a4], R7, 0x2, P0 ;  /* 0x0000a9000307ba11 */ /* 0x000fca00000f1407 */
[----:B------:R-:W2:Y:S01]  /*e8f0*/  @!P3 LDG.E R248, [R6.64] ;  /* 0x0000000606f8b981 */ /* 0x000ea2000c1e1900 */
[----:B------:R-:W-:Y:S01]  /*e900*/  IMAD.MOV R0, RZ, RZ, -R0 ;  /* 0x000000ffff007224 */ /* 0x000fe200078e0a00 */
[----:B------:R-:W-:Y:S01]  /*e910*/  SEL R21, RZ, 0x10, P6 ;  /* 0x00000010ff157807 */ /* 0x000fe20003000000 */
[----:B------:R-:W-:Y:S01]  /*e920*/  IMAD.SHL.U32 R10, R176, 0x2, RZ ;  /* 0x00000002b00a7824 */ /* 0x000fe200078e00ff */
[----:B------:R-:W-:Y:S01]  /*e930*/  SEL R20, RZ, 0x10, P5 ;  /* 0x00000010ff147807 */ /* 0x000fe20002800000 */
[----:B------:R-:W-:Y:S01]  /*e940*/  IMAD R251, R0, c[0x0][0x2b8], R2 ;  /* 0x0000ae0000fb7a24 */ /* 0x000fe200078e0202 */
[----:B------:R-:W-:Y:S01]  /*e950*/  SHF.L.U64.HI R9, R176, 0x1, R161 ;  /* 0x00000001b0097819 */ /* 0x000fe200000102a1 */
[----:B------:R-:W-:Y:S01]  /*e960*/  IMAD.SHL.U32 R8, R240, 0x2, RZ ;  /* 0x00000002f0087824 */ /* 0x000fe200078e00ff */
[----:B------:R-:W-:Y:S01]  /*e970*/  IADD3 R14, -R20, 0x10, RZ ;  /* 0x00000010140e7810 */ /* 0x000fe20007ffe1ff */
[----:B------:R-:W-:Y:S01]  /*e980*/  IMAD.WIDE.U32 R2, R251, c[0x0][0x1e0], RZ ;  /* 0x00007800fb027a25 */ /* 0x000fe200078e00ff */
[----:B------:R-:W-:-:S02]  /*e990*/  SHF.R.S32.HI R0, RZ, 0x1f, R251 ;  /* 0x0000001fff007819 */ /* 0x000fc400000114fb */
[----:B------:R-:W-:Y:S02]  /*e9a0*/  LOP3.LUT R14, R14, 0xf, RZ, 0xc0, !PT ;  /* 0x0000000f0e0e7812 */ /* 0x000fe400078ec0ff */
[----:B------:R-:W-:Y:S01]  /*e9b0*/  IADD3 R12, -R158, 0x10, RZ ;  /* 0x000000109e0c7810 */ /* 0x000fe20007ffe1ff */
[----:B------:R-:W-:Y:S01]  /*e9c0*/  IMAD R0, R0, c[0x0][0x1e0], RZ ;  /* 0x0000780000007a24 */ /* 0x000fe200078e02ff */
[----:B------:R-:W-:Y:S02]  /*e9d0*/  SHF.L.U64.HI R18, R240, 0x1, R160 ;  /* 0x00000001f0127819 */ /* 0x000fe400000102a0 */
[----:B------:R-:W-:Y:S01]  /*e9e0*/  LOP3.LUT R12, R12, 0xf, RZ, 0xc0, !PT ;  /* 0x0000000f0c0c7812 */ /* 0x000fe200078ec0ff */
[----:B------:R-:W-:Y:S01]  /*e9f0*/  IMAD R0, R251, c[0x0][0x1e4], R0 ;  /* 0x00007900fb007a24 */ /* 0x000fe200078e0200 */
[----:B------:R-:W-:-:S03]  /*ea00*/  SHF.L.U64.HI R19, R241, 0x1, R157 ;  /* 0x00000001f1137819 */ /* 0x000fc6000001029d */
[----:B------:R-:W-:Y:S01]  /*ea10*/  IMAD.IADD R3, R3, 0x1, R0 ;  /* 0x0000000103037824 */ /* 0x000fe200078e0200 */
[----:B--2---:R-:W-:-:S03]  /*ea20*/  SHF.R.S32.HI R0, RZ, 0x1f, R248 ;  /* 0x0000001fff007819 */ /* 0x004fc600000114f8 */
[----:B------:R-:W-:-:S04]  /*ea30*/  IMAD.WIDE.U32 R2, R248, c[0x0][0x1f0], R2 ;  /* 0x00007c00f8027a25 */ /* 0x000fc800078e0002 */
[----:B------:R-:W-:-:S04]  /*ea40*/  IMAD R0, R0, c[0x0][0x1f0], RZ ;  /* 0x00007c0000007a24 */ /* 0x000fc800078e02ff */
[----:B------:R-:W-:Y:S01]  /*ea50*/  IMAD R6, R248, c[0x0][0x1f4], R0 ;  /* 0x00007d00f8067a24 */ /* 0x000fe200078e0200 */
[----:B------:R-:W-:-:S04]  /*ea60*/  IADD3 R0, P0, R164, R2, RZ ;  /* 0x00000002a4007210 */ /* 0x000fc80007f1e0ff */
[----:B------:R-:W-:Y:S02]  /*ea70*/  IADD3.X R3, R162, R3, R6, P0, !PT ;  /* 0x00000003a2037210 */ /* 0x000fe400007fe406 */
[C---:B------:R-:W-:Y:S02]  /*ea80*/  LEA R7, P0, R0.reuse, c[0x0][0x1c8], 0x1 ;  /* 0x0000720000077a11 */ /* 0x040fe400078008ff */
[----:B------:R-:W-:Y:S02]  /*ea90*/  IADD3 R6, -R21, 0x10, RZ ;  /* 0x0000001015067810 */ /* 0x000fe40007ffe1ff */
[----:B------:R-:W-:Y:S02]  /*eaa0*/  LEA.HI.X R3, R0, c[0x0][0x1cc], R3, 0x1, P0 ;  /* 0x0000730000037a11 */ /* 0x000fe400000f0c03 */
[----:B------:R-:W1:Y:S01]  /*eab0*/  SHFL.IDX PT, R0, R7, 0x1, 0x1c1f ;  /* 0x003c1f0007007f89 */ /* 0x000e6200000e0000 */
[----:B------:R-:W-:-:S03]  /*eac0*/  LOP3.LUT R6, R6, 0xf, RZ, 0xc0, !PT ;  /* 0x0000000f06067812 */ /* 0x000fc600078ec0ff */
[----:B------:R-:W2:Y:S01]  /*ead0*/  SHFL.IDX PT, R2, R3, 0x1, 0x1c1f ;  /* 0x003c1f0003027f89 */ /* 0x000ea200000e0000 */
[----:B-1----:R-:W-:Y:S01]  /*eae0*/  IADD3 R16, P1, P0, R6, R0, R10 ;  /* 0x0000000006107210 */ /* 0x002fe2000783e00a */
[----:B------:R-:W-:-:S03]  /*eaf0*/  IMAD.SHL.U32 R6, R241, 0x2, RZ ;  /* 0x00000002f1067824 */ /* 0x000fc600078e00ff */
[----:B--2---:R-:W-:Y:S02]  /*eb00*/  IADD3.X R17, RZ, R2, R9, P1, P0 ;  /* 0x00000002ff117210 */ /* 0x004fe40000fe0409 */
[----:B------:R-:W-:-:S04]  /*eb10*/  IADD3 R14, P1, P0, R14, R0, R8 ;  /* 0x000000000e0e7210 */ /* 0x000fc8000783e008 */
[----:B------:R-:W-:Y:S02]  /*eb20*/  IADD3.X R15, RZ, R2, R18, P1, P0 ;  /* 0x00000002ff0f7210 */ /* 0x000fe40000fe0412 */
        /* <DEDUP_REMOVED lines=19> */
.L_x_138:
        /* <DEDUP_REMOVED lines=105> */
[----:B------:R-:W-:Y:S02]  /*f2f0*/  FMNMX.FTZ R6, R32, R36, !PT ;  /* 0x0000002420067209 */ /* 0x000fe40007810000 */
[----:B------:R-:W-:-:S02]  /*f300*/  ISETP.GT.AND P0, PT, R0, 0x39, PT ;  /* 0x000000390000780c */ /* 0x000fc40003f04270 */
[----:B------:R-:W-:Y:S02]  /*f310*/  FMNMX.FTZ R0, R205, R2, !PT ;  /* 0x00000002cd007209 */ /* 0x000fe40007810000 */
[----:B------:R-:W-:Y:S02]  /*f320*/  FMNMX.FTZ R2, R161, R3, !PT ;  /* 0x00000003a1027209 */ /* 0x000fe40007810000 */
[----:B------:R-:W-:Y:S02]  /*f330*/  FMNMX.FTZ R3, R40, R6, !PT ;  /* 0x0000000628037209 */ /* 0x000fe40007810000 */
[----:B------:R-:W-:Y:S02]  /*f340*/  FSEL R203, R24, -INF , P0 ;  /* 0xff80000018cb7808 */ /* 0x000fe40000000000 */
[----:B------:R-:W-:Y:S01]  /*f350*/  FMNMX.FTZ R0, R204, R0, !PT ;  /* 0x00000000cc007209 */ /* 0x000fe20007810000 */
[----:B------:R-:W-:Y:S01]  /*f360*/  LDSM.16.MT88.4 R24, [R221+0x100] ;  /* 0x00010000dd18783b */ /* 0x000fe20000004200 */
[----:B------:R-:W-:-:S02]  /*f370*/  FMNMX.FTZ R2, R162, R2, !PT ;  /* 0x00000002a2027209 */ /* 0x000fc40007810000 */
[----:B------:R-:W-:Y:S02]  /*f380*/  FMNMX.FTZ R3, R41, R3, !PT ;  /* 0x0000000329037209 */ /* 0x000fe40007810000 */
[----:B------:R-:W-:Y:S02]  /*f390*/  FMNMX.FTZ R6, R203, R0, !PT ;  /* 0x00000000cb067209 */ /* 0x000fe40007810000 */
[----:B------:R-:W-:Y:S02]  /*f3a0*/  FMNMX.FTZ R0, R163, R2, !PT ;  /* 0x00000002a3007209 */ /* 0x000fe40007810000 */
[----:B------:R-:W-:Y:S01]  /*f3b0*/  FMNMX.FTZ R2, R102, R3, !PT ;  /* 0x0000000366027209 */ /* 0x000fe20007810000 */
[----:B------:R-:W1:Y:S01]  /*f3c0*/  SHFL.BFLY PT, R7, R6, 0x2, 0x1f ;  /* 0x0c401f0006077f89 */ /* 0x000e6200000e0000 */
[----:B------:R-:W-:Y:S02]  /*f3d0*/  FMNMX.FTZ R0, R177, R0, !PT ;  /* 0x00000000b1007209 */ /* 0x000fe40007810000 */
[----:B------:R-:W-:-:S02]  /*f3e0*/  FMNMX.FTZ R2, R106, R2, !PT ;  /* 0x000000026a027209 */ /* 0x000fc40007810000 */
[----:B------:R-:W-:Y:S02]  /*f3f0*/  FMNMX.FTZ R0, R213, R0, !PT ;  /* 0x00000000d5007209 */ /* 0x000fe40007810000 */
[----:B------:R-:W-:Y:S02]  /*f400*/  FMNMX.FTZ R2, R107, R2, !PT ;  /* 0x000000026b027209 */ /* 0x000fe40007810000 */
[----:B------:R-:W-:Y:S02]  /*f410*/  FMNMX.FTZ R0, R215, R0, !PT ;  /* 0x00000000d7007209 */ /* 0x000fe40007810000 */
[----:B------:R-:W-:Y:S02]  /*f420*/  FMNMX.FTZ R2, R124, R2, !PT ;  /* 0x000000027c027209 */ /* 0x000fe40007810000 */
[----:B------:R-:W-:Y:S02]  /*f430*/  FSEL R207, R30, -INF , P0 ;  /* 0xff8000001ecf7808 */ /* 0x000fe40000000000 */
[----:B------:R-:W-:-:S02]  /*f440*/  FMNMX.FTZ R0, R212, R0, !PT ;  /* 0x00000000d4007209 */ /* 0x000fc40007810000 */
[----:B------:R-:W-:Y:S02]  /*f450*/  FMNMX.FTZ R2, R178, R2, !PT ;  /* 0x00000002b2027209 */ /* 0x000fe40007810000 */
[----:B------:R-:W-:Y:S02]  /*f460*/  FMNMX.FTZ R3, R42, R43, !PT ;  /* 0x0000002b2a037209 */ /* 0x000fe40007810000 */
[----:B------:R-:W-:Y:S02]  /*f470*/  FMNMX.FTZ R9, R207, R0, !PT ;  /* 0x00000000cf097209 */ /* 0x000fe40007810000 */
[----:B------:R-:W-:Y:S02]  /*f480*/  FMNMX.FTZ R0, R187, R2, !PT ;  /* 0x00000002bb007209 */ /* 0x000fe40007810000 */
[----:B------:R-:W-:Y:S01]  /*f490*/  FMNMX.FTZ R3, R44, R3, !PT ;  /* 0x000000032c037209 */ /* 0x000fe20007810000 */
[----:B------:R-:W2:Y:S01]  /*f4a0*/  SHFL.BFLY PT, R8, R9, 0x2, 0x1f ;  /* 0x0c401f0009087f89 */ /* 0x000ea200000e0000 */
[----:B------:R-:W-:-:S02]  /*f4b0*/  FMNMX.FTZ R0, R190, R0, !PT ;  /* 0x00000000be007209 */ /* 0x000fc40007810000 */
[----:B------:R-:W-:Y:S02]  /*f4c0*/  FMNMX.FTZ R2, R45, R3, !PT ;  /* 0x000000032d027209 */ /* 0x000fe40007810000 */
[----:B------:R-:W-:Y:S02]  /*f4d0*/  FMNMX.FTZ R0, R189, R0, !PT ;  /* 0x00000000bd007209 */ /* 0x000fe40007810000 */
[----:B------:R-:W-:Y:S02]  /*f4e0*/  FMNMX.FTZ R2, R125, R2, !PT ;  /* 0x000000027d027209 */ /* 0x000fe40007810000 */
[----:B------:R-:W-:Y:S02]  /*f4f0*/  FMNMX.FTZ R0, R229, R0, !PT ;  /* 0x00000000e5007209 */ /* 0x000fe40007810000 */
[----:B-1----:R-:W-:Y:S02]  /*f500*/  FMNMX.FTZ R6, R6, R7, !PT ;  /* 0x0000000706067209 */ /* 0x002fe40007810000 */
[----:B------:R-:W-:-:S02]  /*f510*/  FMNMX.FTZ R2, R126, R2, !PT ;  /* 0x000000027e027209 */ /* 0x000fc40007810000 */
[----:B------:R-:W-:Y:S01]  /*f520*/  FMNMX.FTZ R0, R228, R0, !PT ;  /* 0x00000000e4007209 */ /* 0x000fe20007810000 */
[----:B------:R-:W1:Y:S01]  /*f530*/  SHFL.BFLY PT, R103, R6, 0x1, 0x1f ;  /* 0x0c201f0006677f89 */ /* 0x000e6200000e0000 */
[----:B------:R-:W-:Y:S02]  /*f540*/  FMNMX.FTZ R2, R127, R2, !PT ;  /* 0x000000027f027209 */ /* 0x000fe40007810000 */
[----:B------:R-:W-:Y:S02]  /*f550*/  FSEL R214, R31, -INF , P0 ;  /* 0xff8000001fd67808 */ /* 0x000fe40000000000 */
[----:B------:R-:W-:Y:S02]  /*f560*/  FMNMX.FTZ R0, R234, R0, !PT ;  /* 0x00000000ea007209 */ /* 0x000fe40007810000 */
[----:B------:R-:W-:Y:S02]  /*f570*/  FMNMX.FTZ R2, R128, R2, !PT ;  /* 0x0000000280027209 */ /* 0x000fe40007810000 */
[----:B------:R-:W-:-:S02]  /*f580*/  FMNMX.FTZ R7, R214, R0, !PT ;  /* 0x00000000d6077209 */ /* 0x000fc40007810000 */
[----:B------:R-:W-:Y:S02]  /*f590*/  FMNMX.FTZ R2, R196, R2, !PT ;  /* 0x00000002c4027209 */ /* 0x000fe40007810000 */
[----:B--2---:R-:W-:Y:S02]  /*f5a0*/  FMNMX.FTZ R9, R9, R8, !PT ;  /* 0x0000000809097209 */ /* 0x004fe40007810000 */
[----:B------:R-:W2:Y:S01]  /*f5b0*/  SHFL.BFLY PT, R8, R7, 0x2, 0x1f ;  /* 0x0c401f0007087f89 */ /* 0x000ea200000e0000 */
[----:B------:R-:W-:Y:S02]  /*f5c0*/  FMNMX.FTZ R0, R198, R2, !PT ;  /* 0x00000002c6007209 */ /* 0x000fe40007810000 */
[----:B------:R-:W-:Y:S01]  /*f5d0*/  FSEL R227, R37, -INF , P0 ;  /* 0xff80000025e37808 */ /* 0x000fe20000000000 */
[----:B------:R-:W3:Y:S01]  /*f5e0*/  SHFL.BFLY PT, R2, R9, 0x1, 0x1f ;  /* 0x0c201f0009027f89 */ /* 0x000ee200000e0000 */
[----:B------:R-:W-:-:S04]  /*f5f0*/  FMNMX.FTZ R0, R200, R0, !PT ;  /* 0x00000000c8007209 */ /* 0x000fc80007810000 */
[----:B------:R-:W-:Y:S02]  /*f600*/  FMNMX.FTZ R0, R199, R0, !PT ;  /* 0x00000000c7007209 */ /* 0x000fe40007810000 */
[----:B-1----:R-:W-:Y:S02]  /*f610*/  FMNMX.FTZ R103, R6, R103, !PT ;  /* 0x0000006706677209 */ /* 0x002fe40007810000 */
[----:B------:R-:W-:Y:S02]  /*f620*/  FMNMX.FTZ R0, R179, R0, !PT ;  /* 0x00000000b3007209 */ /* 0x000fe40007810000 */
[C---:B------:R-:W-:Y:S01]  /*f630*/  FSETP.NEU.FTZ.AND P0, PT, R103.reuse, -INF , PT ;  /* 0xff8000006700780b */ /* 0x040fe20003f1d000 */
[----:B------:R-:W-:Y:S01]  /*f640*/  FMUL.FTZ R3, R103, c[0x0][0x2d0] ;  /* 0x0000b40067037a20 */ /* 0x000fe20000410000 */
[----:B------:R-:W-:-:S04]  /*f650*/  FMNMX.FTZ R6, R252, R0, !PT ;  /* 0x00000000fc067209 */ /* 0x000fc80007810000 */
[----:B------:R-:W-:Y:S02]  /*f660*/  FMNMX.FTZ R6, R250, R6, !PT ;  /* 0x00000006fa067209 */ /* 0x000fe40007810000 */
[----:B------:R-:W-:Y:S02]  /*f670*/  FSEL R3, R3, RZ, P0 ;  /* 0x000000ff03037208 */ /* 0x000fe40000000000 */
[----:B--2---:R-:W-:Y:S02]  /*f680*/  FMNMX.FTZ R8, R7, R8, !PT ;  /* 0x0000000807087209 */ /* 0x004fe40007810000 */
[----:B------:R-:W-:Y:S01]  /*f690*/  FMNMX.FTZ R6, R227, R6, !PT ;  /* 0x00000006e3067209 */ /* 0x000fe20007810000 */
[--C-:B------:R-:W-:Y:S01]  /*f6a0*/  FFMA.FTZ R0, R10, c[0x0][0x2d0], -R3.reuse ;  /* 0x0000b4000a007a23 */ /* 0x100fe20000010803 */
[----:B---3--:R-:W-:Y:S01]  /*f6b0*/  FMNMX.FTZ R2, R2, R9, !PT ;  /* 0x0000000902027209 */ /* 0x008fe20007810000 */
[----:B------:R-:W1:Y:S01]  /*f6c0*/  SHFL.BFLY PT, R10, R8, 0x1, 0x1f ;  /* 0x0c201f00080a7f89 */ /* 0x000e6200000e0000 */
[--C-:B------:R-:W-:Y:S01]  /*f6d0*/  FFMA.FTZ R7, R12, c[0x0][0x2d0], -R3.reuse ;  /* 0x0000b4000c077a23 */ /* 0x100fe20000010803 */
[----:B------:R2:W-:Y:S01]  /*f6e0*/  MUFU.EX2 R17, R0 ;  /* 0x0000000000117308 */ /* 0x0005e20000000800 */
[----:B------:R-:W-:Y:S01]  /*f6f0*/  FSETP.NEU.FTZ.AND P0, PT, R2, -INF , PT ;  /* 0xff8000000200780b */ /* 0x000fe20003f1d000 */
[----:B------:R-:W3:Y:S06]  /*f700*/  SHFL.BFLY PT, R9, R6, 0x2, 0x1f ;  /* 0x0c401f0006097f89 */ /* 0x000eec00000e0000 */
[----:B------:R4:W-:Y:S01]  /*f710*/  MUFU.EX2 R137, R7 ;  /* 0x0000000700897308 */ /* 0x0009e20000000800 */
[----:B--2---:R-:W-:-:S07]  /*f720*/  FFMA.FTZ R0, R11, c[0x0][0x2d0], -R3 ;  /* 0x0000b4000b007a23 */ /* 0x004fce0000010803 */
[----:B------:R2:W5:Y:S01]  /*f730*/  MUFU.EX2 R18, R0 ;  /* 0x0000000000127308 */ /* 0x0005620000000800 */
[----:B-1----:R-:W-:Y:S01]  /*f740*/  FMNMX.FTZ R105, R8, R10, !PT ;  /* 0x0000000a08697209 */ /* 0x002fe20007810000 */
[----:B----4-:R-:W-:Y:S01]  /*f750*/  FFMA.FTZ R7, R13, c[0x0][0x2d0], -R3 ;  /* 0x0000b4000d077a23 */ /* 0x010fe20000010803 */
[----:B---3--:R-:W-:-:S05]  /*f760*/  FMNMX.FTZ R6, R6, R9, !PT ;  /* 0x0000000906067209 */ /* 0x008fca0007810000 */
[----:B------:R1:W3:Y:S01]  /*f770*/  MUFU.EX2 R185, R7 ;  /* 0x0000000700b97308 */ /* 0x0002e20000000800 */
[----:B--2---:R-:W-:-:S05]  /*f780*/  FMUL.FTZ R0, R2, c[0x0][0x2d0] ;  /* 0x0000b40002007a20 */ /* 0x004fca0000410000 */
[----:B------:R-:W-:Y:S02]  /*f790*/  FSEL R0, R0, RZ, P0 ;  /* 0x000000ff00007208 */ /* 0x000fe40000000000 */
[----:B------:R-:W-:-:S03]  /*f7a0*/  FSETP.NEU.FTZ.AND P0, PT, R105, -INF , PT ;  /* 0xff8000006900780b */ /* 0x000fc60003f1d000 */
[--C-:B-1----:R-:W-:Y:S02]  /*f7b0*/  FFMA.FTZ R7, R14, c[0x0][0x2d0], -R0.reuse ;  /* 0x0000b4000e077a23 */ /* 0x102fe40000010800 */
[--C-:B------:R-:W-:Y:S02]  /*f7c0*/  FFMA.FTZ R4, R16, c[0x0][0x2d0], -R0.reuse ;  /* 0x0000b40010047a23 */ /* 0x100fe40000010800 */
[----:B------:R1:W-:Y:S01]  /*f7d0*/  MUFU.EX2 R138, R7 ;  /* 0x00000007008a7308 */ /* 0x0003e20000000800 */
[----:B------:R-:W-:Y:S02]  /*f7e0*/  FFMA.FTZ R5, R15, c[0x0][0x2d0], -R0 ;  /* 0x0000b4000f057a23 */ /* 0x000fe40000010800 */
[----:B-----5:R-:W-:Y:S02]  /*f7f0*/  IMAD.MOV.U32 R14, RZ, RZ, R18 ;  /* 0x000000ffff0e7224 */ /* 0x020fe400078e0012 */
[----:B------:R-:W-:Y:S02]  /*f800*/  IMAD.MOV.U32 R15, RZ, RZ, R17 ;  /* 0x000000ffff0f7224 */ /* 0x000fe400078e0011 */
[----:B------:R-:W-:Y:S01]  /*f810*/  LDSM.16.MT88.4 R16, [R222+0x100] ;  /* 0x00010000de10783b */ /* 0x000fe20000004200 */
[----:B------:R2:W-:Y:S03]  /*f820*/  MUFU.EX2 R136, R4 ;  /* 0x0000000400887308 */ /* 0x0005e60000000800 */
[----:B-1----:R-:W1:Y:S05]  /*f830*/  SHFL.BFLY PT, R7, R6, 0x1, 0x1f ;  /* 0x0c201f0006077f89 */ /* 0x002e6a00000e0000 */
[----:B------:R4:W5:Y:S01]  /*f840*/  MUFU.EX2 R139, R5 ;  /* 0x00000005008b7308 */ /* 0x0009620000000800 */
[----:B--2---:R-:W-:-:S05]  /*f850*/  FMUL.FTZ R4, R105, c[0x0][0x2d0] ;  /* 0x0000b40069047a20 */ /* 0x004fca0000410000 */
[----:B------:R-:W-:Y:S01]  /*f860*/  FSEL R12, R4, RZ, P0 ;  /* 0x000000ff040c7208 */ /* 0x000fe20000000000 */
[----:B----4-:R-:W-:-:S04]  /*f870*/  FFMA.FTZ R5, R28, c[0x0][0x2d0], -R0 ;  /* 0x0000b4001c057a23 */ /* 0x010fc80000010800 */
[--C-:B------:R-:W-:Y:S01]  /*f880*/  FFMA.FTZ R4, R32, c[0x0][0x2d0], -R12.reuse ;  /* 0x0000b40020047a23 */ /* 0x100fe2000001080c */
[----:B------:R-:W2:Y:S01]  /*f890*/  LDSM.16.MT88.4 R28, [R222+0x1100] ;  /* 0x00110000de1c783b */ /* 0x000ea20000004200 */
[----:B------:R5:W4:Y:S01]  /*f8a0*/  MUFU.EX2 R184, R5 ;  /* 0x0000000500b87308 */ /* 0x000b220000000800 */
[----:B------:R-:W-:Y:S02]  /*f8b0*/  FFMA.FTZ R9, R40, c[0x0][0x2d0], -R12 ;  /* 0x0000b40028097a23 */ /* 0x000fe4000001080c */
[----:B------:R-:W2:Y:S01]  /*f8c0*/  LDSM.16.MT88.4 R32, [R221+0x2100] ;  /* 0x00210000dd20783b */ /* 0x000ea20000004200 */
[----:B-1----:R-:W-:Y:S02]  /*f8d0*/  FMNMX.FTZ R104, R6, R7, !PT ;  /* 0x0000000706687209 */ /* 0x002fe40007810000 */
[----:B---3--:R-:W-:Y:S02]  /*f8e0*/  F2FP.BF16.PACK_AB R6, R185, R137 ;  /* 0x00000089b906723e */ /* 0x008fe400000010ff */
[----:B------:R1:W-:Y:S01]  /*f8f0*/  MUFU.EX2 R246, R4 ;  /* 0x0000000400f67308 */ /* 0x0003e20000000800 */
[C---:B------:R-:W-:Y:S01]  /*f900*/  FMUL.FTZ R8, R104.reuse, c[0x0][0x2d0] ;  /* 0x0000b40068087a20 */ /* 0x040fe20000410000 */
[----:B------:R-:W-:-:S04]  /*f910*/  FSETP.NEU.FTZ.AND P0, PT, R104, -INF , PT ;  /* 0xff8000006800780b */ /* 0x000fc80003f1d000 */
[----:B------:R-:W-:Y:S01]  /*f920*/  FSEL R13, R8, RZ, P0 ;  /* 0x000000ff080d7208 */ /* 0x000fe20000000000 */
[--C-:B------:R-:W-:Y:S01]  /*f930*/  FFMA.FTZ R8, R41, c[0x0][0x2d0], -R12.reuse ;  /* 0x0000b40029087a23 */ /* 0x100fe2000001080c */
[----:B-----5:R-:W-:Y:S01]  /*f940*/  F2FP.BF16.PACK_AB R5, R139, R138 ;  /* 0x0000008a8b05723e */ /* 0x020fe200000010ff */
[----:B------:R-:W-:Y:S01]  /*f950*/  MUFU.EX2 R247, R9 ;  /* 0x0000000900f77308 */ /* 0x000fe20000000800 */
[----:B----4-:R-:W-:Y:S01]  /*f960*/  F2FP.BF16.PACK_AB R7, R184, R136 ;  /* 0x00000088b807723e */ /* 0x010fe200000010ff */
[----:B-1----:R-:W-:-:S06]  /*f970*/  FFMA.FTZ R4, R36, c[0x0][0x2d0], -R12 ;  /* 0x0000b40024047a23 */ /* 0x002fcc000001080c */
[----:B------:R1:W3:Y:S01]  /*f980*/  MUFU.EX2 R249, R8 ;  /* 0x0000000800f97308 */ /* 0x0002e20000000800 */
[----:B------:R-:W4:Y:S07]  /*f990*/  LDSM.16.MT88.4 R36, [R222+0x2100] ;  /* 0x00210000de24783b */ /* 0x000f2e0000004200 */
[----:B------:R5:W-:Y:S01]  /*f9a0*/  MUFU.EX2 R239, R4 ;  /* 0x0000000400ef7308 */ /* 0x000be20000000800 */
[----:B-1----:R-:W-:Y:S01]  /*f9b0*/  FFMA.FTZ R8, R42, c[0x0][0x2d0], -R13 ;  /* 0x0000b4002a087a23 */ /* 0x002fe2000001080d */
[----:B---3--:R-:W-:-:S06]  /*f9c0*/  F2FP.BF16.PACK_AB R10, R249, R247 ;  /* 0x000000f7f90a723e */ /* 0x008fcc00000010ff */
[----:B------:R1:W-:Y:S01]  /*f9d0*/  MUFU.EX2 R236, R8 ;  /* 0x0000000800ec7308 */ /* 0x0003e20000000800 */
[----:B-----5:R-:W-:-:S07]  /*f9e0*/  F2FP.BF16.PACK_AB R4, R14, R15 ;  /* 0x0000000f0e04723e */ /* 0x020fce00000010ff */
[C---:B------:R-:W-:Y:S01]  /*f9f0*/  HMMA.16816.F32.BF16 R120, R4.reuse, R24, RZ ;  /* 0x000000180478723c */ /* 0x040fe200000418ff */
[--C-:B-1----:R-:W-:Y:S02]  /*fa00*/  FFMA.FTZ R8, R43, c[0x0][0x2d0], -R13.reuse ;  /* 0x0000b4002b087a23 */ /* 0x102fe4000001080d */
[----:B------:R-:W-:Y:S05]  /*fa10*/  LDSM.16.MT88.4 R40, [R222+0x2500] ;  /* 0x00250000de28783b */ /* 0x000fea0000004200 */
[C---:B------:R-:W-:Y:S01]  /*fa20*/  HMMA.16816.F32.BF16 R116, R4.reuse, R16, RZ ;  /* 0x000000100474723c */ /* 0x040fe200000418ff */
[----:B------:R1:W3:Y:S07]  /*fa30*/  MUFU.EX2 R235, R8 ;  /* 0x0000000800eb7308 */ /* 0x0002ee0000000800 */
[C---:B------:R-:W-:Y:S08]  /*fa40*/  HMMA.16816.F32.BF16 R112, R4.reuse, R20, RZ ;  /* 0x000000140470723c */ /* 0x040ff000000418ff */
[----:B--2---:R-:W-:Y:S01]  /*fa50*/  HMMA.16816.F32.BF16 R108, R4, R28, RZ ;  /* 0x0000001c046c723c */ /* 0x004fe200000418ff */
[----:B-1----:R-:W-:Y:S01]  /*fa60*/  FFMA.FTZ R8, R44, c[0x0][0x2d0], -R13 ;  /* 0x0000b4002c087a23 */ /* 0x002fe2000001080d */
[----:B---3--:R-:W-:-:S03]  /*fa70*/  F2FP.BF16.PACK_AB R9, R235, R236 ;  /* 0x000000eceb09723e */ /* 0x008fc600000010ff */
[----:B------:R1:W-:Y:S03]  /*fa80*/  MUFU.EX2 R238, R8 ;  /* 0x0000000800ee7308 */ /* 0x0003e60000000800 */
[C---:B------:R-:W-:Y:S08]  /*fa90*/  HMMA.16816.F32.BF16 R96, R4.reuse, R32, RZ ;  /* 0x000000200460723c */ /* 0x040ff000000418ff */
[----:B----4-:R-:W-:Y:S01]  /*faa0*/  HMMA.16816.F32.BF16 R92, R4, R36, RZ ;  /* 0x00000024045c723c */ /* 0x010fe200000418ff */
        /* <DEDUP_REMOVED lines=14> */
[----:B------:R-:W2:Y:S07]  /*fb90*/  LDSM.16.MT88.4 R24, [R221+0x500] ;  /* 0x00050000dd18783b */ /* 0x000eae0000004200 */
        /* <DEDUP_REMOVED lines=8> */
[----:B------:R-:W1:Y:S01]  /*fc20*/  LDSM.16.MT88.4 R20, [R222+0x500] ;  /* 0x00050000de14783b */ /* 0x000e620000004200 */
[----:B------:R3:W-:Y:S06]  /*fc30*/  MUFU.EX2 R243, R4 ;  /* 0x0000000400f37308 */ /* 0x0007ec0000000800 */
[C---:B------:R-:W-:Y:S08]  /*fc40*/  HMMA.16816.F32.BF16 R52, R8.reuse, R28, RZ ;  /* 0x0000001c0834723c */ /* 0x040ff000000418ff */
[----:B------:R-:W-:Y:S01]  /*fc50*/  HMMA.16816.F32.BF16 R152, R8, R30, RZ ;  /* 0x0000001e0898723c */ /* 0x000fe200000418ff */
[----:B------:R-:W4:Y:S01]  /*fc60*/  LDSM.16.MT88.4 R28, [R222+0x1500] ;  /* 0x00150000de1c783b */ /* 0x000f220000004200 */
[----:B---3--:R-:W-:-:S04]  /*fc70*/  FFMA.FTZ R4, R49, c[0x0][0x2d0], -R3 ;  /* 0x0000b40031047a23 */ /* 0x008fc80000010803 */
[----:B------:R3:W5:Y:S02]  /*fc80*/  MUFU.EX2 R242, R4 ;  /* 0x0000000400f27308 */ /* 0x0007640000000800 */
[C---:B------:R-:W-:Y:S08]  /*fc90*/  HMMA.16816.F32.BF16 R164, R8.reuse, R34, RZ ;  /* 0x0000002208a4723c */ /* 0x040ff000000418ff */
[----:B------:R-:W-:Y:S01]  /*fca0*/  HMMA.16816.F32.BF16 R44, R8, R36, RZ ;  /* 0x00000024082c723c */ /* 0x000fe200000418ff */
[----:B---3--:R-:W-:-:S07]  /*fcb0*/  FFMA.FTZ R4, R50, c[0x0][0x2d0], -R0 ;  /* 0x0000b40032047a23 */ /* 0x008fce0000010800 */
[----:B------:R-:W-:Y:S01]  /*fcc0*/  HMMA.16816.F32.BF16 R168, R8, R38, RZ ;  /* 0x0000002608a8723c */ /* 0x000fe200000418ff */
[----:B-----5:R-:W-:Y:S01]  /*fcd0*/  F2FP.BF16.PACK_AB R6, R242, R243 ;  /* 0x000000f3f206723e */ /* 0x020fe200000010ff */
[----:B------:R-:W-:Y:S01]  /*fce0*/  LDSM.16.MT88.4 R36, [R222+0x2900] ;  /* 0x00290000de24783b */ /* 0x000fe20000004200 */
[----:B------:R3:W-:Y:S02]  /*fcf0*/  MUFU.EX2 R230, R4 ;  /* 0x0000000400e67308 */ /* 0x0007e40000000800 */
[----:B---3--:R-:W-:-:S03]  /*fd00*/  FFMA.FTZ R4, R51, c[0x0][0x2d0], -R0 ;  /* 0x0000b40033047a23 */ /* 0x008fc60000010800 */
[----:B------:R-:W-:Y:S01]  /*fd10*/  HMMA.16816.F32.BF16 R48, R8, R32, RZ ;  /* 0x000000200830723c */ /* 0x000fe200000418ff */
[----:B------:R-:W3:Y:S02]  /*fd20*/  LDSM.16.MT88.4 R32, [R221+0x2500] ;  /* 0x00250000dd20783b */ /* 0x000ee40000004200 */
[----:B------:R5:W1:Y:S04]  /*fd30*/  MUFU.EX2 R233, R4 ;  /* 0x0000000400e97308 */ /* 0x000a680000000800 */
[----:B------:R-:W-:Y:S02]  /*fd40*/  FFMA.FTZ R8, R107, c[0x0][0x2d0], -R12 ;  /* 0x0000b4006b087a23 */ /* 0x000fe4000001080c */
[----:B------:R-:W-:Y:S02]  /*fd50*/  IMAD.MOV.U32 R9, RZ, RZ, R139 ;  /* 0x000000ffff097224 */ /* 0x000fe400078e008b */
[----:B------:R2:W-:Y:S01]  /*fd60*/  MUFU.EX2 R217, R8 ;  /* 0x0000000800d97308 */ /* 0x0005e20000000800 */
[----:B------:R-:W-:-:S02]  /*fd70*/  IMAD.MOV.U32 R11, RZ, RZ, R138 ;  /* 0x000000ffff0b7224 */ /* 0x000fc400078e008a */
[----:B------:R-:W-:Y:S02]  /*fd80*/  IMAD.MOV.U32 R10, RZ, RZ, R137 ;  /* 0x000000ffff0a7224 */ /* 0x000fe400078e0089 */
[----:B-----5:R-:W-:Y:S01]  /*fd90*/  FFMA.FTZ R4, R100, c[0x0][0x2d0], -R0 ;  /* 0x0000b40064047a23 */ /* 0x020fe20000010800 */
[----:B-1----:R-:W-:Y:S01]  /*fda0*/  F2FP.BF16.PACK_AB R5, R233, R230 ;  /* 0x000000e6e905723e */ /* 0x002fe200000010ff */
[----:B------:R-:W-:Y:S02]  /*fdb0*/  IMAD.MOV.U32 R100, RZ, RZ, R136 ;  /* 0x000000ffff647224 */ /* 0x000fe400078e0088 */
[----:B------:R1:W-:Y:S01]  /*fdc0*/  MUFU.EX2 R232, R4 ;  /* 0x0000000400e87308 */ /* 0x0003e20000000800 */
[----:B--2---:R-:W-:-:S07]  /*fdd0*/  FFMA.FTZ R8, R124, c[0x0][0x2d0], -R12 ;  /* 0x0000b4007c087a23 */ /* 0x004fce000001080c */
[----:B------:R2:W-:Y:S01]  /*fde0*/  MUFU.EX2 R216, R8 ;  /* 0x0000000800d87308 */ /* 0x0005e20000000800 */
[----:B-1----:R-:W-:-:S07]  /*fdf0*/  FFMA.FTZ R4, R101, c[0x0][0x2d0], -R0 ;  /* 0x0000b40065047a23 */ /* 0x002fce0000010800 */
[----:B------:R1:W5:Y:S01]  /*fe00*/  MUFU.EX2 R231, R4 ;  /* 0x0000000400e77308 */ /* 0x0003620000000800 */
[----:B--2---:R-:W-:-:S07]  /*fe10*/  FFMA.FTZ R8, R125, c[0x0][0x2d0], -R13 ;  /* 0x0000b4007d087a23 */ /* 0x004fce000001080d */
[----:B------:R2:W-:Y:S01]  /*fe20*/  MUFU.EX2 R210, R8 ;  /* 0x0000000800d27308 */ /* 0x0005e20000000800 */
[----:B-1----:R-:W-:Y:S01]  /*fe30*/  FFMA.FTZ R4, R102, c[0x0][0x2d0], -R12 ;  /* 0x0000b40066047a23 */ /* 0x002fe2000001080c */
[----:B-----5:R-:W-:-:S06]  /*fe40*/  F2FP.BF16.PACK_AB R7, R231, R232 ;  /* 0x000000e8e707723e */ /* 0x020fcc00000010ff */
[----:B------:R1:W-:Y:S01]  /*fe50*/  MUFU.EX2 R219, R4 ;  /* 0x0000000400db7308 */ /* 0x0003e20000000800 */
[----:B--2---:R-:W-:-:S07]  /*fe60*/  FFMA.FTZ R8, R126, c[0x0][0x2d0], -R13 ;  /* 0x0000b4007e087a23 */ /* 0x004fce000001080d */
[----:B------:R2:W-:Y:S01]  /*fe70*/  MUFU.EX2 R211, R8 ;  /* 0x0000000800d37308 */ /* 0x0005e20000000800 */
[----:B-1----:R-:W-:-:S07]  /*fe80*/  FFMA.FTZ R4, R106, c[0x0][0x2d0], -R12 ;  /* 0x0000b4006a047a23 */ /* 0x002fce000001080c */
[----:B------:R1:W5:Y:S01]  /*fe90*/  MUFU.EX2 R218, R4 ;  /* 0x0000000400da7308 */ /* 0x0003620000000800 */
[----:B--2---:R-:W-:Y:S02]  /*fea0*/  FFMA.FTZ R8, R127, c[0x0][0x2d0], -R13 ;  /* 0x0000b4007f087a23 */ /* 0x004fe4000001080d */
[----:B------:R-:W-:Y:S05]  /*feb0*/  LDSM.16.MT88.4 R124, [R221+0xd00] ;  /* 0x000d0000dd7c783b */ /* 0x000fea0000004200 */
[----:B------:R2:W-:Y:S01]  /*fec0*/  MUFU.EX2 R209, R8 ;  /* 0x0000000800d17308 */ /* 0x0005e20000000800 */
[----:B-1----:R-:W-:-:S07]  /*fed0*/  F2FP.BF16.PACK_AB R4, R244, R237 ;  /* 0x000000edf404723e */ /* 0x002fce00000010ff */
[----:B------:R-:W-:Y:S01]  /*fee0*/  HMMA.16816.F32.BF16 R180, R4, R24, R120 ;  /* 0x0000001804b4723c */ /* 0x000fe20000041878 */
[----:B--2---:R-:W-:-:S04]  /*fef0*/  FFMA.FTZ R8, R128, c[0x0][0x2d0], -R13 ;  /* 0x0000b40080087a23 */ /* 0x004fc8000001080d */
[----:B------:R1:W2:Y:S03]  /*ff00*/  MUFU.EX2 R208, R8 ;  /* 0x0000000800d07308 */ /* 0x0002a60000000800 */
[C---:B------:R-:W-:Y:S08]  /*ff10*/  HMMA.16816.F32.BF16 R172, R4.reuse, R20, R116 ;  /* 0x0000001404ac723c */ /* 0x040ff00000041874 */
[----:B----4-:R-:W-:Y:S01]  /*ff20*/  HMMA.16816.F32.BF16 R144, R4, R28, R108 ;  /* 0x0000001c0490723c */ /* 0x010fe2000004186c */
[----:B-1----:R-:W-:-:S07]  /*ff30*/  FFMA.FTZ R8, R129, c[0x0][0x2d0], -R3 ;  /* 0x0000b40081087a23 */ /* 0x002fce0000010803 */
[C---:B---3--:R-:W-:Y:S01]  /*ff40*/  HMMA.16816.F32.BF16 R116, R4.reuse, R32, R96 ;  /* 0x000000200474723c */ /* 0x048fe20000041860 */
[----:B------:R1:W-:Y:S07]  /*ff50*/  MUFU.EX2 R202, R8 ;  /* 0x0000000800ca7308 */ /* 0x0003ee0000000800 */
[C---:B------:R-:W-:Y:S08]  /*ff60*/  HMMA.16816.F32.BF16 R108, R4.reuse, R40, R92 ;  /* 0x00000028046c723c */ /* 0x040ff0000004185c */
[----:B------:R-:W-:Y:S01]  /*ff70*/  HMMA.16816.F32.BF16 R120, R4, R26, R88 ;  /* 0x0000001a0478723c */ /* 0x000fe20000041858 */
[----:B-1----:R-:W-:-:S04]  /*ff80*/  FFMA.FTZ R8, R160, c[0x0][0x2d0], -R3 ;  /* 0x0000b400a0087a23 */ /* 0x002fc80000010803 */
[----:B------:R1:W3:Y:S03]  /*ff90*/  MUFU.EX2 R201, R8 ;  /* 0x0000000800c97308 */ /* 0x0002e60000000800 */
[C---:B------:R-:W-:Y:S08]  /*ffa0*/  HMMA.16816.F32.BF16 R136, R4.reuse, R22, R84 ;  /* 0x000000160488723c */ /* 0x040ff00000041854 */
[----:B------:R-:W-:Y:S01]  /*ffb0*/  HMMA.16816.F32.BF16 R156, R4, R16, R112 ;  /* 0x00000010049c723c */ /* 0x000fe20000041870 */
[----:B-1----:R-:W-:-:S07]  /*ffc0*/  FFMA.FTZ R8, R131, c[0x0][0x2d0], -R3 ;  /* 0x0000b40083087a23 */ /* 0x002fce0000010803 */
[C---:B------:R-:W-:Y:S01]  /*ffd0*/  HMMA.16816.F32.BF16 R96, R4.reuse, R18, R80 ;  /* 0x000000120460723c */ /* 0x040fe20000041850 */
[----:B------:R1:W-:Y:S07]  /*ffe0*/  MUFU.EX2 R197, R8 ;  /* 0x0000000800c57308 */ /* 0x0003ee0000000800 */
[C---:B------:R-:W-:Y:S08]  /*fff0*/  HMMA.16816.F32.BF16 R92, R4.reuse, R30, R76 ;  /* 0x0000001e045c723c */ /* 0x040ff0000004184c */
[----:B------:R-:W-:Y:S01]  /*10000*/  HMMA.16816.F32.BF16 R88, R4, R34, R72 ;  /* 0x000000220458723c */ /* 0x000fe20000041848 */
[----:B-1----:R-:W-:-:S04]  /*10010*/  FFMA.FTZ R8, R130, c[0x0][0x2d0], -R3 ;  /* 0x0000b40082087a23 */ /* 0x002fc80000010803 */
[----:B------:R1:W-:Y:S03]  /*10020*/  MUFU.EX2 R191, R8 ;  /* 0x0000000800bf7308 */ /* 0x0003e60000000800 */
[----:B------:R-:W-:Y:S07]  /*10030*/  HMMA.16816.F32.BF16 R84, R4, R42, R64 ;  /* 0x0000002a0454723c */ /* 0x000fee0000041840 */
[----:B-----5:R-:W-:-:S02]  /*10040*/  F2FP.BF16.PACK_AB R4, R218, R219 ;  /* 0x000000dbda04723e */ /* 0x020fc400000010ff */
[----:B------:R-:W-:Y:S02]  /*10050*/  F2FP.BF16.PACK_AB R5, R211, R210 ;  /* 0x000000d2d305723e */ /* 0x000fe400000010ff */
[----:B------:R-:W-:Y:S02]  /*10060*/  F2FP.BF16.PACK_AB R6, R216, R217 ;  /* 0x000000d9d806723e */ /* 0x000fe400000010ff */
[----:B--2---:R-:W-:Y:S01]  /*10070*/  F2FP.BF16.PACK_AB R7, R208, R209 ;  /* 0x000000d1d007723e */ /* 0x004fe200000010ff */
[----:B-1----:R-:W-:-:S04]  /*10080*/  FFMA.FTZ R8, R161, c[0x0][0x2d0], -R0 ;  /* 0x0000b400a1087a23 */ /* 0x002fc80000010800 */
[----:B------:R1:W-:Y:S02]  /*10090*/  MUFU.EX2 R188, R8 ;  /* 0x0000000800bc7308 */ /* 0x0003e40000000800 */
[C---:B------:R-:W-:Y:S08]  /*100a0*/  HMMA.16816.F32.BF16 R192, R4.reuse, R40, R44 ;  /* 0x0000002804c0723c */ /* 0x040ff0000004182c */
[----:B------:R-:W-:Y:S01]  /*100b0*/  HMMA.16816.F32.BF16 R44, R4, R30, R152 ;  /* 0x0000001e042c723c */ /* 0x000fe20000041898 */
[----:B-1----:R-:W-:-:S06]  /*100c0*/  FFMA.FTZ R8, R162, c[0x0][0x2d0], -R0 ;  /* 0x0000b400a2087a23 */ /* 0x002fcc0000010800 */
[----:B------:R-:W-:Y:S01]  /*100d0*/  IMAD.MOV.U32 R153, RZ, RZ, R184 ;  /* 0x000000ffff997224 */ /* 0x000fe200078e00b8 */
[C---:B------:R-:W-:Y:S01]  /*100e0*/  HMMA.16816.F32.BF16 R76, R4.reuse, R20, R60 ;  /* 0x00000014044c723c */ /* 0x040fe2000004183c */
[----:B------:R1:W2:Y:S01]  /*100f0*/  MUFU.EX2 R186, R8 ;  /* 0x0000000800ba7308 */ /* 0x0002a20000000800 */
[----:B------:R-:W-:Y:S02]  /*10100*/  IMAD.MOV.U32 R154, RZ, RZ, R185 ;  /* 0x000000ffff9a7224 */ /* 0x000fe400078e00b9 */
[----:B------:R-:W-:Y:S02]  /*10110*/  IMAD.MOV.U32 R152, RZ, RZ, R179 ;  /* 0x000000ffff987224 */ /* 0x000fe400078e00b3 */
[----:B------:R-:W-:Y:S02]  /*10120*/  IMAD.MOV.U32 R155, RZ, RZ, R100 ;  /* 0x000000ffff9b7224 */ /* 0x000fe400078e0064 */
[C---:B------:R-:W-:Y:S08]  /*10130*/  HMMA.16816.F32.BF16 R80, R4.reuse, R24, R68 ;  /* 0x000000180450723c */ /* 0x040ff00000041844 */
[C---:B------:R-:W-:Y:S01]  /*10140*/  HMMA.16816.F32.BF16 R60, R4.reuse, R26, R148 ;  /* 0x0000001a043c723c */ /* 0x040fe20000041894 */
[--C-:B-1----:R-:W-:Y:S01]  /*10150*/  FFMA.FTZ R8, R163, c[0x0][0x2d0], -R0.reuse ;  /* 0x0000b400a3087a23 */ /* 0x102fe20000010800 */
[----:B------:R-:W1:Y:S03]  /*10160*/  LDSM.16.MT88.4 R24, [R221+0x900] ;  /* 0x00090000dd18783b */ /* 0x000e660000004200 */
[----:B------:R4:W-:Y:S03]  /*10170*/  MUFU.EX2 R184, R8 ;  /* 0x0000000800b87308 */ /* 0x0009e60000000800 */
[C---:B------:R-:W-:Y:S08]  /*10180*/  HMMA.16816.F32.BF16 R72, R4.reuse, R16, R56 ;  /* 0x000000100448723c */ /* 0x040ff00000041838 */
[----:B------:R-:W-:Y:S01]  /*10190*/  HMMA.16816.F32.BF16 R68, R4, R28, R52 ;  /* 0x0000001c0444723c */ /* 0x000fe20000041834 */
[----:B------:R-:W-:Y:S01]  /*101a0*/  LDSM.16.MT88.4 R28, [R222+0x1900] ;  /* 0x00190000de1c783b */ /* 0x000fe20000004200 */
[----:B----4-:R-:W-:-:S06]  /*101b0*/  FFMA.FTZ R8, R177, c[0x0][0x2d0], -R0 ;  /* 0x0000b400b1087a23 */ /* 0x010fcc0000010800 */
[C---:B------:R-:W-:Y:S01]  /*101c0*/  HMMA.16816.F32.BF16 R64, R4.reuse, R32, R48 ;  /* 0x000000200440723c */ /* 0x040fe20000041830 */
[----:B------:R4:W5:Y:S07]  /*101d0*/  MUFU.EX2 R185, R8 ;  /* 0x0000000800b97308 */ /* 0x00096e0000000800 */
[C---:B------:R-:W-:Y:S01]  /*101e0*/  HMMA.16816.F32.BF16 R52, R4.reuse, R22, R140 ;  /* 0x000000160434723c */ /* 0x040fe2000004188c */
[----:B------:R-:W-:Y:S04]  /*101f0*/  LDSM.16.MT88.4 R20, [R221+0x1900] ;  /* 0x00190000dd14783b */ /* 0x000fe80000004200 */
[----:B------:R-:W-:Y:S03]  /*10200*/  LDSM.16.MT88.4 R140, [R222+0xd00] ;  /* 0x000d0000de8c783b */ /* 0x000fe60000004200 */
[C---:B------:R-:W-:Y:S01]  /*10210*/  HMMA.16816.F32.BF16 R48, R4.reuse, R18, R132 ;  /* 0x000000120430723c */ /* 0x040fe20000041884 */
[--C-:B----4-:R-:W-:Y:S01]  /*10220*/  FFMA.FTZ R8, R178, c[0x0][0x2d0], -R12.reuse ;  /* 0x0000b400b2087a23 */ /* 0x110fe2000001080c */
[----:B------:R-:W4:Y:S03]  /*10230*/  LDSM.16.MT88.4 R16, [R222+0x900] ;  /* 0x00090000de10783b */ /* 0x000f260000004200 */
[----:B------:R1:W-:Y:S03]  /*10240*/  MUFU.EX2 R179, R8 ;  /* 0x0000000800b37308 */ /* 0x0003e60000000800 */
[C---:B------:R-:W-:Y:S01]  /*10250*/  HMMA.16816.F32.BF16 R56, R4.reuse, R34, R164 ;  /* 0x000000220438723c */ /* 0x040fe200000418a4 */
[----:B------:R-:W4:Y:S07]  /*10260*/  LDSM.16.MT88.4 R32, [R221+0x2900] ;  /* 0x00290000dd20783b */ /* 0x000f2e0000004200 */
[----:B------:R-:W-:Y:S01]  /*10270*/  HMMA.16816.F32.BF16 R40, R4, R42, R168 ;  /* 0x0000002a0428723c */ /* 0x000fe200000418a8 */
[----:B-1----:R-:W-:-:S06]  /*10280*/  FFMA.FTZ R8, R187, c[0x0][0x2d0], -R12 ;  /* 0x0000b400bb087a23 */ /* 0x002fcc000001080c */
[----:B---3--:R-:W-:Y:S01]  /*10290*/  F2FP.BF16.PACK_AB R4, R201, R202 ;  /* 0x000000cac904723e */ /* 0x008fe200000010ff */
[----:B------:R-:W-:Y:S01]  /*102a0*/  IMAD.MOV.U32 R187, RZ, RZ, R153 ;  /* 0x000000ffffbb7224 */ /* 0x000fe200078e0099 */
[----:B------:R1:W3:Y:S01]  /*102b0*/  MUFU.EX2 R107, R8 ;  /* 0x00000008006b7308 */ /* 0x0002e20000000800 */
[----:B--2---:R-:W-:Y:S02]  /*102c0*/  F2FP.BF16.PACK_AB R5, R186, R188 ;  /* 0x000000bcba05723e */ /* 0x004fe400000010ff */
[----:B------:R-:W-:Y:S02]  /*102d0*/  F2FP.BF16.PACK_AB R6, R191, R197 ;  /* 0x000000c5bf06723e */ /* 0x000fe400000010ff */
[----:B-----5:R-:W-:-:S07]  /*102e0*/  F2FP.BF16.PACK_AB R7, R185, R184 ;  /* 0x000000b8b907723e */ /* 0x020fce00000010ff */
[C---:B------:R-:W-:Y:S01]  /*102f0*/  HMMA.16816.F32.BF16 R112, R4.reuse, R24, R180 ;  /* 0x000000180470723c */ /* 0x040fe200000418b4 */
[----:B-1----:R-:W-:Y:S02]  /*10300*/  FFMA.FTZ R8, R190, c[0x0][0x2d0], -R12 ;  /* 0x0000b400be087a23 */ /* 0x002fe4000001080c */
[----:B------:R-:W-:Y:S02]  /*10310*/  IMAD.MOV.U32 R190, RZ, RZ, R154 ;  /* 0x000000ffffbe7224 */ /* 0x000fe400078e009a */
[----:B------:R1:W-:Y:S03]  /*10320*/  MUFU.EX2 R177, R8 ;  /* 0x0000000800b17308 */ /* 0x0003e60000000800 */
[C---:B------:R-:W-:Y:S08]  /*10330*/  HMMA.16816.F32.BF16 R180, R4.reuse, R36, R108 ;  /* 0x0000002404b4723c */ /* 0x040ff0000004186c */
[----:B----4-:R-:W-:Y:S01]  /*10340*/  HMMA.16816.F32.BF16 R132, R4, R16, R172 ;  /* 0x000000100484723c */ /* 0x010fe200000418ac */
[----:B------:R-:W-:Y:S01]  /*10350*/  LDSM.16.MT88.4 R172, [R222+0x1d00] ;  /* 0x001d0000deac783b */ /* 0x000fe20000004200 */
[----:B-1----:R-:W-:-:S06]  /*10360*/  FFMA.FTZ R8, R189, c[0x0][0x2d0], -R12 ;  /* 0x0000b400bd087a23 */ /* 0x002fcc000001080c */
[C---:B------:R-:W-:Y:S01]  /*10370*/  HMMA.16816.F32.BF16 R148, R4.reuse, R20, R156 ;  /* 0x000000140494723c */ /* 0x040fe2000004189c */
[----:B------:R-:W-:Y:S01]  /*10380*/  LDSM.16.MT88.4 R156, [R221+0x1d00] ;  /* 0x001d0000dd9c783b */ /* 0x000fe20000004200 */
[----:B------:R-:W-:Y:S01]  /*10390*/  IMAD.MOV.U32 R189, RZ, RZ, R155 ;  /* 0x000000ffffbd7224 */ /* 0x000fe200078e009b */
[----:B------:R1:W-:Y:S05]  /*103a0*/  MUFU.EX2 R178, R8 ;  /* 0x0000000800b27308 */ /* 0x0003ea0000000800 */
[C---:B------:R-:W-:Y:S08]  /*103b0*/  HMMA.16816.F32.BF16 R164, R4.reuse, R28, R144 ;  /* 0x0000001c04a4723c */ /* 0x040ff00000041890 */
[----:B------:R-:W-:Y:S01]  /*103c0*/  HMMA.16816.F32.BF16 R160, R4, R32, R116 ;  /* 0x0000002004a0723c */ /* 0x000fe20000041874 */
[----:B-1----:R-:W-:-:S02]  /*103d0*/  FFMA.FTZ R8, R196, c[0x0][0x2d0], -R13 ;  /* 0x0000b400c4087a23 */ /* 0x002fc4000001080d */
[----:B------:R-:W-:Y:S02]  /*103e0*/  IMAD.MOV.U32 R196, RZ, RZ, R9 ;  /* 0x000000ffffc47224 */ /* 0x000fe400078e0009 */
[----:B------:R1:W-:Y:S03]  /*103f0*/  MUFU.EX2 R106, R8 ;  /* 0x00000008006a7308 */ /* 0x0003e60000000800 */
[----:B------:R-:W-:Y:S01]  /*10400*/  HMMA.16816.F32.BF16 R120, R4, R26, R120 ;  /* 0x0000001a0478723c */ /* 0x000fe20000041878 */
[----:B------:R-:W-:-:S07]  /*10410*/  FADD.FTZ R9, R236, R235 ;  /* 0x000000ebec097221 */ /* 0x000fce0000010000 */
        /* <DEDUP_REMOVED lines=10> */
[----:B------:R-:W-:Y:S07]  /*104c0*/  HMMA.16816.F32.BF16 R108, R4, R38, R84 ;  /* 0x00000026046c723c */ /* 0x000fee0000041854 */
[----:B---3--:R-:W-:-:S02]  /*104d0*/  F2FP.BF16.PACK_AB R4, R107, R179 ;  /* 0x000000b36b04723e */ /* 0x008fc400000010ff */
[----:B--2---:R-:W-:Y:S02]  /*104e0*/  F2FP.BF16.PACK_AB R5, R102, R106 ;  /* 0x0000006a6605723e */ /* 0x004fe400000010ff */
[----:B------:R-:W-:Y:S01]  /*104f0*/  F2FP.BF16.PACK_AB R6, R178, R177 ;  /* 0x000000b1b206723e */ /* 0x000fe200000010ff */
[----:B-1----:R-:W-:-:S04]  /*10500*/  FFMA.FTZ R8, R199, c[0x0][0x2d0], -R13 ;  /* 0x0000b400c7087a23 */ /* 0x002fc8000001080d */
[----:B------:R-:W1:Y:S02]  /*10510*/  MUFU.EX2 R100, R8 ;  /* 0x0000000800647308 */ /* 0x000e640000000800 */
[----:B-1----:R-:W-:Y:S01]  /*10520*/  F2FP.BF16.PACK_AB R7, R100, R101 ;  /* 0x000000656407723e */ /* 0x002fe200000010ff */
[----:B------:R-:W-:-:S06]  /*10530*/  FFMA.FTZ R8, R206, c[0x0][0x2d0], -R3 ;  /* 0x0000b400ce087a23 */ /* 0x000fcc0000010803 */
[C---:B------:R-:W-:Y:S01]  /*10540*/  HMMA.16816.F32.BF16 R60, R4.reuse, R26, R60 ;  /* 0x0000001a043c723c */ /* 0x040fe2000004183c */
[----:B------:R1:W-:Y:S07]  /*10550*/  MUFU.EX2 R27, R8 ;  /* 0x00000008001b7308 */ /* 0x0003ee0000000800 */
[C---:B------:R-:W-:Y:S01]  /*10560*/  HMMA.16816.F32.BF16 R116, R4.reuse, R24, R80 ;  /* 0x000000180474723c */ /* 0x040fe20000041850 */
[----:B------:R-:W2:Y:S07]  /*10570*/  LDSM.16.MT88.4 R80, [R221+0x2d00] ;  /* 0x002d0000dd50783b */ /* 0x000eae0000004200 */
[----:B------:R-:W-:Y:S01]  /*10580*/  HMMA.16816.F32.BF16 R48, R4, R22, R48 ;  /* 0x000000160430723c */ /* 0x000fe20000041830 */
[----:B-1----:R-:W-:-:S04]  /*10590*/  FFMA.FTZ R8, R205, c[0x0][0x2d0], -R3 ;  /* 0x0000b400cd087a23 */ /* 0x002fc80000010803 */
[----:B------:R1:W3:Y:S03]  /*105a0*/  MUFU.EX2 R26, R8 ;  /* 0x00000008001a7308 */ /* 0x0002e60000000800 */
[C---:B------:R-:W-:Y:S08]  /*105b0*/  HMMA.16816.F32.BF16 R144, R4.reuse, R20, R72 ;  /* 0x000000140490723c */ /* 0x040ff00000041848 */
[----:B------:R-:W-:Y:S01]  /*105c0*/  HMMA.16816.F32.BF16 R52, R4, R18, R52 ;  /* 0x000000120434723c */ /* 0x000fe20000041834 */
[--C-:B-1----:R-:W-:Y:S01]  /*105d0*/  FFMA.FTZ R8, R204, c[0x0][0x2d0], -R3.reuse ;  /* 0x0000b400cc087a23 */ /* 0x102fe20000010803 */
[----:B---3--:R-:W-:Y:S01]  /*105e0*/  F2FP.BF16.PACK_AB R92, R26, R27 ;  /* 0x0000001b1a5c723e */ /* 0x008fe200000010ff */
[----:B------:R-:W-:-:S05]  /*105f0*/  FFMA.FTZ R3, R203, c[0x0][0x2d0], -R3 ;  /* 0x0000b400cb037a23 */ /* 0x000fca0000010803 */
[C---:B------:R-:W-:Y:S01]  /*10600*/  HMMA.16816.F32.BF16 R128, R4.reuse, R16, R76 ;  /* 0x000000100480723c */ /* 0x040fe2000004184c */
[----:B------:R1:W-:Y:S07]  /*10610*/  MUFU.EX2 R25, R8 ;  /* 0x0000000800197308 */ /* 0x0003ee0000000800 */
[C---:B------:R-:W-:Y:S01]  /*10620*/  HMMA.16816.F32.BF16 R68, R4.reuse, R28, R68 ;  /* 0x0000001c0444723c */ /* 0x040fe20000041844 */
[----:B------:R3:W4:Y:S07]  /*10630*/  MUFU.EX2 R24, R3 ;  /* 0x0000000300187308 */ /* 0x00072e0000000800 */
[----:B------:R-:W-:Y:S01]  /*10640*/  HMMA.16816.F32.BF16 R44, R4, R30, R44 ;  /* 0x0000001e042c723c */ /* 0x000fe2000004182c */
[----:B-1----:R-:W-:-:S04]  /*10650*/  FADD.FTZ R8, R198, R200 ;  /* 0x000000c8c6087221 */ /* 0x002fc80000010000 */
[----:B------:R-:W-:-:S03]  /*10660*/  FADD.FTZ R10, R10, R8 ;  /* 0x000000080a0a7221 */ /* 0x000fc60000010000 */
[----:B------:R-:W-:Y:S01]  /*10670*/  HMMA.16816.F32.BF16 R64, R4, R32, R64 ;  /* 0x000000200440723c */ /* 0x000fe20000041840 */
[----:B---3--:R-:W-:Y:S01]  /*10680*/  FFMA.FTZ R3, R213, c[0x0][0x2d0], -R0 ;  /* 0x0000b400d5037a23 */ /* 0x008fe20000010800 */
[----:B----4-:R-:W-:-:S03]  /*10690*/  F2FP.BF16.PACK_AB R94, R24, R25 ;  /* 0x00000019185e723e */ /* 0x010fc600000010ff */
[----:B------:R1:W-:Y:S03]  /*106a0*/  MUFU.EX2 R23, R3 ;  /* 0x0000000300177308 */ /* 0x0003e60000000800 */
[C---:B------:R-:W-:Y:S08]  /*106b0*/  HMMA.16816.F32.BF16 R56, R4.reuse, R34, R56 ;  /* 0x000000220438723c */ /* 0x040ff00000041838 */
[----:B------:R-:W-:Y:S01]  /*106c0*/  HMMA.16816.F32.BF16 R84, R4, R36, R192 ;  /* 0x000000240454723c */ /* 0x000fe200000418c0 */
[----:B-1----:R-:W-:-:S07]  /*106d0*/  FFMA.FTZ R3, R215, c[0x0][0x2d0], -R0 ;  /* 0x0000b400d7037a23 */ /* 0x002fce0000010800 */
[----:B------:R-:W-:Y:S01]  /*106e0*/  HMMA.16816.F32.BF16 R40, R4, R38, R40 ;  /* 0x000000260428723c */ /* 0x000fe20000041828 */
[----:B------:R1:W3:Y:S01]  /*106f0*/  MUFU.EX2 R22, R3 ;  /* 0x0000000300167308 */ /* 0x0002e20000000800 */
[----:B------:R-:W4:Y:S01]  /*10700*/  LDSM.16.MT88.4 R4, [R222+0x2d00] ;  /* 0x002d0000de04783b */ /* 0x000f220000004200 */
[--C-:B-1----:R-:W-:Y:S01]  /*10710*/  FFMA.FTZ R3, R212, c[0x0][0x2d0], -R0.reuse ;  /* 0x0000b400d4037a23 */ /* 0x102fe20000010800 */
[----:B---3--:R-:W-:Y:S01]  /*10720*/  F2FP.BF16.PACK_AB R93, R22, R23 ;  /* 0x00000017165d723e */ /* 0x008fe200000010ff */
[----:B------:R-:W-:-:S04]  /*10730*/  FFMA.FTZ R0, R207, c[0x0][0x2d0], -R0 ;  /* 0x0000b400cf007a23 */ /* 0x000fc80000010800 */
[----:B------:R1:W-:Y:S08]  /*10740*/  MUFU.EX2 R20, R3 ;  /* 0x0000000300147308 */ /* 0x0003f00000000800 */
[----:B------:R3:W5:Y:S01]  /*10750*/  MUFU.EX2 R21, R0 ;  /* 0x0000000000157308 */ /* 0x0007620000000800 */
[----:B-1----:R-:W-:Y:S02]  /*10760*/  FADD.FTZ R3, R11, R196 ;  /* 0x000000c40b037221 */ /* 0x002fe40000010000 */
[----:B------:R-:W-:-:S02]  /*10770*/  FADD.FTZ R11, R238, R9 ;  /* 0x00000009ee0b7221 */ /* 0x000fc40000010000 */
[----:B------:R-:W-:Y:S02]  /*10780*/  FADD.FTZ R9, R189, R3 ;  /* 0x00000003bd097221 */ /* 0x000fe40000010000 */
[----:B------:R-:W-:Y:S02]  /*10790*/  FADD.FTZ R3, R190, R10 ;  /* 0x0000000abe037221 */ /* 0x000fe40000010000 */
[----:B---3--:R-:W-:Y:S01]  /*107a0*/  FFMA.FTZ R0, R229, c[0x0][0x2d0], -R12 ;  /* 0x0000b400e5007a23 */ /* 0x008fe2000001080c */
[----:B-----5:R-:W-:-:S03]  /*107b0*/  F2FP.BF16.PACK_AB R95, R21, R20 ;  /* 0x00000014155f723e */ /* 0x020fc600000010ff */
[----:B------:R1:W-:Y:S04]  /*107c0*/  MUFU.EX2 R19, R0 ;  /* 0x0000000000137308 */ /* 0x0003e80000000800 */
[C---:B--2---:R-:W-:Y:S08]  /*107d0*/  HMMA.16816.F32.BF16 R76, R92.reuse, R82, R88 ;  /* 0x000000525c4c723c */ /* 0x044ff00000041858 */
[----:B----4-:R-:W-:Y:S01]  /*107e0*/  HMMA.16816.F32.BF16 R88, R92, R4, R180 ;  /* 0x000000045c58723c */ /* 0x010fe200000418b4 */
[----:B-1----:R-:W-:-:S04]  /*107f0*/  FFMA.FTZ R0, R228, c[0x0][0x2d0], -R12 ;  /* 0x0000b400e4007a23 */ /* 0x002fc8000001080c */
[----:B------:R1:W2:Y:S03]  /*10800*/  MUFU.EX2 R18, R0 ;  /* 0x0000000000127308 */ /* 0x0002a60000000800 */
        /* <DEDUP_REMOVED lines=14> */
[C---:B------:R-:W-:Y:S07]  /*108f0*/  HMMA.16816.F32.BF16 R152, R92.reuse, R158, R96 ;  /* 0x0000009e5c98723c */ /* 0x040fee0000041860 */
[----:B--2---:R-:W-:Y:S01]  /*10900*/  F2FP.BF16.PACK_AB R96, R18, R19 ;  /* 0x000000131260723e */ /* 0x004fe200000010ff */
[----:B------:R-:W-:Y:S01]  /*10910*/  HMMA.16816.F32.BF16 R92, R92, R6, R108 ;  /* 0x000000065c5c723c */ /* 0x000fe2000004186c */
[----:B---3--:R-:W-:Y:S01]  /*10920*/  F2FP.BF16.PACK_AB R98, R16, R17 ;  /* 0x000000111062723e */ /* 0x008fe200000010ff */
[----:B-1----:R-:W-:-:S04]  /*10930*/  FFMA.FTZ R0, R252, c[0x0][0x2d0], -R13 ;  /* 0x0000b400fc007a23 */ /* 0x002fc8000001080d */
[----:B------:R1:W2:Y:S02]  /*10940*/  MUFU.EX2 R14, R0 ;  /* 0x00000000000e7308 */ /* 0x0002a40000000800 */
[----:B-1----:R-:W-:Y:S01]  /*10950*/  FFMA.FTZ R0, R250, c[0x0][0x2d0], -R13 ;  /* 0x0000b400fa007a23 */ /* 0x002fe2000001080d */
[----:B--2---:R-:W-:-:S05]  /*10960*/  F2FP.BF16.PACK_AB R97, R14, R12 ;  /* 0x0000000c0e61723e */ /* 0x004fca00000010ff */
        /* <DEDUP_REMOVED lines=76> */
[----:B------:R-:W-:Y:S01]  /*10e30*/  IMAD.SHL.U32 R249, R176, 0x2, RZ ;  /* 0x00000002b0f97824 */ /* 0x000fe200078e00ff */
[----:B------:R-:W-:Y:S01]  /*10e40*/  SHF.R.S32.HI R190, RZ, 0x1f, R240 ;  /* 0x0000001fffbe7819 */ /* 0x000fe200000114f0 */
[----:B------:R-:W-:Y:S01]  /*10e50*/  IMAD.SHL.U32 R246, R240, 0x2, RZ ;  /* 0x00000002f0f67824 */ /* 0x000fe200078e00ff */
[----:B------:R-:W-:Y:S01]  /*10e60*/  SHF.L.U64.HI R250, R176, 0x1, R187 ;  /* 0x00000001b0fa7819 */ /* 0x000fe200000102bb */
[C---:B------:R-:W-:Y:S01]  /*10e70*/  IMAD.SHL.U32 R244, R241.reuse, 0x2, RZ ;  /* 0x00000002f1f47824 */ /* 0x040fe200078e00ff */
[----:B------:R-:W-:Y:S01]  /*10e80*/  SHF.R.S32.HI R187, RZ, 0x1f, R241 ;  /* 0x0000001fffbb7819 */ /* 0x000fe200000114f1 */
[----:B------:R-:W-:Y:S01]  /*10e90*/  IMAD.MOV.U32 R100, RZ, RZ, R104 ;  /* 0x000000ffff647224 */ /* 0x000fe200078e0068 */
[----:B------:R-:W-:Y:S01]  /*10ea0*/  SHF.L.U64.HI R247, R240, 0x1, R190 ;  /* 0x00000001f0f77819 */ /* 0x000fe200000102be */
[----:B--2---:R-:W-:Y:S01]  /*10eb0*/  IMAD.MOV.U32 R3, RZ, RZ, R105 ;  /* 0x000000ffff037224 */ /* 0x004fe200078e0069 */
[----:B------:R-:W-:Y:S01]  /*10ec0*/  SHF.L.U64.HI R245, R241, 0x1, R187 ;  /* 0x00000001f1f57819 */ /* 0x000fe200000102bb */
[----:B------:R-:W-:-:S02]  /*10ed0*/  IMAD.MOV.U32 R107, RZ, RZ, R2 ;  /* 0x000000ffff6b7224 */ /* 0x000fc400078e0002 */
[----:B------:R-:W-:Y:S01]  /*10ee0*/  IMAD.MOV.U32 R106, RZ, RZ, R103 ;  /* 0x000000ffff6a7224 */ /* 0x000fe200078e0067 */
[----:B---3--:R-:W-:Y:S01]  /*10ef0*/  LEA.HI.SX32 R243, R10, 0xfffffffe, 0x1a ;  /* 0xfffffffe0af37811 */ /* 0x008fe200078fd2ff */
[----:B------:R-:W-:Y:S05]  /*10f00*/  BRA `(.L_x_140) ;  /* 0x000003e000007947 */ /* 0x000fea0003800000 */
.L_x_142:
        /* <DEDUP_REMOVED lines=19> */
[----:B-1----:R-:W-:Y:S04]  /*11040*/  IMAD.WIDE.U32 R104, R101, c[0x0][0x1e8], RZ ;  /* 0x00007a0065687a25 */ /* 0x002fe800078e00ff */
        /* <DEDUP_REMOVED lines=12> */
[----:B------:R-:W-:Y:S04]  /*11110*/  IMAD.WIDE.U32 R4, R248, c[0x0][0x1f0], R4 ;  /* 0x00007c00f8047a25 */ /* 0x000fe800078e0004 */
        /* <DEDUP_REMOVED lines=29> */
.L_x_140:
[----:B------:R-:W-:Y:S04]  /*112f0*/  DEPBAR.LE SB0, 0x0 ;  /* 0x000080000000791a */ /* 0x000fe80000000000 */
[----:B------:R-:W-:Y:S01]  /*11300*/  BAR.SYNC.DEFER_BLOCKING 0x0 ;  /* 0x0000000000007b1d */ /* 0x000fe20000010000 */
[----:B------:R-:W-:Y:S01]  /*11310*/  SHF.R.S32.HI R0, RZ, 0x1f, R251 ;  /* 0x0000001fff007819 */ /* 0x000fe200000114fb */
[C---:B------:R-:W-:Y:S01]  /*11320*/  IMAD.WIDE.U32 R102, R251.reuse, c[0x0][0x208], RZ ;  /* 0x00008200fb667a25 */ /* 0x040fe200078e00ff */
[----:B------:R-:W-:Y:S03]  /*11330*/  SHF.R.S32.HI R2, RZ, 0x1f, R248 ;  /* 0x0000001fff027819 */ /* 0x000fe600000114f8 */
[----:B------:R-:W-:Y:S02]  /*11340*/  IMAD R0, R0, c[0x0][0x208], RZ ;  /* 0x0000820000007a24 */ /* 0x000fe400078e02ff */
[----:B------:R-:W-:Y:S02]  /*11350*/  IMAD R2, R2, c[0x0][0x218], RZ ;  /* 0x0000860002027a24 */ /* 0x000fe400078e02ff */
[----:B------:R-:W-:Y:S02]  /*11360*/  IMAD R0, R251, c[0x0][0x20c], R0 ;  /* 0x00008300fb007a24 */ /* 0x000fe400078e0200 */
[C---:B------:R-:W-:Y:S03]  /*11370*/  IMAD R2, R248.reuse, c[0x0][0x21c], R2 ;  /* 0x00008700f8027a24 */ /* 0x040fe600078e0202 */
        /* <DEDUP_REMOVED lines=303> */
.L_x_141:
        /* <DEDUP_REMOVED lines=621> */
.L_x_139:
        /* <DEDUP_REMOVED lines=153> */
.L_x_91:
        /* <DEDUP_REMOVED lines=151> */
.L_x_144:
        /* <DEDUP_REMOVED lines=151> */
.L_x_146:
[----:B---3--:R-:W-:Y:S05]  /*169b0*/  BSYNC B0 ;  /* 0x0000000000007941 */ /* 0x008fea0003800000 */
.L_x_145:
        /* <DEDUP_REMOVED lines=23> */
.L_x_148:
[----:B------:R-:W-:Y:S05]  /*16b30*/  BSYNC B0 ;  /* 0x0000000000007941 */ /* 0x000fea0003800000 */
.L_x_147:
        /* <DEDUP_REMOVED lines=23> */
.L_x_150:
[----:B------:R-:W-:Y:S05]  /*16cb0*/  BSYNC B0 ;  /* 0x0000000000007941 */ /* 0x000fea0003800000 */
.L_x_149:
        /* <DEDUP_REMOVED lines=24> */
.L_x_143:
        /* <DEDUP_REMOVED lines=19> */
.L_x_151:
        /* <DEDUP_REMOVED lines=43> */
.L_x_153:
[----:B---3--:R-:W-:Y:S05]  /*17220*/  BSYNC B0 ;  /* 0x0000000000007941 */ /* 0x008fea0003800000 */
.L_x_152:
        /* <DEDUP_REMOVED lines=64> */
.L_x_155:
[----:B------:R-:W-:Y:S05]  /*17630*/  BSYNC B0 ;  /* 0x0000000000007941 */ /* 0x000fea0003800000 */
.L_x_154:
        /* <DEDUP_REMOVED lines=21> */
.L_x_157:
[----:B------:R-:W-:Y:S05]  /*17790*/  BSYNC B0 ;  /* 0x0000000000007941 */ /* 0x000fea0003800000 */
.L_x_156:
        /* <DEDUP_REMOVED lines=21> */
.L_x_159:
[----:B------:R-:W-:Y:S05]  /*178f0*/  BSYNC B0 ;  /* 0x0000000000007941 */ /* 0x000fea0003800000 */
.L_x_158:
        /* <DEDUP_REMOVED lines=22> */
.L_x_160:
        /* <DEDUP_REMOVED lines=10> */
.L_x_1712:


//--------------------- .text._ZN7cutlass13device_kernelIN5flash19enable_sm80_to_sm89INS1_16FlashAttnFwdSm80INS1_25CollectiveMainloopFwdSm80ILi4ELi1ELb0EN4cute5tupleIJNS5_1CILi128EEENS7_ILi48EEENS7_ILi96EEEEEELi96ENS_10bfloat16_tEfNS_4arch4Sm80ELb0ELb1ELb1ELb0ELb1ELb0ELb1ELb0EEENS1_21CollectiveEpilogueFwdINS6_IJS8_SA_S9_EEENS6_IJNS7_ILi1EEESI_SI_EEESC_SE_Li128ELb0ELb1ELb0ELb0EEENS1_19SingleTileSchedulerILb0ELb0ELb1ELi128EEEEEEEEEvNT_6ParamsE --------------------------
	.section	.text._ZN7cutlass13device_kernelIN5flash19enable_sm80_to_sm89INS1_16FlashAttnFwdSm80INS1_25CollectiveMainloopFwdSm80ILi4ELi1ELb0EN4cute5tupleIJNS5_1CILi128EEENS7_ILi48EEENS7_ILi96EEEEEELi96ENS_10bfloat16_tEfNS_4arch4Sm80ELb0ELb1ELb1ELb0ELb1ELb0ELb1ELb0EEENS1_21CollectiveEpilogueFwdINS6_IJS8_SA_S9_EEENS6_IJNS7_ILi1EEESI_SI_EEESC_SE_Li128ELb0ELb1ELb0ELb0EEENS1_19SingleTileSchedulerILb0ELb0ELb1ELi128EEEEEEEEEvNT_6ParamsE,"ax",@progbits
	.sectioninfo	@"SHI_REGISTERS=255"
	.align	128
.text._ZN7cutlass13device_kernelIN5flash19enable_sm80_to_sm89INS1_16FlashAttnFwdSm80INS1_25CollectiveMainloopFwdSm80ILi4ELi1ELb0EN4cute5tupleIJNS5_1CILi128EEENS7_ILi48EEENS7_ILi96EEEEEELi96ENS_10bfloat16_tEfNS_4arch4Sm80ELb0ELb1ELb1ELb0ELb1ELb0ELb1ELb0EEENS1_21CollectiveEpilogueFwdINS6_IJS8_SA_S9_EEENS6_IJNS7_ILi1EEESI_SI_EEESC_SE_Li128ELb0ELb1ELb0ELb0EEENS1_19SingleTileSchedulerILb0ELb0ELb1ELi128EEEEEEEEEvNT_6ParamsE:
        .type           _ZN7cutlass13device_kernelIN5flash19enable_sm80_to_sm89INS1_16FlashAttnFwdSm80INS1_25CollectiveMainloopFwdSm80ILi4ELi1ELb0EN4cute5tupleIJNS5_1CILi128EEENS7_ILi48EEENS7_ILi96EEEEEELi96ENS_10bfloat16_tEfNS_4arch4Sm80ELb0ELb1ELb1ELb0ELb1ELb0ELb1ELb0EEENS1_21CollectiveEpilogueFwdINS6_IJS8_SA_S9_EEENS6_IJNS7_ILi1EEESI_SI_EEESC_SE_Li128ELb0ELb1ELb0ELb0EEENS1_19SingleTileSchedulerILb0ELb0ELb1ELi128EEEEEEEEEvNT_6ParamsE,@function
        .size           _ZN7cutlass13device_kernelIN5flash19enable_sm80_to_sm89INS1_16FlashAttnFwdSm80INS1_25CollectiveMainloopFwdSm80ILi4ELi1ELb0EN4cute5tupleIJNS5_1CILi128EEENS7_ILi48EEENS7_ILi96EEEEEELi96ENS_10bfloat16_tEfNS_4arch4Sm80ELb0ELb1ELb1ELb0ELb1ELb0ELb1ELb0EEENS1_21CollectiveEpilogueFwdINS6_IJS8_SA_S9_EEENS6_IJNS7_ILi1EEESI_SI_EEESC_SE_Li128ELb0ELb1ELb0ELb0EEENS1_19SingleTileSchedulerILb0ELb0ELb1ELi128EEEEEEEEEvNT_6ParamsE,(.L_x_1713 - _ZN7cutlass13device_kernelIN5flash19enable_sm80_to_sm89INS1_16FlashAttnFwdSm80INS1_25CollectiveMainloopFwdSm80ILi4ELi1ELb0EN4cute5tupleIJNS5_1CILi128EEENS7_ILi48EEENS7_ILi96EEEEEELi96ENS_10bfloat16_tEfNS_4arch4Sm80ELb0ELb1ELb1ELb0ELb1ELb0ELb1ELb0EEENS1_21CollectiveEpilogueFwdINS6_IJS8_SA_S9_EEENS6_IJNS7_ILi1EEESI_SI_EEESC_SE_Li128ELb0ELb1ELb0ELb0EEENS1_19SingleTileSchedulerILb0ELb0ELb1ELi128EEEEEEEEEvNT_6ParamsE)
        .other          _ZN7cutlass13device_kernelIN5flash19enable_sm80_to_sm89INS1_16FlashAttnFwdSm80INS1_25CollectiveMainloopFwdSm80ILi4ELi1ELb0EN4cute5tupleIJNS5_1CILi128EEENS7_ILi48EEENS7_ILi96EEEEEELi96ENS_10bfloat16_tEfNS_4arch4Sm80ELb0ELb1ELb1ELb0ELb1ELb0ELb1ELb0EEENS1_21CollectiveEpilogueFwdINS6_IJS8_SA_S9_EEENS6_IJNS7_ILi1EEESI_SI_EEESC_SE_Li128ELb0ELb1ELb0ELb0EEENS1_19SingleTileSchedulerILb0ELb0ELb1ELi128EEEEEEEEEvNT_6ParamsE,@"STO_CUDA_ENTRY STV_DEFAULT"
_ZN7cutlass13device_kernelIN5flash19enable_sm80_to_sm89INS1_16FlashAttnFwdSm80INS1_25CollectiveMainloopFwdSm80ILi4ELi1ELb0EN4cute5tupleIJNS5_1CILi128EEENS7_ILi48EEENS7_ILi96EEEEEELi96ENS_10bfloat16_tEfNS_4arch4Sm80ELb0ELb1ELb1ELb0ELb1ELb0ELb1ELb0EEENS1_21CollectiveEpilogueFwdINS6_IJS8_SA_S9_EEENS6_IJNS7_ILi1EEESI_SI_EEESC_SE_Li128ELb0ELb1ELb0ELb0EEENS1_19SingleTileSchedulerILb0ELb0ELb1ELi128EEEEEEEEEvNT_6ParamsE:
[----:B------:R-:W-:-:S03]  /*0000*/  MOV R1, c[0x0][0x28] ;  /* 0x00000a0000017a02 */ /* 0x000fc60000000f00 */
[----:B------:R-:W1:Y:S01]  /*0010*/  S2UR UR10, SR_CTAID.Z ;  /* 0x00000000000a79c3 */ /* 0x000e620000002700 */
[----:B------:R-:W-:Y:S02]  /*0020*/  IADD3 R1, R1, -0x30, RZ ;  /* 0xffffffd001017810 */ /* 0x000fe40007ffe0ff */
[----:B-1----:R-:W-:-:S13]  /*0030*/  ISETP.LE.AND P0, PT, RZ, UR10, PT ;  /* 0x0000000aff007c0c */ /* 0x002fda000bf03270 */
[----:B------:R-:W-:Y:S05]  /*0040*/  @!P0 EXIT ;  /* 0x000000000000894d */ /* 0x000fea0003800000 */
[----:B------:R-:W-:Y:S01]  /*0050*/  ULDC.64 UR4, c[0x0][0x370] ;  /* 0x0000dc0000047ab9 */ /* 0x000fe20000000a00 */
[----:B------:R-:W-:Y:S01]  /*0060*/  IMAD.MOV.U32 R16, RZ, RZ, RZ ;  /* 0x000000ffff107224 */ /* 0x000fe200078e00ff */
[----:B------:R-:W-:Y:S02]  /*0070*/  UISETP.NE.U32.AND UP0, UPT, URZ, UR4, UPT ;  /* 0x000000043f00728c */ /* 0x000fe4000bf05070 */
[----:B------:R-:W-:Y:S02]  /*0080*/  ULDC.64 UR6, c[0x0][0x370] ;  /* 0x0000dc0000067ab9 */ /* 0x000fe40000000a00 */
[----:B------:R-:W-:Y:S02]  /*0090*/  UISETP.NE.AND.EX UP0, UPT, URZ, UR5, UPT, UP0 ;  /* 0x000000053f00728c */ /* 0x000fe4000bf05300 */
[----:B------:R-:W-:-:S04]  /*00a0*/  ULDC.64 UR8, c[0x0][0x118] ;  /* 0x0000460000087ab9 */ /* 0x000fc80000000a00 */
[----:B------:R-:W-:-:S05]  /*00b0*/  PLOP3.LUT P0, PT, PT, PT, UP0, 0x80, 0x0 ;  /* 0x000000000000781c */ /* 0x000fca0003f0f008 */
[----:B------:R-:W-:Y:S02]  /*00c0*/  @UP0 UMOV UR4, 0x4 ;  /* 0x0000000400040882 */ /* 0x000fe40000000000 */
[----:B------:R-:W-:-:S06]  /*00d0*/  @UP0 UIMAD.WIDE UR4, UR10, UR4, UR6 ;  /* 0x000000040a0402a5 */ /* 0x000fcc000f8e0206 */
[----:B------:R-:W-:Y:S02]  /*00e0*/  IMAD.U32 R2, RZ, RZ, UR4 ;  /* 0x00000004ff027e24 */ /* 0x000fe4000f8e00ff */
[----:B------:R-:W-:-:S05]  /*00f0*/  IMAD.U32 R3, RZ, RZ, UR5 ;  /* 0x00000005ff037e24 */ /* 0x000fca000f8e00ff */
[----:B------:R1:W2:Y:S01]  /*0100*/  @P0 LDG.E R16, [R2.64] ;  /* 0x0000000802100981 */ /* 0x0002a2000c1e1900 */
[----:B------:R-:W-:Y:S01]  /*0110*/  IMAD.MOV.U32 R7, RZ, RZ, c[0x0][0x2c4] ;  /* 0x0000b100ff077624 */ /* 0x000fe200078e00ff */
[----:B------:R-:W3:Y:S01]  /*0120*/  S2UR UR7, SR_CTAID.Y ;  /* 0x00000000000779c3 */ /* 0x000ee20000002600 */
[----:B------:R-:W-:Y:S01]  /*0130*/  IMAD.MOV.U32 R4, RZ, RZ, 0x1 ;  /* 0x00000001ff047424 */ /* 0x000fe200078e00ff */
[----:B------:R-:W4:Y:S01]  /*0140*/  S2R R0, SR_CTAID.X ;  /* 0x0000000000007919 */ /* 0x000f220000002500 */
[----:B------:R-:W-:Y:S02]  /*0150*/  LOP3.LUT R24, R24, 0xffffefff, RZ, 0xc0, !PT ;  /* 0xffffefff18187812 */ /* 0x000fe400078ec0ff */
[----:B------:R-:W-:Y:S01]  /*0160*/  ISETP.NE.AND P1, PT, R7, 0x1, PT ;  /* 0x000000010700780c */ /* 0x000fe20003f25270 */
[----:B------:R-:W2:Y:S01]  /*0170*/  S2R R53, SR_TID.X ;  /* 0x0000000000357919 */ /* 0x000ea20000002100 */
[----:B------:R-:W-:-:S11]  /*0180*/  ISETP.LE.AND P2, PT, R4, c[0x0][0x32c], PT ;  /* 0x0000cb0004007a0c */ /* 0x000fd60003f43270 */
[----:B------:R-:W-:-:S04]  /*0190*/  @P1 LOP3.LUT R24, R24, 0x1000, RZ, 0xfc, !PT ;  /* 0x0000100018181812 */ /* 0x000fc800078efcff */
[----:B------:R-:W-:Y:S01]  /*01a0*/  LOP3.LUT R24, R24, 0xfffffbff, RZ, 0xc0, !PT ;  /* 0xfffffbff18187812 */ /* 0x000fe200078ec0ff */
[----:B-1----:R-:W-:Y:S01]  /*01b0*/  IMAD.MOV.U32 R2, RZ, RZ, c[0x0][0x2ac] ;  /* 0x0000ab00ff027624 */ /* 0x002fe200078e00ff */
[----:B---3--:R-:W-:Y:S01]  /*01c0*/  USHF.R.S32.HI UR6, URZ, 0x1f, UR7 ;  /* 0x0000001f3f067899 */ /* 0x008fe20008011407 */
[----:B----4-:R-:W-:Y:S01]  /*01d0*/  IMAD.SHL.U32 R164, R0, 0x80, RZ ;  /* 0x0000008000a47824 */ /* 0x010fe200078e00ff */
[----:B------:R-:W-:Y:S01]  /*01e0*/  @P2 LOP3.LUT R24, R24, 0x400, RZ, 0xfc, !PT ;  /* 0x0000040018182812 */ /* 0x000fe200078efcff */
[----:B------:R-:W-:-:S03]  /*01f0*/  IMAD R17, R2, c[0x0][0x1d0], RZ ;  /* 0x0000740002117a24 */ /* 0x000fc600078e02ff */
[C---:B------:R-:W-:Y:S02]  /*0200*/  @P1 IADD3 R0, R164.reuse, 0x7f, RZ ;  /* 0x0000007fa4001810 */ /* 0x040fe40007ffe0ff */
[----:B------:R-:W-:-:S03]  /*0210*/  IADD3 R2, R164, 0x7f, RZ ;  /* 0x0000007fa4027810 */ /* 0x000fc60007ffe0ff */
[----:B------:R-:W-:-:S05]  /*0220*/  @P1 IMAD.HI.U32 R0, R0, c[0x0][0x2c8], RZ ;  /* 0x0000b20000001a27 */ /* 0x000fca00078e00ff */
[----:B------:R-:W-:Y:S02]  /*0230*/  @P1 SHF.R.U32.HI R2, RZ, c[0x0][0x2cc], R0 ;  /* 0x0000b300ff021a19 */ /* 0x000fe40000011600 */
[----:B------:R-:W-:-:S05]  /*0240*/  IADD3 R0, R17, -c[0x0][0x168], R4 ;  /* 0x80005a0011007a10 */ /* 0x000fca0007ffe004 */
[----:B------:R-:W-:-:S05]  /*0250*/  IMAD.IADD R0, R0, 0x1, R2 ;  /* 0x0000000100007824 */ /* 0x000fca00078e0202 */
[----:B------:R-:W-:Y:S01]  /*0260*/  IADD3 R3, R0, c[0x0][0x328], RZ ;  /* 0x0000ca0000037a10 */ /* 0x000fe20007ffe0ff */
[----:B--2---:R1:W-:Y:S01]  /*0270*/  STL [R1+0x24], R16 ;  /* 0x0000241001007387 */ /* 0x0043e20000100800 */
[----:B------:R-:W-:Y:S05]  /*0280*/  @!P2 BRA `(.L_x_161) ;  /* 0x000000f00000a947 */ /* 0x000fea0003800000 */
[C---:B------:R-:W-:Y:S02]  /*0290*/  ISETP.GT.AND P0, PT, R0.reuse, RZ, PT ;  /* 0x000000ff0000720c */ /* 0x040fe40003f04270 */
[----:B------:R-:W-:-:S11]  /*02a0*/  IADD3 R2, R0, -0x1, RZ ;  /* 0xffffffff00027810 */ /* 0x000fd60007ffe0ff */
[----:B------:R-:W-:Y:S05]  /*02b0*/  @P0 BRA `(.L_x_162) ;  /* 0x0000006000000947 */ /* 0x000fea0003800000 */
[----:B------:R-:W-:Y:S01]  /*02c0*/  ISETP.NE.AND P0, PT, R4, c[0x0][0x32c], PT ;  /* 0x0000cb0004007a0c */ /* 0x000fe20003f05270 */
[----:B------:R-:W-:-:S12]  /*02d0*/  IMAD.MOV R0, RZ, RZ, -R0 ;  /* 0x000000ffff007224 */ /* 0x000fd800078e0a00 */
[----:B------:R-:W-:-:S05]  /*02e0*/  @P0 IMAD.HI.U32 R2, R0, c[0x0][0x330], RZ ;  /* 0x0000cc0000020a27 */ /* 0x000fca00078e00ff */
[----:B------:R-:W-:-:S04]  /*02f0*/  @P0 SHF.R.U32.HI R0, RZ, c[0x0][0x334], R2 ;  /* 0x0000cd00ff000a19 */ /* 0x000fc80000011602 */
[----:B------:R-:W-:Y:S01]  /*0300*/  LOP3.LUT R2, RZ, R0, RZ, 0x33, !PT ;  /* 0x00000000ff027212 */ /* 0x000fe200078e33ff */
[----:B------:R-:W-:Y:S05]  /*0310*/  BRA `(.L_x_163) ;  /* 0x0000003000007947 */ /* 0x000fea0003800000 */
.L_x_162:
[----:B------:R-:W-:-:S13]  /*0320*/  ISETP.NE.AND P0, PT, R4, c[0x0][0x32c], PT ;  /* 0x0000cb0004007a0c */ /* 0x000fda0003f05270 */
[----:B------:R-:W-:-:S05]  /*0330*/  @P0 IMAD.HI.U32 R0, R2, c[0x0][0x330], RZ ;  /* 0x0000cc0002000a27 */ /* 0x000fca00078e00ff */
[----:B------:R-:W-:Y:S02]  /*0340*/  @P0 SHF.R.U32.HI R2, RZ, c[0x0][0x334], R0 ;  /* 0x0000cd00ff020a19 */ /* 0x000fe40000011600 */
.L_x_163:
[----:B------:R-:W-:-:S05]  /*0350*/  MOV R0, c[0x0][0x32c] ;  /* 0x0000cb0000007a02 */ /* 0x000fca0000000f00 */
[----:B------:R-:W-:-:S05]  /*0360*/  IMAD R2, R2, R0, c[0x0][0x32c] ;  /* 0x0000cb0002027624 */ /* 0x000fca00078e0200 */
[----:B------:R-:W-:-:S04]  /*0370*/  IMNMX R3, R3, R2, PT ;  /* 0x0000000203037217 */ /* 0x000fc80003800200 */
.L_x_161:
[----:B------:R-:W-:Y:S01]  /*0380*/  IADD3 R2, R3, 0x2f, RZ ;  /* 0x0000002f03027810 */ /* 0x000fe20007ffe0ff */
[----:B------:R-:W-:Y:S01]  /*0390*/  @P1 IMAD.HI.U32 R3, R164, c[0x0][0x2c8], RZ ;  /* 0x0000b200a4031a27 */ /* 0x000fe200078e00ff */
[C---:B------:R-:W-:Y:S02]  /*03a0*/  IADD3 R4, R17.reuse, 0x2f, RZ ;  /* 0x0000002f11047810 */ /* 0x040fe40007ffe0ff */
[----:B------:R-:W-:Y:S01]  /*03b0*/  IADD3 R241, R17, -c[0x0][0x168], RZ ;  /* 0x80005a0011f17a10 */ /* 0x000fe20007ffe0ff */
[----:B------:R-:W-:-:S04]  /*03c0*/  IMAD.HI R5, R2, 0x2aaaaaab, RZ ;  /* 0x2aaaaaab02057827 */ /* 0x000fc800078e02ff */
[----:B------:R-:W-:Y:S01]  /*03d0*/  IMAD.HI R2, R4, 0x2aaaaaab, RZ ;  /* 0x2aaaaaab04027827 */ /* 0x000fe200078e02ff */
[----:B------:R-:W-:-:S03]  /*03e0*/  SHF.R.U32.HI R4, RZ, 0x1f, R5 ;  /* 0x0000001fff047819 */ /* 0x000fc60000011605 */
[----:B------:R-:W-:Y:S01]  /*03f0*/  IMAD.MOV.U32 R0, RZ, RZ, R164 ;  /* 0x000000ffff007224 */ /* 0x000fe200078e00a4 */
[----:B------:R-:W-:Y:S02]  /*0400*/  @P1 SHF.R.U32.HI R0, RZ, c[0x0][0x2cc], R3 ;  /* 0x0000b300ff001a19 */ /* 0x000fe40000011603 */
[----:B------:R-:W-:Y:S02]  /*0410*/  SHF.R.U32.HI R3, RZ, 0x1f, R2 ;  /* 0x0000001fff037819 */ /* 0x000fe40000011602 */
[----:B------:R-:W-:Y:S01]  /*0420*/  LEA.HI.SX32 R4, R5, R4, 0x1d ;  /* 0x0000000405047211 */ /* 0x000fe200078feaff */
[----:B------:R-:W-:Y:S01]  /*0430*/  IMAD.IADD R0, R241, 0x1, R0 ;  /* 0x00000001f1007824 */ /* 0x000fe200078e0200 */
[----:B------:R-:W-:-:S04]  /*0440*/  LEA.HI.SX32 R2, R2, R3, 0x1d ;  /* 0x0000000302027211 */ /* 0x000fc800078feaff */
[----:B------:R-:W-:Y:S02]  /*0450*/  IADD3 R3, R0, -c[0x0][0x324], RZ ;  /* 0x8000c90000037a10 */ /* 0x000fe40007ffe0ff */
[----:B------:R-:W-:Y:S01]  /*0460*/  IMNMX R224, R2, R4, PT ;  /* 0x0000000402e07217 */ /* 0x000fe20003800200 */
[----:B------:R-:W-:Y:S05]  /*0470*/  @!P2 BRA `(.L_x_164) ;  /* 0x000000f00000a947 */ /* 0x000fea0003800000 */
[----:B------:R-:W-:-:S13]  /*0480*/  ISETP.GT.AND P0, PT, R0, -0x1, PT ;  /* 0xffffffff0000780c */ /* 0x000fda0003f04270 */
[----:B------:R-:W-:Y:S05]  /*0490*/  @P0 BRA `(.L_x_165) ;  /* 0x0000007000000947 */ /* 0x000fea0003800000 */
[----:B------:R-:W-:Y:S01]  /*04a0*/  IMAD.MOV.U32 R2, RZ, RZ, c[0x0][0x32c] ;  /* 0x0000cb00ff027624 */ /* 0x000fe200078e00ff */
[----:B------:R-:W-:-:S04]  /*04b0*/  LOP3.LUT R0, RZ, R0, RZ, 0x33, !PT ;  /* 0x00000000ff007212 */ /* 0x000fc800078e33ff */
[----:B------:R-:W-:-:S13]  /*04c0*/  ISETP.NE.AND P0, PT, R2, 0x1, PT ;  /* 0x000000010200780c */ /* 0x000fda0003f05270 */
[----:B------:R-:W-:-:S05]  /*04d0*/  @P0 IMAD.HI.U32 R2, R0, c[0x0][0x330], RZ ;  /* 0x0000cc0000020a27 */ /* 0x000fca00078e00ff */
[----:B------:R-:W-:-:S04]  /*04e0*/  @P0 SHF.R.U32.HI R0, RZ, c[0x0][0x334], R2 ;  /* 0x0000cd00ff000a19 */ /* 0x000fc80000011602 */
[----:B------:R-:W-:Y:S01]  /*04f0*/  LOP3.LUT R0, RZ, R0, RZ, 0x33, !PT ;  /* 0x00000000ff007212 */ /* 0x000fe200078e33ff */
[----:B------:R-:W-:Y:S05]  /*0500*/  BRA `(.L_x_166) ;  /* 0x0000004000007947 */ /* 0x000fea0003800000 */
.L_x_165:
[----:B------:R-:W-:-:S04]  /*0510*/  MOV R2, c[0x0][0x32c] ;  /* 0x0000cb0000027a02 */ /* 0x000fc80000000f00 */
[----:B------:R-:W-:-:S13]  /*0520*/  ISETP.NE.AND P0, PT, R2, 0x1, PT ;  /* 0x000000010200780c */ /* 0x000fda0003f05270 */
[----:B------:R-:W-:-:S05]  /*0530*/  @P0 IMAD.HI.U32 R2, R0, c[0x0][0x330], RZ ;  /* 0x0000cc0000020a27 */ /* 0x000fca00078e00ff */
[----:B------:R-:W-:-:S05]  /*0540*/  @P0 SHF.R.U32.HI R0, RZ, c[0x0][0x334], R2 ;  /* 0x0000cd00ff000a19 */ /* 0x000fca0000011602 */
.L_x_166:
[----:B------:R-:W-:-:S05]  /*0550*/  IMAD R0, R0, c[0x0][0x32c], RZ ;  /* 0x0000cb0000007a24 */ /* 0x000fca00078e02ff */
[----:B------:R-:W-:-:S05]  /*0560*/  IMNMX R3, R3, R0, !PT ;  /* 0x0000000003037217 */ /* 0x000fca0007800200 */
.L_x_164:
[----:B------:R-:W-:Y:S01]  /*0570*/  IMAD.HI R0, R3, 0x2aaaaaab, RZ ;  /* 0x2aaaaaab03007827 */ /* 0x000fe200078e02ff */
[----:B------:R-:W-:Y:S01]  /*0580*/  PLOP3.LUT P4, PT, PT, PT, PT, 0x80, 0x0 ;  /* 0x000000000000781c */ /* 0x000fe20003f8f070 */
[----:B------:R-:W-:Y:S01]  /*0590*/  CS2R R94, SRZ ;  /* 0x00000000005e7805 */ /* 0x000fe2000001ff00 */
[----:B------:R-:W-:Y:S01]  /*05a0*/  CS2R R92, SRZ ;  /* 0x00000000005c7805 */ /* 0x000fe2000001ff00 */
[----:B------:R-:W-:Y:S01]  /*05b0*/  CS2R R22, SRZ ;  /* 0x0000000000167805 */ /* 0x000fe2000001ff00 */
[----:B------:R-:W-:Y:S01]  /*05c0*/  SHF.R.U32.HI R2, RZ, 0x1f, R0 ;  /* 0x0000001fff027819 */ /* 0x000fe20000011600 */
[----:B------:R-:W-:Y:S01]  /*05d0*/  IMAD.MOV.U32 R98, RZ, RZ, RZ ;  /* 0x000000ffff627224 */ /* 0x000fe200078e00ff */
[----:B------:R-:W-:Y:S01]  /*05e0*/  CS2R R90, SRZ ;  /* 0x00000000005a7805 */ /* 0x000fe2000001ff00 */
[----:B------:R-:W-:Y:S01]  /*05f0*/  IMAD.MOV.U32 R96, RZ, RZ, RZ ;  /* 0x000000ffff607224 */ /* 0x000fe200078e00ff */
[----:B------:R-:W-:Y:S01]  /*0600*/  LEA.HI.SX32 R0, R0, R2, 0x1d ;  /* 0x0000000200007211 */ /* 0x000fe200078feaff */
[----:B------:R-:W-:Y:S01]  /*0610*/  CS2R R88, SRZ ;  /* 0x0000000000587805 */ /* 0x000fe2000001ff00 */
[----:B------:R-:W-:Y:S01]  /*0620*/  CS2R R86, SRZ ;  /* 0x0000000000567805 */ /* 0x000fe2000001ff00 */
[----:B------:R-:W-:Y:S01]  /*0630*/  MOV R25, RZ ;  /* 0x000000ff00197202 */ /* 0x000fe20000000f00 */
[----:B------:R-:W-:Y:S01]  /*0640*/  IMAD.MOV.U32 R84, RZ, RZ, RZ ;  /* 0x000000ffff547224 */ /* 0x000fe200078e00ff */
[----:B------:R-:W-:Y:S01]  /*0650*/  IMNMX R4, RZ, R0, !PT ;  /* 0x00000000ff047217 */ /* 0x000fe20007800200 */
[----:B------:R-:W-:Y:S01]  /*0660*/  CS2R R78, SRZ ;  /* 0x00000000004e7805 */ /* 0x000fe2000001ff00 */
[----:B------:R-:W-:Y:S01]  /*0670*/  CS2R R76, SRZ ;  /* 0x00000000004c7805 */ /* 0x000fe2000001ff00 */
[----:B------:R-:W-:Y:S01]  /*0680*/  CS2R R82, SRZ ;  /* 0x0000000000527805 */ /* 0x000fe2000001ff00 */
[----:B------:R-:W-:Y:S01]  /*0690*/  ISETP.GT.AND P0, PT, R224, R4, PT ;  /* 0x00000004e000720c */ /* 0x000fe20003f04270 */
[----:B------:R2:W-:Y:S01]  /*06a0*/  STL [R1+0x14], R4 ;  /* 0x0000140401007387 */ /* 0x0005e20000100800 */
[----:B------:R-:W-:Y:S01]  /*06b0*/  CS2R R26, SRZ ;  /* 0x00000000001a7805 */ /* 0x000fe2000001ff00 */
[----:B------:R-:W-:Y:S01]  /*06c0*/  IMAD.MOV.U32 R80, RZ, RZ, RZ ;  /* 0x000000ffff507224 */ /* 0x000fe200078e00ff */
[----:B------:R-:W-:Y:S01]  /*06d0*/  CS2R R74, SRZ ;  /* 0x00000000004a7805 */ /* 0x000fe2000001ff00 */
[----:B------:R-:W-:Y:S01]  /*06e0*/  CS2R R72, SRZ ;  /* 0x0000000000487805 */ /* 0x000fe2000001ff00 */
[----:B------:R-:W-:Y:S01]  /*06f0*/  CS2R R70, SRZ ;  /* 0x0000000000467805 */ /* 0x000fe2000001ff00 */
[----:B------:R-:W-:Y:S01]  /*0700*/  MOV R68, RZ ;  /* 0x000000ff00447202 */ /* 0x000fe20000000f00 */
[----:B------:R-:W-:Y:S01]  /*0710*/  CS2R R62, SRZ ;  /* 0x00000000003e7805 */ /* 0x000fe2000001ff00 */
[----:B------:R-:W-:Y:S01]  /*0720*/  CS2R R60, SRZ ;  /* 0x00000000003c7805 */ /* 0x000fe2000001ff00 */
[----:B------:R-:W-:Y:S01]  /*0730*/  CS2R R66, SRZ ;  /* 0x0000000000427805 */ /* 0x000fe2000001ff00 */
        /* <DEDUP_REMOVED lines=33> */
[----:B------:R-:W-:Y:S05]  /*0950*/  @!P0 BRA `(.L_x_167) ;  /* 0x00011f1000008947 */ /* 0x000fea0003800000 */
[----:B--2---:R-:W-:Y:S02]  /*0960*/  ULDC.64 UR4, c[0x0][0x340] ;  /* 0x0000d00000047ab9 */ /* 0x004fe40000000a00 */
[----:B------:R-:W-:-:S02]  /*0970*/  UISETP.NE.U32.AND UP0, UPT, URZ, UR4, UPT ;  /* 0x000000043f00728c */ /* 0x000fc4000bf05070 */
[----:B------:R-:W-:Y:S02]  /*0980*/  ULDC.64 UR12, c[0x0][0x340] ;  /* 0x0000d000000c7ab9 */ /* 0x000fe40000000a00 */
[----:B------:R-:W-:-:S06]  /*0990*/  UISETP.NE.AND.EX UP0, UPT, URZ, UR5, UPT, UP0 ;  /* 0x000000053f00728c */ /* 0x000fcc000bf05300 */
[----:B------:R-:W-:-:S05]  /*09a0*/  PLOP3.LUT P2, PT, PT, PT, UP0, 0x80, 0x0 ;  /* 0x000000000000781c */ /* 0x000fca0003f4f008 */
[----:B------:R-:W-:Y:S02]  /*09b0*/  @UP0 UMOV UR4, 0x4 ;  /* 0x0000000400040882 */ /* 0x000fe40000000000 */
[----:B------:R-:W-:-:S06]  /*09c0*/  @UP0 UIMAD.WIDE UR4, UR10, UR4, UR12 ;  /* 0x000000040a0402a5 */ /* 0x000fcc000f8e020c */
[----:B------:R-:W-:Y:S02]  /*09d0*/  IMAD.U32 R2, RZ, RZ, UR4 ;  /* 0x00000004ff027e24 */ /* 0x000fe4000f8e00ff */
[----:B------:R-:W-:Y:S01]  /*09e0*/  IMAD.U32 R3, RZ, RZ, UR5 ;  /* 0x00000005ff037e24 */ /* 0x000fe2000f8e00ff */
[----:B------:R-:W-:Y:S01]  /*09f0*/  SHF.R.S32.HI R18, RZ, 0x1f, R53 ;  /* 0x0000001fff127819 */ /* 0x000fe20000011435 */
[----:B------:R-:W-:Y:S02]  /*0a00*/  ULDC.64 UR4, c[0x0][0x1b8] ;  /* 0x00006e0000047ab9 */ /* 0x000fe40000000a00 */
[----:B------:R-:W-:Y:S01]  /*0a10*/  UIMAD UR11, UR6, UR4, URZ ;  /* 0x00000004060b72a4 */ /* 0x000fe2000f8e023f */
[----:B------:R2:W3:Y:S01]  /*0a20*/  @P2 LDG.E R8, [R2.64] ;  /* 0x0000000802082981 */ /* 0x0004e2000c1e1900 */
[----:B------:R-:W-:Y:S01]  /*0a30*/  UIMAD.WIDE.U32 UR14, UR7, UR4, URZ ;  /* 0x00000004070e72a5 */ /* 0x000fe2000f8e003f */
[CC--:B------:R-:W-:Y:S01]  /*0a40*/  LEA.HI R20, R18.reuse, R53.reuse, RZ, 0x3 ;  /* 0x0000003512147211 */ /* 0x0c0fe200078f18ff */
[----:B------:R-:W-:Y:S01]  /*0a50*/  UIMAD UR11, UR7, UR5, UR11 ;  /* 0x00000005070b72a4 */ /* 0x000fe2000f8e020b */
[----:B------:R-:W-:Y:S01]  /*0a60*/  IMAD R15, R7, c[0x0][0x168], RZ ;  /* 0x00005a00070f7a24 */ /* 0x000fe200078e02ff */
[----:B------:R-:W-:Y:S01]  /*0a70*/  USHF.R.S32.HI UR12, URZ, 0x1f, UR10 ;  /* 0x0000001f3f0c7899 */ /* 0x000fe2000801140a */
[----:B------:R-:W-:Y:S01]  /*0a80*/  SHF.R.S32.HI R19, RZ, 0x3, R20 ;  /* 0x00000003ff137819 */ /* 0x000fe20000011414 */
[----:B------:R-:W-:Y:S01]  /*0a90*/  ULDC.64 UR4, c[0x0][0x1c0] ;  /* 0x0000700000047ab9 */ /* 0x000fe20000000a00 */
[----:B------:R-:W-:Y:S01]  /*0aa0*/  LEA.HI R126, R18, R53, RZ, 0x5 ;  /* 0x00000035127e7211 */ /* 0x000fe200078f28ff */
[----:B------:R-:W-:Y:S01]  /*0ab0*/  UIADD3 UR15, UR15, UR11, URZ ;  /* 0x0000000b0f0f7290 */ /* 0x000fe2000fffe03f */
[----:B------:R-:W-:Y:S01]  /*0ac0*/  IMAD.MOV.U32 R44, RZ, RZ, 0x30 ;  /* 0x00000030ff2c7424 */ /* 0x000fe200078e00ff */
[----:B------:R-:W-:Y:S01]  /*0ad0*/  UIMAD UR12, UR12, UR4, URZ ;  /* 0x000000040c0c72a4 */ /* 0x000fe2000f8e023f */
[----:B------:R-:W-:Y:S01]  /*0ae0*/  SHF.R.S32.HI R124, RZ, 0x5, R126 ;  /* 0x00000005ff7c7819 */ /* 0x000fe2000001147e */
[----:B------:R-:W-:Y:S01]  /*0af0*/  UIMAD.WIDE.U32 UR14, UR10, UR4, UR14 ;  /* 0x000000040a0e72a5 */ /* 0x000fe2000f8e000e */
[----:B------:R-:W-:Y:S01]  /*0b00*/  IMAD.MOV.U32 R22, RZ, RZ, c[0x0][0x2b8] ;  /* 0x0000ae00ff167624 */ /* 0x000fe200078e00ff */
[----:B------:R-:W-:Y:S01]  /*0b10*/  UIMAD UR5, UR10, UR5, UR12 ;  /* 0x000000050a0572a4 */ /* 0x000fe2000f8e020c */
[----:B------:R-:W-:-:S02]  /*0b20*/  IMAD R47, R224, R44, -0x30 ;  /* 0xffffffd0e02f7424 */ /* 0x000fc400078e022c */
[----:B------:R-:W-:Y:S01]  /*0b30*/  IMAD.MOV.U32 R222, RZ, RZ, RZ ;  /* 0x000000ffffde7224 */ /* 0x000fe200078e00ff */
[----:B------:R-:W-:Y:S01]  /*0b40*/  UIADD3 UR5, UR15, UR5, URZ ;  /* 0x000000050f057290 */ /* 0x000fe2000fffe03f */
[----:B------:R-:W-:Y:S02]  /*0b50*/  ISETP.NE.AND P5, PT, R22, 0x1, PT ;  /* 0x000000011600780c */ /* 0x000fe40003fa5270 */
[----:B--2---:R-:W-:Y:S01]  /*0b60*/  LEA.HI R2, R18, R53, RZ, 0x2 ;  /* 0x0000003512027211 */ /* 0x004fe200078f10ff */
[----:B------:R-:W-:Y:S02]  /*0b70*/  IMAD.U32 R3, RZ, RZ, UR15 ;  /* 0x0000000fff037e24 */ /* 0x000fe4000f8e00ff */
[----:B------:R-:W-:Y:S01]  /*0b80*/  IMAD.U32 R3, RZ, RZ, UR5 ;  /* 0x00000005ff037e24 */ /* 0x000fe2000f8e00ff */
[----:B------:R-:W-:Y:S01]  /*0b90*/  LOP3.LUT R0, R2, 0xfffffffc, RZ, 0xc0, !PT ;  /* 0xfffffffc02007812 */ /* 0x000fe200078ec0ff */
[----:B------:R-:W-:Y:S01]  /*0ba0*/  ULDC.64 UR4, c[0x0][0x2b0] ;  /* 0x0000ac0000047ab9 */ /* 0x000fe20000000a00 */
[----:B------:R-:W-:Y:S01]  /*0bb0*/  SHF.R.S32.HI R21, RZ, 0x2, R2 ;  /* 0x00000002ff157819 */ /* 0x000fe20000011402 */
[----:B------:R-:W-:-:S02]  /*0bc0*/  IMAD.U32 R2, RZ, RZ, UR14 ;  /* 0x0000000eff027e24 */ /* 0x000fc4000f8e00ff */
[----:B------:R-:W-:Y:S02]  /*0bd0*/  IMAD.IADD R45, R53, 0x1, -R0 ;  /* 0x00000001352d7824 */ /* 0x000fe400078e0a00 */
[C-C-:B------:R-:W-:Y:S02]  /*0be0*/  IMAD.IADD R14, R164.reuse, 0x1, R21.reuse ;  /* 0x00000001a40e7824 */ /* 0x140fe400078e0215 */
[C---:B------:R-:W-:Y:S02]  /*0bf0*/  IMAD R31, R45.reuse, 0x20, R21 ;  /* 0x000000202d1f7824 */ /* 0x040fe400078e0215 */
[----:B------:R-:W-:Y:S02]  /*0c00*/  IMAD.SHL.U32 R227, R45, 0x8, RZ ;  /* 0x000000082de37824 */ /* 0x000fe400078e00ff */
[----:B------:R-:W-:Y:S01]  /*0c10*/  IMAD.IADD R5, R164, 0x1, R31 ;  /* 0x00000001a4057824 */ /* 0x000fe200078e021f */
[----:B---3--:R2:W3:Y:S03]  /*0c20*/  @P2 R2UR UR11, R8 ;  /* 0x00000000080b23c2 */ /* 0x0084e600000e0000 */
[----:B------:R-:W-:Y:S01]  /*0c30*/  @P1 IMAD.HI.U32 R0, R5, c[0x0][0x2c8], RZ ;  /* 0x0000b20005001a27 */ /* 0x000fe200078e00ff */
[C---:B------:R-:W-:Y:S01]  /*0c40*/  IADD3 R35, R227.reuse, 0x20, RZ ;  /* 0x00000020e3237810 */ /* 0x040fe20007ffe0ff */
[----:B---3--:R-:W-:Y:S01]  /*0c50*/  @!UP0 UMOV UR11, UR10 ;  /* 0x0000000a000b8c82 */ /* 0x008fe20008000000 */
[C---:B------:R-:W-:Y:S01]  /*0c60*/  IADD3 R34, R227.reuse, 0x40, RZ ;  /* 0x00000040e3227810 */ /* 0x040fe20007ffe0ff */
[----:B------:R-:W-:Y:S01]  /*0c70*/  IMAD.MOV.U32 R4, RZ, RZ, R5 ;  /* 0x000000ffff047224 */ /* 0x000fe200078e0005 */
[----:B------:R-:W-:Y:S01]  /*0c80*/  @P1 SHF.R.U32.HI R4, RZ, c[0x0][0x2cc], R0 ;  /* 0x0000b300ff041a19 */ /* 0x000fe20000011600 */
[----:B------:R-:W-:Y:S01]  /*0c90*/  USHF.R.S32.HI UR10, URZ, 0x1f, UR11 ;  /* 0x0000001f3f0a7899 */ /* 0x000fe2000801140b */
[----:B------:R-:W-:Y:S01]  /*0ca0*/  ISETP.GE.AND P2, PT, R227, c[0x0][0x198], PT ;  /* 0x00006600e3007a0c */ /* 0x000fe20003f46270 */
[----:B------:R-:W-:Y:S01]  /*0cb0*/  UIMAD.WIDE.U32 UR12, UR11, UR4, URZ ;  /* 0x000000040b0c72a5 */ /* 0x000fe2000f8e003f */
[--C-:B------:R-:W-:Y:S01]  /*0cc0*/  SHF.R.S32.HI R6, RZ, 0x1f, R4.reuse ;  /* 0x0000001fff067819 */ /* 0x100fe20000011404 */
[----:B------:R-:W-:Y:S01]  /*0cd0*/  IMAD.MOV R0, RZ, RZ, -R4 ;  /* 0x000000ffff007224 */ /* 0x000fe200078e0a04 */
[----:B------:R-:W-:Y:S01]  /*0ce0*/  ISETP.GE.AND P3, PT, R35, c[0x0][0x198], PT ;  /* 0x0000660023007a0c */ /* 0x000fe20003f66270 */
[----:B------:R-:W-:Y:S01]  /*0cf0*/  IMAD.WIDE.U32 R2, R4, c[0x0][0x1b0], R2 ;  /* 0x00006c0004027a25 */ /* 0x000fe200078e0002 */
[----:B------:R-:W-:Y:S01]  /*0d00*/  ISETP.GE.AND P4, PT, R34, c[0x0][0x198], PT ;  /* 0x0000660022007a0c */ /* 0x000fe20003f86270 */
[----:B------:R-:W-:Y:S01]  /*0d10*/  UIMAD UR10, UR10, UR4, URZ ;  /* 0x000000040a0a72a4 */ /* 0x000fe2000f8e023f */
[----:B------:R-:W-:Y:S01]  /*0d20*/  LEA.HI R18, R18, R53, RZ, 0x4 ;  /* 0x0000003512127211 */ /* 0x000fe200078f20ff */
[----:B------:R-:W-:Y:S01]  /*0d30*/  IMAD R0, R0, c[0x0][0x2c4], R5 ;  /* 0x0000b10000007a24 */ /* 0x000fe200078e0205 */
[----:B------:R-:W-:Y:S01]  /*0d40*/  STL [R1+0x18], R31 ;  /* 0x0000181f01007387 */ /* 0x000fe20000100800 */
[----:B------:R-:W-:Y:S01]  /*0d50*/  IMAD R6, R6, c[0x0][0x1b0], RZ ;  /* 0x00006c0006067a24 */ /* 0x000fe200078e02ff */
[----:B------:R-:W-:-:S02]  /*0d60*/  UIMAD UR10, UR11, UR5, UR10 ;  /* 0x000000050b0a72a4 */ /* 0x000fc4000f8e020a */
[----:B------:R-:W-:Y:S01]  /*0d70*/  SHF.R.S32.HI R5, RZ, 0x1f, R0 ;  /* 0x0000001fff057819 */ /* 0x000fe20000011400 */
[----:B------:R-:W-:Y:S01]  /*0d80*/  IMAD R4, R4, c[0x0][0x1b4], R6 ;  /* 0x00006d0004047a24 */ /* 0x000fe200078e0206 */
[----:B------:R-:W-:Y:S02]  /*0d90*/  UIADD3 UR10, UR13, UR10, URZ ;  /* 0x0000000a0d0a7290 */ /* 0x000fe4000fffe03f */
[----:B------:R-:W-:Y:S01]  /*0da0*/  ULDC.64 UR4, c[0x0][0x1e8] ;  /* 0x00007a0000047ab9 */ /* 0x000fe20000000a00 */
[----:B------:R-:W-:Y:S02]  /*0db0*/  IMAD.IADD R3, R3, 0x1, R4 ;  /* 0x0000000103037824 */ /* 0x000fe400078e0204 */
[----:B------:R-:W-:Y:S02]  /*0dc0*/  IMAD R4, R5, c[0x0][0x1a8], RZ ;  /* 0x00006a0005047a24 */ /* 0x000fe400078e02ff */
[----:B------:R-:W-:Y:S02]  /*0dd0*/  IMAD.SHL.U32 R5, R19, 0x40, RZ ;  /* 0x0000004013057824 */ /* 0x000fe400078e00ff */
[----:B------:R-:W-:-:S02]  /*0de0*/  IMAD R6, R0, c[0x0][0x1ac], R4 ;  /* 0x00006b0000067a24 */ /* 0x000fc400078e0204 */
[----:B------:R-:W-:Y:S01]  /*0df0*/  IMAD.WIDE.U32 R2, R0, c[0x0][0x1a8], R2 ;  /* 0x00006a0000027a25 */ /* 0x000fe200078e0002 */
[----:B------:R-:W-:-:S04]  /*0e00*/  LOP3.LUT R0, R5, 0xc0, RZ, 0xc0, !PT ;  /* 0x000000c005007812 */ /* 0x000fc800078ec0ff */
[----:B------:R-:W-:Y:S02]  /*0e10*/  SHF.R.U32.HI R5, RZ, 0x3, R0 ;  /* 0x00000003ff057819 */ /* 0x000fe40000011600 */
[----:B------:R-:W-:Y:S01]  /*0e20*/  LOP3.LUT R4, R0, 0x18, R227, 0xf8, !PT ;  /* 0x0000001800047812 */ /* 0x000fe200078ef8e3 */
[----:B------:R-:W-:Y:S01]  /*0e30*/  IMAD.IADD R0, R3, 0x1, R6 ;  /* 0x0000000103007824 */ /* 0x000fe200078e0206 */
[C---:B------:R-:W-:Y:S02]  /*0e40*/  LEA R13, P0, R2.reuse, c[0x0][0x160], 0x1 ;  /* 0x00005800020d7a11 */ /* 0x040fe400078008ff */
[----:B------:R-:W-:Y:S02]  /*0e50*/  LEA.HI R6, R21, R21, RZ, 0x1 ;  /* 0x0000001515067211 */ /* 0x000fe400078f08ff */
[----:B------:R-:W-:Y:S02]  /*0e60*/  LEA.HI.X R12, R2, c[0x0][0x164], R0, 0x1, P0 ;  /* 0x00005900020c7a11 */ /* 0x000fe400000f0c00 */
[----:B------:R-:W-:-:S02]  /*0e70*/  LOP3.LUT R0, R6, 0x7fffffe, RZ, 0xc0, !PT ;  /* 0x07fffffe06007812 */ /* 0x000fc400078ec0ff */
[----:B------:R-:W-:Y:S01]  /*0e80*/  SHFL.IDX PT, R6, R13, RZ, 0x1c1f ;  /* 0x001c1fff0d067589 */ /* 0x000fe200000e0000 */
[----:B------:R-:W-:Y:S02]  /*0e90*/  IADD3 R2, R14, 0x20, RZ ;  /* 0x000000200e027810 */ /* 0x000fe40007ffe0ff */
[----:B------:R-:W-:Y:S01]  /*0ea0*/  IMAD.IADD R0, R21, 0x1, -R0 ;  /* 0x0000000115007824 */ /* 0x000fe200078e0a00 */
[----:B------:R-:W3:Y:S01]  /*0eb0*/  SHFL.IDX PT, R7, R12, RZ, 0x1c1f ;  /* 0x001c1fff0c077589 */ /* 0x000ee200000e0000 */
[----:B------:R-:W-:Y:S02]  /*0ec0*/  LOP3.LUT R3, R4, R5, RZ, 0x3c, !PT ;  /* 0x0000000504037212 */ /* 0x000fe400078e3cff */
[----:B------:R-:W-:Y:S01]  /*0ed0*/  IMAD R0, R124, 0x8, R0 ;  /* 0x000000087c007824 */ /* 0x000fe200078e0200 */
[----:B------:R-:W-:Y:S01]  /*0ee0*/  SHFL.IDX PT, R4, R13, 0x1, 0x1c1f ;  /* 0x003c1f000d047f89 */ /* 0x000fe200000e0000 */
[-C--:B------:R-:W-:Y:S02]  /*0ef0*/  ISETP.GE.AND P1, PT, R2, R15.reuse, PT ;  /* 0x0000000f0200720c */ /* 0x080fe40003f26270 */
[----:B------:R-:W-:Y:S01]  /*0f00*/  ISETP.GE.AND P0, PT, R14, R15, PT ;  /* 0x0000000f0e00720c */ /* 0x000fe20003f06270 */
[----:B------:R-:W4:Y:S01]  /*0f10*/  SHFL.IDX PT, R5, R12, 0x1, 0x1c1f ;  /* 0x003c1f000c057f89 */ /* 0x000f2200000e0000 */
[----:B------:R-:W-:Y:S01]  /*0f20*/  SHF.R.S32.HI R2, RZ, 0x1f, R35 ;  /* 0x0000001fff027819 */ /* 0x000fe20000011423 */
[----:B------:R-:W-:Y:S01]  /*0f30*/  IMAD.U32 R3, R0, 0x20, R3 ;  /* 0x0000002000037824 */ /* 0x000fe200078e0003 */
[----:B------:R-:W-:-:S02]  /*0f40*/  SHF.R.S32.HI R0, RZ, 0x1f, R34 ;  /* 0x0000001fff007819 */ /* 0x000fc40000011422 */
[----:B------:R-:W-:Y:S01]  /*0f50*/  LEA.HI R2, R2, R35, RZ, 0x3 ;  /* 0x0000002302027211 */ /* 0x000fe200078f18ff */
[----:B------:R-:W-:Y:S01]  /*0f60*/  IMAD.SHL.U32 R223, R3, 0x2, RZ ;  /* 0x0000000203df7824 */ /* 0x000fe200078e00ff */
[----:B------:R-:W-:Y:S01]  /*0f70*/  LEA.HI R0, R0, R34, RZ, 0x3 ;  /* 0x0000002200007211 */ /* 0x000fe200078f18ff */
[----:B------:R-:W-:Y:S01]  /*0f80*/  SHFL.IDX PT, R3, R12, 0x2, 0x1c1f ;  /* 0x005c1f000c037f89 */ /* 0x000fe200000e0000 */
[----:B------:R-:W-:Y:S02]  /*0f90*/  LOP3.LUT R33, R2, 0xfffffff8, RZ, 0xc0, !PT ;  /* 0xfffffff802217812 */ /* 0x000fe400078ec0ff */
[----:B------:R-:W-:Y:S01]  /*0fa0*/  LOP3.LUT R32, R0, 0xfffffff8, RZ, 0xc0, !PT ;  /* 0xfffffff800207812 */ /* 0x000fe200078ec0ff */
[----:B------:R-:W5:Y:S01]  /*0fb0*/  SHFL.IDX PT, R2, R13, 0x2, 0x1c1f ;  /* 0x005c1f000d027f89 */ /* 0x000f6200000e0000 */
[----:B------:R-:W-:Y:S01]  /*0fc0*/  IADD3 R0, R14, 0x40, RZ ;  /* 0x000000400e007810 */ /* 0x000fe20007ffe0ff */
[----:B---3--:R-:W-:-:S04]  /*0fd0*/  @!P0 IMAD.WIDE R10, R227, 0x2, R6 ;  /* 0x00000002e30a8825 */ /* 0x008fc800078e0206 */
[--C-:B--2---:R-:W-:Y:S01]  /*0fe0*/  @!P0 IMAD.WIDE R8, R33, 0x2, R6.reuse ;  /* 0x0000000221088825 */ /* 0x104fe200078e0206 */
[----:B------:R2:W-:Y:S03]  /*0ff0*/  @!P0 LDGSTS.E.BYPASS.LTC128B.128 [R223+0x6080], [R10.64], !P2 ;  /* 0x060800000adf8fae */ /* 0x0005e6000d101d48 */
[----:B------:R-:W-:Y:S01]  /*1000*/  @!P0 IMAD.WIDE R6, R32, 0x2, R6 ;  /* 0x0000000220068825 */ /* 0x000fe200078e0206 */
[----:B------:R4:W-:Y:S04]  /*1010*/  @!P0 LDGSTS.E.BYPASS.LTC128B.128 [R223+0x8080], [R8.64], !P3 ;  /* 0x0808000008df8fae */ /* 0x0009e8000d901d48 */
[----:B------:R3:W-:Y:S01]  /*1020*/  @!P0 LDGSTS.E.BYPASS.LTC128B.128 [R223+0xa080], [R6.64], !P4 ;  /* 0x0a08000006df8fae */ /* 0x0007e2000e101d48 */
[----:B------:R-:W-:-:S02]  /*1030*/  ISETP.GE.AND P0, PT, R0, R15, PT ;  /* 0x0000000f0000720c */ /* 0x000fc40003f06270 */
[----:B------:R-:W-:Y:S01]  /*1040*/  IADD3 R0, R14, 0x60, RZ ;  /* 0x000000600e007810 */ /* 0x000fe20007ffe0ff */
[----:B--2---:R-:W-:Y:S04]  /*1050*/  SHFL.IDX PT, R10, R13, 0x3, 0x1c1f ;  /* 0x007c1f000d0a7f89 */ /* 0x004fe800000e0000 */
[----:B------:R-:W2:Y:S01]  /*1060*/  SHFL.IDX PT, R11, R12, 0x3, 0x1c1f ;  /* 0x007c1f000c0b7f89 */ /* 0x000ea200000e0000 */
[----:B----4-:R-:W-:-:S04]  /*1070*/  @!P1 IMAD.WIDE R8, R227, 0x2, R4 ;  /* 0x00000002e3089825 */ /* 0x010fc800078e0204 */
[--C-:B---3--:R-:W-:Y:S01]  /*1080*/  @!P1 IMAD.WIDE R6, R33, 0x2, R4.reuse ;  /* 0x0000000221069825 */ /* 0x108fe200078e0204 */
[----:B------:R3:W-:Y:S03]  /*1090*/  @!P1 LDGSTS.E.BYPASS.LTC128B.128 [R223+0x6880], [R8.64], !P2 ;  /* 0x0688000008df9fae */ /* 0x0007e6000d101d48 */
[----:B------:R-:W-:Y:S01]  /*10a0*/  @!P1 IMAD.WIDE R4, R32, 0x2, R4 ;  /* 0x0000000220049825 */ /* 0x000fe200078e0204 */
[----:B------:R5:W-:Y:S04]  /*10b0*/  @!P1 LDGSTS.E.BYPASS.LTC128B.128 [R223+0x8880], [R6.64], !P3 ;  /* 0x0888000006df9fae */ /* 0x000be8000d901d48 */
[----:B------:R4:W-:Y:S01]  /*10c0*/  @!P1 LDGSTS.E.BYPASS.LTC128B.128 [R223+0xa880], [R4.64], !P4 ;  /* 0x0a88000004df9fae */ /* 0x0009e2000e101d48 */
[----:B------:R-:W-:Y:S01]  /*10d0*/  ISETP.GE.AND P1, PT, R0, R15, PT ;  /* 0x0000000f0000720c */ /* 0x000fe20003f26270 */
[----:B------:R-:W-:-:S02]  /*10e0*/  IMAD.IADD R0, R31, 0x1, R47 ;  /* 0x000000011f007824 */ /* 0x000fc400078e022f */
[----:B-----5:R-:W-:-:S04]  /*10f0*/  @!P0 IMAD.WIDE R6, R227, 0x2, R2 ;  /* 0x00000002e3068825 */ /* 0x020fc800078e0202 */
[--C-:B----4-:R-:W-:Y:S01]  /*1100*/  @!P0 IMAD.WIDE R4, R33, 0x2, R2.reuse ;  /* 0x0000000221048825 */ /* 0x110fe200078e0202 */
[----:B------:R4:W-:Y:S03]  /*1110*/  @!P0 LDGSTS.E.BYPASS.LTC128B.128 [R223+0x7080], [R6.64], !P2 ;  /* 0x0708000006df8fae */ /* 0x0009e6000d101d48 */
[----:B------:R-:W-:Y:S01]  /*1120*/  @!P0 IMAD.WIDE R2, R32, 0x2, R2 ;  /* 0x0000000220028825 */ /* 0x000fe200078e0202 */
[----:B------:R2:W-:Y:S04]  /*1130*/  @!P0 LDGSTS.E.BYPASS.LTC128B.128 [R223+0x9080], [R4.64], !P3 ;  /* 0x0908000004df8fae */ /* 0x0005e8000d901d48 */
[----:B------:R5:W-:Y:S01]  /*1140*/  @!P0 LDGSTS.E.BYPASS.LTC128B.128 [R223+0xb080], [R2.64], !P4 ;  /* 0x0b08000002df8fae */ /* 0x000be2000e101d48 */
[----:B------:R-:W-:-:S04]  /*1150*/  ISETP.GE.AND P0, PT, R0, R17, PT ;  /* 0x000000110000720c */ /* 0x000fc80003f06270 */
[----:B------:R-:W-:Y:S01]  /*1160*/  ISETP.GT.OR P0, PT, R31, 0x2f, P0 ;  /* 0x0000002f1f00780c */ /* 0x000fe20000704670 */
[----:B----4-:R-:W-:Y:S02]  /*1170*/  IMAD.IADD R7, R0, 0x1, R16 ;  /* 0x0000000100077824 */ /* 0x010fe400078e0210 */
[----:B--2---:R-:W-:-:S04]  /*1180*/  @!P1 IMAD.WIDE R4, R32, 0x2, R10 ;  /* 0x0000000220049825 */ /* 0x004fc800078e020a */
[----:B-----5:R-:W-:-:S04]  /*1190*/  @!P1 IMAD.WIDE R2, R227, 0x2, R10 ;  /* 0x00000002e3029825 */ /* 0x020fc800078e020a */
[----:B------:R-:W-:Y:S01]  /*11a0*/  @P5 IMAD.HI.U32 R0, R7, c[0x0][0x2bc], RZ ;  /* 0x0000af0007005a27 */ /* 0x000fe200078e00ff */
[----:B------:R2:W-:Y:S03]  /*11b0*/  @!P1 LDGSTS.E.BYPASS.LTC128B.128 [R223+0x7880], [R2.64], !P2 ;  /* 0x0788000002df9fae */ /* 0x0005e6000d101d48 */
[----:B------:R-:W-:Y:S01]  /*11c0*/  IMAD.MOV.U32 R6, RZ, RZ, R7 ;  /* 0x000000ffff067224 */ /* 0x000fe200078e0007 */
[----:B------:R-:W-:-:S04]  /*11d0*/  @P5 SHF.R.U32.HI R6, RZ, c[0x0][0x2c0], R0 ;  /* 0x0000b000ff065a19 */ /* 0x000fc80000011600 */
[----:B------:R-:W-:Y:S01]  /*11e0*/  @!P0 IADD3 R0, P2, R6, UR12, RZ ;  /* 0x0000000c06008c10 */ /* 0x000fe2000ff5e0ff */
[----:B--2---:R-:W-:-:S05]  /*11f0*/  @!P1 IMAD.WIDE R2, R33, 0x2, R10 ;  /* 0x0000000221029825 */ /* 0x004fca00078e020a */
[----:B------:R2:W-:Y:S04]  /*1200*/  @!P1 LDGSTS.E.BYPASS.LTC128B.128 [R223+0x9880], [R2.64], !P3 ;  /* 0x0988000002df9fae */ /* 0x0005e8000d901d48 */
[----:B------:R4:W-:Y:S04]  /*1210*/  @!P1 LDGSTS.E.BYPASS.LTC128B.128 [R223+0xb880], [R4.64], !P4 ;  /* 0x0b88000004df9fae */ /* 0x0009e8000e101d48 */
[----:B------:R-:W0:Y:S01]  /*1220*/  LDGDEPBAR ;  /* 0x00000000000079af */ /* 0x000e220000000000 */
[----:B--2---:R-:W-:Y:S02]  /*1230*/  @!P0 LEA.HI.X.SX32 R3, R6, UR10, 0x1, P2 ;  /* 0x0000000a06038c11 */ /* 0x004fe400090f0eff */
[----:B------:R-:W-:-:S04]  /*1240*/  @!P0 LEA R2, P2, R0, c[0x0][0x2a0], 0x2 ;  /* 0x0000a80000028a11 */ /* 0x000fc800078410ff */
[----:B------:R-:W-:Y:S01]  /*1250*/  @!P0 LEA.HI.X R3, R0, c[0x0][0x2a4], R3, 0x2, P2 ;  /* 0x0000a90000038a11 */ /* 0x000fe200010f1403 */
[----:B------:R-:W-:Y:S06]  /*1260*/  BAR.SYNC.DEFER_BLOCKING 0x0 ;  /* 0x0000000000007b1d */ /* 0x000fec0000010000 */
[----:B------:R2:W5:Y:S01]  /*1270*/  @!P0 LDG.E R222, [R2.64] ;  /* 0x0000000802de8981 */ /* 0x000562000c1e1900 */
[----:B------:R-:W-:Y:S01]  /*1280*/  IMAD.MOV R0, RZ, RZ, -R6 ;  /* 0x000000ffff007224 */ /* 0x000fe200078e0a06 */
[----:B------:R-:W-:Y:S01]  /*1290*/  UIMAD UR11, UR6, UR4, URZ ;  /* 0x00000004060b72a4 */ /* 0x000fe2000f8e023f */
[----:B----4-:R-:W-:Y:S01]  /*12a0*/  LOP3.LUT R5, R18, 0xfffffff0, RZ, 0xc0, !PT ;  /* 0xfffffff012057812 */ /* 0x010fe200078ec0ff */
[----:B------:R-:W-:Y:S01]  /*12b0*/  UIMAD.WIDE.U32 UR16, UR7, UR4, URZ ;  /* 0x00000004071072a5 */ /* 0x000fe2000f8e003f */
[----:B------:R-:W-:Y:S01]  /*12c0*/  IMAD R225, R0, c[0x0][0x2b8], R7 ;  /* 0x0000ae0000e17a24 */ /* 0x000fe200078e0207 */
[----:B------:R-:W-:Y:S01]  /*12d0*/  UIMAD UR5, UR7, UR5, UR11 ;  /* 0x00000005070572a4 */ /* 0x000fe2000f8e020b */
[----:B------:R-:W-:Y:S01]  /*12e0*/  IMAD R44, R224, -0x30, R44 ;  /* 0xffffffd0e02c7824 */ /* 0x000fe200078e022c */
[----:B------:R-:W-:Y:S01]  /*12f0*/  ISETP.GE.AND P3, PT, R227, c[0x0][0x1d4], PT ;  /* 0x00007500e3007a0c */ /* 0x000fe20003f66270 */
[----:B------:R-:W-:Y:S01]  /*1300*/  IMAD.IADD R13, R53, 0x1, -R5 ;  /* 0x00000001350d7824 */ /* 0x000fe200078e0a05 */
[----:B------:R-:W-:Y:S01]  /*1310*/  SHF.R.S32.HI R14, RZ, 0x1f, R225 ;  /* 0x0000001fff0e7819 */ /* 0x000fe200000114e1 */
[----:B------:R-:W-:Y:S01]  /*1320*/  UIADD3 UR14, UR17, UR5, URZ ;  /* 0x00000005110e7290 */ /* 0x000fe2000fffe03f */
[----:B------:R-:W-:Y:S01]  /*1330*/  IMAD.IADD R46, R44, 0x1, R17 ;  /* 0x000000012c2e7824 */ /* 0x000fe200078e0211 */
[----:B------:R-:W-:Y:S01]  /*1340*/  ISETP.GE.AND P6, PT, R35, c[0x0][0x1d4], PT ;  /* 0x0000750023007a0c */ /* 0x000fe20003fc6270 */
[----:B------:R-:W-:Y:S01]  /*1350*/  ULDC.64 UR4, c[0x0][0x210] ;  /* 0x0000840000047ab9 */ /* 0x000fe20000000a00 */
[----:B------:R-:W-:Y:S01]  /*1360*/  IMAD R0, R14, c[0x0][0x1e0], RZ ;  /* 0x000078000e007a24 */ /* 0x000fe200078e02ff */
[----:B------:R-:W-:Y:S01]  /*1370*/  ISETP.GE.AND P5, PT, R34, c[0x0][0x1d4], PT ;  /* 0x0000750022007a0c */ /* 0x000fe20003fa6270 */
[----:B------:R-:W-:Y:S01]  /*1380*/  UIMAD UR11, UR6, UR4, URZ ;  /* 0x00000004060b72a4 */ /* 0x000fe2000f8e023f */
[----:B------:R-:W-:Y:S01]  /*1390*/  IMNMX R7, R46, 0x30, PT ;  /* 0x000000302e077817 */ /* 0x000fe20003800200 */
[----:B------:R-:W-:Y:S01]  /*13a0*/  IMAD R0, R225, c[0x0][0x1e4], R0 ;  /* 0x00007900e1007a24 */ /* 0x000fe200078e0200 */
[----:B------:R-:W-:Y:S01]  /*13b0*/  LEA.HI R15, R13, R13, RZ, 0x1 ;  /* 0x0000000d0d0f7211 */ /* 0x000fe200078f08ff */
[----:B------:R-:W-:Y:S01]  /*13c0*/  UIMAD.WIDE.U32 UR18, UR7, UR4, URZ ;  /* 0x00000004071272a5 */ /* 0x000fe2000f8e003f */
[----:B------:R-:W-:Y:S01]  /*13d0*/  ISETP.GE.AND P2, PT, R35, c[0x0][0x1d4], PT ;  /* 0x0000750023007a0c */ /* 0x000fe20003f46270 */
[----:B------:R-:W-:Y:S01]  /*13e0*/  IMAD.IADD R12, R7, 0x1, -R21 ;  /* 0x00000001070c7824 */ /* 0x000fe200078e0a15 */
[----:B------:R-:W-:Y:S01]  /*13f0*/  UIMAD UR5, UR7, UR5, UR11 ;  /* 0x00000005070572a4 */ /* 0x000fe2000f8e020b */
[----:B--2---:R-:W-:Y:S01]  /*1400*/  IMAD.WIDE.U32 R2, R225, c[0x0][0x1e0], RZ ;  /* 0x00007800e1027a25 */ /* 0x004fe200078e00ff */
[----:B------:R-:W-:Y:S01]  /*1410*/  ISETP.GT.AND P4, PT, R53, 0x3f, PT ;  /* 0x0000003f3500780c */ /* 0x000fe20003f84270 */
[----:B------:R-:W-:Y:S01]  /*1420*/  BSSY B0, `(.L_x_168) ;  /* 0x00000a2000007945 */ /* 0x000fe20003800000 */
[----:B------:R-:W-:Y:S01]  /*1430*/  UIADD3 UR5, UR19, UR5, URZ ;  /* 0x0000000513057290 */ /* 0x000fe2000fffe03f */
[----:B------:R-:W-:Y:S01]  /*1440*/  IMAD.IADD R3, R3, 0x1, R0 ;  /* 0x0000000103037824 */ /* 0x000fe200078e0200 */
[----:B------:R-:W-:-:S02]  /*1450*/  IADD3 R125, R224, -0x1, RZ ;  /* 0xffffffffe07d7810 */ /* 0x000fc40007ffe0ff */
[----:B-1---5:R-:W-:Y:S01]  /*1460*/  SHF.R.S32.HI R16, RZ, 0x1f, R222 ;  /* 0x0000001fff107819 */ /* 0x022fe200000114de */
[----:B------:R-:W-:-:S04]  /*1470*/  IMAD.WIDE.U32 R2, R222, c[0x0][0x1f0], R2 ;  /* 0x00007c00de027a25 */ /* 0x000fc800078e0002 */
[----:B------:R-:W-:-:S04]  /*1480*/  IMAD R0, R16, c[0x0][0x1f0], RZ ;  /* 0x00007c0010007a24 */ /* 0x000fc800078e02ff */
[----:B------:R-:W-:Y:S01]  /*1490*/  IMAD R4, R222, c[0x0][0x1f4], R0 ;  /* 0x00007d00de047a24 */ /* 0x000fe200078e0200 */
[----:B------:R-:W-:-:S04]  /*14a0*/  IADD3 R0, P0, R2, UR16, RZ ;  /* 0x0000001002007c10 */ /* 0x000fc8000ff1e0ff */
[----:B------:R-:W-:Y:S02]  /*14b0*/  IADD3.X R2, R3, UR14, R4, P0, !PT ;  /* 0x0000000e03027c10 */ /* 0x000fe400087fe404 */
[C---:B------:R-:W-:Y:S02]  /*14c0*/  LEA R6, P0, R0.reuse, c[0x0][0x1c8], 0x1 ;  /* 0x0000720000067a11 */ /* 0x040fe400078008ff */
[--C-:B------:R-:W-:Y:S02]  /*14d0*/  SHF.R.S32.HI R4, RZ, 0x1, R15.reuse ;  /* 0x00000001ff047819 */ /* 0x100fe4000001140f */
[----:B------:R-:W-:Y:S02]  /*14e0*/  LEA.HI.X R5, R0, c[0x0][0x1cc], R2, 0x1, P0 ;  /* 0x0000730000057a11 */ /* 0x000fe400000f0c02 */
[----:B------:R-:W-:Y:S01]  /*14f0*/  SHFL.IDX PT, R2, R6, RZ, 0x1c1f ;  /* 0x001c1fff06027589 */ /* 0x000fe200000e0000 */
[----:B------:R-:W-:Y:S02]  /*1500*/  ISETP.GE.AND P0, PT, R12, 0x1, PT ;  /* 0x000000010c00780c */ /* 0x000fe40003f06270 */
[----:B------:R-:W-:Y:S01]  /*1510*/  SHF.R.S32.HI R0, RZ, 0x1f, R15 ;  /* 0x0000001fff007819 */ /* 0x000fe2000001140f */
[----:B------:R-:W1:Y:S03]  /*1520*/  SHFL.IDX PT, R3, R5, RZ, 0x1c1f ;  /* 0x001c1fff05037589 */ /* 0x000e6600000e0000 */
[----:B------:R-:W-:Y:S01]  /*1530*/  LEA.HI R0, R0, R4, RZ, 0x2 ;  /* 0x0000000400007211 */ /* 0x000fe200078f10ff */
[----:B------:R-:W-:Y:S03]  /*1540*/  SHFL.IDX PT, R6, R6, 0x1, 0x1c1f ;  /* 0x003c1f0006067f89 */ /* 0x000fe600000e0000 */
[----:B------:R-:W-:Y:S01]  /*1550*/  LOP3.LUT R0, R0, 0xfffffffc, RZ, 0xc0, !PT ;  /* 0xfffffffc00007812 */ /* 0x000fe200078ec0ff */
[----:B------:R2:W4:Y:S04]  /*1560*/  SHFL.IDX PT, R7, R5, 0x1, 0x1c1f ;  /* 0x003c1f0005077f89 */ /* 0x00052800000e0000 */
[----:B------:R-:W-:-:S02]  /*1570*/  IMAD.IADD R17, R4, 0x1, -R0 ;  /* 0x0000000104117824 */ /* 0x000fc400078e0a00 */
[----:B------:R-:W-:Y:S02]  /*1580*/  IMAD R0, R14, c[0x0][0x208], RZ ;  /* 0x000082000e007a24 */ /* 0x000fe400078e02ff */
[----:B------:R-:W-:Y:S01]  /*1590*/  IMAD.MOV.U32 R4, RZ, RZ, 0x10 ;  /* 0x00000010ff047424 */ /* 0x000fe200078e00ff */
[----:B------:R-:W-:Y:S01]  /*15a0*/  LOP3.LUT P1, RZ, R17, 0x2, RZ, 0xc0, !PT ;  /* 0x0000000211ff7812 */ /* 0x000fe2000782c0ff */
[----:B------:R-:W-:-:S03]  /*15b0*/  IMAD R0, R225, c[0x0][0x20c], R0 ;  /* 0x00008300e1007a24 */ /* 0x000fc600078e0200 */
[----:B------:R-:W-:Y:S02]  /*15c0*/  SEL R4, R4, 0xfffffff0, !P1 ;  /* 0xfffffff004047807 */ /* 0x000fe40004800000 */
[----:B------:R-:W-:Y:S01]  /*15d0*/  ISETP.GE.AND P1, PT, R34, c[0x0][0x1d4], PT ;  /* 0x0000750022007a0c */ /* 0x000fe20003f26270 */
[----:B-1----:R-:W-:-:S04]  /*15e0*/  @P0 IMAD.WIDE R10, R227, 0x2, R2 ;  /* 0x00000002e30a0825 */ /* 0x002fc800078e0202 */
[--C-:B---3--:R-:W-:Y:S01]  /*15f0*/  @P0 IMAD.WIDE R8, R33, 0x2, R2.reuse ;  /* 0x0000000221080825 */ /* 0x108fe200078e0202 */
[----:B------:R4:W-:Y:S01]  /*1600*/  @P0 LDGSTS.E.BYPASS.LTC128B.128 [R223+0x3c80], [R10.64], !P3 ;  /* 0x03c800000adf0fae */ /* 0x0009e2000d901d48 */
[----:B--2---:R-:W-:Y:S02]  /*1610*/  LOP3.LUT R5, R20, 0xfffffff8, RZ, 0xc0, !PT ;  /* 0xfffffff814057812 */ /* 0x004fe400078ec0ff */
[----:B------:R-:W-:Y:S01]  /*1620*/  @P0 IMAD.WIDE R2, R32, 0x2, R2 ;  /* 0x0000000220020825 */ /* 0x000fe200078e0202 */
[----:B------:R1:W-:Y:S04]  /*1630*/  @P0 LDGSTS.E.BYPASS.LTC128B.128 [R223+0x4880], [R8.64], !P6 ;  /* 0x0488000008df0fae */ /* 0x0003e8000f101d48 */
[----:B------:R2:W-:Y:S01]  /*1640*/  @P0 LDGSTS.E.BYPASS.LTC128B.128 [R223+0x5480], [R2.64], !P5 ;  /* 0x0548000002df0fae */ /* 0x0005e2000e901d48 */
[----:B------:R-:W-:-:S13]  /*1650*/  ISETP.GT.AND P0, PT, R12, 0x20, PT ;  /* 0x000000200c00780c */ /* 0x000fda0003f04270 */
[----:B----4-:R-:W-:-:S04]  /*1660*/  @P0 IMAD.WIDE R10, R227, 0x2, R6 ;  /* 0x00000002e30a0825 */ /* 0x010fc800078e0206 */
[--C-:B-1----:R-:W-:Y:S01]  /*1670*/  @P0 IMAD.WIDE R8, R33, 0x2, R6.reuse ;  /* 0x0000000221080825 */ /* 0x102fe200078e0206 */
[----:B------:R1:W-:Y:S01]  /*1680*/  @P0 LDGSTS.E.BYPASS.LTC128B.128 [R223+0x4480], [R10.64], !P3 ;  /* 0x044800000adf0fae */ /* 0x0003e2000d901d48 */
[----:B------:R-:W-:Y:S02]  /*1690*/  ISETP.GE.AND P3, PT, R227, c[0x0][0x1d4], PT ;  /* 0x00007500e3007a0c */ /* 0x000fe40003f66270 */
[----:B--2---:R-:W-:Y:S01]  /*16a0*/  IMAD.WIDE.U32 R2, R225, c[0x0][0x208], RZ ;  /* 0x00008200e1027a25 */ /* 0x004fe200078e00ff */
[----:B------:R2:W-:Y:S03]  /*16b0*/  @P0 LDGSTS.E.BYPASS.LTC128B.128 [R223+0x5080], [R8.64], !P6 ;  /* 0x0508000008df0fae */ /* 0x0005e6000f101d48 */
[----:B------:R-:W-:-:S04]  /*16c0*/  @P0 IMAD.WIDE R6, R32, 0x2, R6 ;  /* 0x0000000220060825 */ /* 0x000fc800078e0206 */
[----:B------:R-:W-:Y:S01]  /*16d0*/  IMAD.IADD R3, R3, 0x1, R0 ;  /* 0x0000000103037824 */ /* 0x000fe200078e0200 */
[----:B------:R3:W-:Y:S01]  /*16e0*/  @P0 LDGSTS.E.BYPASS.LTC128B.128 [R223+0x5c80], [R6.64], !P5 ;  /* 0x05c8000006df0fae */ /* 0x0007e2000e901d48 */
[----:B------:R-:W-:Y:S02]  /*16f0*/  IMAD R0, R16, c[0x0][0x218], RZ ;  /* 0x0000860010007a24 */ /* 0x000fe400078e02ff */
[----:B------:R-:W-:Y:S01]  /*1700*/  IMAD.WIDE.U32 R2, R222, c[0x0][0x218], R2 ;  /* 0x00008600de027a25 */ /* 0x000fe200078e0002 */
[----:B------:R-:W0:Y:S01]  /*1710*/  LDGDEPBAR ;  /* 0x00000000000079af */ /* 0x000e220000000000 */
[----:B--2---:R-:W-:-:S04]  /*1720*/  SHF.R.S32.HI R9, RZ, 0x4, R18 ;  /* 0x00000004ff097819 */ /* 0x004fc80000011412 */
[----:B---3--:R-:W-:Y:S01]  /*1730*/  LEA.HI R6, R18, R9, RZ, 0x1 ;  /* 0x0000000912067211 */ /* 0x008fe200078f08ff */
[----:B------:R-:W-:Y:S01]  /*1740*/  IMAD.IADD R7, R53, 0x1, -R5 ;  /* 0x0000000135077824 */ /* 0x000fe200078e0a05 */
[----:B------:R-:W-:-:S04]  /*1750*/  DEPBAR.LE SB0, 0x1 ;  /* 0x000080400000791a */ /* 0x000fc80000000000 */
[----:B------:R-:W-:Y:S01]  /*1760*/  LOP3.LUT R8, R6, 0xfffffffe, RZ, 0xc0, !PT ;  /* 0xfffffffe06087812 */ /* 0x000fe200078ec0ff */
[----:B------:R-:W-:Y:S01]  /*1770*/  IMAD R5, R222, c[0x0][0x21c], R0 ;  /* 0x00008700de057a24 */ /* 0x000fe200078e0200 */
[----:B------:R-:W-:Y:S01]  /*1780*/  IADD3 R6, P0, R2, UR18, RZ ;  /* 0x0000001202067c10 */ /* 0x000fe2000ff1e0ff */
[----:B------:R-:W-:-:S04]  /*1790*/  DEPBAR.LE SB0, 0x0 ;  /* 0x000080000000791a */ /* 0x000fc80000000000 */
[----:B------:R-:W-:Y:S01]  /*17a0*/  LEA.HI R0, R7, R7, RZ, 0x1 ;  /* 0x0000000707007211 */ /* 0x000fe200078f08ff */
[----:B------:R-:W-:Y:S01]  /*17b0*/  IMAD.IADD R8, R9, 0x1, -R8 ;  /* 0x0000000109087824 */ /* 0x000fe200078e0a08 */
[----:B------:R-:W-:Y:S02]  /*17c0*/  IADD3.X R5, R3, UR5, R5, P0, !PT ;  /* 0x0000000503057c10 */ /* 0x000fe400087fe405 */
[----:B------:R-:W-:Y:S01]  /*17d0*/  LOP3.LUT R2, R0, 0x3fffffe, RZ, 0xc0, !PT ;  /* 0x03fffffe00027812 */ /* 0x000fe200078ec0ff */
[----:B------:R-:W-:Y:S01]  /*17e0*/  BAR.SYNC.DEFER_BLOCKING 0x0 ;  /* 0x0000000000007b1d */ /* 0x000fe20000010000 */
[C---:B------:R-:W-:Y:S02]  /*17f0*/  LEA R30, P0, R6.reuse, c[0x0][0x1f8], 0x1 ;  /* 0x00007e00061e7a11 */ /* 0x040fe400078008ff */
[----:B------:R-:W-:Y:S01]  /*1800*/  SHF.R.S32.HI R0, RZ, 0x1, R0 ;  /* 0x00000001ff007819 */ /* 0x000fe20000011400 */
[----:B------:R-:W-:Y:S01]  /*1810*/  IMAD.IADD R2, R7, 0x1, -R2 ;  /* 0x0000000107027824 */ /* 0x000fe200078e0a02 */
[----:B------:R-:W-:Y:S01]  /*1820*/  LOP3.LUT R3, R15, 0x7fffffe, RZ, 0xc0, !PT ;  /* 0x07fffffe0f037812 */ /* 0x000fe200078ec0ff */
[----:B------:R-:W-:Y:S01]  /*1830*/  SHFL.IDX PT, R26, R30, RZ, 0x1c1f ;  /* 0x001c1fff1e1a7589 */ /* 0x000fe200000e0000 */
[----:B------:R-:W-:Y:S01]  /*1840*/  LEA.HI.X R28, R6, c[0x0][0x1fc], R5, 0x1, P0 ;  /* 0x00007f00061c7a11 */ /* 0x000fe200000f0c05 */
[C---:B------:R-:W-:Y:S01]  /*1850*/  IMAD.SHL.U32 R5, R0.reuse, 0x40, RZ ;  /* 0x0000004000057824 */ /* 0x040fe200078e00ff */
[----:B------:R-:W-:Y:S01]  /*1860*/  SHF.R.S32.HI R9, RZ, 0x1f, R13 ;  /* 0x0000001fff097819 */ /* 0x000fe2000001140d */
[----:B------:R-:W-:Y:S01]  /*1870*/  IMAD.IADD R29, R13, 0x1, -R3 ;  /* 0x000000010d1d7824 */ /* 0x000fe200078e0a03 */
[----:B------:R-:W-:Y:S01]  /*1880*/  LOP3.LUT P0, RZ, R0, 0x2, RZ, 0xc0, !PT ;  /* 0x0000000200ff7812 */ /* 0x000fe2000780c0ff */
[----:B------:R-:W-:Y:S01]  /*1890*/  IMAD.SHL.U32 R3, R19, 0x8, RZ ;  /* 0x0000000813037824 */ /* 0x000fe200078e00ff */
[----:B------:R-:W-:Y:S01]  /*18a0*/  LOP3.LUT R0, R5, 0xc0, RZ, 0xc0, !PT ;  /* 0x000000c005007812 */ /* 0x000fe200078ec0ff */
[----:B-1----:R-:W-:Y:S01]  /*18b0*/  IMAD R10, R8, 0x8, R2 ;  /* 0x00000008080a7824 */ /* 0x002fe200078e0202 */
[----:B------:R-:W-:Y:S01]  /*18c0*/  LEA.HI R9, R9, R13, RZ, 0x3 ;  /* 0x0000000d09097211 */ /* 0x000fe200078f18ff */
[----:B------:R-:W-:Y:S01]  /*18d0*/  IMAD.SHL.U32 R5, R17, 0x40, RZ ;  /* 0x0000004011057824 */ /* 0x000fe200078e00ff */
[----:B------:R-:W-:Y:S01]  /*18e0*/  LOP3.LUT R3, R0, 0x8, R3, 0xf8, !PT ;  /* 0x0000000800037812 */ /* 0x000fe200078ef803 */
[----:B------:R-:W-:Y:S01]  /*18f0*/  IMAD.SHL.U32 R6, R8, 0x8, RZ ;  /* 0x0000000808067824 */ /* 0x000fe200078e00ff */
[----:B------:R-:W-:Y:S01]  /*1900*/  SHF.R.U32.HI R2, RZ, 0x3, R0 ;  /* 0x00000003ff027819 */ /* 0x000fe20000011600 */
[----:B------:R-:W-:Y:S01]  /*1910*/  IMAD.SHL.U32 R7, R9, 0x20, RZ ;  /* 0x0000002009077824 */ /* 0x000fe200078e00ff */
[----:B------:R-:W-:Y:S01]  /*1920*/  LOP3.LUT R0, R5, 0xc0, RZ, 0xc0, !PT ;  /* 0x000000c005007812 */ /* 0x000fe200078ec0ff */
[----:B------:R-:W1:Y:S01]  /*1930*/  SHFL.IDX PT, R27, R28, RZ, 0x1c1f ;  /* 0x001c1fff1c1b7589 */ /* 0x000e6200000e0000 */
[----:B------:R-:W-:-:S02]  /*1940*/  LOP3.LUT R2, R3, R2, RZ, 0x3c, !PT ;  /* 0x0000000203027212 */ /* 0x000fc400078e3cff */
[----:B------:R-:W-:Y:S02]  /*1950*/  LOP3.LUT R25, R7, 0xffffff00, RZ, 0xc0, !PT ;  /* 0xffffff0007197812 */ /* 0x000fe400078ec0ff */
[----:B------:R-:W-:Y:S02]  /*1960*/  LOP3.LUT R5, R0, 0x8, R6, 0xf8, !PT ;  /* 0x0000000800057812 */ /* 0x000fe400078ef806 */
[----:B------:R-:W-:Y:S01]  /*1970*/  SHF.R.U32.HI R3, RZ, 0x3, R0 ;  /* 0x00000003ff037819 */ /* 0x000fe20000011600 */
[----:B------:R-:W-:Y:S02]  /*1980*/  IMAD.U32 R0, R10, 0x20, R2 ;  /* 0x000000200a007824 */ /* 0x000fe400078e0002 */
[----:B------:R-:W-:Y:S01]  /*1990*/  IMAD R2, R124, 0x200, R25 ;  /* 0x000002007c027824 */ /* 0x000fe200078e0219 */
[----:B------:R-:W-:Y:S01]  /*19a0*/  LOP3.LUT R3, R5, R3, RZ, 0x3c, !PT ;  /* 0x0000000305037212 */ /* 0x000fe200078e3cff */
[----:B------:R-:W-:Y:S02]  /*19b0*/  IMAD.SHL.U32 R208, R0, 0x2, RZ ;  /* 0x0000000200d07824 */ /* 0x000fe400078e00ff */
[----:B------:R-:W-:-:S02]  /*19c0*/  IMAD R0, R29, 0x20, R2 ;  /* 0x000000201d007824 */ /* 0x000fc400078e0202 */
[----:B------:R-:W-:Y:S01]  /*19d0*/  IMAD.IADD R5, R46, 0x1, -R21 ;  /* 0x000000012e057824 */ /* 0x000fe200078e0a15 */
[C---:B------:R-:W-:Y:S01]  /*19e0*/  IADD3 R2, R208.reuse, 0x3c80, RZ ;  /* 0x00003c80d0027810 */ /* 0x040fe20007ffe0ff */
[----:B------:R-:W-:Y:S01]  /*19f0*/  IMAD.IADD R0, R3, 0x1, R0 ;  /* 0x0000000103007824 */ /* 0x000fe200078e0200 */
[----:B------:R-:W-:Y:S01]  /*1a00*/  IADD3 R213, R208, 0x3ca0, RZ ;  /* 0x00003ca0d0d57810 */ /* 0x000fe20007ffe0ff */
[----:B------:R2:W3:Y:S01]  /*1a10*/  LDSM.16.M88.4 R48, [R208+0x3c80] ;  /* 0x003c8000d030783b */ /* 0x0004e20000000200 */
[----:B------:R-:W-:Y:S01]  /*1a20*/  @P0 IADD3 R213, R2, -0x20, RZ ;  /* 0xffffffe002d50810 */ /* 0x000fe20007ffe0ff */
[----:B------:R-:W-:Y:S01]  /*1a30*/  IMAD.SHL.U32 R211, R0, 0x2, RZ ;  /* 0x0000000200d37824 */ /* 0x000fe200078e00ff */
[----:B------:R-:W-:Y:S01]  /*1a40*/  ISETP.LT.OR P0, PT, R5, 0x1, P3 ;  /* 0x000000010500780c */ /* 0x000fe20001f01670 */
[----:B-1----:R-:W-:Y:S01]  /*1a50*/  IMAD.WIDE R6, R227, 0x2, R26 ;  /* 0x00000002e3067825 */ /* 0x002fe200078e021a */
[----:B------:R2:W1:Y:S01]  /*1a60*/  LDSM.16.M88.4 R40, [R208+0x4080] ;  /* 0x00408000d028783b */ /* 0x0004620000000200 */
[----:B------:R-:W-:-:S02]  /*1a70*/  SHF.R.S32.HI R2, RZ, 0x1f, R32 ;  /* 0x0000001fff027819 */ /* 0x000fc40000011420 */
[----:B------:R-:W-:Y:S01]  /*1a80*/  IMAD R212, R4, 0x2, R211 ;  /* 0x0000000204d47824 */ /* 0x000fe200078e02d3 */
[----:B------:R2:W4:Y:S01]  /*1a90*/  LDSM.16.M88.4 R16, [R211+0x6080] ;  /* 0x00608000d310783b */ /* 0x0005220000000200 */
[----:B------:R-:W-:Y:S01]  /*1aa0*/  IMAD R0, R29, 0x20, R25 ;  /* 0x000000201d007824 */ /* 0x000fe200078e0219 */
[----:B------:R-:W-:Y:S02]  /*1ab0*/  IADD3 R221, R213, 0x400, RZ ;  /* 0x00000400d5dd7810 */ /* 0x000fe40007ffe0ff */
[----:B------:R2:W1:Y:S01]  /*1ac0*/  LDSM.16.M88.4 R12, [R211+0x7080] ;  /* 0x00708000d30c783b */ /* 0x0004620000000200 */
[----:B------:R-:W-:Y:S01]  /*1ad0*/  IMAD.IADD R0, R3, 0x1, R0 ;  /* 0x0000000103007824 */ /* 0x000fe200078e0200 */
[----:B------:R-:W-:Y:S02]  /*1ae0*/  SHF.R.S32.HI R3, RZ, 0x1f, R33 ;  /* 0x0000001fff037819 */ /* 0x000fe40000011421 */
[----:B------:R2:W1:Y:S01]  /*1af0*/  LDSM.16.M88.4 R36, [R208+0x4480] ;  /* 0x00448000d024783b */ /* 0x0004620000000200 */
[----:B------:R-:W-:-:S03]  /*1b00*/  IADD3 R220, R213, 0x800, RZ ;  /* 0x00000800d5dc7810 */ /* 0x000fc60007ffe0ff */
[----:B------:R2:W1:Y:S04]  /*1b10*/  LDSM.16.M88.4 R20, [R212+0x6080] ;  /* 0x00608000d414783b */ /* 0x0004680000000200 */
[----:B------:R2:W1:Y:S04]  /*1b20*/  LDSM.16.M88.4 R8, [R212+0x7080] ;  /* 0x00708000d408783b */ /* 0x0004680000000200 */
[----:B------:R2:W1:Y:S04]  /*1b30*/  LDSM.16.M88.4 R64, [R213] ;  /* 0x00000000d540783b */ /* 0x0004680000000200 */
[----:B------:R2:W1:Y:S04]  /*1b40*/  LDSM.16.M88.4 R76, [R213+0x400] ;  /* 0x00040000d54c783b */ /* 0x0004680000000200 */
[----:B------:R2:W1:Y:S04]  /*1b50*/  LDSM.16.M88.4 R80, [R213+0x800] ;  /* 0x00080000d550783b */ /* 0x0004680000000200 */
[----:B------:R-:W-:Y:S01]  /*1b60*/  @!PT LDS RZ, [RZ] ;  /* 0x00000000fffff984 */ /* 0x000fe20000000800 */
[----:B------:R-:W-:Y:S01]  /*1b70*/  @!PT LDS RZ, [RZ] ;  /* 0x00000000fffff984 */ /* 0x000fe20000000800 */
[----:B------:R-:W-:Y:S01]  /*1b80*/  @!PT LDS RZ, [RZ] ;  /* 0x00000000fffff984 */ /* 0x000fe20000000800 */
[----:B------:R5:W-:Y:S01]  /*1b90*/  LDGSTS.E.BYPASS.LTC128B.128 [R223+0x1880], [R6.64], !P0 ;  /* 0x0188000006df7fae */ /* 0x000be2000c101d48 */
[----:B------:R-:W-:-:S03]  /*1ba0*/  ISETP.LT.OR P0, PT, R5, 0x1, P2 ;  /* 0x000000010500780c */ /* 0x000fc60001701670 */
[----:B------:R2:W-:Y:S04]  /*1bb0*/  STL [R1+0x2c], R3 ;  /* 0x00002c0301007387 */ /* 0x0005e80000100800 */
[----:B------:R2:W-:Y:S01]  /*1bc0*/  STL [R1+0x28], R2 ;  /* 0x0000280201007387 */ /* 0x0005e20000100800 */
[----:B-----5:R-:W-:-:S05]  /*1bd0*/  IMAD.WIDE R6, R33, 0x2, R26 ;  /* 0x0000000221067825 */ /* 0x020fca00078e021a */
[----:B------:R5:W-:Y:S01]  /*1be0*/  LDGSTS.E.BYPASS.LTC128B.128 [R223+0x2480], [R6.64], !P0 ;  /* 0x0248000006df7fae */ /* 0x000be2000c101d48 */
[----:B------:R-:W-:Y:S01]  /*1bf0*/  ISETP.LT.OR P0, PT, R5, 0x1, P1 ;  /* 0x000000010500780c */ /* 0x000fe20000f01670 */
[----:B-----5:R-:W-:-:S12]  /*1c00*/  IMAD.WIDE R6, R32, 0x2, R26 ;  /* 0x0000000220067825 */ /* 0x020fd800078e021a */
[----:B------:R5:W-:Y:S01]  /*1c10*/  LDGSTS.E.BYPASS.LTC128B.128 [R223+0x3080], [R6.64], !P0 ;  /* 0x0308000006df7fae */ /* 0x000be2000c101d48 */
[----:B------:R-:W-:Y:S02]  /*1c20*/  ISETP.GT.AND P0, PT, R31, 0x2f, PT ;  /* 0x0000002f1f00780c */ /* 0x000fe40003f04270 */
[----:B-----5:R-:W-:Y:S01]  /*1c30*/  SHF.R.S32.HI R6, RZ, 0x1f, R227 ;  /* 0x0000001fff067819 */ /* 0x020fe200000114e3 */
[----:B------:R-:W-:Y:S05]  /*1c40*/  @P4 BRA `(.L_x_169) ;  /* 0x000001f000004947 */ /* 0x000fea0003800000 */
[----:B-1234-:R-:W-:Y:S05]  /*1c50*/  BRA.DIV ~URZ, `(.L_x_170) ;  /* 0x00012d527f007947 */ /* 0x01efea000b800000 */
[----:B------:R1:W2:Y:S04]  /*1c60*/  SHFL.IDX PT, R6, R28, 0x1, 0x1c1f ;  /* 0x003c1f001c067f89 */ /* 0x0002a800000e0000 */
[----:B------:R1:W3:Y:S02]  /*1c70*/  SHFL.IDX PT, R2, R30, 0x1, 0x1c1f ;  /* 0x003c1f001e027f89 */ /* 0x0002e400000e0000 */
.L_x_259:
[----:B------:R-:W4:Y:S04]  /*1c80*/  LDL R31, [R1+0x2c] ;  /* 0x00002c00011f7983 */ /* 0x000f280000100800 */
[----:B------:R-:W5:Y:S01]  /*1c90*/  LDL R29, [R1+0x28] ;  /* 0x00002800011d7983 */ /* 0x000f620000100800 */
[----:B------:R-:W-:-:S02]  /*1ca0*/  IADD3 R3, R227, 0x20, RZ ;  /* 0x00000020e3037810 */ /* 0x000fc40007ffe0ff */
[C---:B-1----:R-:W-:Y:S02]  /*1cb0*/  IADD3 R30, R227.reuse, 0x20, RZ ;  /* 0x00000020e31e7810 */ /* 0x042fe40007ffe0ff */
[----:B------:R-:W-:Y:S02]  /*1cc0*/  SHF.R.S32.HI R3, RZ, 0x1f, R3 ;  /* 0x0000001fff037819 */ /* 0x000fe40000011403 */
[----:B------:R-:W-:Y:S02]  /*1cd0*/  IADD3 R7, R227, 0x40, RZ ;  /* 0x00000040e3077810 */ /* 0x000fe40007ffe0ff */
[----:B------:R-:W-:Y:S02]  /*1ce0*/  LEA.HI R3, R3, R30, RZ, 0x3 ;  /* 0x0000001e03037211 */ /* 0x000fe400078f18ff */
[----:B------:R-:W-:Y:S02]  /*1cf0*/  IADD3 R28, R227, 0x40, RZ ;  /* 0x00000040e31c7810 */ /* 0x000fe40007ffe0ff */
[----:B------:R-:W-:-:S02]  /*1d00*/  SHF.R.S32.HI R7, RZ, 0x1f, R7 ;  /* 0x0000001fff077819 */ /* 0x000fc40000011407 */
[----:B---3--:R-:W-:Y:S02]  /*1d10*/  LEA R26, P0, R227, R2, 0x1 ;  /* 0x00000002e31a7211 */ /* 0x008fe400078008ff */
[----:B------:R-:W-:Y:S02]  /*1d20*/  SHF.R.S32.HI R24, RZ, 0x1f, R227 ;  /* 0x0000001fff187819 */ /* 0x000fe400000114e3 */
[----:B------:R-:W-:Y:S02]  /*1d30*/  LOP3.LUT R3, R3, 0xfffffff8, RZ, 0xc0, !PT ;  /* 0xfffffff803037812 */ /* 0x000fe400078ec0ff */
[----:B------:R-:W-:Y:S02]  /*1d40*/  LEA.HI R7, R7, R28, RZ, 0x3 ;  /* 0x0000001c07077211 */ /* 0x000fe400078f18ff */
[----:B--2---:R-:W-:Y:S02]  /*1d50*/  LEA.HI.X R27, R227, R6, R24, 0x1, P0 ;  /* 0x00000006e31b7211 */ /* 0x004fe400000f0c18 */
[----:B------:R-:W-:-:S02]  /*1d60*/  LEA R24, P0, R3, R2, 0x1 ;  /* 0x0000000203187211 */ /* 0x000fc400078008ff */
[----:B------:R-:W-:Y:S02]  /*1d70*/  LOP3.LUT R7, R7, 0xfffffff8, RZ, 0xc0, !PT ;  /* 0xfffffff807077812 */ /* 0x000fe400078ec0ff */
[----:B----4-:R-:W-:Y:S02]  /*1d80*/  LEA.HI.X R25, R3, R6, R31, 0x1, P0 ;  /* 0x0000000603197211 */ /* 0x010fe400000f0c1f */
[----:B------:R-:W-:-:S04]  /*1d90*/  LEA R2, P0, R7, R2, 0x1 ;  /* 0x0000000207027211 */ /* 0x000fc800078008ff */
[----:B-----5:R-:W-:Y:S02]  /*1da0*/  LEA.HI.X R3, R7, R6, R29, 0x1, P0 ;  /* 0x0000000607037211 */ /* 0x020fe400000f0c1d */
[----:B------:R-:W-:-:S13]  /*1db0*/  ISETP.LT.OR P0, PT, R5, 0x21, P3 ;  /* 0x000000210500780c */ /* 0x000fda0001f01670 */
[----:B------:R-:W-:Y:S01]  /*1dc0*/  @!PT LDS RZ, [RZ] ;  /* 0x00000000fffff984 */ /* 0x000fe20000000800 */
[----:B------:R-:W-:Y:S01]  /*1dd0*/  @!PT LDS RZ, [RZ] ;  /* 0x00000000fffff984 */ /* 0x000fe20000000800 */
[----:B------:R-:W-:Y:S01]  /*1de0*/  @!PT LDS RZ, [RZ] ;  /* 0x00000000fffff984 */ /* 0x000fe20000000800 */
[----:B------:R1:W-:Y:S01]  /*1df0*/  LDGSTS.E.BYPASS.LTC128B.128 [R223+0x2080], [R26.64], !P0 ;  /* 0x020800001adf7fae */ /* 0x0003e2000c101d48 */
[----:B------:R-:W-:-:S13]  /*1e00*/  ISETP.LT.OR P0, PT, R5, 0x21, P2 ;  /* 0x000000210500780c */ /* 0x000fda0001701670 */
[----:B------:R1:W-:Y:S01]  /*1e10*/  LDGSTS.E.BYPASS.LTC128B.128 [R223+0x2c80], [R24.64], !P0 ;  /* 0x02c8000018df7fae */ /* 0x0003e2000c101d48 */
[----:B------:R-:W-:-:S13]  /*1e20*/  ISETP.LT.OR P0, PT, R5, 0x21, P1 ;  /* 0x000000210500780c */ /* 0x000fda0000f01670 */
[----:B------:R1:W-:Y:S02]  /*1e30*/  LDGSTS.E.BYPASS.LTC128B.128 [R223+0x3880], [R2.64], !P0 ;  /* 0x0388000002df7fae */ /* 0x0003e4000c101d48 */
.L_x_169:
[----:B-1234-:R-:W-:Y:S05]  /*1e40*/  BSYNC B0 ;  /* 0x0000000000007941 */ /* 0x01efea0003800000 */
.L_x_168:
[----:B------:R-:W2:Y:S01]  /*1e50*/  LDL R242, [R1+0x14] ;  /* 0x0000140001f27983 */ /* 0x000ea20000100800 */
[C---:B------:R-:W-:Y:S02]  /*1e60*/  IADD3 R219, R213.reuse, 0xc00, RZ ;  /* 0x00000c00d5db7810 */ /* 0x040fe40007ffe0ff */
[C---:B------:R-:W-:Y:S01]  /*1e70*/  IADD3 R218, R213.reuse, 0x1000, RZ ;  /* 0x00001000d5da7810 */ /* 0x040fe20007ffe0ff */
[----:B------:R-:W0:Y:S01]  /*1e80*/  LDGDEPBAR ;  /* 0x00000000000079af */ /* 0x000e220000000000 */
[----:B------:R-:W-:Y:S01]  /*1e90*/  WARPSYNC 0xffffffff ;  /* 0xffffffff00007948 */ /* 0x000fe20003800000 */
[----:B------:R-:W-:Y:S01]  /*1ea0*/  HMMA.16816.F32.BF16 R56, R12, R48, RZ ;  /* 0x000000300c38723c */ /* 0x000fe200000418ff */
[C---:B------:R-:W-:Y:S02]  /*1eb0*/  IADD3 R217, R213.reuse, 0x1400, RZ ;  /* 0x00001400d5d97810 */ /* 0x040fe40007ffe0ff */
[C---:B------:R-:W-:Y:S02]  /*1ec0*/  IADD3 R216, R213.reuse, 0x1800, RZ ;  /* 0x00001800d5d87810 */ /* 0x040fe40007ffe0ff */
[----:B------:R-:W-:-:S02]  /*1ed0*/  IADD3 R215, R213, 0x1c00, RZ ;  /* 0x00001c00d5d77810 */ /* 0x000fc40007ffe0ff */
[----:B------:R-:W-:Y:S01]  /*1ee0*/  IADD3 R214, R213, 0x2000, RZ ;  /* 0x00002000d5d67810 */ /* 0x000fe20007ffe0ff */
[C---:B------:R-:W-:Y:S08]  /*1ef0*/  HMMA.16816.F32.BF16 R32, R12.reuse, R40, RZ ;  /* 0x000000280c20723c */ /* 0x040ff000000418ff */
[C---:B------:R-:W-:Y:S08]  /*1f00*/  HMMA.16816.F32.BF16 R24, R12.reuse, R36, RZ ;  /* 0x000000240c18723c */ /* 0x040ff000000418ff */
[C---:B------:R-:W-:Y:S08]  /*1f10*/  HMMA.16816.F32.BF16 R52, R12.reuse, R50, RZ ;  /* 0x000000320c34723c */ /* 0x040ff000000418ff */
[C---:B------:R-:W-:Y:S08]  /*1f20*/  HMMA.16816.F32.BF16 R28, R12.reuse, R42, RZ ;  /* 0x0000002a0c1c723c */ /* 0x040ff000000418ff */
[----:B------:R-:W-:Y:S08]  /*1f30*/  HMMA.16816.F32.BF16 R12, R12, R38, RZ ;  /* 0x000000260c0c723c */ /* 0x000ff000000418ff */
[C---:B------:R-:W-:Y:S08]  /*1f40*/  HMMA.16816.F32.BF16 R60, R16.reuse, R48, RZ ;  /* 0x00000030103c723c */ /* 0x040ff000000418ff */
[C---:B------:R-:W-:Y:S08]  /*1f50*/  HMMA.16816.F32.BF16 R92, R16.reuse, R50, RZ ;  /* 0x00000032105c723c */ /* 0x040ff000000418ff */
[C---:B------:R-:W-:Y:S08]  /*1f60*/  HMMA.16816.F32.BF16 R72, R16.reuse, R40, RZ ;  /* 0x000000281048723c */ /* 0x040ff000000418ff */
[C---:B------:R-:W-:Y:S08]  /*1f70*/  HMMA.16816.F32.BF16 R88, R16.reuse, R36, RZ ;  /* 0x000000241058723c */ /* 0x040ff000000418ff */
[C---:B------:R-:W-:Y:S08]  /*1f80*/  HMMA.16816.F32.BF16 R40, R16.reuse, R42, RZ ;  /* 0x0000002a1028723c */ /* 0x040ff000000418ff */
[----:B------:R-:W-:Y:S01]  /*1f90*/  HMMA.16816.F32.BF16 R100, R16, R38, RZ ;  /* 0x000000261064723c */ /* 0x000fe200000418ff */
[----:B------:R-:W-:Y:S04]  /*1fa0*/  LDSM.16.M88.4 R36, [R208+0x4880] ;  /* 0x00488000d024783b */ /* 0x000fe80000000200 */
[----:B------:R-:W-:Y:S03]  /*1fb0*/  LDSM.16.M88.4 R16, [R208+0x5080] ;  /* 0x00508000d010783b */ /* 0x000fe60000000200 */
[C---:B------:R-:W-:Y:S01]  /*1fc0*/  HMMA.16816.F32.BF16 R116, R8.reuse, R64, R56 ;  /* 0x000000400874723c */ /* 0x040fe20000041838 */
[----:B------:R-:W-:Y:S07]  /*1fd0*/  LDSM.16.M88.4 R56, [R213+0x1000] ;  /* 0x00100000d538783b */ /* 0x000fee0000000200 */
[C---:B------:R-:W-:Y:S01]  /*1fe0*/  HMMA.16816.F32.BF16 R112, R8.reuse, R76, R32 ;  /* 0x0000004c0870723c */ /* 0x040fe20000041820 */
[----:B------:R-:W-:Y:S07]  /*1ff0*/  LDSM.16.M88.4 R32, [R208+0x4c80] ;  /* 0x004c8000d020783b */ /* 0x000fee0000000200 */
[C---:B------:R-:W-:Y:S01]  /*2000*/  HMMA.16816.F32.BF16 R108, R8.reuse, R80, R24 ;  /* 0x00000050086c723c */ /* 0x040fe20000041818 */
[----:B------:R-:W-:Y:S07]  /*2010*/  LDSM.16.M88.4 R24, [R212+0x9080] ;  /* 0x00908000d418783b */ /* 0x000fee0000000200 */
[C---:B------:R-:W-:Y:S08]  /*2020*/  HMMA.16816.F32.BF16 R104, R8.reuse, R66, R52 ;  /* 0x000000420868723c */ /* 0x040ff00000041834 */
[C---:B------:R-:W-:Y:S01]  /*2030*/  HMMA.16816.F32.BF16 R96, R8.reuse, R78, R28 ;  /* 0x0000004e0860723c */ /* 0x040fe2000004181c */
[----:B------:R-:W-:Y:S07]  /*2040*/  LDSM.16.M88.4 R28, [R212+0x8080] ;  /* 0x00808000d41c783b */ /* 0x000fee0000000200 */
[----:B------:R-:W-:Y:S01]  /*2050*/  HMMA.16816.F32.BF16 R84, R8, R82, R12 ;  /* 0x000000520854723c */ /* 0x000fe2000004180c */
[----:B------:R-:W1:Y:S04]  /*2060*/  LDSM.16.M88.4 R8, [R211+0x9080] ;  /* 0x00908000d308783b */ /* 0x000e680000000200 */
[----:B------:R-:W3:Y:S03]  /*2070*/  LDSM.16.M88.4 R12, [R211+0x8080] ;  /* 0x00808000d30c783b */ /* 0x000ee60000000200 */
[C---:B------:R-:W-:Y:S01]  /*2080*/  HMMA.16816.F32.BF16 R68, R20.reuse, R64, R60 ;  /* 0x000000401444723c */ /* 0x040fe2000004183c */
[----:B------:R-:W4:Y:S07]  /*2090*/  LDSM.16.M88.4 R60, [R213+0xc00] ;  /* 0x000c0000d53c783b */ /* 0x000f2e0000000200 */
[C---:B------:R-:W-:Y:S01]  /*20a0*/  HMMA.16816.F32.BF16 R52, R20.reuse, R66, R92 ;  /* 0x000000421434723c */ /* 0x040fe2000004185c */
[----:B------:R-:W5:Y:S07]  /*20b0*/  LDSM.16.M88.4 R64, [R213+0x1400] ;  /* 0x00140000d540783b */ /* 0x000f6e0000000200 */
[C---:B------:R-:W-:Y:S08]  /*20c0*/  HMMA.16816.F32.BF16 R48, R20.reuse, R76, R72 ;  /* 0x0000004c1430723c */ /* 0x040ff00000041848 */
[C---:B------:R-:W-:Y:S08]  /*20d0*/  HMMA.16816.F32.BF16 R72, R20.reuse, R80, R88 ;  /* 0x000000501448723c */ /* 0x040ff00000041858 */
[C---:B------:R-:W-:Y:S08]  /*20e0*/  HMMA.16816.F32.BF16 R40, R20.reuse, R78, R40 ;  /* 0x0000004e1428723c */ /* 0x040ff00000041828 */
[----:B------:R-:W-:Y:S08]  /*20f0*/  HMMA.16816.F32.BF16 R20, R20, R82, R100 ;  /* 0x000000521414723c */ /* 0x000ff00000041864 */
[C---:B-1----:R-:W-:Y:S08]  /*2100*/  HMMA.16816.F32.BF16 R112, R8.reuse, R32, R112 ;  /* 0x000000200870723c */ /* 0x042ff00000041870 */
[C---:B------:R-:W-:Y:S08]  /*2110*/  HMMA.16816.F32.BF16 R104, R8.reuse, R38, R104 ;  /* 0x000000260868723c */ /* 0x040ff00000041868 */
[C---:B------:R-:W-:Y:S08]  /*2120*/  HMMA.16816.F32.BF16 R88, R8.reuse, R36, R116 ;  /* 0x000000240858723c */ /* 0x040ff00000041874 */
[C---:B------:R-:W-:Y:S08]  /*2130*/  HMMA.16816.F32.BF16 R108, R8.reuse, R16, R108 ;  /* 0x00000010086c723c */ /* 0x040ff0000004186c */
[----:B------:R-:W-:Y:S08]  /*2140*/  HMMA.16816.F32.BF16 R96, R8, R34, R96 ;  /* 0x000000220860723c */ /* 0x000ff00000041860 */
[C---:B---3--:R-:W-:Y:S08]  /*2150*/  HMMA.16816.F32.BF16 R80, R12.reuse, R36, R68 ;  /* 0x000000240c50723c */ /* 0x048ff00000041844 */
[----:B------:R-:W-:Y:S01]  /*2160*/  HMMA.16816.F32.BF16 R76, R12, R38, R52 ;  /* 0x000000260c4c723c */ /* 0x000fe20000041834 */
[----:B------:R-:W-:Y:S07]  /*2170*/  LDSM.16.M88.4 R52, [R208+0x5480] ;  /* 0x00548000d034783b */ /* 0x000fee0000000200 */
[----:B------:R-:W-:Y:S08]  /*2180*/  HMMA.16816.F32.BF16 R84, R8, R18, R84 ;  /* 0x000000120854723c */ /* 0x000ff00000041854 */
[C---:B------:R-:W-:Y:S01]  /*2190*/  HMMA.16816.F32.BF16 R36, R12.reuse, R32, R48 ;  /* 0x000000200c24723c */ /* 0x040fe20000041830 */
[----:B------:R-:W-:Y:S07]  /*21a0*/  LDSM.16.M88.4 R48, [R208+0x5880] ;  /* 0x00588000d030783b */ /* 0x000fee0000000200 */
[C---:B------:R-:W-:Y:S01]  /*21b0*/  HMMA.16816.F32.BF16 R32, R12.reuse, R34, R40 ;  /* 0x000000220c20723c */ /* 0x040fe20000041828 */
[----:B------:R-:W-:Y:S07]  /*21c0*/  LDSM.16.M88.4 R40, [R208+0x5c80] ;  /* 0x005c8000d028783b */ /* 0x000fee0000000200 */
[C---:B------:R-:W-:Y:S08]  /*21d0*/  HMMA.16816.F32.BF16 R8, R12.reuse, R16, R72 ;  /* 0x000000100c08723c */ /* 0x040ff00000041848 */
[----:B------:R-:W-:Y:S01]  /*21e0*/  HMMA.16816.F32.BF16 R12, R12, R18, R20 ;  /* 0x000000120c0c723c */ /* 0x000fe20000041814 */
[----:B------:R-:W1:Y:S04]  /*21f0*/  LDSM.16.M88.4 R16, [R211+0xb080] ;  /* 0x00b08000d310783b */ /* 0x000e680000000200 */
[----:B------:R-:W3:Y:S03]  /*2200*/  LDSM.16.M88.4 R20, [R211+0xa080] ;  /* 0x00a08000d314783b */ /* 0x000ee60000000200 */
[----:B----4-:R-:W-:Y:S01]  /*2210*/  HMMA.16816.F32.BF16 R68, R24, R62, R104 ;  /* 0x0000003e1844723c */ /* 0x010fe20000041868 */
[----:B--2---:R-:W-:-:S07]  /*2220*/  ISETP.GT.AND P0, PT, R125, R242, PT ;  /* 0x000000f27d00720c */ /* 0x004fce0003f04270 */
[C---:B------:R-:W-:Y:S08]  /*2230*/  HMMA.16816.F32.BF16 R116, R24.reuse, R56, R112 ;  /* 0x000000381874723c */ /* 0x040ff00000041870 */
[C---:B------:R-:W-:Y:S08]  /*2240*/  HMMA.16816.F32.BF16 R72, R24.reuse, R60, R88 ;  /* 0x0000003c1848723c */ /* 0x040ff00000041858 */
[C---:B------:R-:W-:Y:S08]  /*2250*/  HMMA.16816.F32.BF16 R112, R24.reuse, R58, R96 ;  /* 0x0000003a1870723c */ /* 0x040ff00000041860 */
[----:B-----5:R-:W-:Y:S08]  /*2260*/  HMMA.16816.F32.BF16 R120, R24, R64, R108 ;  /* 0x000000401878723c */ /* 0x020ff0000004186c */
[----:B------:R-:W-:Y:S08]  /*2270*/  HMMA.16816.F32.BF16 R104, R28, R60, R80 ;  /* 0x0000003c1c68723c */ /* 0x000ff00000041850 */
[----:B------:R-:W-:Y:S01]  /*2280*/  HMMA.16816.F32.BF16 R108, R24, R66, R84 ;  /* 0x00000042186c723c */ /* 0x000fe20000041854 */
[----:B------:R-:W-:Y:S07]  /*2290*/  LDSM.16.M88.4 R24, [R213+0x2000] ;  /* 0x00200000d518783b */ /* 0x000fee0000000200 */
[C---:B------:R-:W-:Y:S08]  /*22a0*/  HMMA.16816.F32.BF16 R100, R28.reuse, R62, R76 ;  /* 0x0000003e1c64723c */ /* 0x040ff0000004184c */
[C---:B------:R-:W-:Y:S01]  /*22b0*/  HMMA.16816.F32.BF16 R96, R28.reuse, R56, R36 ;  /* 0x000000381c60723c */ /* 0x040fe20000041824 */
[----:B------:R-:W-:Y:S07]  /*22c0*/  LDSM.16.M88.4 R36, [R213+0x1800] ;  /* 0x00180000d524783b */ /* 0x000fee0000000200 */
[C---:B------:R-:W-:Y:S01]  /*22d0*/  HMMA.16816.F32.BF16 R92, R28.reuse, R58, R32 ;  /* 0x0000003a1c5c723c */ /* 0x040fe20000041820 */
[----:B------:R-:W-:Y:S07]  /*22e0*/  LDSM.16.M88.4 R32, [R213+0x1c00] ;  /* 0x001c0000d520783b */ /* 0x000fee0000000200 */
[C---:B------:R-:W-:Y:S01]  /*22f0*/  HMMA.16816.F32.BF16 R88, R28.reuse, R64, R8 ;  /* 0x000000401c58723c */ /* 0x040fe20000041808 */
[----:B------:R-:W2:Y:S07]  /*2300*/  LDSM.16.M88.4 R8, [R212+0xb080] ;  /* 0x00b08000d408783b */ /* 0x000eae0000000200 */
[----:B------:R-:W-:Y:S01]  /*2310*/  HMMA.16816.F32.BF16 R84, R28, R66, R12 ;  /* 0x000000421c54723c */ /* 0x000fe2000004180c */
[----:B------:R-:W4:Y:S01]  /*2320*/  LDSM.16.M88.4 R12, [R212+0xa080] ;  /* 0x00a08000d40c783b */ /* 0x000f220000000200 */
[----:B------:R-:W-:-:S06]  /*2330*/  DEPBAR.LE SB0, 0x0 ;  /* 0x000080000000791a */ /* 0x000fcc0000000000 */
[C---:B-1----:R-:W-:Y:S08]  /*2340*/  HMMA.16816.F32.BF16 R80, R16.reuse, R52, R72 ;  /* 0x000000341050723c */ /* 0x042ff00000041848 */
[----:B------:R-:W-:Y:S08]  /*2350*/  HMMA.16816.F32.BF16 R76, R16, R54, R68 ;  /* 0x00000036104c723c */ /* 0x000ff00000041844 */
[----:B---3--:R-:W-:Y:S08]  /*2360*/  HMMA.16816.F32.BF16 R56, R20, R52, R104 ;  /* 0x000000341438723c */ /* 0x008ff00000041868 */
[C---:B------:R-:W-:Y:S08]  /*2370*/  HMMA.16816.F32.BF16 R72, R16.reuse, R48, R116 ;  /* 0x000000301048723c */ /* 0x040ff00000041874 */
[C---:B------:R-:W-:Y:S08]  /*2380*/  HMMA.16816.F32.BF16 R68, R16.reuse, R50, R112 ;  /* 0x000000321044723c */ /* 0x040ff00000041870 */
[C---:B------:R-:W-:Y:S08]  /*2390*/  HMMA.16816.F32.BF16 R64, R16.reuse, R40, R120 ;  /* 0x000000281040723c */ /* 0x040ff00000041878 */
[----:B------:R-:W-:Y:S08]  /*23a0*/  HMMA.16816.F32.BF16 R60, R16, R42, R108 ;  /* 0x0000002a103c723c */ /* 0x000ff0000004186c */
[C---:B------:R-:W-:Y:S08]  /*23b0*/  HMMA.16816.F32.BF16 R52, R20.reuse, R54, R100 ;  /* 0x000000361434723c */ /* 0x040ff00000041864 */
[C---:B------:R-:W-:Y:S08]  /*23c0*/  HMMA.16816.F32.BF16 R28, R20.reuse, R48, R96 ;  /* 0x00000030141c723c */ /* 0x040ff00000041860 */
[C---:B------:R-:W-:Y:S08]  /*23d0*/  HMMA.16816.F32.BF16 R48, R20.reuse, R50, R92 ;  /* 0x000000321430723c */ /* 0x040ff0000004185c */
[C---:B------:R-:W-:Y:S08]  /*23e0*/  HMMA.16816.F32.BF16 R16, R20.reuse, R40, R88 ;  /* 0x000000281410723c */ /* 0x040ff00000041858 */
[----:B------:R-:W-:Y:S08]  /*23f0*/  HMMA.16816.F32.BF16 R20, R20, R42, R84 ;  /* 0x0000002a1414723c */ /* 0x000ff00000041854 */
[C---:B--2---:R-:W-:Y:S08]  /*2400*/  HMMA.16816.F32.BF16 R88, R8.reuse, R36, R80 ;  /* 0x000000240858723c */ /* 0x044ff00000041850 */
[C---:B------:R-:W-:Y:S08]  /*2410*/  HMMA.16816.F32.BF16 R76, R8.reuse, R38, R76 ;  /* 0x00000026084c723c */ /* 0x040ff0000004184c */
[----:B------:R-:W-:Y:S08]  /*2420*/  HMMA.16816.F32.BF16 R84, R8, R32, R72 ;  /* 0x000000200854723c */ /* 0x000ff00000041848 */
[C---:B----4-:R-:W-:Y:S08]  /*2430*/  HMMA.16816.F32.BF16 R56, R12.reuse, R36, R56 ;  /* 0x000000240c38723c */ /* 0x050ff00000041838 */
[----:B------:R-:W-:Y:S08]  /*2440*/  HMMA.16816.F32.BF16 R52, R12, R38, R52 ;  /* 0x000000260c34723c */ /* 0x000ff00000041834 */
[----:B------:R-:W-:Y:S08]  /*2450*/  HMMA.16816.F32.BF16 R72, R8, R34, R68 ;  /* 0x000000220848723c */ /* 0x000ff00000041844 */
[C---:B------:R-:W-:Y:S08]  /*2460*/  HMMA.16816.F32.BF16 R36, R12.reuse, R32, R28 ;  /* 0x000000200c24723c */ /* 0x040ff0000004181c */
[----:B------:R-:W-:Y:S08]  /*2470*/  HMMA.16816.F32.BF16 R48, R12, R34, R48 ;  /* 0x000000220c30723c */ /* 0x000ff00000041830 */
[C---:B------:R-:W-:Y:S08]  /*2480*/  HMMA.16816.F32.BF16 R64, R8.reuse, R24, R64 ;  /* 0x000000180840723c */ /* 0x040ff00000041840 */
[----:B------:R-:W-:Y:S08]  /*2490*/  HMMA.16816.F32.BF16 R60, R8, R26, R60 ;  /* 0x0000001a083c723c */ /* 0x000ff0000004183c */
[C---:B------:R-:W-:Y:S08]  /*24a0*/  HMMA.16816.F32.BF16 R32, R12.reuse, R24, R16 ;  /* 0x000000180c20723c */ /* 0x040ff00000041810 */
[----:B------:R-:W-:Y:S01]  /*24b0*/  HMMA.16816.F32.BF16 R28, R12, R26, R20 ;  /* 0x0000001a0c1c723c */ /* 0x000fe20000041814 */
[----:B------:R-:W-:Y:S06]  /*24c0*/  BAR.SYNC.DEFER_BLOCKING 0x0 ;  /* 0x0000000000007b1d */ /* 0x000fec0000010000 */
[----:B------:R-:W-:Y:S05]  /*24d0*/  @!P0 BRA `(.L_x_171) ;  /* 0x0000056000008947 */ /* 0x000fea0003800000 */
[----:B------:R-:W2:Y:S04]  /*24e0*/  LDL R3, [R1+0x28] ;  /* 0x0000280001037983 */ /* 0x000ea80000100800 */
[----:B------:R-:W3:Y:S04]  /*24f0*/  LDL R2, [R1+0x2c] ;  /* 0x00002c0001027983 */ /* 0x000ee80000100800 */
[----:B------:R-:W1:Y:S01]  /*2500*/  S2R R7, SR_TID.X ;  /* 0x0000000000077919 */ /* 0x000e620000002100 */
[----:B--2---:R-:W-:-:S03]  /*2510*/  IMAD.MOV.U32 R5, RZ, RZ, R3 ;  /* 0x000000ffff057224 */ /* 0x004fc600078e0003 */
[----:B------:R-:W2:Y:S01]  /*2520*/  LDL R3, [R1+0x24] ;  /* 0x0000240001037983 */ /* 0x000ea20000100800 */
[----:B-1----:R-:W-:Y:S01]  /*2530*/  SHF.R.S32.HI R6, RZ, 0x1f, R7 ;  /* 0x0000001fff067819 */ /* 0x002fe20000011407 */
[----:B------:R-:W-:Y:S02]  /*2540*/  IMAD.MOV.U32 R129, RZ, RZ, R5 ;  /* 0x000000ffff817224 */ /* 0x000fe400078e0005 */
[----:B---3--:R-:W-:Y:S01]  /*2550*/  IMAD.MOV.U32 R132, RZ, RZ, R2 ;  /* 0x000000ffff847224 */ /* 0x008fe200078e0002 */
[----:B------:R-:W-:Y:S01]  /*2560*/  LEA.HI R6, R6, R7, RZ, 0x2 ;  /* 0x0000000706067211 */ /* 0x000fe200078f10ff */
[----:B------:R-:W-:Y:S02]  /*2570*/  IMAD.MOV.U32 R7, RZ, RZ, c[0x0][0x2b8] ;  /* 0x0000ae00ff077624 */ /* 0x000fe400078e00ff */
[----:B------:R-:W-:Y:S01]  /*2580*/  IMAD.MOV.U32 R222, RZ, RZ, RZ ;  /* 0x000000ffffde7224 */ /* 0x000fe200078e00ff */
[----:B------:R-:W-:Y:S02]  /*2590*/  SHF.R.S32.HI R6, RZ, 0x2, R6 ;  /* 0x00000002ff067819 */ /* 0x000fe40000011406 */
[----:B------:R-:W-:-:S03]  /*25a0*/  ISETP.NE.AND P2, PT, R7, 0x1, PT ;  /* 0x000000010700780c */ /* 0x000fc60003f45270 */
[----:B------:R-:W-:-:S05]  /*25b0*/  IMAD R6, R45, 0x20, R6 ;  /* 0x000000202d067824 */ /* 0x000fca00078e0206 */
[C---:B------:R-:W-:Y:S02]  /*25c0*/  ISETP.GT.AND P1, PT, R6.reuse, 0x2f, PT ;  /* 0x0000002f0600780c */ /* 0x040fe40003f24270 */
[----:B--2---:R-:W-:-:S04]  /*25d0*/  IADD3 R3, R6, R47, R3 ;  /* 0x0000002f06037210 */ /* 0x004fc80007ffe003 */
[----:B------:R-:W-:-:S05]  /*25e0*/  IADD3 R3, R3, -0x30, RZ ;  /* 0xffffffd003037810 */ /* 0x000fca0007ffe0ff */
[----:B------:R-:W-:-:S04]  /*25f0*/  @P2 IMAD.HI.U32 R5, R3, c[0x0][0x2bc], RZ ;  /* 0x0000af0003052a27 */ /* 0x000fc800078e00ff */
[----:B------:R-:W-:Y:S01]  /*2600*/  IMAD.MOV.U32 R2, RZ, RZ, R3 ;  /* 0x000000ffff027224 */ /* 0x000fe200078e0003 */
[----:B------:R-:W-:-:S04]  /*2610*/  @P2 SHF.R.U32.HI R2, RZ, c[0x0][0x2c0], R5 ;  /* 0x0000b000ff022a19 */ /* 0x000fc80000011605 */
[----:B------:R-:W-:-:S04]  /*2620*/  @!P1 IADD3 R5, P0, R2, UR12, RZ ;  /* 0x0000000c02059c10 */ /* 0x000fc8000ff1e0ff */
[----:B------:R-:W-:Y:S02]  /*2630*/  @!P1 LEA.HI.X.SX32 R7, R2, UR10, 0x1, P0 ;  /* 0x0000000a02079c11 */ /* 0x000fe400080f0eff */
[----:B------:R-:W-:-:S04]  /*2640*/  @!P1 LEA R6, P0, R5, c[0x0][0x2a0], 0x2 ;  /* 0x0000a80005069a11 */ /* 0x000fc800078010ff */
[----:B------:R-:W-:-:S05]  /*2650*/  @!P1 LEA.HI.X R7, R5, c[0x0][0x2a4], R7, 0x2, P0 ;  /* 0x0000a90005079a11 */ /* 0x000fca00000f1407 */
[----:B------:R1:W2:Y:S01]  /*2660*/  @!P1 LDG.E R222, [R6.64] ;  /* 0x0000000806de9981 */ /* 0x0002a2000c1e1900 */
[----:B------:R-:W-:Y:S01]  /*2670*/  IMAD.MOV R2, RZ, RZ, -R2 ;  /* 0x000000ffff027224 */ /* 0x000fe200078e0a02 */
[C---:B------:R-:W-:Y:S02]  /*2680*/  IADD3 R130, R227.reuse, 0x20, RZ ;  /* 0x00000020e3827810 */ /* 0x040fe40007ffe0ff */
[----:B------:R-:W3:Y:S01]  /*2690*/  S2R R127, SR_TID.X ;  /* 0x00000000007f7919 */ /* 0x000ee20000002100 */
[----:B------:R-:W-:Y:S01]  /*26a0*/  IMAD R225, R2, c[0x0][0x2b8], R3 ;  /* 0x0000ae0002e17a24 */ /* 0x000fe200078e0203 */
[----:B------:R-:W-:Y:S02]  /*26b0*/  IADD3 R131, R227, 0x20, RZ ;  /* 0x00000020e3837810 */ /* 0x000fe40007ffe0ff */
[----:B------:R-:W-:Y:S02]  /*26c0*/  SHF.R.S32.HI R130, RZ, 0x1f, R130 ;  /* 0x0000001fff827819 */ /* 0x000fe40000011482 */
[----:B------:R-:W-:-:S02]  /*26d0*/  SHF.R.S32.HI R2, RZ, 0x1f, R225 ;  /* 0x0000001fff027819 */ /* 0x000fc400000114e1 */
[----:B------:R-:W-:Y:S02]  /*26e0*/  LEA.HI R130, R130, R131, RZ, 0x3 ;  /* 0x0000008382827211 */ /* 0x000fe400078f18ff */
[----:B------:R-:W-:Y:S01]  /*26f0*/  IADD3 R128, R227, 0x40, RZ ;  /* 0x00000040e3807810 */ /* 0x000fe20007ffe0ff */
[----:B------:R-:W-:Y:S01]  /*2700*/  IMAD R5, R2, c[0x0][0x1e0], RZ ;  /* 0x0000780002057a24 */ /* 0x000fe200078e02ff */
[----:B------:R-:W-:Y:S01]  /*2710*/  SHF.R.S32.HI R133, RZ, 0x1f, R227 ;  /* 0x0000001fff857819 */ /* 0x000fe200000114e3 */
[----:B------:R-:W-:Y:S01]  /*2720*/  IMAD.WIDE.U32 R2, R225, c[0x0][0x1e0], RZ ;  /* 0x00007800e1027a25 */ /* 0x000fe200078e00ff */
[----:B------:R-:W-:Y:S02]  /*2730*/  LOP3.LUT R130, R130, 0xfffffff8, RZ, 0xc0, !PT ;  /* 0xfffffff882827812 */ /* 0x000fe400078ec0ff */
[----:B------:R-:W-:Y:S01]  /*2740*/  IADD3 R17, R227, 0x20, RZ ;  /* 0x00000020e3117810 */ /* 0x000fe20007ffe0ff */
[----:B------:R-:W-:Y:S01]  /*2750*/  IMAD R5, R225, c[0x0][0x1e4], R5 ;  /* 0x00007900e1057a24 */ /* 0x000fe200078e0205 */
[----:B------:R-:W-:-:S02]  /*2760*/  IADD3 R16, R227, 0x40, RZ ;  /* 0x00000040e3107810 */ /* 0x000fc40007ffe0ff */
[----:B------:R-:W-:Y:S01]  /*2770*/  ISETP.GE.AND P5, PT, R227, c[0x0][0x1d4], PT ;  /* 0x00007500e3007a0c */ /* 0x000fe20003fa6270 */
[----:B------:R-:W-:Y:S01]  /*2780*/  IMAD.IADD R3, R3, 0x1, R5 ;  /* 0x0000000103037824 */ /* 0x000fe200078e0205 */
[----:B------:R-:W-:Y:S02]  /*2790*/  ISETP.GE.AND P4, PT, R17, c[0x0][0x1d4], PT ;  /* 0x0000750011007a0c */ /* 0x000fe40003f86270 */
[----:B---3--:R-:W-:Y:S02]  /*27a0*/  SHF.R.S32.HI R8, RZ, 0x1f, R127 ;  /* 0x0000001fff087819 */ /* 0x008fe4000001147f */
[----:B------:R-:W-:Y:S02]  /*27b0*/  ISETP.GE.AND P3, PT, R16, c[0x0][0x1d4], PT ;  /* 0x0000750010007a0c */ /* 0x000fe40003f66270 */
[----:B------:R-:W-:Y:S02]  /*27c0*/  LEA.HI R8, R8, R127, RZ, 0x2 ;  /* 0x0000007f08087211 */ /* 0x000fe400078f10ff */
[----:B------:R-:W-:-:S02]  /*27d0*/  IADD3 R127, R227, 0x40, RZ ;  /* 0x00000040e37f7810 */ /* 0x000fc40007ffe0ff */
[----:B------:R-:W-:Y:S02]  /*27e0*/  SHF.R.S32.HI R8, RZ, 0x2, R8 ;  /* 0x00000002ff087819 */ /* 0x000fe40000011408 */
[----:B------:R-:W-:Y:S02]  /*27f0*/  SHF.R.S32.HI R127, RZ, 0x1f, R127 ;  /* 0x0000001fff7f7819 */ /* 0x000fe4000001147f */
[----:B-1----:R-:W-:Y:S02]  /*2800*/  IADD3 R7, -R8, 0x30, RZ ;  /* 0x0000003008077810 */ /* 0x002fe40007ffe1ff */
[----:B------:R-:W-:Y:S02]  /*2810*/  LEA.HI R127, R127, R128, RZ, 0x3 ;  /* 0x000000807f7f7211 */ /* 0x000fe400078f18ff */
[----:B------:R-:W-:Y:S02]  /*2820*/  ISETP.GE.AND P1, PT, R7, 0x1, PT ;  /* 0x000000010700780c */ /* 0x000fe40003f26270 */
[----:B------:R-:W-:-:S02]  /*2830*/  LOP3.LUT R127, R127, 0xfffffff8, RZ, 0xc0, !PT ;  /* 0xfffffff87f7f7812 */ /* 0x000fc400078ec0ff */
[----:B--2---:R-:W-:Y:S01]  /*2840*/  SHF.R.S32.HI R5, RZ, 0x1f, R222 ;  /* 0x0000001fff057819 */ /* 0x004fe200000114de */
[----:B------:R-:W-:-:S04]  /*2850*/  IMAD.WIDE.U32 R2, R222, c[0x0][0x1f0], R2 ;  /* 0x00007c00de027a25 */ /* 0x000fc800078e0002 */
[----:B------:R-:W-:Y:S01]  /*2860*/  IMAD R5, R5, c[0x0][0x1f0], RZ ;  /* 0x00007c0005057a24 */ /* 0x000fe200078e02ff */
[----:B------:R-:W-:-:S03]  /*2870*/  IADD3 R2, P0, R2, UR16, RZ ;  /* 0x0000001002027c10 */ /* 0x000fc6000ff1e0ff */
[----:B------:R-:W-:-:S05]  /*2880*/  IMAD R5, R222, c[0x0][0x1f4], R5 ;  /* 0x00007d00de057a24 */ /* 0x000fca00078e0205 */
[----:B------:R-:W-:Y:S02]  /*2890*/  IADD3.X R3, R3, UR14, R5, P0, !PT ;  /* 0x0000000e03037c10 */ /* 0x000fe400087fe405 */
[----:B------:R-:W-:-:S04]  /*28a0*/  LEA R6, P0, R2, c[0x0][0x1c8], 0x1 ;  /* 0x0000720002067a11 */ /* 0x000fc800078008ff */
[----:B------:R-:W-:Y:S02]  /*28b0*/  LEA.HI.X R5, R2, c[0x0][0x1cc], R3, 0x1, P0 ;  /* 0x0000730002057a11 */ /* 0x000fe400000f0c03 */
[----:B------:R-:W1:Y:S04]  /*28c0*/  SHFL.IDX PT, R2, R6, RZ, 0x1c1f ;  /* 0x001c1fff06027589 */ /* 0x000e6800000e0000 */
[----:B------:R-:W2:Y:S01]  /*28d0*/  SHFL.IDX PT, R3, R5, RZ, 0x1c1f ;  /* 0x001c1fff05037589 */ /* 0x000ea200000e0000 */
[----:B-1----:R-:W-:-:S04]  /*28e0*/  @P1 LEA R14, P0, R227, R2, 0x1 ;  /* 0x00000002e30e1211 */ /* 0x002fc800078008ff */
[----:B--2---:R-:W-:Y:S02]  /*28f0*/  @P1 LEA.HI.X R15, R227, R3, R133, 0x1, P0 ;  /* 0x00000003e30f1211 */ /* 0x004fe400000f0c85 */
[----:B------:R-:W-:-:S03]  /*2900*/  @P1 LEA R12, P0, R130, R2, 0x1 ;  /* 0x00000002820c1211 */ /* 0x000fc600078008ff */
[----:B------:R-:W-:Y:S01]  /*2910*/  @!PT LDS RZ, [RZ] ;  /* 0x00000000fffff984 */ /* 0x000fe20000000800 */
[----:B------:R1:W-:Y:S01]  /*2920*/  @P1 LDGSTS.E.BYPASS.LTC128B.128 [R223+0x3c80], [R14.64], !P5 ;  /* 0x03c800000edf1fae */ /* 0x0003e2000e901d48 */
[-C--:B------:R-:W-:Y:S02]  /*2930*/  @P1 LEA.HI.X R13, R130, R3.reuse, R132, 0x1, P0 ;  /* 0x00000003820d1211 */ /* 0x080fe400000f0c84 */
[C---:B------:R-:W-:Y:S02]  /*2940*/  @P1 LEA R10, P0, R127.reuse, R2, 0x1 ;  /* 0x000000027f0a1211 */ /* 0x040fe400078008ff */
[----:B------:R-:W2:Y:S02]  /*2950*/  SHFL.IDX PT, R2, R6, 0x1, 0x1c1f ;  /* 0x003c1f0006027f89 */ /* 0x000ea400000e0000 */
[----:B------:R-:W-:Y:S02]  /*2960*/  @P1 LEA.HI.X R11, R127, R3, R129, 0x1, P0 ;  /* 0x000000037f0b1211 */ /* 0x000fe400000f0c81 */
[----:B------:R-:W3:Y:S01]  /*2970*/  SHFL.IDX PT, R3, R5, 0x1, 0x1c1f ;  /* 0x003c1f0005037f89 */ /* 0x000ee200000e0000 */
[----:B------:R-:W-:-:S03]  /*2980*/  ISETP.GE.AND P0, PT, R7, 0x21, PT ;  /* 0x000000210700780c */ /* 0x000fc60003f06270 */
[----:B------:R1:W-:Y:S04]  /*2990*/  @P1 LDGSTS.E.BYPASS.LTC128B.128 [R223+0x4880], [R12.64], !P4 ;  /* 0x048800000cdf1fae */ /* 0x0003e8000e101d48 */
[----:B------:R1:W-:Y:S06]  /*29a0*/  @P1 LDGSTS.E.BYPASS.LTC128B.128 [R223+0x5480], [R10.64], !P3 ;  /* 0x054800000adf1fae */ /* 0x0003ec000d901d48 */
[----:B--2---:R-:W-:-:S04]  /*29b0*/  @P0 LEA R8, P2, R227, R2, 0x1 ;  /* 0x00000002e3080211 */ /* 0x004fc800078408ff */
[----:B---3--:R-:W-:Y:S02]  /*29c0*/  @P0 LEA.HI.X R9, R227, R3, R133, 0x1, P2 ;  /* 0x00000003e3090211 */ /* 0x008fe400010f0c85 */
[----:B------:R-:W-:-:S03]  /*29d0*/  @P0 LEA R6, P2, R130, R2, 0x1 ;  /* 0x0000000282060211 */ /* 0x000fc600078408ff */
[----:B------:R1:W-:Y:S01]  /*29e0*/  @P0 LDGSTS.E.BYPASS.LTC128B.128 [R223+0x4480], [R8.64], !P5 ;  /* 0x0448000008df0fae */ /* 0x0003e2000e901d48 */
[----:B------:R-:W-:Y:S02]  /*29f0*/  @P0 LEA.HI.X R7, R130, R3, R132, 0x1, P2 ;  /* 0x0000000382070211 */ /* 0x000fe400010f0c84 */
[----:B------:R-:W-:-:S03]  /*2a00*/  @P0 LEA R2, P2, R127, R2, 0x1 ;  /* 0x000000027f020211 */ /* 0x000fc600078408ff */
[----:B------:R1:W-:Y:S01]  /*2a10*/  @P0 LDGSTS.E.BYPASS.LTC128B.128 [R223+0x5080], [R6.64], !P4 ;  /* 0x0508000006df0fae */ /* 0x0003e2000e101d48 */
[----:B------:R-:W-:-:S05]  /*2a20*/  @P0 LEA.HI.X R3, R127, R3, R129, 0x1, P2 ;  /* 0x000000037f030211 */ /* 0x000fca00010f0c81 */
[----:B------:R1:W-:Y:S04]  /*2a30*/  @P0 LDGSTS.E.BYPASS.LTC128B.128 [R223+0x5c80], [R2.64], !P3 ;  /* 0x05c8000002df0fae */ /* 0x0003e8000d901d48 */
.L_x_171:
[----:B-1----:R-:W1:Y:S01]  /*2a40*/  S2R R6, SR_TID.X ;  /* 0x0000000000067919 */ /* 0x002e620000002100 */
[----:B------:R-:W-:Y:S01]  /*2a50*/  FMUL.FTZ R2, R56, c[0x0][0x320] ;  /* 0x0000c80038027a20 */ /* 0x000fe20000410000 */
[----:B------:R-:W-:Y:S01]  /*2a60*/  SHF.R.S32.HI R5, RZ, 0x1f, R124 ;  /* 0x0000001fff057819 */ /* 0x000fe2000001147c */
[----:B------:R-:W-:Y:S01]  /*2a70*/  FMUL.FTZ R3, R53, c[0x0][0x320] ;  /* 0x0000c80035037a20 */ /* 0x000fe20000410000 */
[----:B------:R-:W-:Y:S01]  /*2a80*/  MOV R244, c[0x0][0x2c4] ;  /* 0x0000b10000f47a02 */ /* 0x000fe20000000f00 */
[----:B------:R2:W3:Y:S01]  /*2a90*/  MUFU.TANH R22, R2 ;  /* 0x0000000200167308 */ /* 0x0004e20000002400 */
[----:B------:R-:W-:Y:S01]  /*2aa0*/  LEA.HI R5, R5, R124, RZ, 0x2 ;  /* 0x0000007c05057211 */ /* 0x000fe200078f10ff */
[----:B------:R-:W-:Y:S01]  /*2ab0*/  ULDC UR4, c[0x0][0x324] ;  /* 0x0000c90000047ab9 */ /* 0x000fe20000000800 */
[----:B------:R-:W-:Y:S01]  /*2ac0*/  ISETP.NE.AND P0, PT, R244, 0x1, PT ;  /* 0x00000001f400780c */ /* 0x000fe20003f05270 */
[----:B------:R-:W-:Y:S01]  /*2ad0*/  ULOP3.LUT UR4, URZ, UR4, URZ, 0x33, !UPT ;  /* 0x000000043f047292 */ /* 0x000fe2000f8e333f */
[----:B------:R-:W-:Y:S01]  /*2ae0*/  MOV R243, 0x1 ;  /* 0x0000000100f37802 */ /* 0x000fe20000000f00 */
[----:B------:R-:W0:Y:S02]  /*2af0*/  LDGDEPBAR ;  /* 0x00000000000079af */ /* 0x000e240000000000 */
[----:B------:R4:W1:Y:S01]  /*2b00*/  MUFU.TANH R17, R3 ;  /* 0x0000000300117308 */ /* 0x0008620000002400 */
[----:B--2---:R-:W-:-:S07]  /*2b10*/  FMUL.FTZ R2, R57, c[0x0][0x320] ;  /* 0x0000c80039027a20 */ /* 0x004fce0000410000 */
[----:B------:R2:W1:Y:S01]  /*2b20*/  MUFU.TANH R21, R2 ;  /* 0x0000000200157308 */ /* 0x0004620000002400 */
[----:B----4-:R-:W-:-:S07]  /*2b30*/  FMUL.FTZ R3, R36, c[0x0][0x320] ;  /* 0x0000c80024037a20 */ /* 0x010fce0000410000 */
[----:B------:R4:W1:Y:S01]  /*2b40*/  MUFU.TANH R15, R3 ;  /* 0x00000003000f7308 */ /* 0x0008620000002400 */
[----:B--2---:R-:W-:-:S07]  /*2b50*/  FMUL.FTZ R2, R52, c[0x0][0x320] ;  /* 0x0000c80034027a20 */ /* 0x004fce0000410000 */
[----:B------:R2:W1:Y:S01]  /*2b60*/  MUFU.TANH R20, R2 ;  /* 0x0000000200147308 */ /* 0x0004620000002400 */
[----:B----4-:R-:W-:-:S04]  /*2b70*/  LEA.HI R3, R45, R45, RZ, 0x1 ;  /* 0x0000002d2d037211 */ /* 0x010fc800078f08ff */
[C---:B------:R-:W-:Y:S02]  /*2b80*/  SHF.L.U32 R8, R3.reuse, 0x5, RZ ;  /* 0x0000000503087819 */ /* 0x040fe400000006ff */
[----:B------:R-:W-:Y:S02]  /*2b90*/  LOP3.LUT R3, R3, 0x1ffffffe, RZ, 0xc0, !PT ;  /* 0x1ffffffe03037812 */ /* 0x000fe400078ec0ff */
[----:B--2---:R-:W-:-:S05]  /*2ba0*/  LOP3.LUT R2, R126, 0xffffffe0, RZ, 0xc0, !PT ;  /* 0xffffffe07e027812 */ /* 0x004fca00078ec0ff */
[----:B-1----:R-:W-:Y:S01]  /*2bb0*/  IMAD.IADD R2, R6, 0x1, -R2 ;  /* 0x0000000106027824 */ /* 0x002fe200078e0a02 */
[----:B------:R-:W-:-:S04]  /*2bc0*/  LOP3.LUT R6, R5, 0xffffffc, RZ, 0xc0, !PT ;  /* 0x0ffffffc05067812 */ /* 0x000fc800078ec0ff */
[----:B------:R-:W-:Y:S01]  /*2bd0*/  SHF.R.S32.HI R7, RZ, 0x1f, R2 ;  /* 0x0000001fff077819 */ /* 0x000fe20000011402 */
[----:B------:R-:W-:-:S03]  /*2be0*/  IMAD.IADD R9, R124, 0x1, -R6 ;  /* 0x000000017c097824 */ /* 0x000fc600078e0a06 */
[----:B------:R-:W-:Y:S01]  /*2bf0*/  LEA.HI R5, R7, R2, RZ, 0x2 ;  /* 0x0000000207057211 */ /* 0x000fe200078f10ff */
[----:B------:R-:W-:-:S03]  /*2c00*/  FMUL.FTZ R7, R37, c[0x0][0x320] ;  /* 0x0000c80025077a20 */ /* 0x000fc60000410000 */
[----:B------:R-:W-:Y:S01]  /*2c10*/  LEA.HI.SX32 R6, R5, R164, 0x1e ;  /* 0x000000a405067211 */ /* 0x000fe200078ff2ff */
[----:B------:R1:W2:Y:S04]  /*2c20*/  MUFU.TANH R14, R7 ;  /* 0x00000007000e7308 */ /* 0x0002a80000002400 */
[----:B------:R-:W-:Y:S01]  /*2c30*/  IMAD R9, R9, 0x10, R6 ;  /* 0x0000001009097824 */ /* 0x000fe200078e0206 */
[----:B------:R-:W-:-:S05]  /*2c40*/  LOP3.LUT R6, R8, 0xffffffc0, RZ, 0xc0, !PT ;  /* 0xffffffc008067812 */ /* 0x000fca00078ec0ff */
[----:B------:R-:W-:Y:S02]  /*2c50*/  IMAD.IADD R6, R6, 0x1, R9 ;  /* 0x0000000106067824 */ /* 0x000fe400078e0209 */
[----:B-1----:R-:W-:Y:S02]  /*2c60*/  IMAD.IADD R7, R45, 0x1, -R3 ;  /* 0x000000012d077824 */ /* 0x002fe400078e0a03 */
[----:B------:R-:W-:Y:S02]  /*2c70*/  FMUL.FTZ R3, R49, c[0x0][0x320] ;  /* 0x0000c80031037a20 */ /* 0x000fe40000410000 */
[----:B------:R-:W-:Y:S02]  /*2c80*/  IMAD R10, R7, 0x8, R6 ;  /* 0x00000008070a7824 */ /* 0x000fe400078e0206 */
[----:B------:R1:W4:Y:S01]  /*2c90*/  MUFU.TANH R13, R3 ;  /* 0x00000003000d7308 */ /* 0x0003220000002400 */
[----:B------:R-:W-:Y:S02]  /*2ca0*/  IMAD.MOV.U32 R7, RZ, RZ, c[0x0][0x2ac] ;  /* 0x0000ab00ff077624 */ /* 0x000fe400078e00ff */
[----:B------:R-:W-:Y:S01]  /*2cb0*/  @P0 IMAD.HI.U32 R6, R10, c[0x0][0x2c8], RZ ;  /* 0x0000b2000a060a27 */ /* 0x000fe200078e00ff */
[----:B------:R-:W-:Y:S01]  /*2cc0*/  MOV R9, R10 ;  /* 0x0000000a00097202 */ /* 0x000fe20000000f00 */
[----:B------:R5:W-:Y:S03]  /*2cd0*/  STL [R1+0x1c], R10 ;  /* 0x00001c0a01007387 */ /* 0x000be60000100800 */
[----:B------:R-:W-:Y:S01]  /*2ce0*/  @P0 SHF.R.U32.HI R9, RZ, c[0x0][0x2cc], R6 ;  /* 0x0000b300ff090a19 */ /* 0x000fe20000011606 */
[----:B------:R-:W-:Y:S01]  /*2cf0*/  FMUL.FTZ R6, R28, c[0x0][0x320] ;  /* 0x0000c8001c067a20 */ /* 0x000fe20000410000 */
[----:B------:R-:W-:Y:S01]  /*2d00*/  ISETP.LE.AND P0, PT, R243, c[0x0][0x32c], PT ;  /* 0x0000cb00f3007a0c */ /* 0x000fe20003f03270 */
[----:B-1----:R-:W-:-:S04]  /*2d10*/  FMUL.FTZ R3, R32, c[0x0][0x320] ;  /* 0x0000c80020037a20 */ /* 0x002fc80000410000 */
[----:B------:R1:W1:Y:S08]  /*2d20*/  MUFU.TANH R12, R3 ;  /* 0x00000003000c7308 */ /* 0x0002700000002400 */
[----:B-----5:R5:W2:Y:S01]  /*2d30*/  MUFU.TANH R10, R6 ;  /* 0x00000006000a7308 */ /* 0x020aa20000002400 */
[----:B-1----:R-:W-:-:S07]  /*2d40*/  FMUL.FTZ R3, R33, c[0x0][0x320] ;  /* 0x0000c80021037a20 */ /* 0x002fce0000410000 */
[----:B------:R1:W1:Y:S01]  /*2d50*/  MUFU.TANH R11, R3 ;  /* 0x00000003000b7308 */ /* 0x0002620000002400 */
[----:B-----5:R-:W-:Y:S01]  /*2d60*/  FMUL.FTZ R6, R48, c[0x0][0x320] ;  /* 0x0000c80030067a20 */ /* 0x020fe20000410000 */
[----:B-1----:R-:W-:Y:S02]  /*2d70*/  LOP3.LUT R3, R5, 0x7ffffffc, RZ, 0xc0, !PT ;  /* 0x7ffffffc05037812 */ /* 0x002fe400078ec0ff */
[----:B------:R-:W1:Y:S03]  /*2d80*/  SHFL.IDX PT, R5, R9, RZ, 0x1c1f ;  /* 0x001c1fff09057589 */ /* 0x000e6600000e0000 */
[----:B------:R-:W-:Y:S02]  /*2d90*/  IMAD.IADD R3, R2, 0x1, -R3 ;  /* 0x0000000102037824 */ /* 0x000fe400078e0a03 */
[----:B------:R-:W-:-:S03]  /*2da0*/  FMUL.FTZ R2, R29, c[0x0][0x320] ;  /* 0x0000c8001d027a20 */ /* 0x000fc60000410000 */
[----:B------:R-:W-:Y:S01]  /*2db0*/  SHF.L.U32 R23, R3, 0x1, RZ ;  /* 0x0000000103177819 */ /* 0x000fe200000006ff */
[----:B------:R5:W1:Y:S01]  /*2dc0*/  MUFU.TANH R8, R2 ;  /* 0x0000000200087308 */ /* 0x000a620000002400 */
[----:B------:R-:W-:-:S03]  /*2dd0*/  IMAD R3, R7, c[0x0][0x1d0], R44 ;  /* 0x0000740007037a24 */ /* 0x000fc600078e022c */
[----:B------:R2:W-:Y:S01]  /*2de0*/  STL [R1], R23 ;  /* 0x0000001701007387 */ /* 0x0005e20000100800 */
[----:B------:R-:W-:-:S03]  /*2df0*/  IMAD.IADD R18, R3, 0x1, -R23 ;  /* 0x0000000103127824 */ /* 0x000fc600078e0a17 */
[----:B------:R1:W1:Y:S01]  /*2e00*/  MUFU.TANH R7, R6 ;  /* 0x0000000600077308 */ /* 0x0002620000002400 */
[----:B-----5:R-:W-:-:S04]  /*2e10*/  IADD3 R2, -R23, 0x1, R46 ;  /* 0x0000000117027810 */ /* 0x020fc80007ffe12e */
[----:B------:R-:W-:-:S04]  /*2e20*/  IADD3 R2, R2, -c[0x0][0x168], RZ ;  /* 0x80005a0002027a10 */ /* 0x000fc80007ffe0ff */
[C---:B------:R-:W-:Y:S02]  /*2e30*/  IADD3 R16, R2.reuse, c[0x0][0x328], RZ ;  /* 0x0000ca0002107a10 */ /* 0x040fe40007ffe0ff */
[----:B------:R-:W-:Y:S02]  /*2e40*/  IADD3 R19, R2, UR4, RZ ;  /* 0x0000000402137c10 */ /* 0x000fe4000fffe0ff */
[-C--:B-1----:R-:W-:Y:S01]  /*2e50*/  IADD3 R3, R16, R5.reuse, RZ ;  /* 0x0000000510037210 */ /* 0x082fe20007ffe0ff */
[----:B--2---:R-:W-:Y:S01]  /*2e60*/  IMAD.IADD R23, R44, 0x1, -R23 ;  /* 0x000000012c177824 */ /* 0x004fe200078e0a17 */
[----:B------:R-:W-:Y:S02]  /*2e70*/  IADD3 R2, R19, R5, RZ ;  /* 0x0000000513027210 */ /* 0x000fe40007ffe0ff */
[----:B------:R-:W-:Y:S01]  /*2e80*/  IMNMX R3, R3, R18, PT ;  /* 0x0000001203037217 */ /* 0x000fe20003800200 */
[----:B------:R-:W-:Y:S05]  /*2e90*/  @!P0 BRA `(.L_x_172) ;  /* 0x0000016000008947 */ /* 0x000fea0003800000 */
[----:B---34-:R-:W-:Y:S01]  /*2ea0*/  MOV R24, c[0x0][0x2ac] ;  /* 0x0000ab0000187a02 */ /* 0x018fe20000000f00 */
[----:B------:R-:W-:Y:S04]  /*2eb0*/  BSSY B0, `(.L_x_173) ;  /* 0x0000010000007945 */ /* 0x000fe80003800000 */
[----:B------:R-:W-:-:S05]  /*2ec0*/  IMAD R24, R24, c[0x0][0x1d0], RZ ;  /* 0x0000740018187a24 */ /* 0x000fca00078e02ff */
[----:B------:R-:W-:-:S04]  /*2ed0*/  IADD3 R5, R24, -c[0x0][0x168], R5 ;  /* 0x80005a0018057a10 */ /* 0x000fc80007ffe005 */
[----:B------:R-:W-:-:S13]  /*2ee0*/  ISETP.GT.AND P0, PT, R5, -0x1, PT ;  /* 0xffffffff0500780c */ /* 0x000fda0003f04270 */
[----:B------:R-:W-:Y:S05]  /*2ef0*/  @P0 BRA `(.L_x_174) ;  /* 0x0000007000000947 */ /* 0x000fea0003800000 */
[----:B------:R-:W-:Y:S01]  /*2f00*/  IMAD.MOV.U32 R6, RZ, RZ, 0x1 ;  /* 0x00000001ff067424 */ /* 0x000fe200078e00ff */
[----:B------:R-:W-:-:S04]  /*2f10*/  LOP3.LUT R5, RZ, R5, RZ, 0x33, !PT ;  /* 0x00000005ff057212 */ /* 0x000fc800078e33ff */
[----:B------:R-:W-:-:S13]  /*2f20*/  ISETP.NE.AND P0, PT, R6, c[0x0][0x32c], PT ;  /* 0x0000cb0006007a0c */ /* 0x000fda0003f05270 */
[----:B------:R-:W-:-:S05]  /*2f30*/  @P0 IMAD.HI.U32 R6, R5, c[0x0][0x330], RZ ;  /* 0x0000cc0005060a27 */ /* 0x000fca00078e00ff */
[----:B------:R-:W-:-:S04]  /*2f40*/  @P0 SHF.R.U32.HI R5, RZ, c[0x0][0x334], R6 ;  /* 0x0000cd00ff050a19 */ /* 0x000fc80000011606 */
[----:B------:R-:W-:Y:S01]  /*2f50*/  LOP3.LUT R5, RZ, R5, RZ, 0x33, !PT ;  /* 0x00000005ff057212 */ /* 0x000fe200078e33ff */
[----:B------:R-:W-:Y:S05]  /*2f60*/  BRA `(.L_x_175) ;  /* 0x0000004000007947 */ /* 0x000fea0003800000 */
.L_x_174:
[----:B------:R-:W-:-:S04]  /*2f70*/  MOV R6, 0x1 ;  /* 0x0000000100067802 */ /* 0x000fc80000000f00 */
[----:B------:R-:W-:-:S13]  /*2f80*/  ISETP.NE.AND P0, PT, R6, c[0x0][0x32c], PT ;  /* 0x0000cb0006007a0c */ /* 0x000fda0003f05270 */
[----:B------:R-:W-:-:S05]  /*2f90*/  @P0 IMAD.HI.U32 R6, R5, c[0x0][0x330], RZ ;  /* 0x0000cc0005060a27 */ /* 0x000fca00078e00ff */
[----:B------:R-:W-:Y:S02]  /*2fa0*/  @P0 SHF.R.U32.HI R5, RZ, c[0x0][0x334], R6 ;  /* 0x0000cd00ff050a19 */ /* 0x000fe40000011606 */
.L_x_175:
[----:B------:R-:W-:Y:S05]  /*2fb0*/  BSYNC B0 ;  /* 0x0000000000007941 */ /* 0x000fea0003800000 */
.L_x_173:
[----:B------:R-:W-:-:S05]  /*2fc0*/  IMAD R5, R5, c[0x0][0x32c], R23 ;  /* 0x0000cb0005057a24 */ /* 0x000fca00078e0217 */
[----:B------:R-:W-:Y:S02]  /*2fd0*/  IADD3 R6, R5, c[0x0][0x32c], RZ ;  /* 0x0000cb0005067a10 */ /* 0x000fe40007ffe0ff */
[----:B------:R-:W-:Y:S02]  /*2fe0*/  IMNMX R2, R2, R5, !PT ;  /* 0x0000000502027217 */ /* 0x000fe40007800200 */
[----:B------:R-:W-:Y:S02]  /*2ff0*/  IMNMX R3, R3, R6, PT ;  /* 0x0000000603037217 */ /* 0x000fe40003800200 */
.L_x_172:
[C---:B---34-:R-:W-:Y:S01]  /*3000*/  ISETP.GE.AND P0, PT, R44.reuse, 0x2, PT ;  /* 0x000000022c00780c */ /* 0x058fe20003f06270 */
[----:B------:R-:W1:Y:S01]  /*3010*/  SHFL.IDX PT, R5, R9, 0x1, 0x1c1f ;  /* 0x003c1f0009057f89 */ /* 0x000e6200000e0000 */
[----:B------:R-:W-:Y:S02]  /*3020*/  ISETP.GE.AND P1, PT, R44, 0x9, PT ;  /* 0x000000092c00780c */ /* 0x000fe40003f26270 */
[----:B------:R-:W-:Y:S02]  /*3030*/  P2R R29, PR, RZ, 0x1 ;  /* 0x00000001ff1d7803 */ /* 0x000fe40000000000 */
[----:B------:R-:W-:-:S02]  /*3040*/  ISETP.GT.AND P0, PT, R2, 0x1, !P0 ;  /* 0x000000010200780c */ /* 0x000fc40004704270 */
[----:B------:R-:W-:Y:S02]  /*3050*/  P2R R28, PR, RZ, 0x2 ;  /* 0x00000002ff1c7803 */ /* 0x000fe40000000000 */
[----:B------:R-:W-:Y:S02]  /*3060*/  ISETP.LT.OR P0, PT, R3, 0x2, P0 ;  /* 0x000000020300780c */ /* 0x000fe40000701670 */
[----:B------:R-:W-:Y:S02]  /*3070*/  ISETP.GE.AND P6, PT, R44, 0x12, PT ;  /* 0x000000122c00780c */ /* 0x000fe40003fc6270 */
[----:B------:R-:W-:Y:S02]  /*3080*/  FSEL R40, R21, -INF , !P0 ;  /* 0xff80000015287808 */ /* 0x000fe40004000000 */
[----:B------:R-:W-:Y:S02]  /*3090*/  ISETP.GT.AND P0, PT, R2, 0x8, !P1 ;  /* 0x000000080200780c */ /* 0x000fe40004f04270 */
[----:B------:R-:W-:-:S02]  /*30a0*/  ISETP.GE.AND P1, PT, R44, 0xa, PT ;  /* 0x0000000a2c00780c */ /* 0x000fc40003f26270 */
[C---:B------:R-:W-:Y:S02]  /*30b0*/  ISETP.LT.OR P0, PT, R3.reuse, 0x9, P0 ;  /* 0x000000090300780c */ /* 0x040fe40000701670 */
[----:B------:R-:W-:Y:S02]  /*30c0*/  P2R R27, PR, RZ, 0x2 ;  /* 0x00000002ff1b7803 */ /* 0x000fe40000000000 */
[----:B------:R-:W-:Y:S02]  /*30d0*/  FSEL R42, R20, -INF , !P0 ;  /* 0xff800000142a7808 */ /* 0x000fe40004000000 */
[----:B------:R-:W-:Y:S02]  /*30e0*/  ISETP.GT.AND P0, PT, R2, 0x9, !P1 ;  /* 0x000000090200780c */ /* 0x000fe40004f04270 */
[----:B------:R-:W-:Y:S02]  /*30f0*/  ISETP.GE.AND P1, PT, R44, 0x11, PT ;  /* 0x000000112c00780c */ /* 0x000fe40003f26270 */
[----:B------:R-:W-:-:S02]  /*3100*/  ISETP.LT.OR P0, PT, R3, 0xa, P0 ;  /* 0x0000000a0300780c */ /* 0x000fc40000701670 */
[----:B------:R-:W-:Y:S02]  /*3110*/  ISETP.GE.AND P5, PT, R44, 0x19, PT ;  /* 0x000000192c00780c */ /* 0x000fe40003fa6270 */
[----:B------:R-:W-:Y:S02]  /*3120*/  FSEL R41, R17, -INF , !P0 ;  /* 0xff80000011297808 */ /* 0x000fe40004000000 */
[----:B------:R-:W-:Y:S02]  /*3130*/  ISETP.GT.AND P0, PT, R2, 0x10, !P1 ;  /* 0x000000100200780c */ /* 0x000fe40004f04270 */
[C---:B------:R-:W-:Y:S02]  /*3140*/  ISETP.GE.AND P4, PT, R44.reuse, 0x1a, PT ;  /* 0x0000001a2c00780c */ /* 0x040fe40003f86270 */
[----:B------:R-:W-:Y:S02]  /*3150*/  ISETP.LT.OR P0, PT, R3, 0x11, P0 ;  /* 0x000000110300780c */ /* 0x000fe40000701670 */
[----:B------:R-:W-:-:S02]  /*3160*/  ISETP.GE.AND P3, PT, R44, 0x21, PT ;  /* 0x000000212c00780c */ /* 0x000fc40003f66270 */
[----:B------:R-:W-:Y:S02]  /*3170*/  FSEL R45, R15, -INF , !P0 ;  /* 0xff8000000f2d7808 */ /* 0x000fe40004000000 */
[----:B------:R-:W-:Y:S02]  /*3180*/  ISETP.GT.AND P0, PT, R2, 0x11, !P6 ;  /* 0x000000110200780c */ /* 0x000fe40007704270 */
[----:B------:R-:W-:Y:S02]  /*3190*/  ISETP.GE.AND P2, PT, R44, 0x22, PT ;  /* 0x000000222c00780c */ /* 0x000fe40003f46270 */
[----:B------:R-:W-:Y:S02]  /*31a0*/  ISETP.LT.OR P0, PT, R3, 0x12, P0 ;  /* 0x000000120300780c */ /* 0x000fe40000701670 */
[----:B------:R-:W-:Y:S02]  /*31b0*/  P2R R26, PR, RZ, 0x2 ;  /* 0x00000002ff1a7803 */ /* 0x000fe40000000000 */
[----:B------:R-:W-:-:S02]  /*31c0*/  FSEL R46, R14, -INF , !P0 ;  /* 0xff8000000e2e7808 */ /* 0x000fc40004000000 */
[----:B------:R-:W-:Y:S02]  /*31d0*/  ISETP.GT.AND P0, PT, R2, 0x18, !P5 ;  /* 0x000000180200780c */ /* 0x000fe40006f04270 */
[----:B------:R-:W-:Y:S02]  /*31e0*/  ISETP.GE.AND P1, PT, R44, 0x29, PT ;  /* 0x000000292c00780c */ /* 0x000fe40003f26270 */
[----:B------:R-:W-:-:S04]  /*31f0*/  ISETP.LT.OR P0, PT, R3, 0x19, P0 ;  /* 0x000000190300780c */ /* 0x000fc80000701670 */
[----:B------:R-:W-:Y:S02]  /*3200*/  FSEL R47, R7, -INF , !P0 ;  /* 0xff800000072f7808 */ /* 0x000fe40004000000 */
[----:B------:R-:W-:-:S04]  /*3210*/  ISETP.GT.AND P0, PT, R2, 0x19, !P4 ;  /* 0x000000190200780c */ /* 0x000fc80006704270 */
        /* <DEDUP_REMOVED lines=11> */
[----:B------:R-:W-:-:S04]  /*32d0*/  ISETP.GE.AND P0, PT, R44, 0x1, PT ;  /* 0x000000012c00780c */ /* 0x000fc80003f06270 */
[----:B------:R-:W-:Y:S02]  /*32e0*/  P2R R25, PR, RZ, 0x1 ;  /* 0x00000001ff197803 */ /* 0x000fe40000000000 */
[----:B------:R-:W-:-:S04]  /*32f0*/  ISETP.GT.AND P0, PT, R2, RZ, !P0 ;  /* 0x000000ff0200720c */ /* 0x000fc80004704270 */
[----:B------:R-:W-:-:S04]  /*3300*/  ISETP.LT.OR P0, PT, R3, 0x1, P0 ;  /* 0x000000010300780c */ /* 0x000fc80000701670 */
[----:B------:R-:W-:Y:S02]  /*3310*/  FSEL R36, R22, -INF , !P0 ;  /* 0xff80000016247808 */ /* 0x000fe40004000000 */
[----:B------:R-:W-:-:S04]  /*3320*/  ISETP.GE.AND P0, PT, R44, 0x2a, PT ;  /* 0x0000002a2c00780c */ /* 0x000fc80003f06270 */
[----:B------:R-:W-:Y:S02]  /*3330*/  P2R R24, PR, RZ, 0x1 ;  /* 0x00000001ff187803 */ /* 0x000fe40000000000 */
[----:B------:R-:W-:Y:S01]  /*3340*/  ISETP.GT.AND P0, PT, R2, 0x29, !P0 ;  /* 0x000000290200780c */ /* 0x000fe20004704270 */
[----:B------:R-:W-:-:S03]  /*3350*/  FMUL.FTZ R2, R55, c[0x0][0x320] ;  /* 0x0000c80037027a20 */ /* 0x000fc60000410000 */
[----:B------:R-:W-:Y:S01]  /*3360*/  ISETP.LT.OR P0, PT, R3, 0x2a, P0 ;  /* 0x0000002a0300780c */ /* 0x000fe20000701670 */
[----:B------:R2:W3:Y:S01]  /*3370*/  MUFU.TANH R22, R2 ;  /* 0x0000000200167308 */ /* 0x0004e20000002400 */
[----:B-1----:R-:W-:Y:S02]  /*3380*/  IMAD.IADD R3, R16, 0x1, R5 ;  /* 0x0000000110037824 */ /* 0x002fe400078e0205 */
[----:B------:R-:W-:Y:S02]  /*3390*/  FSEL R70, R8, -INF , !P0 ;  /* 0xff80000008467808 */ /* 0x000fe40004000000 */
[----:B------:R-:W-:Y:S02]  /*33a0*/  ISETP.LE.AND P0, PT, R243, c[0x0][0x32c], PT ;  /* 0x0000cb00f3007a0c */ /* 0x000fe40003f03270 */
[----:B------:R-:W-:Y:S01]  /*33b0*/  IMNMX R3, R3, R18, PT ;  /* 0x0000001203037217 */ /* 0x000fe20003800200 */
[----:B--2---:R-:W-:-:S04]  /*33c0*/  FMUL.FTZ R2, R58, c[0x0][0x320] ;  /* 0x0000c8003a027a20 */ /* 0x004fc80000410000 */
[----:B------:R1:W2:Y:S02]  /*33d0*/  MUFU.TANH R21, R2 ;  /* 0x0000000200157308 */ /* 0x0002a40000002400 */
[----:B-1----:R-:W-:-:S06]  /*33e0*/  FMUL.FTZ R2, R59, c[0x0][0x320] ;  /* 0x0000c8003b027a20 */ /* 0x002fcc0000410000 */
[----:B------:R1:W4:Y:S02]  /*33f0*/  MUFU.TANH R20, R2 ;  /* 0x0000000200147308 */ /* 0x0003240000002400 */
        /* <DEDUP_REMOVED lines=18> */
[----:B-1----:R-:W-:Y:S01]  /*3520*/  IMAD.IADD R2, R19, 0x1, R5 ;  /* 0x0000000113027824 */ /* 0x002fe200078e0205 */
[----:B------:R-:W-:Y:S05]  /*3530*/  @!P0 BRA `(.L_x_176) ;  /* 0x0000016000008947 */ /* 0x000fea0003800000 */
[----:B--234-:R-:W-:Y:S01]  /*3540*/  MOV R6, c[0x0][0x2ac] ;  /* 0x0000ab0000067a02 */ /* 0x01cfe20000000f00 */
        /* <DEDUP_REMOVED lines=12> */
.L_x_178:
[----:B------:R-:W-:-:S04]  /*3610*/  MOV R6, 0x1 ;  /* 0x0000000100067802 */ /* 0x000fc80000000f00 */
[----:B------:R-:W-:-:S13]  /*3620*/  ISETP.NE.AND P0, PT, R6, c[0x0][0x32c], PT ;  /* 0x0000cb0006007a0c */ /* 0x000fda0003f05270 */
[----:B------:R-:W-:-:S05]  /*3630*/  @P0 IMAD.HI.U32 R6, R5, c[0x0][0x330], RZ ;  /* 0x0000cc0005060a27 */ /* 0x000fca00078e00ff */
[----:B------:R-:W-:Y:S02]  /*3640*/  @P0 SHF.R.U32.HI R5, RZ, c[0x0][0x334], R6 ;  /* 0x0000cd00ff050a19 */ /* 0x000fe40000011606 */
.L_x_179:
[----:B------:R-:W-:Y:S05]  /*3650*/  BSYNC B0 ;  /* 0x0000000000007941 */ /* 0x000fea0003800000 */
.L_x_177:
[----:B------:R-:W-:-:S05]  /*3660*/  IMAD R5, R5, c[0x0][0x32c], R23 ;  /* 0x0000cb0005057a24 */ /* 0x000fca00078e0217 */
[----:B------:R-:W-:Y:S02]  /*3670*/  IADD3 R6, R5, c[0x0][0x32c], RZ ;  /* 0x0000cb0005067a10 */ /* 0x000fe40007ffe0ff */
[----:B------:R-:W-:Y:S02]  /*3680*/  IMNMX R2, R2, R5, !PT ;  /* 0x0000000502027217 */ /* 0x000fe40007800200 */
[----:B------:R-:W-:Y:S02]  /*3690*/  IMNMX R3, R3, R6, PT ;  /* 0x0000000603037217 */ /* 0x000fe40003800200 */
.L_x_176:
[----:B--234-:R-:W-:Y:S01]  /*36a0*/  ISETP.NE.AND P0, PT, R29, RZ, PT ;  /* 0x000000ff1d00720c */ /* 0x01cfe20003f05270 */
[----:B------:R-:W1:Y:S03]  /*36b0*/  SHFL.IDX PT, R5, R9, 0x2, 0x1c1f ;  /* 0x005c1f0009057f89 */ /* 0x000e6600000e0000 */
[----:B------:R-:W-:-:S04]  /*36c0*/  ISETP.GT.AND P0, PT, R2, 0x1, !P0 ;  /* 0x000000010200780c */ /* 0x000fc80004704270 */
[----:B------:R-:W-:-:S04]  /*36d0*/  ISETP.LT.OR P0, PT, R3, 0x2, P0 ;  /* 0x000000020300780c */ /* 0x000fc80000701670 */
[----:B------:R-:W-:Y:S02]  /*36e0*/  FSEL R31, R20, -INF , !P0 ;  /* 0xff800000141f7808 */ /* 0x000fe40004000000 */
[----:B------:R-:W-:-:S04]  /*36f0*/  ISETP.NE.AND P0, PT, R28, RZ, PT ;  /* 0x000000ff1c00720c */ /* 0x000fc80003f05270 */
        /* <DEDUP_REMOVED lines=29> */
[----:B------:R-:W-:-:S04]  /*38d0*/  ISETP.NE.AND P0, PT, R25, RZ, PT ;  /* 0x000000ff1900720c */ /* 0x000fc80003f05270 */
[----:B------:R-:W-:-:S04]  /*38e0*/  ISETP.GT.AND P0, PT, R2, RZ, !P0 ;  /* 0x000000ff0200720c */ /* 0x000fc80004704270 */
[----:B------:R-:W-:-:S04]  /*38f0*/  ISETP.LT.OR P0, PT, R3, 0x1, P0 ;  /* 0x000000010300780c */ /* 0x000fc80000701670 */
[----:B------:R-:W-:Y:S02]  /*3900*/  FSEL R30, R21, -INF , !P0 ;  /* 0xff800000151e7808 */ /* 0x000fe40004000000 */
[----:B------:R-:W-:-:S04]  /*3910*/  ISETP.NE.AND P0, PT, R24, RZ, PT ;  /* 0x000000ff1800720c */ /* 0x000fc80003f05270 */
        /* <DEDUP_REMOVED lines=45> */
.L_x_182:
[----:B------:R-:W-:-:S04]  /*3bf0*/  MOV R6, 0x1 ;  /* 0x0000000100067802 */ /* 0x000fc80000000f00 */
[----:B------:R-:W-:-:S13]  /*3c00*/  ISETP.NE.AND P0, PT, R6, c[0x0][0x32c], PT ;  /* 0x0000cb0006007a0c */ /* 0x000fda0003f05270 */
[----:B------:R-:W-:-:S05]  /*3c10*/  @P0 IMAD.HI.U32 R6, R5, c[0x0][0x330], RZ ;  /* 0x0000cc0005060a27 */ /* 0x000fca00078e00ff */
[----:B------:R-:W-:Y:S02]  /*3c20*/  @P0 SHF.R.U32.HI R5, RZ, c[0x0][0x334], R6 ;  /* 0x0000cd00ff050a19 */ /* 0x000fe40000011606 */
.L_x_183:
[----:B------:R-:W-:Y:S05]  /*3c30*/  BSYNC B0 ;  /* 0x0000000000007941 */ /* 0x000fea0003800000 */
.L_x_181:
[----:B------:R-:W-:-:S05]  /*3c40*/  IMAD R5, R5, c[0x0][0x32c], R23 ;  /* 0x0000cb0005057a24 */ /* 0x000fca00078e0217 */
[----:B------:R-:W-:Y:S02]  /*3c50*/  IADD3 R6, R5, c[0x0][0x32c], RZ ;  /* 0x0000cb0005067a10 */ /* 0x000fe40007ffe0ff */
[----:B------:R-:W-:Y:S02]  /*3c60*/  IMNMX R2, R2, R5, !PT ;  /* 0x0000000502027217 */ /* 0x000fe40007800200 */
[----:B------:R-:W-:Y:S02]  /*3c70*/  IMNMX R3, R3, R6, PT ;  /* 0x0000000603037217 */ /* 0x000fe40003800200 */
.L_x_180:
        /* <DEDUP_REMOVED lines=85> */
.L_x_186:
[----:B------:R-:W-:-:S04]  /*41d0*/  MOV R6, 0x1 ;  /* 0x0000000100067802 */ /* 0x000fc80000000f00 */
[----:B------:R-:W-:-:S13]  /*41e0*/  ISETP.NE.AND P0, PT, R6, c[0x0][0x32c], PT ;  /* 0x0000cb0006007a0c */ /* 0x000fda0003f05270 */
[----:B------:R-:W-:-:S05]  /*41f0*/  @P0 IMAD.HI.U32 R6, R5, c[0x0][0x330], RZ ;  /* 0x0000cc0005060a27 */ /* 0x000fca00078e00ff */
[----:B------:R-:W-:Y:S02]  /*4200*/  @P0 SHF.R.U32.HI R5, RZ, c[0x0][0x334], R6 ;  /* 0x0000cd00ff050a19 */ /* 0x000fe40000011606 */
.L_x_187:
[----:B------:R-:W-:Y:S05]  /*4210*/  BSYNC B0 ;  /* 0x0000000000007941 */ /* 0x000fea0003800000 */
.L_x_185:
[----:B------:R-:W-:-:S05]  /*4220*/  IMAD R5, R5, c[0x0][0x32c], R23 ;  /* 0x0000cb0005057a24 */ /* 0x000fca00078e0217 */
[----:B------:R-:W-:Y:S02]  /*4230*/  IADD3 R6, R5, c[0x0][0x32c], RZ ;  /* 0x0000cb0005067a10 */ /* 0x000fe40007ffe0ff */
[----:B------:R-:W-:Y:S02]  /*4240*/  IMNMX R2, R2, R5, !PT ;  /* 0x0000000502027217 */ /* 0x000fe40007800200 */
[----:B------:R-:W-:Y:S02]  /*4250*/  IMNMX R3, R3, R6, PT ;  /* 0x0000000603037217 */ /* 0x000fe40003800200 */
.L_x_184:
[----:B--234-:R-:W-:Y:S01]  /*4260*/  ISETP.NE.AND P0, PT, R29, RZ, PT ;  /* 0x000000ff1d00720c */ /* 0x01cfe20003f05270 */
[----:B------:R-:W-:Y:S01]  /*4270*/  IMAD.SHL.U32 R209, R0, 0x2, RZ ;  /* 0x0000000200d17824 */ /* 0x000fe200078e00ff */
[----:B------:R-:W-:Y:S02]  /*4280*/  FMNMX.FTZ R106, R36, R40, !PT ;  /* 0x00000028246a7209 */ /* 0x000fe40007810000 */
[----:B------:R-:W-:Y:S01]  /*4290*/  ISETP.GT.AND P0, PT, R2, 0x1, !P0 ;  /* 0x000000010200780c */ /* 0x000fe20004704270 */
[----:B------:R-:W-:Y:S01]  /*42a0*/  IMAD R210, R4, 0x2, R209 ;  /* 0x0000000204d27824 */ /* 0x000fe200078e02d1 */
[----:B------:R-:W-:Y:S01]  /*42b0*/  FMNMX.FTZ R106, R42, R106, !PT ;  /* 0x0000006a2a6a7209 */ /* 0x000fe20007810000 */
[----:B------:R-:W-:Y:S01]  /*42c0*/  LDSM.16.MT88.4 R76, [R209+0x3080] ;  /* 0x00308000d14c783b */ /* 0x000fe20000004200 */
[----:B------:R-:W-:-:S02]  /*42d0*/  ISETP.LT.OR P0, PT, R3, 0x2, P0 ;  /* 0x000000020300780c */ /* 0x000fc40000701670 */
[----:B------:R-:W-:Y:S01]  /*42e0*/  FMNMX.FTZ R106, R41, R106, !PT ;  /* 0x0000006a296a7209 */ /* 0x000fe20007810000 */
[----:B------:R-:W-:Y:S01]  /*42f0*/  LDSM.16.MT88.4 R120, [R209+0x1880] ;  /* 0x00188000d178783b */ /* 0x000fe20000004200 */
[----:B------:R-:W-:Y:S02]  /*4300*/  FSEL R49, R14, -INF , !P0 ;  /* 0xff8000000e317808 */ /* 0x000fe40004000000 */
[----:B------:R-:W-:Y:S01]  /*4310*/  ISETP.NE.AND P0, PT, R28, RZ, PT ;  /* 0x000000ff1c00720c */ /* 0x000fe20003f05270 */
[----:B------:R-:W-:Y:S01]  /*4320*/  LDSM.16.MT88.4 R136, [R210+0x1880] ;  /* 0x00188000d288783b */ /* 0x000fe20000004200 */
[----:B------:R-:W-:Y:S02]  /*4330*/  FMNMX.FTZ R106, R45, R106, !PT ;  /* 0x0000006a2d6a7209 */ /* 0x000fe40007810000 */
[----:B------:R-:W-:Y:S01]  /*4340*/  ISETP.GT.AND P0, PT, R2, 0x8, !P0 ;  /* 0x000000080200780c */ /* 0x000fe20004704270 */
[----:B------:R-:W-:Y:S01]  /*4350*/  LDSM.16.MT88.4 R152, [R209+0x2480] ;  /* 0x00248000d198783b */ /* 0x000fe20000004200 */
[----:B------:R-:W-:-:S02]  /*4360*/  FMNMX.FTZ R106, R46, R106, !PT ;  /* 0x0000006a2e6a7209 */ /* 0x000fc40007810000 */
[----:B------:R-:W-:Y:S01]  /*4370*/  ISETP.LT.OR P0, PT, R3, 0x9, P0 ;  /* 0x000000090300780c */ /* 0x000fe20000701670 */
[----:B------:R-:W-:Y:S01]  /*4380*/  LDSM.16.MT88.4 R60, [R210+0x2480] ;  /* 0x00248000d23c783b */ /* 0x000fe20000004200 */
[----:B------:R-:W-:Y:S02]  /*4390*/  FMNMX.FTZ R106, R47, R106, !PT ;  /* 0x0000006a2f6a7209 */ /* 0x000fe40007810000 */
[----:B------:R-:W-:Y:S01]  /*43a0*/  FSEL R80, R11, -INF , !P0 ;  /* 0xff8000000b507808 */ /* 0x000fe20004000000 */
[----:B------:R-:W-:Y:S01]  /*43b0*/  LDSM.16.MT88.4 R56, [R210+0x3080] ;  /* 0x00308000d238783b */ /* 0x000fe20000004200 */
[----:B------:R-:W-:Y:S02]  /*43c0*/  ISETP.NE.AND P0, PT, R27, RZ, PT ;  /* 0x000000ff1b00720c */ /* 0x000fe40003f05270 */
[----:B------:R-:W-:Y:S01]  /*43d0*/  FMNMX.FTZ R106, R48, R106, !PT ;  /* 0x0000006a306a7209 */ /* 0x000fe20007810000 */
[----:B------:R-:W-:Y:S01]  /*43e0*/  LDSM.16.MT88.4 R132, [R209+0x3480] ;  /* 0x00348000d184783b */ /* 0x000fe20000004200 */
[----:B------:R-:W-:-:S02]  /*43f0*/  ISETP.GT.AND P0, PT, R2, 0x9, !P0 ;  /* 0x000000090200780c */ /* 0x000fc40004704270 */
[----:B------:R-:W-:Y:S01]  /*4400*/  FMNMX.FTZ R106, R68, R106, !PT ;  /* 0x0000006a446a7209 */ /* 0x000fe20007810000 */
[----:B------:R-:W-:Y:S01]  /*4410*/  LDSM.16.MT88.4 R72, [R209+0x1c80] ;  /* 0x001c8000d148783b */ /* 0x000fe20000004200 */
[----:B------:R-:W-:Y:S02]  /*4420*/  ISETP.LT.OR P0, PT, R3, 0xa, P0 ;  /* 0x0000000a0300780c */ /* 0x000fe40000701670 */
[----:B------:R-:W-:Y:S01]  /*4430*/  FMNMX.FTZ R106, R69, R106, !PT ;  /* 0x0000006a456a7209 */ /* 0x000fe20007810000 */
[----:B------:R-:W-:Y:S01]  /*4440*/  LDSM.16.MT88.4 R88, [R210+0x1c80] ;  /* 0x001c8000d258783b */ /* 0x000fe20000004200 */
[----:B------:R-:W-:Y:S02]  /*4450*/  FSEL R81, R10, -INF , !P0 ;  /* 0xff8000000a517808 */ /* 0x000fe40004000000 */
[----:B------:R-:W-:Y:S01]  /*4460*/  ISETP.NE.AND P0, PT, R26, RZ, PT ;  /* 0x000000ff1a00720c */ /* 0x000fe20003f05270 */
[----:B------:R-:W-:Y:S01]  /*4470*/  LDSM.16.MT88.4 R92, [R209+0x2880] ;  /* 0x00288000d15c783b */ /* 0x000fe20000004200 */
[----:B------:R-:W-:-:S02]  /*4480*/  FMNMX.FTZ R106, R71, R106, !PT ;  /* 0x0000006a476a7209 */ /* 0x000fc40007810000 */
[----:B------:R-:W-:Y:S01]  /*4490*/  ISETP.GT.AND P0, PT, R2, 0x10, !P0 ;  /* 0x000000100200780c */ /* 0x000fe20004704270 */
[----:B------:R-:W-:Y:S01]  /*44a0*/  LDSM.16.MT88.4 R116, [R210+0x2880] ;  /* 0x00288000d274783b */ /* 0x000fe20000004200 */
[----:B------:R-:W-:Y:S02]  /*44b0*/  FMNMX.FTZ R106, R70, R106, !PT ;  /* 0x0000006a466a7209 */ /* 0x000fe40007810000 */
[----:B------:R-:W-:Y:S01]  /*44c0*/  ISETP.LT.OR P0, PT, R3, 0x11, P0 ;  /* 0x000000110300780c */ /* 0x000fe20000701670 */
[----:B------:R-:W-:Y:S01]  /*44d0*/  LDSM.16.MT88.4 R172, [R210+0x3480] ;  /* 0x00348000d2ac783b */ /* 0x000fe20000004200 */
[----:B------:R-:W-:Y:S02]  /*44e0*/  FMNMX.FTZ R104, R44, R54, !PT ;  /* 0x000000362c687209 */ /* 0x000fe40007810000 */
[----:B------:R-:W-:Y:S01]  /*44f0*/  FSEL R101, R7, -INF , !P0 ;  /* 0xff80000007657808 */ /* 0x000fe20004000000 */
[----:B------:R-:W-:Y:S01]  /*4500*/  LDSM.16.MT88.4 R180, [R209+0x3880] ;  /* 0x00388000d1b4783b */ /* 0x000fe20000004200 */
[----:B------:R-:W-:-:S02]  /*4510*/  ISETP.GT.AND P0, PT, R2, 0x11, !P6 ;  /* 0x000000110200780c */ /* 0x000fc40007704270 */
[----:B------:R-:W-:Y:S01]  /*4520*/  ISETP.NE.AND P6, PT, R24, RZ, PT ;  /* 0x000000ff1800720c */ /* 0x000fe20003fc5270 */
[----:B------:R-:W-:Y:S01]  /*4530*/  LDSM.16.MT88.4 R108, [R209+0x2080] ;  /* 0x00208000d16c783b */ /* 0x000fe20000004200 */
[----:B------:R-:W-:Y:S02]  /*4540*/  ISETP.LT.OR P0, PT, R3, 0x12, P0 ;  /* 0x000000120300780c */ /* 0x000fe40000701670 */
[----:B------:R-:W-:Y:S01]  /*4550*/  FMNMX.FTZ R104, R82, R104, !PT ;  /* 0x0000006852687209 */ /* 0x000fe20007810000 */
[----:B------:R-:W-:Y:S01]  /*4560*/  LDSM.16.MT88.4 R160, [R210+0x2080] ;  /* 0x00208000d2a0783b */ /* 0x000fe20000004200 */
[----:B------:R-:W-:Y:S02]  /*4570*/  FSEL R102, R20, -INF , !P0 ;  /* 0xff80000014667808 */ /* 0x000fe40004000000 */
[----:B------:R-:W-:Y:S01]  /*4580*/  ISETP.GT.AND P0, PT, R2, 0x18, !P5 ;  /* 0x000000180200780c */ /* 0x000fe20006f04270 */
[----:B------:R-:W-:Y:S01]  /*4590*/  LDSM.16.MT88.4 R168, [R209+0x2c80] ;  /* 0x002c8000d1a8783b */ /* 0x000fe20000004200 */
[----:B------:R-:W-:-:S02]  /*45a0*/  ISETP.NE.AND P5, PT, R25, RZ, PT ;  /* 0x000000ff1900720c */ /* 0x000fc40003fa5270 */
[----:B------:R-:W-:Y:S01]  /*45b0*/  ISETP.LT.OR P0, PT, R3, 0x19, P0 ;  /* 0x000000190300780c */ /* 0x000fe20000701670 */
[----:B------:R-:W-:Y:S01]  /*45c0*/  LDSM.16.MT88.4 R176, [R210+0x2c80] ;  /* 0x002c8000d2b0783b */ /* 0x000fe20000004200 */
[----:B------:R-:W-:Y:S02]  /*45d0*/  FMNMX.FTZ R104, R83, R104, !PT ;  /* 0x0000006853687209 */ /* 0x000fe40007810000 */
[----:B------:R-:W-:Y:S01]  /*45e0*/  FSEL R103, R13, -INF , !P0 ;  /* 0xff8000000d677808 */ /* 0x000fe20004000000 */
[----:B------:R-:W-:Y:S01]  /*45f0*/  LDSM.16.MT88.4 R184, [R210+0x3880] ;  /* 0x00388000d2b8783b */ /* 0x000fe20000004200 */
[----:B------:R-:W-:Y:S02]  /*4600*/  ISETP.GT.AND P0, PT, R2, 0x19, !P4 ;  /* 0x000000190200780c */ /* 0x000fe40006704270 */
[----:B------:R-:W-:Y:S02]  /*4610*/  FMNMX.FTZ R105, R30, R31, !PT ;  /* 0x0000001f1e697209 */ /* 0x000fe40007810000 */
[----:B------:R-:W-:-:S02]  /*4620*/  ISETP.LT.OR P0, PT, R3, 0x1a, P0 ;  /* 0x0000001a0300780c */ /* 0x000fc40000701670 */
[----:B------:R-:W-:Y:S02]  /*4630*/  FMNMX.FTZ R104, R148, R104, !PT ;  /* 0x0000006894687209 */ /* 0x000fe40007810000 */
[----:B------:R-:W-:Y:S02]  /*4640*/  FSEL R107, R21, -INF , !P0 ;  /* 0xff800000156b7808 */ /* 0x000fe40004000000 */
[----:B------:R-:W-:Y:S02]  /*4650*/  ISETP.GT.AND P0, PT, R2, 0x20, !P3 ;  /* 0x000000200200780c */ /* 0x000fe40005f04270 */
[----:B------:R-:W-:Y:S02]  /*4660*/  FMNMX.FTZ R105, R33, R105, !PT ;  /* 0x0000006921697209 */ /* 0x000fe40007810000 */
[----:B------:R-:W-:Y:S02]  /*4670*/  ISETP.LT.OR P0, PT, R3, 0x21, P0 ;  /* 0x000000210300780c */ /* 0x000fe40000701670 */
[----:B------:R-:W-:-:S02]  /*4680*/  FMNMX.FTZ R104, R149, R104, !PT ;  /* 0x0000006895687209 */ /* 0x000fc40007810000 */
[----:B------:R-:W-:Y:S02]  /*4690*/  FSEL R165, R17, -INF , !P0 ;  /* 0xff80000011a57808 */ /* 0x000fe40004000000 */
[----:B------:R-:W-:Y:S02]  /*46a0*/  ISETP.GT.AND P0, PT, R2, 0x21, !P2 ;  /* 0x000000210200780c */ /* 0x000fe40005704270 */
[----:B------:R-:W-:Y:S02]  /*46b0*/  FMNMX.FTZ R105, R32, R105, !PT ;  /* 0x0000006920697209 */ /* 0x000fe40007810000 */
[----:B------:R-:W-:Y:S02]  /*46c0*/  ISETP.LT.OR P0, PT, R3, 0x22, P0 ;  /* 0x000000220300780c */ /* 0x000fe40000701670 */
[----:B------:R-:W-:Y:S02]  /*46d0*/  FMNMX.FTZ R104, R150, R104, !PT ;  /* 0x0000006896687209 */ /* 0x000fe40007810000 */
[----:B------:R-:W-:-:S02]  /*46e0*/  FSEL R166, R15, -INF , !P0 ;  /* 0xff8000000fa67808 */ /* 0x000fc40004000000 */
[C---:B------:R-:W-:Y:S02]  /*46f0*/  ISETP.GT.AND P0, PT, R2.reuse, 0x28, !P1 ;  /* 0x000000280200780c */ /* 0x040fe40004f04270 */
[----:B------:R-:W-:Y:S02]  /*4700*/  FMNMX.FTZ R105, R37, R105, !PT ;  /* 0x0000006925697209 */ /* 0x000fe40007810000 */
[----:B------:R-:W-:Y:S02]  /*4710*/  ISETP.LT.OR P0, PT, R3, 0x29, P0 ;  /* 0x000000290300780c */ /* 0x000fe40000701670 */
[----:B------:R-:W-:Y:S02]  /*4720*/  FMNMX.FTZ R104, R151, R104, !PT ;  /* 0x0000006897687209 */ /* 0x000fe40007810000 */
[----:B------:R-:W-:Y:S02]  /*4730*/  FSEL R188, R9, -INF , !P0 ;  /* 0xff80000009bc7808 */ /* 0x000fe40004000000 */
[----:B------:R-:W-:-:S02]  /*4740*/  ISETP.GT.AND P0, PT, R2, RZ, !P5 ;  /* 0x000000ff0200720c */ /* 0x000fc40006f04270 */
[----:B------:R-:W-:Y:S02]  /*4750*/  FMNMX.FTZ R105, R38, R105, !PT ;  /* 0x0000006926697209 */ /* 0x000fe40007810000 */
[----:B------:R-:W-:Y:S02]  /*4760*/  ISETP.LT.OR P0, PT, R3, 0x1, P0 ;  /* 0x000000010300780c */ /* 0x000fe40000701670 */
[----:B------:R-:W-:Y:S02]  /*4770*/  FMNMX.FTZ R104, R191, R104, !PT ;  /* 0x00000068bf687209 */ /* 0x000fe40007810000 */
[----:B------:R-:W-:Y:S02]  /*4780*/  FSEL R14, R12, -INF , !P0 ;  /* 0xff8000000c0e7808 */ /* 0x000fe40004000000 */
[----:B------:R-:W-:Y:S02]  /*4790*/  ISETP.GT.AND P0, PT, R2, 0x29, !P6 ;  /* 0x000000290200780c */ /* 0x000fe40007704270 */
[----:B------:R-:W1:Y:S01]  /*47a0*/  SHFL.BFLY PT, R2, R106, 0x2, 0x1f ;  /* 0x0c401f006a027f89 */ /* 0x000e6200000e0000 */
[----:B------:R-:W-:-:S02]  /*47b0*/  FMNMX.FTZ R105, R39, R105, !PT ;  /* 0x0000006927697209 */ /* 0x000fc40007810000 */
[----:B------:R-:W-:Y:S02]  /*47c0*/  FMNMX.FTZ R104, R190, R104, !PT ;  /* 0x00000068be687209 */ /* 0x000fe40007810000 */
[----:B------:R-:W-:Y:S02]  /*47d0*/  FMNMX.FTZ R105, R43, R105, !PT ;  /* 0x000000692b697209 */ /* 0x000fe40007810000 */
[----:B------:R-:W-:Y:S02]  /*47e0*/  FMNMX.FTZ R104, R189, R104, !PT ;  /* 0x00000068bd687209 */ /* 0x000fe40007810000 */
[----:B------:R-:W-:Y:S02]  /*47f0*/  FMNMX.FTZ R105, R50, R105, !PT ;  /* 0x0000006932697209 */ /* 0x000fe40007810000 */
[----:B------:R-:W-:Y:S02]  /*4800*/  FMNMX.FTZ R104, R192, R104, !PT ;  /* 0x00000068c0687209 */ /* 0x000fe40007810000 */
[----:B------:R-:W-:-:S02]  /*4810*/  FMNMX.FTZ R105, R51, R105, !PT ;  /* 0x0000006933697209 */ /* 0x000fc40007810000 */
[----:B------:R-:W-:Y:S01]  /*4820*/  ISETP.LT.OR P0, PT, R3, 0x2a, P0 ;  /* 0x0000002a0300780c */ /* 0x000fe20000701670 */
[----:B------:R-:W2:Y:S01]  /*4830*/  SHFL.BFLY PT, R5, R104, 0x2, 0x1f ;  /* 0x0c401f0068057f89 */ /* 0x000ea200000e0000 */
[----:B------:R-:W-:Y:S02]  /*4840*/  FMNMX.FTZ R105, R52, R105, !PT ;  /* 0x0000006934697209 */ /* 0x000fe40007810000 */
[----:B------:R-:W-:Y:S02]  /*4850*/  FSEL R167, R8, -INF , !P0 ;  /* 0xff80000008a77808 */ /* 0x000fe40004000000 */
[----:B------:R-:W-:Y:S02]  /*4860*/  FMNMX.FTZ R105, R53, R105, !PT ;  /* 0x0000006935697209 */ /* 0x000fe40007810000 */
[----:B------:R-:W-:Y:S02]  /*4870*/  ISETP.NE.AND P6, PT, R244, 0x1, PT ;  /* 0x00000001f400780c */ /* 0x000fe40003fc5270 */
[----:B-1----:R-:W-:-:S02]  /*4880*/  FMNMX.FTZ R106, R106, R2, !PT ;  /* 0x000000026a6a7209 */ /* 0x002fc40007810000 */
[----:B------:R-:W-:-:S03]  /*4890*/  IADD3 R224, R224, -0x2, RZ ;  /* 0xfffffffee0e07810 */ /* 0x000fc60007ffe0ff */
[----:B------:R-:W1:Y:S01]  /*48a0*/  SHFL.BFLY PT, R2, R106, 0x1, 0x1f ;  /* 0x0c201f006a027f89 */ /* 0x000e6200000e0000 */
[----:B--2---:R-:W-:-:S05]  /*48b0*/  FMNMX.FTZ R104, R104, R5, !PT ;  /* 0x0000000568687209 */ /* 0x004fca0007810000 */
[----:B------:R-:W2:Y:S01]  /*48c0*/  SHFL.BFLY PT, R5, R104, 0x1, 0x1f ;  /* 0x0c201f0068057f89 */ /* 0x000ea200000e0000 */
[----:B-1----:R-:W-:-:S03]  /*48d0*/  FMNMX.FTZ R106, R106, R2, !PT ;  /* 0x000000026a6a7209 */ /* 0x002fc60007810000 */
[----:B------:R-:W1:Y:S01]  /*48e0*/  SHFL.BFLY PT, R2, R105, 0x2, 0x1f ;  /* 0x0c401f0069027f89 */ /* 0x000e6200000e0000 */
[C---:B------:R-:W-:Y:S01]  /*48f0*/  FSETP.NEU.FTZ.AND P0, PT, R106.reuse, -INF , PT ;  /* 0xff8000006a00780b */ /* 0x040fe20003f1d000 */
[----:B------:R-:W-:-:S05]  /*4900*/  FMUL.FTZ R3, R106, c[0x0][0x2d0] ;  /* 0x0000b4006a037a20 */ /* 0x000fca0000410000 */
[----:B------:R-:W-:Y:S02]  /*4910*/  FSEL R3, R3, RZ, P0 ;  /* 0x000000ff03037208 */ /* 0x000fe40000000000 */
[----:B--2---:R-:W-:Y:S02]  /*4920*/  FMNMX.FTZ R104, R104, R5, !PT ;  /* 0x0000000568687209 */ /* 0x004fe40007810000 */
[----:B------:R-:W-:-:S03]  /*4930*/  FMNMX.FTZ R5, R14, R49, !PT ;  /* 0x000000310e057209 */ /* 0x000fc60007810000 */
[----:B------:R-:W-:Y:S01]  /*4940*/  FMUL.FTZ R13, R104, c[0x0][0x2d0] ;  /* 0x0000b400680d7a20 */ /* 0x000fe20000410000 */
[----:B------:R-:W-:-:S04]  /*4950*/  FMNMX.FTZ R5, R80, R5, !PT ;  /* 0x0000000550057209 */ /* 0x000fc80007810000 */
[----:B------:R-:W-:Y:S02]  /*4960*/  FMNMX.FTZ R5, R81, R5, !PT ;  /* 0x0000000551057209 */ /* 0x000fe40007810000 */
[----:B-1----:R-:W-:Y:S02]  /*4970*/  FMNMX.FTZ R105, R105, R2, !PT ;  /* 0x0000000269697209 */ /* 0x002fe40007810000 */
[----:B------:R-:W-:-:S03]  /*4980*/  FMNMX.FTZ R5, R101, R5, !PT ;  /* 0x0000000565057209 */ /* 0x000fc60007810000 */
[----:B------:R-:W1:Y:S01]  /*4990*/  SHFL.BFLY PT, R2, R105, 0x1, 0x1f ;  /* 0x0c201f0069027f89 */ /* 0x000e6200000e0000 */
[----:B------:R-:W-:-:S04]  /*49a0*/  FMNMX.FTZ R100, R102, R5, !PT ;  /* 0x0000000566647209 */ /* 0x000fc80007810000 */
[----:B------:R-:W-:-:S04]  /*49b0*/  FMNMX.FTZ R100, R103, R100, !PT ;  /* 0x0000006467647209 */ /* 0x000fc80007810000 */
[----:B------:R-:W-:-:S04]  /*49c0*/  FMNMX.FTZ R100, R107, R100, !PT ;  /* 0x000000646b647209 */ /* 0x000fc80007810000 */
[----:B------:R-:W-:-:S04]  /*49d0*/  FMNMX.FTZ R100, R165, R100, !PT ;  /* 0x00000064a5647209 */ /* 0x000fc80007810000 */
[----:B------:R-:W-:-:S04]  /*49e0*/  FMNMX.FTZ R100, R166, R100, !PT ;  /* 0x00000064a6647209 */ /* 0x000fc80007810000 */
[----:B------:R-:W-:Y:S02]  /*49f0*/  FMNMX.FTZ R100, R188, R100, !PT ;  /* 0x00000064bc647209 */ /* 0x000fe40007810000 */
[----:B-1----:R-:W-:Y:S02]  /*4a00*/  FMNMX.FTZ R105, R105, R2, !PT ;  /* 0x0000000269697209 */ /* 0x002fe40007810000 */
[----:B------:R-:W-:Y:S02]  /*4a10*/  FMNMX.FTZ R100, R167, R100, !PT ;  /* 0x00000064a7647209 */ /* 0x000fe40007810000 */
[C---:B------:R-:W-:Y:S01]  /*4a20*/  FSETP.NEU.FTZ.AND P0, PT, R105.reuse, -INF , PT ;  /* 0xff8000006900780b */ /* 0x040fe20003f1d000 */
[----:B------:R-:W-:Y:S02]  /*4a30*/  FMUL.FTZ R2, R105, c[0x0][0x2d0] ;  /* 0x0000b40069027a20 */ /* 0x000fe40000410000 */
[----:B------:R-:W1:Y:S03]  /*4a40*/  SHFL.BFLY PT, R5, R100, 0x2, 0x1f ;  /* 0x0c401f0064057f89 */ /* 0x000e6600000e0000 */
[----:B------:R-:W-:-:S02]  /*4a50*/  FSEL R2, R2, RZ, P0 ;  /* 0x000000ff02027208 */ /* 0x000fc40000000000 */
[----:B------:R-:W-:-:S03]  /*4a60*/  FSETP.NEU.FTZ.AND P0, PT, R104, -INF , PT ;  /* 0xff8000006800780b */ /* 0x000fc60003f1d000 */
[----:B------:R-:W-:Y:S01]  /*4a70*/  FFMA.FTZ R0, R30, c[0x0][0x2d0], -R2 ;  /* 0x0000b4001e007a23 */ /* 0x000fe20000010802 */
[----:B------:R-:W-:-:S03]  /*4a80*/  FSEL R13, R13, RZ, P0 ;  /* 0x000000ff0d0d7208 */ /* 0x000fc60000000000 */
[----:B------:R2:W-:Y:S01]  /*4a90*/  MUFU.EX2 R203, R0 ;  /* 0x0000000000cb7308 */ /* 0x0005e20000000800 */
[----:B-1----:R-:W-:Y:S01]  /*4aa0*/  FMNMX.FTZ R100, R100, R5, !PT ;  /* 0x0000000564647209 */ /* 0x002fe20007810000 */
[----:B--2---:R-:W-:-:S04]  /*4ab0*/  FFMA.FTZ R0, R31, c[0x0][0x2d0], -R2 ;  /* 0x0000b4001f007a23 */ /* 0x004fc80000010802 */
[----:B------:R-:W1:Y:S02]  /*4ac0*/  SHFL.BFLY PT, R5, R100, 0x1, 0x1f ;  /* 0x0c201f0064057f89 */ /* 0x000e6400000e0000 */
[----:B------:R2:W3:Y:S02]  /*4ad0*/  MUFU.EX2 R202, R0 ;  /* 0x0000000000ca7308 */ /* 0x0004e40000000800 */
[----:B--2---:R-:W-:Y:S01]  /*4ae0*/  FFMA.FTZ R0, R33, c[0x0][0x2d0], -R2 ;  /* 0x0000b40021007a23 */ /* 0x004fe20000010802 */
[----:B---3--:R-:W-:-:S05]  /*4af0*/  F2FP.BF16.PACK_AB R9, R202, R203 ;  /* 0x000000cbca09723e */ /* 0x008fca00000010ff */
[----:B------:R2:W-:Y:S01]  /*4b00*/  MUFU.EX2 R205, R0 ;  /* 0x0000000000cd7308 */ /* 0x0005e20000000800 */
[----:B-1----:R-:W-:Y:S01]  /*4b10*/  FMNMX.FTZ R100, R100, R5, !PT ;  /* 0x0000000564647209 */ /* 0x002fe20007810000 */
[----:B------:R-:W-:-:S03]  /*4b20*/  FFMA.FTZ R5, R36, c[0x0][0x2d0], -R3 ;  /* 0x0000b40024057a23 */ /* 0x000fc60000010803 */
[C---:B------:R-:W-:Y:S01]  /*4b30*/  FSETP.NEU.FTZ.AND P0, PT, R100.reuse, -INF , PT ;  /* 0xff8000006400780b */ /* 0x040fe20003f1d000 */
[----:B------:R-:W-:Y:S02]  /*4b40*/  FMUL.FTZ R12, R100, c[0x0][0x2d0] ;  /* 0x0000b400640c7a20 */ /* 0x000fe40000410000 */
[----:B------:R1:W-:Y:S03]  /*4b50*/  MUFU.EX2 R229, R5 ;  /* 0x0000000500e57308 */ /* 0x0003e60000000800 */
[----:B------:R-:W-:Y:S01]  /*4b60*/  FSEL R12, R12, RZ, P0 ;  /* 0x000000ff0c0c7208 */ /* 0x000fe20000000000 */
[----:B--2---:R-:W-:-:S04]  /*4b70*/  FFMA.FTZ R0, R32, c[0x0][0x2d0], -R2 ;  /* 0x0000b40020007a23 */ /* 0x004fc80000010802 */
[----:B------:R2:W3:Y:S01]  /*4b80*/  MUFU.EX2 R207, R0 ;  /* 0x0000000000cf7308 */ /* 0x0004e20000000800 */
[----:B-1----:R-:W-:-:S07]  /*4b90*/  FFMA.FTZ R5, R40, c[0x0][0x2d0], -R3 ;  /* 0x0000b40028057a23 */ /* 0x002fce0000010803 */
[----:B------:R1:W4:Y:S01]  /*4ba0*/  MUFU.EX2 R226, R5 ;  /* 0x0000000500e27308 */ /* 0x0003220000000800 */
[----:B--2---:R-:W-:Y:S01]  /*4bb0*/  FFMA.FTZ R0, R45, c[0x0][0x2d0], -R3 ;  /* 0x0000b4002d007a23 */ /* 0x004fe20000010803 */
[----:B---3--:R-:W-:-:S06]  /*4bc0*/  F2FP.BF16.PACK_AB R11, R207, R205 ;  /* 0x000000cdcf0b723e */ /* 0x008fcc00000010ff */
[----:B------:R2:W-:Y:S01]  /*4bd0*/  MUFU.EX2 R232, R0 ;  /* 0x0000000000e87308 */ /* 0x0005e20000000800 */
[----:B-1----:R-:W-:Y:S01]  /*4be0*/  FFMA.FTZ R5, R42, c[0x0][0x2d0], -R3 ;  /* 0x0000b4002a057a23 */ /* 0x002fe20000010803 */
[----:B----4-:R-:W-:-:S06]  /*4bf0*/  F2FP.BF16.PACK_AB R8, R226, R229 ;  /* 0x000000e5e208723e */ /* 0x010fcc00000010ff */
[----:B------:R1:W-:Y:S01]  /*4c00*/  MUFU.EX2 R236, R5 ;  /* 0x0000000500ec7308 */ /* 0x0003e20000000800 */
[----:B--2---:R-:W-:-:S07]  /*4c10*/  FFMA.FTZ R0, R46, c[0x0][0x2d0], -R3 ;  /* 0x0000b4002e007a23 */ /* 0x004fce0000010803 */
[----:B------:R2:W3:Y:S01]  /*4c20*/  MUFU.EX2 R235, R0 ;  /* 0x0000000000eb7308 */ /* 0x0004e20000000800 */
[----:B-1----:R-:W-:-:S07]  /*4c30*/  FFMA.FTZ R5, R41, c[0x0][0x2d0], -R3 ;  /* 0x0000b40029057a23 */ /* 0x002fce0000010803 */
[----:B------:R-:W1:Y:S01]  /*4c40*/  MUFU.EX2 R237, R5 ;  /* 0x0000000500ed7308 */ /* 0x000e620000000800 */
[----:B--2---:R-:W-:Y:S01]  /*4c50*/  FFMA.FTZ R0, R47, c[0x0][0x2d0], -R3 ;  /* 0x0000b4002f007a23 */ /* 0x004fe20000010803 */
[----:B---3--:R-:W-:-:S06]  /*4c60*/  F2FP.BF16.PACK_AB R4, R235, R232 ;  /* 0x000000e8eb04723e */ /* 0x008fcc00000010ff */
[----:B------:R2:W-:Y:S01]  /*4c70*/  MUFU.EX2 R239, R0 ;  /* 0x0000000000ef7308 */ /* 0x0005e20000000800 */
[----:B-1----:R-:W-:-:S07]  /*4c80*/  F2FP.BF16.PACK_AB R10, R237, R236 ;  /* 0x000000eced0a723e */ /* 0x002fce00000010ff */
[----:B------:R-:W-:Y:S01]  /*4c90*/  HMMA.16816.F32.BF16 R16, R8, R120, RZ ;  /* 0x000000780810723c */ /* 0x000fe200000418ff */
[----:B--2---:R-:W-:-:S07]  /*4ca0*/  FFMA.FTZ R0, R48, c[0x0][0x2d0], -R3 ;  /* 0x0000b40030007a23 */ /* 0x004fce0000010803 */
        /* <DEDUP_REMOVED lines=20> */
[----:B------:R-:W-:Y:S01]  /*4df0*/  HMMA.16816.F32.BF16 R8, R8, R58, RZ ;  /* 0x0000003a0808723c */ /* 0x000fe200000418ff */
[----:B------:R1:W2:Y:S02]  /*4e00*/  MUFU.EX2 R238, R0 ;  /* 0x0000000000ee7308 */ /* 0x0002a40000000800 */
[----:B-1----:R-:W-:Y:S01]  /*4e10*/  FFMA.FTZ R0, R68, c[0x0][0x2d0], -R3 ;  /* 0x0000b40044007a23 */ /* 0x002fe20000010803 */
[----:B--2---:R-:W-:-:S05]  /*4e20*/  F2FP.BF16.PACK_AB R7, R238, R234 ;  /* 0x000000eaee07723e */ /* 0x004fca00000010ff */
[----:B------:R1:W-:Y:S02]  /*4e30*/  MUFU.EX2 R233, R0 ;  /* 0x0000000000e97308 */ /* 0x0003e40000000800 */
[C---:B------:R-:W-:Y:S08]  /*4e40*/  HMMA.16816.F32.BF16 R36, R4.reuse, R134, R36 ;  /* 0x000000860424723c */ /* 0x040ff00000041824 */
[----:B------:R-:W-:Y:S01]  /*4e50*/  HMMA.16816.F32.BF16 R16, R4, R72, R16 ;  /* 0x000000480410723c */ /* 0x000fe20000041810 */
[----:B-1----:R-:W-:-:S04]  /*4e60*/  FFMA.FTZ R0, R69, c[0x0][0x2d0], -R3 ;  /* 0x0000b40045007a23 */ /* 0x002fc80000010803 */
[----:B------:R1:W2:Y:S03]  /*4e70*/  MUFU.EX2 R230, R0 ;  /* 0x0000000000e67308 */ /* 0x0002a60000000800 */
[C---:B------:R-:W-:Y:S08]  /*4e80*/  HMMA.16816.F32.BF16 R32, R4.reuse, R88, R32 ;  /* 0x000000580420723c */ /* 0x040ff00000041820 */
[----:B------:R-:W-:Y:S01]  /*4e90*/  HMMA.16816.F32.BF16 R28, R4, R92, R28 ;  /* 0x0000005c041c723c */ /* 0x000fe2000004181c */
[----:B-1----:R-:W-:-:S07]  /*4ea0*/  FFMA.FTZ R0, R71, c[0x0][0x2d0], -R3 ;  /* 0x0000b40047007a23 */ /* 0x002fce0000010803 */
[C---:B------:R-:W-:Y:S01]  /*4eb0*/  HMMA.16816.F32.BF16 R24, R4.reuse, R116, R24 ;  /* 0x000000740418723c */ /* 0x040fe20000041818 */
[----:B------:R-:W-:Y:S01]  /*4ec0*/  FFMA.FTZ R3, R70, c[0x0][0x2d0], -R3 ;  /* 0x0000b40046037a23 */ /* 0x000fe20000010803 */
[----:B--2---:R-:W-:Y:S01]  /*4ed0*/  F2FP.BF16.PACK_AB R96, R230, R233 ;  /* 0x000000e9e660723e */ /* 0x004fe200000010ff */
[----:B------:R1:W-:Y:S05]  /*4ee0*/  MUFU.EX2 R228, R0 ;  /* 0x0000000000e47308 */ /* 0x0003ea0000000800 */
[C---:B------:R-:W-:Y:S03]  /*4ef0*/  HMMA.16816.F32.BF16 R20, R4.reuse, R132, R20 ;  /* 0x000000840414723c */ /* 0x040fe60000041814 */
[----:B------:R-:W2:Y:S05]  /*4f00*/  MUFU.EX2 R206, R3 ;  /* 0x0000000300ce7308 */ /* 0x000eaa0000000800 */
[----:B------:R-:W-:Y:S01]  /*4f10*/  HMMA.16816.F32.BF16 R84, R4, R172, R84 ;  /* 0x000000ac0454723c */ /* 0x000fe20000041854 */
[----:B-1----:R-:W-:-:S04]  /*4f20*/  FFMA.FTZ R0, R50, c[0x0][0x2d0], -R2 ;  /* 0x0000b40032007a23 */ /* 0x002fc80000010802 */
[----:B------:R1:W-:Y:S03]  /*4f30*/  MUFU.EX2 R201, R0 ;  /* 0x0000000000c97308 */ /* 0x0003e60000000800 */
[----:B------:R-:W-:Y:S01]  /*4f40*/  HMMA.16816.F32.BF16 R124, R4, R74, R124 ;  /* 0x0000004a047c723c */ /* 0x000fe2000004187c */
[----:B--2---:R-:W-:Y:S01]  /*4f50*/  F2FP.BF16.PACK_AB R98, R206, R228 ;  /* 0x000000e4ce62723e */ /* 0x004fe200000010ff */
[----:B------:R-:W-:-:S06]  /*4f60*/  @P6 IMAD.HI.U32 R3, R164, c[0x0][0x2c8], RZ ;  /* 0x0000b200a4036a27 */ /* 0x000fcc00078e00ff */
[----:B------:R-:W-:Y:S01]  /*4f70*/  HMMA.16816.F32.BF16 R140, R4, R90, R140 ;  /* 0x0000005a048c723c */ /* 0x000fe2000004188c */
[----:B------:R-:W-:Y:S02]  /*4f80*/  @P6 SHF.R.U32.HI R164, RZ, c[0x0][0x2cc], R3 ;  /* 0x0000b300ffa46a19 */ /* 0x000fe40000011603 */
[----:B------:R-:W-:-:S03]  /*4f90*/  ISETP.LE.AND P6, PT, R243, c[0x0][0x32c], PT ;  /* 0x0000cb00f3007a0c */ /* 0x000fc60003fc3270 */
[----:B------:R-:W-:Y:S02]  /*4fa0*/  IMAD.IADD R3, R241, 0x1, R164 ;  /* 0x00000001f1037824 */ /* 0x000fe400078e02a4 */
[--C-:B-1----:R-:W-:Y:S01]  /*4fb0*/  FFMA.FTZ R0, R51, c[0x0][0x2d0], -R2.reuse ;  /* 0x0000b40033007a23 */ /* 0x102fe20000010802 */
[C---:B------:R-:W-:Y:S03]  /*4fc0*/  HMMA.16816.F32.BF16 R156, R4.reuse, R94, R156 ;  /* 0x0000005e049c723c */ /* 0x040fe6000004189c */
[----:B------:R1:W2:Y:S05]  /*4fd0*/  MUFU.EX2 R200, R0 ;  /* 0x0000000000c87308 */ /* 0x0002aa0000000800 */
[C---:B------:R-:W-:Y:S08]  /*4fe0*/  HMMA.16816.F32.BF16 R64, R4.reuse, R118, R64 ;  /* 0x000000760440723c */ /* 0x040ff00000041840 */
[----:B------:R-:W-:Y:S01]  /*4ff0*/  HMMA.16816.F32.BF16 R8, R4, R174, R8 ;  /* 0x000000ae0408723c */ /* 0x000fe20000041808 */
[--C-:B-1----:R-:W-:Y:S01]  /*5000*/  FFMA.FTZ R0, R52, c[0x0][0x2d0], -R2.reuse ;  /* 0x0000b40034007a23 */ /* 0x102fe20000010802 */
[----:B--2---:R-:W-:Y:S01]  /*5010*/  F2FP.BF16.PACK_AB R97, R200, R201 ;  /* 0x000000c9c861723e */ /* 0x004fe200000010ff */
[----:B------:R-:W-:-:S02]  /*5020*/  FFMA.FTZ R2, R53, c[0x0][0x2d0], -R2 ;  /* 0x0000b40035027a23 */ /* 0x000fc40000010802 */
[----:B------:R1:W-:Y:S08]  /*5030*/  MUFU.EX2 R199, R0 ;  /* 0x0000000000c77308 */ /* 0x0003f00000000800 */
[----:B------:R-:W2:Y:S01]  /*5040*/  MUFU.EX2 R198, R2 ;  /* 0x0000000200c67308 */ /* 0x000ea20000000800 */
[----:B-1----:R-:W-:-:S07]  /*5050*/  FFMA.FTZ R0, R44, c[0x0][0x2d0], -R13 ;  /* 0x0000b4002c007a23 */ /* 0x002fce000001080d */
[----:B------:R1:W-:Y:S01]  /*5060*/  MUFU.EX2 R197, R0 ;  /* 0x0000000000c57308 */ /* 0x0003e20000000800 */
[----:B--2---:R-:W-:-:S07]  /*5070*/  F2FP.BF16.PACK_AB R99, R198, R199 ;  /* 0x000000c7c663723e */ /* 0x004fce00000010ff */
[----:B------:R-:W-:Y:S01]  /*5080*/  HMMA.16816.F32.BF16 R112, R96, R108, R16 ;  /* 0x0000006c6070723c */ /* 0x000fe20000041810 */
[----:B-1----:R-:W-:-:S07]  /*5090*/  FFMA.FTZ R0, R54, c[0x0][0x2d0], -R13 ;  /* 0x0000b40036007a23 */ /* 0x002fce000001080d */
[C---:B------:R-:W-:Y:S01]  /*50a0*/  HMMA.16816.F32.BF16 R128, R96.reuse, R160, R32 ;  /* 0x000000a06080723c */ /* 0x040fe20000041820 */
[----:B------:R1:W2:Y:S07]  /*50b0*/  MUFU.EX2 R194, R0 ;  /* 0x0000000000c27308 */ /* 0x0002ae0000000800 */
[C---:B------:R-:W-:Y:S08]  /*50c0*/  HMMA.16816.F32.BF16 R144, R96.reuse, R168, R28 ;  /* 0x000000a86090723c */ /* 0x040ff0000004181c */
[----:B------:R-:W-:Y:S01]  /*50d0*/  HMMA.16816.F32.BF16 R52, R96, R176, R24 ;  /* 0x000000b06034723c */ /* 0x000fe20000041818 */
[----:B-1----:R-:W-:Y:S01]  /*50e0*/  FFMA.FTZ R0, R82, c[0x0][0x2d0], -R13 ;  /* 0x0000b40052007a23 */ /* 0x002fe2000001080d */
[----:B--2---:R-:W-:-:S03]  /*50f0*/  F2FP.BF16.PACK_AB R4, R194, R197 ;  /* 0x000000c5c204723e */ /* 0x004fc600000010ff */
[----:B------:R1:W-:Y:S03]  /*5100*/  MUFU.EX2 R195, R0 ;  /* 0x0000000000c37308 */ /* 0x0003e60000000800 */
[C---:B------:R-:W-:Y:S08]  /*5110*/  HMMA.16816.F32.BF16 R68, R96.reuse, R180, R20 ;  /* 0x000000b46044723c */ /* 0x040ff00000041814 */
        /* <DEDUP_REMOVED lines=9> */
[----:B------:R-:W-:Y:S01]  /*51b0*/  HMMA.16816.F32.BF16 R64, R96, R178, R64 ;  /* 0x000000b26040723c */ /* 0x000fe20000041840 */
[----:B-1----:R-:W-:-:S04]  /*51c0*/  FFMA.FTZ R0, R49, c[0x0][0x2d0], -R12 ;  /* 0x0000b40031007a23 */ /* 0x002fc8000001080c */
[----:B------:R1:W2:Y:S02]  /*51d0*/  MUFU.EX2 R51, R0 ;  /* 0x0000000000337308 */ /* 0x0002a40000000800 */
[----:B-1----:R-:W-:Y:S01]  /*51e0*/  FFMA.FTZ R0, R80, c[0x0][0x2d0], -R12 ;  /* 0x0000b40050007a23 */ /* 0x002fe2000001080c */
[----:B--2---:R-:W-:-:S05]  /*51f0*/  F2FP.BF16.PACK_AB R5, R51, R44 ;  /* 0x0000002c3305723e */ /* 0x004fca00000010ff */
[----:B------:R1:W-:Y:S02]  /*5200*/  MUFU.EX2 R193, R0 ;  /* 0x0000000000c17308 */ /* 0x0003e40000000800 */
[----:B-1----:R-:W-:Y:S02]  /*5210*/  FFMA.FTZ R0, R81, c[0x0][0x2d0], -R12 ;  /* 0x0000b40051007a23 */ /* 0x002fe4000001080c */
[C---:B------:R-:W-:Y:S04]  /*5220*/  HMMA.16816.F32.BF16 R80, R96.reuse, R182, R36 ;  /* 0x000000b66050723c */ /* 0x040fe80000041824 */
[----:B------:R1:W2:Y:S04]  /*5230*/  MUFU.EX2 R50, R0 ;  /* 0x0000000000327308 */ /* 0x0002a80000000800 */
[----:B------:R-:W-:Y:S01]  /*5240*/  HMMA.16816.F32.BF16 R96, R96, R186, R8 ;  /* 0x000000ba6060723c */ /* 0x000fe20000041808 */
[----:B-1----:R-:W-:Y:S01]  /*5250*/  FFMA.FTZ R0, R148, c[0x0][0x2d0], -R13 ;  /* 0x0000b40094007a23 */ /* 0x002fe2000001080d */
[----:B--2---:R-:W-:-:S03]  /*5260*/  F2FP.BF16.PACK_AB R7, R50, R193 ;  /* 0x000000c13207723e */ /* 0x004fc600000010ff */
[----:B------:R1:W-:Y:S04]  /*5270*/  MUFU.EX2 R48, R0 ;  /* 0x0000000000307308 */ /* 0x0003e80000000800 */
[C---:B------:R-:W-:Y:S08]  /*5280*/  HMMA.16816.F32.BF16 R32, R4.reuse, R120, RZ ;  /* 0x000000780420723c */ /* 0x040ff000000418ff */
[----:B------:R-:W-:Y:S01]  /*5290*/  HMMA.16816.F32.BF16 R24, R4, R136, RZ ;  /* 0x000000880418723c */ /* 0x000fe200000418ff */
[----:B-1----:R-:W-:-:S04]  /*52a0*/  FFMA.FTZ R0, R149, c[0x0][0x2d0], -R13 ;  /* 0x0000b40095007a23 */ /* 0x002fc8000001080d */
[----:B------:R1:W2:Y:S03]  /*52b0*/  MUFU.EX2 R47, R0 ;  /* 0x00000000002f7308 */ /* 0x0002a60000000800 */
[C---:B------:R-:W-:Y:S08]  /*52c0*/  HMMA.16816.F32.BF16 R8, R4.reuse, R152, RZ ;  /* 0x000000980408723c */ /* 0x040ff000000418ff */
[----:B------:R-:W-:Y:S01]  /*52d0*/  HMMA.16816.F32.BF16 R16, R4, R60, RZ ;  /* 0x0000003c0410723c */ /* 0x000fe200000418ff */
[----:B-1----:R-:W-:-:S07]  /*52e0*/  FFMA.FTZ R0, R150, c[0x0][0x2d0], -R13 ;  /* 0x0000b40096007a23 */ /* 0x002fce000001080d */
[C---:B------:R-:W-:Y:S01]  /*52f0*/  HMMA.16816.F32.BF16 R20, R4.reuse, R76, RZ ;  /* 0x0000004c0414723c */ /* 0x040fe200000418ff */
[----:B------:R1:W-:Y:S07]  /*5300*/  MUFU.EX2 R46, R0 ;  /* 0x00000000002e7308 */ /* 0x0003ee0000000800 */
[C---:B------:R-:W-:Y:S08]  /*5310*/  HMMA.16816.F32.BF16 R120, R4.reuse, R122, RZ ;  /* 0x0000007a0478723c */ /* 0x040ff000000418ff */
[----:B------:R-:W-:Y:S01]  /*5320*/  HMMA.16816.F32.BF16 R136, R4, R138, RZ ;  /* 0x0000008a0488723c */ /* 0x000fe200000418ff */
[----:B-1----:R-:W-:-:S04]  /*5330*/  FFMA.FTZ R0, R151, c[0x0][0x2d0], -R13 ;  /* 0x0000b40097007a23 */ /* 0x002fc8000001080d */
[----:B------:R1:W3:Y:S03]  /*5340*/  MUFU.EX2 R49, R0 ;  /* 0x0000000000317308 */ /* 0x0002e60000000800 */
        /* <DEDUP_REMOVED lines=8> */
[----:B------:R1:W4:Y:S02]  /*53d0*/  MUFU.EX2 R15, R0 ;  /* 0x00000000000f7308 */ /* 0x0003240000000800 */
[----:B--2---:R-:W-:Y:S02]  /*53e0*/  F2FP.BF16.PACK_AB R4, R47, R48 ;  /* 0x000000302f04723e */ /* 0x004fe400000010ff */
[----:B---3--:R-:W-:Y:S01]  /*53f0*/  F2FP.BF16.PACK_AB R6, R49, R46 ;  /* 0x0000002e3106723e */ /* 0x008fe200000010ff */
[----:B-1----:R-:W-:Y:S01]  /*5400*/  FFMA.FTZ R0, R103, c[0x0][0x2d0], -R12 ;  /* 0x0000b40067007a23 */ /* 0x002fe2000001080c */
[----:B----4-:R-:W-:-:S03]  /*5410*/  F2FP.BF16.PACK_AB R5, R15, R14 ;  /* 0x0000000e0f05723e */ /* 0x010fc600000010ff */
[----:B------:R1:W-:Y:S02]  /*5420*/  MUFU.EX2 R36, R0 ;  /* 0x0000000000247308 */ /* 0x0003e40000000800 */
[----:B-1----:R-:W-:-:S06]  /*5430*/  FFMA.FTZ R0, R107, c[0x0][0x2d0], -R12 ;  /* 0x0000b4006b007a23 */ /* 0x002fcc000001080c */
        /* <DEDUP_REMOVED lines=12> */
[----:B--2---:R-:W-:Y:S01]  /*5500*/  F2FP.BF16.PACK_AB R92, R39, R38 ;  /* 0x00000026275c723e */ /* 0x004fe200000010ff */
[----:B------:R1:W-:Y:S06]  /*5510*/  MUFU.EX2 R45, R0 ;  /* 0x00000000002d7308 */ /* 0x0003ec0000000800 */
        /* <DEDUP_REMOVED lines=12> */
[----:B-1----:R-:W-:-:S06]  /*55e0*/  FFMA.FTZ R0, R166, c[0x0][0x2d0], -R12 ;  /* 0x0000b400a6007a23 */ /* 0x002fcc000001080c */
[----:B------:R-:W-:Y:S01]  /*55f0*/  FADD.FTZ R5, R229, R226 ;  /* 0x000000e2e5057221 */ /* 0x000fe20000010000 */
[----:B------:R-:W1:Y:S01]  /*5600*/  MUFU.EX2 R8, R0 ;  /* 0x0000000000087308 */ /* 0x000e620000000800 */
[----:B------:R-:W-:Y:S02]  /*5610*/  FADD.FTZ R7, R203, R202 ;  /* 0x000000cacb077221 */ /* 0x000fe40000010000 */
[----:B------:R-:W-:Y:S02]  /*5620*/  FADD.FTZ R6, R197, R194 ;  /* 0x000000c2c5067221 */ /* 0x000fe40000010000 */
[----:B------:R-:W-:Y:S02]  /*5630*/  FADD.FTZ R4, R44, R51 ;  /* 0x000000332c047221 */ /* 0x000fe40000010000 */
[----:B------:R-:W-:Y:S02]  /*5640*/  FADD.FTZ R5, R236, R5 ;  /* 0x00000005ec057221 */ /* 0x000fe40000010000 */
[----:B------:R-:W-:-:S02]  /*5650*/  FADD.FTZ R7, R205, R7 ;  /* 0x00000007cd077221 */ /* 0x000fc40000010000 */
[----:B------:R-:W-:Y:S02]  /*5660*/  FADD.FTZ R6, R195, R6 ;  /* 0x00000006c3067221 */ /* 0x000fe40000010000 */
[----:B------:R-:W-:Y:S02]  /*5670*/  FADD.FTZ R4, R193, R4 ;  /* 0x00000004c1047221 */ /* 0x000fe40000010000 */
[----:B------:R-:W-:Y:S01]  /*5680*/  FADD.FTZ R5, R237, R5 ;  /* 0x00000005ed057221 */ /* 0x000fe20000010000 */
[----:B-1----:R-:W-:Y:S01]  /*5690*/  F2FP.BF16.PACK_AB R93, R8, R9 ;  /* 0x00000009085d723e */ /* 0x002fe200000010ff */
[----:B------:R-:W-:Y:S02]  /*56a0*/  FADD.FTZ R7, R207, R7 ;  /* 0x00000007cf077221 */ /* 0x000fe40000010000 */
[----:B------:R-:W-:Y:S02]  /*56b0*/  FADD.FTZ R6, R196, R6 ;  /* 0x00000006c4067221 */ /* 0x000fe40000010000 */
[----:B------:R-:W-:-:S02]  /*56c0*/  FADD.FTZ R4, R50, R4 ;  /* 0x0000000432047221 */ /* 0x000fc40000010000 */
[----:B------:R-:W-:Y:S02]  /*56d0*/  FADD.FTZ R5, R232, R5 ;  /* 0x00000005e8057221 */ /* 0x000fe40000010000 */
[----:B------:R-:W-:Y:S02]  /*56e0*/  FADD.FTZ R11, R204, R7 ;  /* 0x00000007cc0b7221 */ /* 0x000fe40000010000 */
[----:B------:R-:W-:Y:S02]  /*56f0*/  FFMA.FTZ R0, R188, c[0x0][0x2d0], -R12 ;  /* 0x0000b400bc007a23 */ /* 0x000fe4000001080c */
[----:B------:R-:W-:Y:S02]  /*5700*/  FADD.FTZ R10, R48, R6 ;  /* 0x00000006300a7221 */ /* 0x000fe40000010000 */
[----:B------:R-:W-:Y:S01]  /*5710*/  FADD.FTZ R6, R14, R4 ;  /* 0x000000040e067221 */ /* 0x000fe20000010000 */
[----:B------:R1:W-:Y:S01]  /*5720*/  MUFU.EX2 R2, R0 ;  /* 0x0000000000027308 */ /* 0x0003e20000000800 */
[----:B------:R-:W-:-:S02]  /*5730*/  FADD.FTZ R7, R235, R5 ;  /* 0x00000005eb077221 */ /* 0x000fc40000010000 */
[----:B------:R-:W-:Y:S02]  /*5740*/  FADD.FTZ R5, R231, R11 ;  /* 0x0000000be7057221 */ /* 0x000fe40000010000 */
[----:B------:R-:W-:Y:S02]  /*5750*/  FADD.FTZ R4, R47, R10 ;  /* 0x0000000a2f047221 */ /* 0x000fe40000010000 */
[----:B------:R-:W-:Y:S02]  /*5760*/  FADD.FTZ R6, R15, R6 ;  /* 0x000000060f067221 */ /* 0x000fe40000010000 */
[----:B------:R-:W-:Y:S02]  /*5770*/  FADD.FTZ R11, R239, R7 ;  /* 0x00000007ef0b7221 */ /* 0x000fe40000010000 */
[----:B------:R-:W-:Y:S02]  /*5780*/  FADD.FTZ R10, R234, R5 ;  /* 0x00000005ea0a7221 */ /* 0x000fe40000010000 */
[----:B------:R-:W-:-:S02]  /*5790*/  FADD.FTZ R7, R46, R4 ;  /* 0x000000042e077221 */ /* 0x000fc40000010000 */
[----:B------:R-:W-:Y:S02]  /*57a0*/  FADD.FTZ R4, R36, R6 ;  /* 0x0000000624047221 */ /* 0x000fe40000010000 */
[----:B-1----:R-:W-:Y:S02]  /*57b0*/  FFMA.FTZ R0, R167, c[0x0][0x2d0], -R12 ;  /* 0x0000b400a7007a23 */ /* 0x002fe4000001080c */
[----:B------:R-:W-:Y:S02]  /*57c0*/  FADD.FTZ R5, R240, R11 ;  /* 0x0000000bf0057221 */ /* 0x000fe40000010000 */
[----:B------:R-:W-:Y:S02]  /*57d0*/  FADD.FTZ R6, R238, R10 ;  /* 0x0000000aee067221 */ /* 0x000fe40000010000 */
[----:B------:R-:W1:Y:S01]  /*57e0*/  MUFU.EX2 R0, R0 ;  /* 0x0000000000007308 */ /* 0x000e620000000800 */
[----:B------:R-:W-:Y:S02]  /*57f0*/  FADD.FTZ R7, R49, R7 ;  /* 0x0000000731077221 */ /* 0x000fe40000010000 */
[----:B------:R-:W-:-:S02]  /*5800*/  FADD.FTZ R4, R37, R4 ;  /* 0x0000000425047221 */ /* 0x000fc40000010000 */
[----:B------:R-:W-:Y:S02]  /*5810*/  FADD.FTZ R5, R233, R5 ;  /* 0x00000005e9057221 */ /* 0x000fe40000010000 */
[----:B------:R-:W-:Y:S02]  /*5820*/  FADD.FTZ R6, R201, R6 ;  /* 0x00000006c9067221 */ /* 0x000fe40000010000 */
[----:B------:R-:W-:Y:S02]  /*5830*/  FADD.FTZ R7, R38, R7 ;  /* 0x0000000726077221 */ /* 0x000fe40000010000 */
[----:B------:R-:W-:Y:S02]  /*5840*/  FADD.FTZ R9, R9, R4 ;  /* 0x0000000409097221 */ /* 0x000fe40000010000 */
[----:B------:R-:W-:Y:S02]  /*5850*/  FADD.FTZ R4, R230, R5 ;  /* 0x00000005e6047221 */ /* 0x000fe40000010000 */
[----:B------:R-:W-:Y:S01]  /*5860*/  FADD.FTZ R5, R200, R6 ;  /* 0x00000006c8057221 */ /* 0x000fe20000010000 */
[----:B-1----:R-:W-:Y:S01]  /*5870*/  F2FP.BF16.PACK_AB R95, R0, R2 ;  /* 0x00000002005f723e */ /* 0x002fe200000010ff */
        /* <DEDUP_REMOVED lines=9> */
[----:B------:R-:W-:Y:S01]  /*5910*/  HMMA.16816.F32.BF16 R120, R92, R110, R120 ;  /* 0x0000006e5c78723c */ /* 0x000fe20000041878 */
[----:B------:R-:W-:Y:S01]  /*5920*/  FADD.FTZ R2, R13, R6 ;  /* 0x000000060d027221 */ /* 0x000fe20000010000 */
[----:B------:R-:W-:Y:S01]  /*5930*/  STL [R1+0x8], R7 ;  /* 0x0000080701007387 */ /* 0x000fe20000100800 */
[----:B------:R-:W-:-:S03]  /*5940*/  FADD.FTZ R0, R0, R8 ;  /* 0x0000000800007221 */ /* 0x000fc60000010000 */
[----:B------:R-:W-:Y:S02]  /*5950*/  STL [R1+0x4], R4 ;  /* 0x0000040401007387 */ /* 0x000fe40000100800 */
[C---:B------:R-:W-:Y:S02]  /*5960*/  HMMA.16816.F32.BF16 R132, R92.reuse, R160, R24 ;  /* 0x000000a05c84723c */ /* 0x040fe40000041818 */
[----:B------:R1:W-:Y:S04]  /*5970*/  STL [R1+0xc], R2 ;  /* 0x00000c0201007387 */ /* 0x0003e80000100800 */
[----:B------:R2:W-:Y:S02]  /*5980*/  STL [R1+0x10], R0 ;  /* 0x0000100001007387 */ /* 0x0005e40000100800 */
[C---:B------:R-:W-:Y:S08]  /*5990*/  HMMA.16816.F32.BF16 R136, R92.reuse, R162, R136 ;  /* 0x000000a25c88723c */ /* 0x040ff00000041888 */
[C---:B------:R-:W-:Y:S08]  /*59a0*/  HMMA.16816.F32.BF16 R148, R92.reuse, R168, R148 ;  /* 0x000000a85c94723c */ /* 0x040ff00000041894 */
[----:B------:R-:W-:Y:S01]  /*59b0*/  HMMA.16816.F32.BF16 R152, R92, R170, R152 ;  /* 0x000000aa5c98723c */ /* 0x000fe20000041898 */
[----:B-1----:R-:W-:-:S07]  /*59c0*/  IADD3 R2, R3, c[0x0][0x328], RZ ;  /* 0x0000ca0003027a10 */ /* 0x002fce0007ffe0ff */
[C---:B------:R-:W-:Y:S08]  /*59d0*/  HMMA.16816.F32.BF16 R56, R92.reuse, R176, R16 ;  /* 0x000000b05c38723c */ /* 0x040ff00000041810 */
[C---:B------:R-:W-:Y:S08]  /*59e0*/  HMMA.16816.F32.BF16 R60, R92.reuse, R178, R60 ;  /* 0x000000b25c3c723c */ /* 0x040ff0000004183c */
[C---:B------:R-:W-:Y:S08]  /*59f0*/  HMMA.16816.F32.BF16 R72, R92.reuse, R180, R20 ;  /* 0x000000b45c48723c */ /* 0x040ff00000041814 */
[C---:B------:R-:W-:Y:S08]  /*5a00*/  HMMA.16816.F32.BF16 R76, R92.reuse, R182, R76 ;  /* 0x000000b65c4c723c */ /* 0x040ff0000004184c */
[C---:B------:R-:W-:Y:S08]  /*5a10*/  HMMA.16816.F32.BF16 R88, R92.reuse, R184, R28 ;  /* 0x000000b85c58723c */ /* 0x040ff0000004181c */
[----:B------:R-:W-:Y:S01]  /*5a20*/  HMMA.16816.F32.BF16 R92, R92, R186, R40 ;  /* 0x000000ba5c5c723c */ /* 0x000fe20000041828 */
[----:B------:R-:W-:Y:S07]  /*5a30*/  @!P6 BRA `(.L_x_188) ;  /* 0x000001100000e947 */ /* 0x000fee0003800000 */
[C---:B--2---:R-:W-:Y:S02]  /*5a40*/  ISETP.GT.AND P0, PT, R3.reuse, RZ, PT ;  /* 0x000000ff0300720c */ /* 0x044fe40003f04270 */
[----:B------:R-:W-:-:S11]  /*5a50*/  IADD3 R0, R3, -0x1, RZ ;  /* 0xffffffff03007810 */ /* 0x000fd60007ffe0ff */
[----:B------:R-:W-:Y:S05]  /*5a60*/  @P0 BRA `(.L_x_189) ;  /* 0x0000007000000947 */ /* 0x000fea0003800000 */
[----:B------:R-:W-:Y:S02]  /*5a70*/  IMAD.MOV.U32 R4, RZ, RZ, 0x1 ;  /* 0x00000001ff047424 */ /* 0x000fe400078e00ff */
[----:B------:R-:W-:-:S03]  /*5a80*/  IMAD.MOV R0, RZ, RZ, -R3 ;  /* 0x000000ffff007224 */ /* 0x000fc600078e0a03 */
[----:B------:R-:W-:-:S13]  /*5a90*/  ISETP.NE.AND P0, PT, R4, c[0x0][0x32c], PT ;  /* 0x0000cb0004007a0c */ /* 0x000fda0003f05270 */
[----:B------:R-:W-:-:S05]  /*5aa0*/  @P0 IMAD.HI.U32 R3, R0, c[0x0][0x330], RZ ;  /* 0x0000cc0000030a27 */ /* 0x000fca00078e00ff */
[----:B------:R-:W-:-:S04]  /*5ab0*/  @P0 SHF.R.U32.HI R0, RZ, c[0x0][0x334], R3 ;  /* 0x0000cd00ff000a19 */ /* 0x000fc80000011603 */
[----:B------:R-:W-:Y:S01]  /*5ac0*/  LOP3.LUT R0, RZ, R0, RZ, 0x33, !PT ;  /* 0x00000000ff007212 */ /* 0x000fe200078e33ff */
[----:B------:R-:W-:Y:S05]  /*5ad0*/  BRA `(.L_x_190) ;  /* 0x0000004000007947 */ /* 0x000fea0003800000 */
.L_x_189:
[----:B------:R-:W-:-:S04]  /*5ae0*/  MOV R3, 0x1 ;  /* 0x0000000100037802 */ /* 0x000fc80000000f00 */
[----:B------:R-:W-:-:S13]  /*5af0*/  ISETP.NE.AND P0, PT, R3, c[0x0][0x32c], PT ;  /* 0x0000cb0003007a0c */ /* 0x000fda0003f05270 */
[----:B------:R-:W-:-:S05]  /*5b00*/  @P0 IMAD.HI.U32 R3, R0, c[0x0][0x330], RZ ;  /* 0x0000cc0000030a27 */ /* 0x000fca00078e00ff */
[----:B------:R-:W-:Y:S02]  /*5b10*/  @P0 SHF.R.U32.HI R0, RZ, c[0x0][0x334], R3 ;  /* 0x0000cd00ff000a19 */ /* 0x000fe40000011603 */
.L_x_190:
[----:B------:R-:W-:-:S05]  /*5b20*/  MOV R3, c[0x0][0x32c] ;  /* 0x0000cb0000037a02 */ /* 0x000fca0000000f00 */
[----:B------:R-:W-:-:S05]  /*5b30*/  IMAD R0, R0, R3, c[0x0][0x32c] ;  /* 0x0000cb0000007624 */ /* 0x000fca00078e0203 */
[----:B------:R-:W-:-:S05]  /*5b40*/  IMNMX R2, R2, R0, PT ;  /* 0x0000000002027217 */ /* 0x000fca0003800200 */
.L_x_188:
[----:B--2---:R-:W-:-:S05]  /*5b50*/  IMAD.HI R2, R2, 0x2aaaaaab, RZ ;  /* 0x2aaaaaab02027827 */ /* 0x004fca00078e02ff */
[----:B------:R-:W-:-:S04]  /*5b60*/  SHF.R.U32.HI R0, RZ, 0x1f, R2 ;  /* 0x0000001fff007819 */ /* 0x000fc80000011602 */
[----:B------:R-:W-:-:S04]  /*5b70*/  LEA.HI.SX32 R2, R2, R0, 0x1d ;  /* 0x0000000002027211 */ /* 0x000fc800078feaff */
[----:B------:R-:W-:-:S04]  /*5b80*/  IMNMX R252, R242, R2, !PT ;  /* 0x00000002f2fc7217 */ /* 0x000fc80007800200 */
[----:B------:R-:W-:-:S13]  /*5b90*/  ISETP.GE.AND P0, PT, R224, R252, PT ;  /* 0x000000fce000720c */ /* 0x000fda0003f06270 */
[----:B------:R-:W-:Y:S05]  /*5ba0*/  @!P0 BRA `(.L_x_191) ;  /* 0x0000475000008947 */ /* 0x000fea0003800000 */
[----:B------:R-:W2:Y:S04]  /*5bb0*/  LDL R8, [R1+0x2c] ;  /* 0x00002c0001087983 */ /* 0x000ea80000100800 */
[----:B------:R-:W3:Y:S01]  /*5bc0*/  LDL R5, [R1+0x28] ;  /* 0x0000280001057983 */ /* 0x000ee20000100800 */
[----:B------:R-:W-:Y:S01]  /*5bd0*/  SHF.R.S32.HI R3, RZ, 0x1f, R227 ;  /* 0x0000001fff037819 */ /* 0x000fe200000114e3 */
[----:B------:R-:W-:Y:S01]  /*5be0*/  IMAD.MOV.U32 R103, RZ, RZ, R105 ;  /* 0x000000ffff677224 */ /* 0x000fe200078e0069 */
[C---:B------:R-:W-:Y:S01]  /*5bf0*/  IADD3 R6, R227.reuse, 0x20, RZ ;  /* 0x00000020e3067810 */ /* 0x040fe20007ffe0ff */
[----:B------:R-:W-:Y:S01]  /*5c00*/  IMAD.MOV.U32 R101, RZ, RZ, R106 ;  /* 0x000000ffff657224 */ /* 0x000fe200078e006a */
[C---:B------:R-:W-:Y:S01]  /*5c10*/  SHF.L.U64.HI R228, R227.reuse, 0x1, R3 ;  /* 0x00000001e3e47819 */ /* 0x040fe20000010203 */
[----:B------:R-:W-:Y:S01]  /*5c20*/  IMAD.MOV.U32 R108, RZ, RZ, R100 ;  /* 0x000000ffff6c7224 */ /* 0x000fe200078e0064 */
[C---:B------:R-:W-:Y:S01]  /*5c30*/  IADD3 R3, R227.reuse, 0x40, RZ ;  /* 0x00000040e3037810 */ /* 0x040fe20007ffe0ff */
[----:B------:R-:W-:Y:S01]  /*5c40*/  IMAD.MOV.U32 R107, RZ, RZ, R104 ;  /* 0x000000ffff6b7224 */ /* 0x000fe200078e0068 */
[C---:B------:R-:W-:Y:S01]  /*5c50*/  IADD3 R4, R227.reuse, 0x40, RZ ;  /* 0x00000040e3047810 */ /* 0x040fe20007ffe0ff */
[----:B------:R-:W-:Y:S01]  /*5c60*/  IMAD.MOV.U32 R226, RZ, RZ, R224 ;  /* 0x000000ffffe27224 */ /* 0x000fe200078e00e0 */
[----:B------:R-:W-:Y:S01]  /*5c70*/  SHF.R.S32.HI R3, RZ, 0x1f, R3 ;  /* 0x0000001fff037819 */ /* 0x000fe20000011403 */
[C---:B------:R-:W-:Y:S01]  /*5c80*/  IMAD.SHL.U32 R0, R227.reuse, 0x2, RZ ;  /* 0x00000002e3007824 */ /* 0x040fe200078e00ff */
[----:B------:R-:W-:-:S02]  /*5c90*/  IADD3 R7, R227, 0x20, RZ ;  /* 0x00000020e3077810 */ /* 0x000fc40007ffe0ff */
[----:B------:R-:W-:Y:S02]  /*5ca0*/  SHF.R.S32.HI R6, RZ, 0x1f, R6 ;  /* 0x0000001fff067819 */ /* 0x000fe40000011406 */
[----:B------:R-:W-:Y:S02]  /*5cb0*/  LEA.HI R3, R3, R4, RZ, 0x3 ;  /* 0x0000000403037211 */ /* 0x000fe400078f18ff */
[----:B------:R-:W-:Y:S02]  /*5cc0*/  LEA.HI R6, R6, R7, RZ, 0x3 ;  /* 0x0000000706067211 */ /* 0x000fe400078f18ff */
[----:B------:R-:W-:Y:S02]  /*5cd0*/  LOP3.LUT R3, R3, 0xfffffff8, RZ, 0xc0, !PT ;  /* 0xfffffff803037812 */ /* 0x000fe400078ec0ff */
[----:B------:R-:W-:-:S03]  /*5ce0*/  LOP3.LUT R6, R6, 0xfffffff8, RZ, 0xc0, !PT ;  /* 0xfffffff806067812 */ /* 0x000fc600078ec0ff */
[C---:B------:R-:W-:Y:S02]  /*5cf0*/  IMAD.SHL.U32 R232, R3.reuse, 0x2, RZ ;  /* 0x0000000203e87824 */ /* 0x040fe400078e00ff */
[C---:B------:R-:W-:Y:S01]  /*5d00*/  IMAD.SHL.U32 R230, R6.reuse, 0x2, RZ ;  /* 0x0000000206e67824 */ /* 0x040fe200078e00ff */
[----:B--2---:R-:W-:Y:S02]  /*5d10*/  SHF.L.U64.HI R229, R6, 0x1, R8 ;  /* 0x0000000106e57819 */ /* 0x004fe40000010208 */
[----:B---3--:R-:W-:Y:S02]  /*5d20*/  SHF.L.U64.HI R231, R3, 0x1, R5 ;  /* 0x0000000103e77819 */ /* 0x008fe40000010205 */
.L_x_212:
[----:B------:R-:W2:Y:S01]  /*5d30*/  LDL R0, [R1+0x14] ;  /* 0x0000140001007983 */ /* 0x000ea20000100800 */
[----:B------:R-:W-:Y:S04]  /*5d40*/  DEPBAR.LE SB0, 0x0 ;  /* 0x000080000000791a */ /* 0x000fe80000000000 */
[----:B------:R-:W-:Y:S06]  /*5d50*/  BAR.SYNC.DEFER_BLOCKING 0x0 ;  /* 0x0000000000007b1d */ /* 0x000fec0000010000 */
        /* <DEDUP_REMOVED lines=8> */
[----:B------:R1:W1:Y:S04]  /*5de0*/  LDSM.16.M88.4 R176, [R221] ;  /* 0x00000000ddb0783b */ /* 0x0002680000000200 */
[----:B------:R1:W1:Y:S01]  /*5df0*/  LDSM.16.M88.4 R180, [R220] ;  /* 0x00000000dcb4783b */ /* 0x0002620000000200 */
[----:B--2---:R-:W-:Y:S11]  /*5e00*/  ISETP.GT.AND P0, PT, R0, R226, PT ;  /* 0x000000e20000720c */ /* 0x004ff60003f04270 */
[----:B------:R-:W-:Y:S02]  /*5e10*/  @!UPT UIADD3 URZ, URZ, URZ, URZ ;  /* 0x0000003f3f3ff290 */ /* 0x000fe4000fffe03f */
[----:B------:R-:W-:-:S05]  /*5e20*/  @P0 BRA `(.L_x_192) ;  /* 0x0000039000000947 */ /* 0x000fca0003800000 */
[----:B-1-34-:R-:W-:Y:S01]  /*5e30*/  SHF.R.S32.HI R0, RZ, 0x1f, R225 ;  /* 0x0000001fff007819 */ /* 0x01afe200000114e1 */
[----:B------:R-:W-:Y:S01]  /*5e40*/  IMAD.WIDE.U32 R2, R225, c[0x0][0x208], RZ ;  /* 0x00008200e1027a25 */ /* 0x000fe200078e00ff */
[----:B------:R-:W-:Y:S01]  /*5e50*/  SHF.R.S32.HI R4, RZ, 0x1f, R222 ;  /* 0x0000001fff047819 */ /* 0x000fe200000114de */
[----:B------:R-:W1:Y:S01]  /*5e60*/  S2R R11, SR_TID.X ;  /* 0x00000000000b7919 */ /* 0x000e620000002100 */
[C---:B------:R-:W-:Y:S01]  /*5e70*/  ISETP.GE.AND P1, PT, R227.reuse, c[0x0][0x1d4], PT ;  /* 0x00007500e3007a0c */ /* 0x040fe20003f26270 */
[----:B------:R-:W-:Y:S01]  /*5e80*/  IMAD R0, R0, c[0x0][0x208], RZ ;  /* 0x0000820000007a24 */ /* 0x000fe200078e02ff */
[C---:B------:R-:W-:Y:S01]  /*5e90*/  IADD3 R13, R227.reuse, 0x20, RZ ;  /* 0x00000020e30d7810 */ /* 0x040fe20007ffe0ff */
[----:B------:R-:W-:Y:S01]  /*5ea0*/  IMAD R4, R4, c[0x0][0x218], RZ ;  /* 0x0000860004047a24 */ /* 0x000fe200078e02ff */
[----:B------:R-:W-:Y:S01]  /*5eb0*/  IADD3 R12, R227, 0x40, RZ ;  /* 0x00000040e30c7810 */ /* 0x000fe20007ffe0ff */
[----:B------:R-:W-:Y:S01]  /*5ec0*/  IMAD R0, R225, c[0x0][0x20c], R0 ;  /* 0x00008300e1007a24 */ /* 0x000fe200078e0200 */
[----:B------:R-:W-:Y:S01]  /*5ed0*/  ISETP.GE.AND P3, PT, R13, c[0x0][0x1d4], PT ;  /* 0x000075000d007a0c */ /* 0x000fe20003f66270 */
[----:B------:R-:W-:Y:S01]  /*5ee0*/  IMAD R4, R222, c[0x0][0x21c], R4 ;  /* 0x00008700de047a24 */ /* 0x000fe200078e0204 */
[----:B------:R-:W-:Y:S01]  /*5ef0*/  ISETP.GE.AND P2, PT, R12, c[0x0][0x1d4], PT ;  /* 0x000075000c007a0c */ /* 0x000fe20003f46270 */
[----:B------:R-:W-:Y:S01]  /*5f00*/  IMAD.IADD R3, R3, 0x1, R0 ;  /* 0x0000000103037824 */ /* 0x000fe200078e0200 */
[----:B------:R-:W-:Y:S01]  /*5f10*/  BSSY B0, `(.L_x_192) ;  /* 0x000002a000007945 */ /* 0x000fe20003800000 */
[----:B------:R-:W-:Y:S02]  /*5f20*/  IMAD.SHL.U32 R5, R227, 0x2, RZ ;  /* 0x00000002e3057824 */ /* 0x000fe400078e00ff */
[----:B------:R-:W-:Y:S05]  /*5f30*/  IMAD.WIDE.U32 R2, R222, c[0x0][0x218], R2 ;  /* 0x00008600de027a25 */ /* 0x000fea00078e0002 */
[----:B------:R-:W-:Y:S04]  /*5f40*/  IADD3 R0, P0, R2, UR18, RZ ;  /* 0x0000001202007c10 */ /* 0x000fe8000ff1e0ff */
[----:B------:R-:W-:Y:S02]  /*5f50*/  IADD3.X R3, R3, UR5, R4, P0, !PT ;  /* 0x0000000503037c10 */ /* 0x000fe400087fe404 */
[C---:B------:R-:W-:Y:S04]  /*5f60*/  LEA R10, P0, R0.reuse, c[0x0][0x1f8], 0x1 ;  /* 0x00007e00000a7a11 */ /* 0x040fe800078008ff */
[----:B------:R-:W-:Y:S02]  /*5f70*/  LEA.HI.X R3, R0, c[0x0][0x1fc], R3, 0x1, P0 ;  /* 0x00007f0000037a11 */ /* 0x000fe400000f0c03 */
[----:B------:R-:W2:Y:S04]  /*5f80*/  SHFL.IDX PT, R0, R10, RZ, 0x1c1f ;  /* 0x001c1fff0a007589 */ /* 0x000ea800000e0000 */
[----:B------:R-:W3:Y:S01]  /*5f90*/  SHFL.IDX PT, R2, R3, RZ, 0x1c1f ;  /* 0x001c1fff03027589 */ /* 0x000ee200000e0000 */
[----:B--2---:R-:W-:Y:S05]  /*5fa0*/  IADD3 R8, P0, R0, R5, RZ ;  /* 0x0000000500087210 */ /* 0x004fea0007f1e0ff */
[----:B---3--:R-:W-:Y:S01]  /*5fb0*/  IMAD.X R9, R2, 0x1, R228, P0 ;  /* 0x0000000102097824 */ /* 0x008fe200000e06e4 */
[----:B------:R-:W-:Y:S04]  /*5fc0*/  IADD3 R6, P0, R0, R230, RZ ;  /* 0x000000e600067210 */ /* 0x000fe80007f1e0ff */
[----:B------:R-:W-:Y:S01]  /*5fd0*/  @!PT LDS RZ, [RZ] ;  /* 0x00000000fffff984 */ /* 0x000fe20000000800 */
[----:B------:R2:W-:Y:S01]  /*5fe0*/  LDGSTS.E.BYPASS.LTC128B.128 [R223+0x1880], [R8.64], !P1 ;  /* 0x0188000008df7fae */ /* 0x0005e2000c901d48 */
[----:B------:R-:W-:Y:S01]  /*5ff0*/  IMAD.X R7, R2, 0x1, R229, P0 ;  /* 0x0000000102077824 */ /* 0x000fe200000e06e5 */
[----:B------:R-:W-:Y:S02]  /*6000*/  IADD3 R4, P0, R0, R232, RZ ;  /* 0x000000e800047210 */ /* 0x000fe40007f1e0ff */
[----:B-1----:R-:W-:Y:S02]  /*6010*/  ISETP.GT.AND P1, PT, R11, 0x3f, PT ;  /* 0x0000003f0b00780c */ /* 0x002fe40003f24270 */
[----:B------:R2:W-:Y:S01]  /*6020*/  LDGSTS.E.BYPASS.LTC128B.128 [R223+0x2480], [R6.64], !P3 ;  /* 0x0248000006df7fae */ /* 0x0005e2000d901d48 */
[----:B------:R-:W-:Y:S05]  /*6030*/  IMAD.X R5, R2, 0x1, R231, P0 ;  /* 0x0000000102057824 */ /* 0x000fea00000e06e7 */
[----:B------:R2:W-:Y:S05]  /*6040*/  LDGSTS.E.BYPASS.LTC128B.128 [R223+0x3080], [R4.64], !P2 ;  /* 0x0308000004df7fae */ /* 0x0005ea000d101d48 */
[----:B------:R-:W-:-:S05]  /*6050*/  @P1 BRA `(.L_x_193) ;  /* 0x0000015000001947 */ /* 0x000fca0003800000 */
[----:B------:R-:W-:-:S05]  /*6060*/  BRA.DIV ~URZ, `(.L_x_194) ;  /* 0x0000e9d27f007947 */ /* 0x000fca000b800000 */
[----:B--2---:R1:W2:Y:S04]  /*6070*/  SHFL.IDX PT, R4, R3, 0x1, 0x1c1f ;  /* 0x003c1f0003047f89 */ /* 0x0042a800000e0000 */
[----:B------:R1:W3:Y:S02]  /*6080*/  SHFL.IDX PT, R0, R10, 0x1, 0x1c1f ;  /* 0x003c1f000a007f89 */ /* 0x0002e400000e0000 */
.L_x_260:
[C---:B-1----:R-:W-:Y:S01]  /*6090*/  IADD3 R10, R227.reuse, 0x20, RZ ;  /* 0x00000020e30a7810 */ /* 0x042fe20007ffe0ff */
[C---:B------:R-:W-:Y:S01]  /*60a0*/  IMAD.SHL.U32 R2, R227.reuse, 0x2, RZ ;  /* 0x00000002e3027824 */ /* 0x040fe200078e00ff */
[C---:B------:R-:W-:Y:S02]  /*60b0*/  ISETP.GE.AND P3, PT, R227.reuse, c[0x0][0x1d4], PT ;  /* 0x00007500e3007a0c */ /* 0x040fe40003f66270 */
[----:B------:R-:W-:Y:S02]  /*60c0*/  ISETP.GE.AND P2, PT, R10, c[0x0][0x1d4], PT ;  /* 0x000075000a007a0c */ /* 0x000fe40003f46270 */
[----:B---3--:R-:W-:Y:S02]  /*60d0*/  IADD3 R8, P0, R0, R2, RZ ;  /* 0x0000000200087210 */ /* 0x008fe40007f1e0ff */
[----:B------:R-:W-:Y:S03]  /*60e0*/  IADD3 R5, R227, 0x40, RZ ;  /* 0x00000040e3057810 */ /* 0x000fe60007ffe0ff */
[----:B--2---:R-:W-:Y:S01]  /*60f0*/  IMAD.X R9, R4, 0x1, R228, P0 ;  /* 0x0000000104097824 */ /* 0x004fe200000e06e4 */
[----:B------:R-:W-:Y:S02]  /*6100*/  IADD3 R6, P0, R0, R230, RZ ;  /* 0x000000e600067210 */ /* 0x000fe40007f1e0ff */
[----:B------:R-:W-:Y:S02]  /*6110*/  ISETP.GE.AND P1, PT, R5, c[0x0][0x1d4], PT ;  /* 0x0000750005007a0c */ /* 0x000fe40003f26270 */
[----:B------:R-:W-:Y:S01]  /*6120*/  @!PT LDS RZ, [RZ] ;  /* 0x00000000fffff984 */ /* 0x000fe20000000800 */
[----:B------:R-:W-:Y:S01]  /*6130*/  @!PT LDS RZ, [RZ] ;  /* 0x00000000fffff984 */ /* 0x000fe20000000800 */
[----:B------:R-:W-:Y:S01]  /*6140*/  @!PT LDS RZ, [RZ] ;  /* 0x00000000fffff984 */ /* 0x000fe20000000800 */
[----:B------:R1:W-:Y:S01]  /*6150*/  LDGSTS.E.BYPASS.LTC128B.128 [R223+0x2080], [R8.64], !P3 ;  /* 0x0208000008df7fae */ /* 0x0003e2000d901d48 */
[----:B------:R-:W-:Y:S01]  /*6160*/  IMAD.X R7, R4, 0x1, R229, P0 ;  /* 0x0000000104077824 */ /* 0x000fe200000e06e5 */
[----:B------:R-:W-:Y:S04]  /*6170*/  IADD3 R2, P0, R0, R232, RZ ;  /* 0x000000e800027210 */ /* 0x000fe80007f1e0ff */
[----:B------:R1:W-:Y:S01]  /*6180*/  LDGSTS.E.BYPASS.LTC128B.128 [R223+0x2c80], [R6.64], !P2 ;  /* 0x02c8000006df7fae */ /* 0x0003e2000d101d48 */
[----:B------:R-:W-:Y:S05]  /*6190*/  IMAD.X R3, R4, 0x1, R231, P0 ;  /* 0x0000000104037824 */ /* 0x000fea00000e06e7 */
[----:B------:R1:W-:Y:S03]  /*61a0*/  LDGSTS.E.BYPASS.LTC128B.128 [R223+0x3880], [R2.64], !P1 ;  /* 0x0388000002df7fae */ /* 0x0003e6000c901d48 */
.L_x_193:
[----:B------:R-:W-:Y:S05]  /*61b0*/  BSYNC B0 ;  /* 0x0000000000007941 */ /* 0x000fea0003800000 */
.L_x_192:
[----:B-1-34-:R-:W0:Y:S01]  /*61c0*/  LDGDEPBAR ;  /* 0x00000000000079af */ /* 0x01ae220000000000 */
[----:B------:R-:W-:Y:S01]  /*61d0*/  WARPSYNC 0xffffffff ;  /* 0xffffffff00007948 */ /* 0x000fe20003800000 */
[-C--:B--2---:R-:W-:Y:S06]  /*61e0*/  HMMA.16816.F32.BF16 R4, R48, R16.reuse, RZ ;  /* 0x000000103004723c */ /* 0x084fec00000418ff */
[----:B------:R-:W2:Y:S02]  /*61f0*/  LDL R0, [R1+0x14] ;  /* 0x0000140001007983 */ /* 0x000ea40000100800 */
[C---:B------:R-:W-:Y:S02]  /*6200*/  HMMA.16816.F32.BF16 R8, R44.reuse, R16, RZ ;  /* 0x000000102c08723c */ /* 0x040fe400000418ff */
[----:B------:R-:W-:Y:S06]  /*6210*/  LDSM.16.M88.4 R184, [R211+0x8080] ;  /* 0x00808000d3b8783b */ /* 0x000fec0000000200 */
[-C--:B------:R-:W-:Y:S02]  /*6220*/  HMMA.16816.F32.BF16 R12, R44, R18.reuse, RZ ;  /* 0x000000122c0c723c */ /* 0x080fe400000418ff */
[----:B------:R-:W1:Y:S06]  /*6230*/  LDSM.16.M88.4 R188, [R208+0x4880] ;  /* 0x00488000d0bc783b */ /* 0x000e6c0000000200 */
[C---:B------:R-:W-:Y:S02]  /*6240*/  HMMA.16816.F32.BF16 R16, R48.reuse, R18, RZ ;  /* 0x000000123010723c */ /* 0x040fe400000418ff */
[----:B------:R-:W3:Y:S06]  /*6250*/  LDSM.16.M88.4 R192, [R211+0x9080] ;  /* 0x00908000d3c0783b */ /* 0x000eec0000000200 */
[-C--:B------:R-:W-:Y:S02]  /*6260*/  HMMA.16816.F32.BF16 R20, R48, R32.reuse, RZ ;  /* 0x000000203014723c */ /* 0x080fe400000418ff */
[----:B------:R-:W4:Y:S06]  /*6270*/  LDSM.16.M88.4 R196, [R208+0x4c80] ;  /* 0x004c8000d0c4783b */ /* 0x000f2c0000000200 */
[C---:B------:R-:W-:Y:S02]  /*6280*/  HMMA.16816.F32.BF16 R24, R44.reuse, R32, RZ ;  /* 0x000000202c18723c */ /* 0x040fe400000418ff */
[----:B------:R-:W-:Y:S06]  /*6290*/  LDSM.16.M88.4 R200, [R219] ;  /* 0x00000000dbc8783b */ /* 0x000fec0000000200 */
[-C--:B------:R-:W-:Y:S02]  /*62a0*/  HMMA.16816.F32.BF16 R28, R44, R34.reuse, RZ ;  /* 0x000000222c1c723c */ /* 0x080fe400000418ff */
[----:B------:R-:W-:Y:S06]  /*62b0*/  LDSM.16.M88.4 R204, [R212+0x9080] ;  /* 0x00908000d4cc783b */ /* 0x000fec0000000200 */
[C---:B------:R-:W-:Y:S08]  /*62c0*/  HMMA.16816.F32.BF16 R32, R48.reuse, R34, RZ ;  /* 0x000000223020723c */ /* 0x040ff000000418ff */
[-C--:B------:R-:W-:Y:S08]  /*62d0*/  HMMA.16816.F32.BF16 R36, R48, R160.reuse, RZ ;  /* 0x000000a03024723c */ /* 0x080ff000000418ff */
[C---:B------:R-:W-:Y:S08]  /*62e0*/  HMMA.16816.F32.BF16 R40, R44.reuse, R160, RZ ;  /* 0x000000a02c28723c */ /* 0x040ff000000418ff */
[-C--:B------:R-:W-:Y:S08]  /*62f0*/  HMMA.16816.F32.BF16 R44, R44, R162.reuse, RZ ;  /* 0x000000a22c2c723c */ /* 0x080ff000000418ff */
[----:B------:R-:W-:Y:S01]  /*6300*/  HMMA.16816.F32.BF16 R48, R48, R162, RZ ;  /* 0x000000a23030723c */ /* 0x000fe200000418ff */
[----:B------:R-:W5:Y:S07]  /*6310*/  LDSM.16.M88.4 R160, [R208+0x5080] ;  /* 0x00508000d0a0783b */ /* 0x000f6e0000000200 */
        /* <DEDUP_REMOVED lines=9> */
[----:B------:R-:W-:Y:S07]  /*63b0*/  LDSM.16.M88.4 R176, [R211+0xa080] ;  /* 0x00a08000d3b0783b */ /* 0x000fee0000000200 */
[-C--:B------:R-:W-:Y:S08]  /*63c0*/  HMMA.16816.F32.BF16 R36, R164, R180.reuse, R36 ;  /* 0x000000b4a424723c */ /* 0x080ff00000041824 */
[C---:B------:R-:W-:Y:S08]  /*63d0*/  HMMA.16816.F32.BF16 R40, R172.reuse, R180, R40 ;  /* 0x000000b4ac28723c */ /* 0x040ff00000041828 */
[-C--:B------:R-:W-:Y:S01]  /*63e0*/  HMMA.16816.F32.BF16 R44, R172, R182.reuse, R44 ;  /* 0x000000b6ac2c723c */ /* 0x080fe2000004182c */
[----:B------:R-:W-:Y:S07]  /*63f0*/  LDSM.16.M88.4 R172, [R217] ;  /* 0x00000000d9ac783b */ /* 0x000fee0000000200 */
[----:B------:R-:W-:Y:S01]  /*6400*/  HMMA.16816.F32.BF16 R48, R164, R182, R48 ;  /* 0x000000b6a430723c */ /* 0x000fe20000041830 */
[----:B------:R-:W1:Y:S08]  /*6410*/  LDSM.16.M88.4 R164, [R218] ;  /* 0x00000000daa4783b */ /* 0x000e700000000200 */
[----:B------:R-:W1:Y:S01]  /*6420*/  LDSM.16.M88.4 R180, [R208+0x5480] ;  /* 0x00548000d0b4783b */ /* 0x000e620000000200 */
[----:B--2---:R-:W-:Y:S01]  /*6430*/  ISETP.GT.AND P0, PT, R226, R0, PT ;  /* 0x00000000e200720c */ /* 0x004fe20003f04270 */
[-C--:B-1----:R-:W-:Y:S08]  /*6440*/  HMMA.16816.F32.BF16 R4, R184, R188.reuse, R4 ;  /* 0x000000bcb804723c */ /* 0x082ff00000041804 */
[C---:B---3--:R-:W-:Y:S08]  /*6450*/  HMMA.16816.F32.BF16 R8, R192.reuse, R188, R8 ;  /* 0x000000bcc008723c */ /* 0x048ff00000041808 */
[-C--:B------:R-:W-:Y:S08]  /*6460*/  HMMA.16816.F32.BF16 R12, R192, R190.reuse, R12 ;  /* 0x000000bec00c723c */ /* 0x080ff0000004180c */
[C---:B------:R-:W-:Y:S01]  /*6470*/  HMMA.16816.F32.BF16 R16, R184.reuse, R190, R16 ;  /* 0x000000beb810723c */ /* 0x040fe20000041810 */
[----:B------:R-:W-:Y:S07]  /*6480*/  LDSM.16.M88.4 R188, [R208+0x5c80] ;  /* 0x005c8000d0bc783b */ /* 0x000fee0000000200 */
[-C--:B----4-:R-:W-:Y:S08]  /*6490*/  HMMA.16816.F32.BF16 R20, R184, R196.reuse, R20 ;  /* 0x000000c4b814723c */ /* 0x090ff00000041814 */
[C---:B------:R-:W-:Y:S08]  /*64a0*/  HMMA.16816.F32.BF16 R24, R192.reuse, R196, R24 ;  /* 0x000000c4c018723c */ /* 0x040ff00000041818 */
[-C--:B------:R-:W-:Y:S08]  /*64b0*/  HMMA.16816.F32.BF16 R28, R192, R198.reuse, R28 ;  /* 0x000000c6c01c723c */ /* 0x080ff0000004181c */
[C---:B------:R-:W-:Y:S01]  /*64c0*/  HMMA.16816.F32.BF16 R32, R184.reuse, R198, R32 ;  /* 0x000000c6b820723c */ /* 0x040fe20000041820 */
[----:B------:R-:W-:Y:S07]  /*64d0*/  LDSM.16.M88.4 R196, [R216] ;  /* 0x00000000d8c4783b */ /* 0x000fee0000000200 */
[-C--:B-----5:R-:W-:Y:S08]  /*64e0*/  HMMA.16816.F32.BF16 R36, R184, R160.reuse, R36 ;  /* 0x000000a0b824723c */ /* 0x0a0ff00000041824 */
[C---:B------:R-:W-:Y:S08]  /*64f0*/  HMMA.16816.F32.BF16 R40, R192.reuse, R160, R40 ;  /* 0x000000a0c028723c */ /* 0x040ff00000041828 */
[-C--:B------:R-:W-:Y:S01]  /*6500*/  HMMA.16816.F32.BF16 R44, R192, R162.reuse, R44 ;  /* 0x000000a2c02c723c */ /* 0x080fe2000004182c */
[----:B------:R-:W-:Y:S07]  /*6510*/  LDSM.16.M88.4 R192, [R212+0xa080] ;  /* 0x00a08000d4c0783b */ /* 0x000fee0000000200 */
[----:B------:R-:W-:Y:S01]  /*6520*/  HMMA.16816.F32.BF16 R48, R184, R162, R48 ;  /* 0x000000a2b830723c */ /* 0x000fe20000041830 */
[----:B------:R-:W1:Y:S07]  /*6530*/  LDSM.16.M88.4 R160, [R211+0xb080] ;  /* 0x00b08000d3a0783b */ /* 0x000e6e0000000200 */
[-C--:B------:R-:W-:Y:S01]  /*6540*/  HMMA.16816.F32.BF16 R4, R168, R200.reuse, R4 ;  /* 0x000000c8a804723c */ /* 0x080fe20000041804 */
[----:B------:R-:W2:Y:S07]  /*6550*/  LDSM.16.M88.4 R184, [R208+0x5880] ;  /* 0x00588000d0b8783b */ /* 0x000eae0000000200 */
[C---:B------:R-:W-:Y:S08]  /*6560*/  HMMA.16816.F32.BF16 R8, R204.reuse, R200, R8 ;  /* 0x000000c8cc08723c */ /* 0x040ff00000041808 */
[-C--:B------:R-:W-:Y:S08]  /*6570*/  HMMA.16816.F32.BF16 R12, R204, R202.reuse, R12 ;  /* 0x000000cacc0c723c */ /* 0x080ff0000004180c */
[C---:B------:R-:W-:Y:S08]  /*6580*/  HMMA.16816.F32.BF16 R16, R168.reuse, R202, R16 ;  /* 0x000000caa810723c */ /* 0x040ff00000041810 */
[-C--:B------:R-:W-:Y:S08]  /*6590*/  HMMA.16816.F32.BF16 R20, R168, R164.reuse, R20 ;  /* 0x000000a4a814723c */ /* 0x080ff00000041814 */
        /* <DEDUP_REMOVED lines=8> */
[-C--:B------:R-:W-:Y:S08]  /*6620*/  HMMA.16816.F32.BF16 R4, R176, R180.reuse, R4 ;  /* 0x000000b4b004723c */ /* 0x080ff00000041804 */
[C---:B-1----:R-:W-:Y:S08]  /*6630*/  HMMA.16816.F32.BF16 R8, R160.reuse, R180, R8 ;  /* 0x000000b4a008723c */ /* 0x042ff00000041808 */
[-C--:B------:R-:W-:Y:S08]  /*6640*/  HMMA.16816.F32.BF16 R12, R160, R182.reuse, R12 ;  /* 0x000000b6a00c723c */ /* 0x080ff0000004180c */
[C---:B------:R-:W-:Y:S08]  /*6650*/  HMMA.16816.F32.BF16 R16, R176.reuse, R182, R16 ;  /* 0x000000b6b010723c */ /* 0x040ff00000041810 */
[-C--:B--2---:R-:W-:Y:S08]  /*6660*/  HMMA.16816.F32.BF16 R20, R176, R184.reuse, R20 ;  /* 0x000000b8b014723c */ /* 0x084ff00000041814 */
[C---:B------:R-:W-:Y:S08]  /*6670*/  HMMA.16816.F32.BF16 R24, R160.reuse, R184, R24 ;  /* 0x000000b8a018723c */ /* 0x040ff00000041818 */
[-C--:B------:R-:W-:Y:S08]  /*6680*/  HMMA.16816.F32.BF16 R28, R160, R186.reuse, R28 ;  /* 0x000000baa01c723c */ /* 0x080ff0000004181c */
[C---:B------:R-:W-:Y:S08]  /*6690*/  HMMA.16816.F32.BF16 R32, R176.reuse, R186, R32 ;  /* 0x000000bab020723c */ /* 0x040ff00000041820 */
[-C--:B------:R-:W-:Y:S08]  /*66a0*/  HMMA.16816.F32.BF16 R36, R176, R188.reuse, R36 ;  /* 0x000000bcb024723c */ /* 0x080ff00000041824 */
[C---:B------:R-:W-:Y:S08]  /*66b0*/  HMMA.16816.F32.BF16 R40, R160.reuse, R188, R40 ;  /* 0x000000bca028723c */ /* 0x040ff00000041828 */
[-C--:B------:R-:W-:Y:S08]  /*66c0*/  HMMA.16816.F32.BF16 R44, R160, R190.reuse, R44 ;  /* 0x000000bea02c723c */ /* 0x080ff0000004182c */
[----:B------:R-:W-:Y:S08]  /*66d0*/  HMMA.16816.F32.BF16 R48, R176, R190, R48 ;  /* 0x000000beb030723c */ /* 0x000ff00000041830 */
[-C--:B------:R-:W-:Y:S08]  /*66e0*/  HMMA.16816.F32.BF16 R4, R192, R196.reuse, R4 ;  /* 0x000000c4c004723c */ /* 0x080ff00000041804 */
        /* <DEDUP_REMOVED lines=18> */
[----:B------:R-:W-:Y:S02]  /*6810*/  FMUL.FTZ R18, R18, c[0x0][0x320] ;  /* 0x0000c80012127a20 */ /* 0x000fe40000410000 */
[----:B------:R-:W-:Y:S02]  /*6820*/  FMUL.FTZ R14, R14, c[0x0][0x320] ;  /* 0x0000c8000e0e7a20 */ /* 0x000fe40000410000 */
[----:B------:R-:W-:Y:S01]  /*6830*/  FMUL.FTZ R15, R15, c[0x0][0x320] ;  /* 0x0000c8000f0f7a20 */ /* 0x000fe20000410000 */
[----:B------:R4:W1:Y:S01]  /*6840*/  MUFU.TANH R168, R7 ;  /* 0x0000000700a87308 */ /* 0x0008620000002400 */
[----:B------:R-:W-:Y:S09]  /*6850*/  FMUL.FTZ R19, R19, c[0x0][0x320] ;  /* 0x0000c80013137a20 */ /* 0x000ff20000410000 */
[----:B------:R-:W1:Y:S10]  /*6860*/  MUFU.TANH R183, R8 ;  /* 0x0000000800b77308 */ /* 0x000e740000002400 */
[----:B------:R-:W1:Y:S01]  /*6870*/  MUFU.TANH R177, R9 ;  /* 0x0000000900b17308 */ /* 0x000e620000002400 */
[----:B----4-:R-:W4:Y:S09]  /*6880*/  LDSM.16.M88.4 R4, [R215] ;  /* 0x00000000d704783b */ /* 0x010f320000000200 */
[----:B------:R-:W1:Y:S10]  /*6890*/  MUFU.TANH R188, R10 ;  /* 0x0000000a00bc7308 */ /* 0x000e740000002400 */
[----:B------:R5:W1:Y:S10]  /*68a0*/  MUFU.TANH R185, R11 ;  /* 0x0000000b00b97308 */ /* 0x000a740000002400 */
[----:B------:R-:W1:Y:S10]  /*68b0*/  MUFU.TANH R106, R16 ;  /* 0x00000010006a7308 */ /* 0x000e740000002400 */
[----:B------:R-:W1:Y:S01]  /*68c0*/  MUFU.TANH R104, R17 ;  /* 0x0000001100687308 */ /* 0x000e620000002400 */
[----:B-----5:R-:W5:Y:S01]  /*68d0*/  LDSM.16.M88.4 R8, [R214] ;  /* 0x00000000d608783b */ /* 0x020f620000000200 */
[----:B------:R-:W-:Y:S04]  /*68e0*/  DEPBAR.LE SB0, 0x0 ;  /* 0x000080000000791a */ /* 0x000fe80000000000 */
[-C--:B----4-:R-:W-:Y:S04]  /*68f0*/  HMMA.16816.F32.BF16 R20, R192, R4.reuse, R20 ;  /* 0x00000004c014723c */ /* 0x090fe80000041814 */
[----:B------:R-:W4:Y:S01]  /*6900*/  MUFU.TANH R111, R18 ;  /* 0x00000012006f7308 */ /* 0x000f220000002400 */
[----:B------:R-:W-:Y:S03]  /*6910*/  BAR.SYNC.DEFER_BLOCKING 0x0 ;  /* 0x0000000000007b1d */ /* 0x000fe60000010000 */
[C---:B------:R-:W-:Y:S06]  /*6920*/  HMMA.16816.F32.BF16 R24, R164.reuse, R4, R24 ;  /* 0x00000004a418723c */ /* 0x040fec0000041818 */
[----:B------:R-:W1:Y:S02]  /*6930*/  MUFU.TANH R163, R12 ;  /* 0x0000000c00a37308 */ /* 0x000e640000002400 */
[-C--:B------:R-:W-:Y:S08]  /*6940*/  HMMA.16816.F32.BF16 R28, R164, R6.reuse, R28 ;  /* 0x00000006a41c723c */ /* 0x080ff0000004181c */
[----:B------:R-:W1:Y:S01]  /*6950*/  MUFU.TANH R162, R13 ;  /* 0x0000000d00a27308 */ /* 0x000e620000002400 */
[C---:B------:R-:W-:Y:S04]  /*6960*/  HMMA.16816.F32.BF16 R32, R192.reuse, R6, R32 ;  /* 0x00000006c020723c */ /* 0x040fe80000041820 */
[----:B------:R-:W-:Y:S02]  /*6970*/  FMUL.FTZ R20, R20, c[0x0][0x320] ;  /* 0x0000c80014147a20 */ /* 0x000fe40000410000 */
[----:B------:R-:W-:Y:S03]  /*6980*/  FMUL.FTZ R21, R21, c[0x0][0x320] ;  /* 0x0000c80015157a20 */ /* 0x000fe60000410000 */
[----:B------:R-:W1:Y:S03]  /*6990*/  MUFU.TANH R179, R14 ;  /* 0x0000000e00b37308 */ /* 0x000e660000002400 */
[----:B------:R-:W-:Y:S01]  /*69a0*/  FMUL.FTZ R26, R26, c[0x0][0x320] ;  /* 0x0000c8001a1a7a20 */ /* 0x000fe20000410000 */
[-C--:B-----5:R-:W-:Y:S03]  /*69b0*/  HMMA.16816.F32.BF16 R36, R192, R8.reuse, R36 ;  /* 0x00000008c024723c */ /* 0x0a0fe60000041824 */
[----:B------:R-:W-:Y:S02]  /*69c0*/  FMUL.FTZ R27, R27, c[0x0][0x320] ;  /* 0x0000c8001b1b7a20 */ /* 0x000fe40000410000 */
[----:B------:R-:W-:Y:S01]  /*69d0*/  FMUL.FTZ R28, R28, c[0x0][0x320] ;  /* 0x0000c8001c1c7a20 */ /* 0x000fe20000410000 */
[----:B------:R5:W1:Y:S01]  /*69e0*/  MUFU.TANH R102, R20 ;  /* 0x0000001400667308 */ /* 0x000a620000002400 */
[----:B------:R-:W-:Y:S01]  /*69f0*/  FMUL.FTZ R29, R29, c[0x0][0x320] ;  /* 0x0000c8001d1d7a20 */ /* 0x000fe20000410000 */
[C---:B------:R-:W-:Y:S04]  /*6a00*/  HMMA.16816.F32.BF16 R40, R164.reuse, R8, R40 ;  /* 0x00000008a428723c */ /* 0x040fe80000041828 */
[----:B------:R-:W-:Y:S02]  /*6a10*/  FMUL.FTZ R30, R30, c[0x0][0x320] ;  /* 0x0000c8001e1e7a20 */ /* 0x000fe40000410000 */
[----:B------:R-:W-:Y:S02]  /*6a20*/  FMUL.FTZ R31, R31, c[0x0][0x320] ;  /* 0x0000c8001f1f7a20 */ /* 0x000fe40000410000 */
[----:B------:R1:W1:Y:S01]  /*6a30*/  MUFU.TANH R100, R21 ;  /* 0x0000001500647308 */ /* 0x0002620000002400 */
[-C--:B------:R-:W-:Y:S03]  /*6a40*/  HMMA.16816.F32.BF16 R44, R164, R10.reuse, R44 ;  /* 0x0000000aa42c723c */ /* 0x080fe6000004182c */
[----:B------:R-:W-:Y:S02]  /*6a50*/  FMUL.FTZ R32, R32, c[0x0][0x320] ;  /* 0x0000c80020207a20 */ /* 0x000fe40000410000 */
[----:B------:R-:W-:Y:S02]  /*6a60*/  FMUL.FTZ R33, R33, c[0x0][0x320] ;  /* 0x0000c80021217a20 */ /* 0x000fe40000410000 */
[----:B------:R-:W-:Y:S01]  /*6a70*/  FMUL.FTZ R34, R34, c[0x0][0x320] ;  /* 0x0000c80022227a20 */ /* 0x000fe20000410000 */
[----:B------:R-:W-:Y:S01]  /*6a80*/  HMMA.16816.F32.BF16 R48, R192, R10, R48 ;  /* 0x0000000ac030723c */ /* 0x000fe20000041830 */
[----:B------:R2:W2:Y:S03]  /*6a90*/  MUFU.TANH R172, R26 ;  /* 0x0000001a00ac7308 */ /* 0x0004a60000002400 */
[----:B------:R-:W-:Y:S02]  /*6aa0*/  FMUL.FTZ R35, R35, c[0x0][0x320] ;  /* 0x0000c80023237a20 */ /* 0x000fe40000410000 */
[----:B-----5:R-:W-:Y:S02]  /*6ab0*/  FMUL.FTZ R20, R37, c[0x0][0x320] ;  /* 0x0000c80025147a20 */ /* 0x020fe40000410000 */
[----:B------:R-:W-:Y:S03]  /*6ac0*/  FMUL.FTZ R38, R38, c[0x0][0x320] ;  /* 0x0000c80026267a20 */ /* 0x000fe60000410000 */
[----:B------:R3:W3:Y:S01]  /*6ad0*/  MUFU.TANH R178, R15 ;  /* 0x0000000f00b27308 */ /* 0x0006e20000002400 */
[----:B------:R-:W-:Y:S02]  /*6ae0*/  FMUL.FTZ R39, R39, c[0x0][0x320] ;  /* 0x0000c80027277a20 */ /* 0x000fe40000410000 */
[----:B------:R-:W-:Y:S02]  /*6af0*/  FMUL.FTZ R42, R42, c[0x0][0x320] ;  /* 0x0000c8002a2a7a20 */ /* 0x000fe40000410000 */
[----:B-1----:R-:W-:Y:S02]  /*6b00*/  FMUL.FTZ R21, R36, c[0x0][0x320] ;  /* 0x0000c80024157a20 */ /* 0x002fe40000410000 */
[----:B------:R-:W-:Y:S02]  /*6b10*/  FMUL.FTZ R43, R43, c[0x0][0x320] ;  /* 0x0000c8002b2b7a20 */ /* 0x000fe40000410000 */
[----:B------:R-:W-:Y:S01]  /*6b20*/  FMUL.FTZ R44, R44, c[0x0][0x320] ;  /* 0x0000c8002c2c7a20 */ /* 0x000fe20000410000 */
[----:B------:R1:W1:Y:S01]  /*6b30*/  MUFU.TANH R110, R19 ;  /* 0x00000013006e7308 */ /* 0x0002620000002400 */
[----:B------:R-:W-:Y:S02]  /*6b40*/  FMUL.FTZ R45, R45, c[0x0][0x320] ;  /* 0x0000c8002d2d7a20 */ /* 0x000fe40000410000 */
[----:B------:R-:W-:Y:S02]  /*6b50*/  FMUL.FTZ R47, R47, c[0x0][0x320] ;  /* 0x0000c8002f2f7a20 */ /* 0x000fe40000410000 */
[----:B------:R-:W-:Y:S02]  /*6b60*/  FMUL.FTZ R17, R48, c[0x0][0x320] ;  /* 0x0000c80030117a20 */ /* 0x000fe40000410000 */
[----:B------:R-:W-:Y:S02]  /*6b70*/  FMUL.FTZ R16, R49, c[0x0][0x320] ;  /* 0x0000c80031107a20 */ /* 0x000fe40000410000 */
[----:B--2---:R-:W-:Y:S01]  /*6b80*/  FMUL.FTZ R26, R50, c[0x0][0x320] ;  /* 0x0000c800321a7a20 */ /* 0x004fe20000410000 */
        /* <DEDUP_REMOVED lines=15> */
[----:B------:R-:W1:Y:S10]  /*6c80*/  MUFU.TANH R30, R30 ;  /* 0x0000001e001e7308 */ /* 0x000e740000002400 */
        /* <DEDUP_REMOVED lines=9> */
[----:B------:R2:W1:Y:S10]  /*6d20*/  MUFU.TANH R29, R40 ;  /* 0x00000028001d7308 */ /* 0x0004740000002400 */
[----:B------:R2:W1:Y:S10]  /*6d30*/  MUFU.TANH R28, R41 ;  /* 0x00000029001c7308 */ /* 0x0004740000002400 */
[----:B------:R-:W1:Y:S10]  /*6d40*/  MUFU.TANH R42, R42 ;  /* 0x0000002a002a7308 */ /* 0x000e740000002400 */
[----:B------:R-:W1:Y:S10]  /*6d50*/  MUFU.TANH R43, R43 ;  /* 0x0000002b002b7308 */ /* 0x000e740000002400 */
[----:B------:R-:W1:Y:S10]  /*6d60*/  MUFU.TANH R44, R44 ;  /* 0x0000002c002c7308 */ /* 0x000e740000002400 */
[----:B------:R-:W1:Y:S10]  /*6d70*/  MUFU.TANH R45, R45 ;  /* 0x0000002d002d7308 */ /* 0x000e740000002400 */
[----:B------:R2:W1:Y:S10]  /*6d80*/  MUFU.TANH R27, R46 ;  /* 0x0000002e001b7308 */ /* 0x0004740000002400 */
[----:B------:R-:W1:Y:S10]  /*6d90*/  MUFU.TANH R47, R47 ;  /* 0x0000002f002f7308 */ /* 0x000e740000002400 */
[----:B------:R-:W1:Y:S10]  /*6da0*/  MUFU.TANH R17, R17 ;  /* 0x0000001100117308 */ /* 0x000e740000002400 */
[----:B------:R-:W1:Y:S10]  /*6db0*/  MUFU.TANH R16, R16 ;  /* 0x0000001000107308 */ /* 0x000e740000002400 */
[----:B------:R-:W1:Y:S10]  /*6dc0*/  MUFU.TANH R26, R26 ;  /* 0x0000001a001a7308 */ /* 0x000e740000002400 */
[----:B------:R-:W1:Y:S01]  /*6dd0*/  MUFU.TANH R18, R18 ;  /* 0x0000001200127308 */ /* 0x000e620000002400 */
[----:B------:R-:W-:-:S05]  /*6de0*/  @!P0 BRA `(.L_x_195) ;  /* 0x0000043000008947 */ /* 0x000fca0003800000 */
[C---:B--234-:R-:W-:Y:S01]  /*6df0*/  IADD3 R233, R227.reuse, 0x20, RZ ;  /* 0x00000020e3e97810 */ /* 0x05cfe20007ffe0ff */
[----:B------:R-:W2:Y:S01]  /*6e00*/  LDL R2, [R1+0x24] ;  /* 0x0000240001027983 */ /* 0x000ea20000100800 */
[----:B------:R-:W-:Y:S01]  /*6e10*/  ISETP.GE.AND P5, PT, R227, c[0x0][0x1d4], PT ;  /* 0x00007500e3007a0c */ /* 0x000fe20003fa6270 */
[----:B------:R-:W-:Y:S01]  /*6e20*/  IMAD.MOV.U32 R3, RZ, RZ, c[0x0][0x2b8] ;  /* 0x0000ae00ff037624 */ /* 0x000fe200078e00ff */
[----:B------:R-:W-:Y:S01]  /*6e30*/  ISETP.GE.AND P4, PT, R233, c[0x0][0x1d4], PT ;  /* 0x00007500e9007a0c */ /* 0x000fe20003f86270 */
[----:B------:R-:W3:Y:S01]  /*6e40*/  LDL R0, [R1+0x18] ;  /* 0x0000180001007983 */ /* 0x000ee20000100800 */
[----:B------:R-:W-:Y:S02]  /*6e50*/  IMAD.MOV.U32 R222, RZ, RZ, RZ ;  /* 0x000000ffffde7224 */ /* 0x000fe400078e00ff */
[----:B------:R-:W-:Y:S01]  /*6e60*/  ISETP.NE.AND P2, PT, R3, 0x1, PT ;  /* 0x000000010300780c */ /* 0x000fe20003f45270 */
[----:B------:R-:W4:Y:S02]  /*6e70*/  S2R R224, SR_TID.X ;  /* 0x0000000000e07919 */ /* 0x000f240000002100 */
[----:B----4-:R-:W-:Y:S04]  /*6e80*/  SHF.R.S32.HI R6, RZ, 0x1f, R224 ;  /* 0x0000001fff067819 */ /* 0x010fe800000114e0 */
[----:B------:R-:W-:Y:S01]  /*6e90*/  LEA.HI R6, R6, R224, RZ, 0x2 ;  /* 0x000000e006067211 */ /* 0x000fe200078f10ff */
[----:B------:R-:W-:Y:S03]  /*6ea0*/  IMAD.SHL.U32 R224, R227, 0x2, RZ ;  /* 0x00000002e3e07824 */ /* 0x000fe600078e00ff */
[----:B------:R-:W-:Y:S01]  /*6eb0*/  SHF.R.S32.HI R6, RZ, 0x2, R6 ;  /* 0x00000002ff067819 */ /* 0x000fe20000011406 */
[----:B--2---:R-:W-:Y:S01]  /*6ec0*/  IMAD R2, R226, 0x30, R2 ;  /* 0x00000030e2027824 */ /* 0x004fe200078e0202 */
[----:B---3--:R-:W-:Y:S04]  /*6ed0*/  ISETP.GT.AND P1, PT, R0, 0x2f, PT ;  /* 0x0000002f0000780c */ /* 0x008fe80003f24270 */
[----:B------:R-:W-:Y:S05]  /*6ee0*/  IADD3 R2, R2, -0x30, R0 ;  /* 0xffffffd002027810 */ /* 0x000fea0007ffe000 */
[----:B------:R-:W-:Y:S04]  /*6ef0*/  @P2 IMAD.HI.U32 R3, R2, c[0x0][0x2bc], RZ ;  /* 0x0000af0002032a27 */ /* 0x000fe800078e00ff */
[----:B------:R-:W-:Y:S01]  /*6f00*/  IMAD.MOV.U32 R0, RZ, RZ, R2 ;  /* 0x000000ffff007224 */ /* 0x000fe200078e0002 */
[----:B------:R-:W-:Y:S04]  /*6f10*/  @P2 SHF.R.U32.HI R0, RZ, c[0x0][0x2c0], R3 ;  /* 0x0000b000ff002a19 */ /* 0x000fe80000011603 */
[C---:B------:R-:W-:Y:S04]  /*6f20*/  @!P1 IADD3 R3, P0, R0.reuse, UR12, RZ ;  /* 0x0000000c00039c10 */ /* 0x040fe8000ff1e0ff */
[----:B------:R-:W-:Y:S01]  /*6f30*/  @!P1 LEA.HI.X.SX32 R5, R0, UR10, 0x1, P0 ;  /* 0x0000000a00059c11 */ /* 0x000fe200080f0eff */
[----:B------:R-:W-:Y:S01]  /*6f40*/  IMAD.MOV R0, RZ, RZ, -R0 ;  /* 0x000000ffff007224 */ /* 0x000fe200078e0a00 */
[C---:B------:R-:W-:Y:S03]  /*6f50*/  @!P1 LEA R4, P0, R3.reuse, c[0x0][0x2a0], 0x2 ;  /* 0x0000a80003049a11 */ /* 0x040fe600078010ff */
[----:B------:R-:W-:Y:S01]  /*6f60*/  IMAD R225, R0, c[0x0][0x2b8], R2 ;  /* 0x0000ae0000e17a24 */ /* 0x000fe200078e0202 */
[----:B------:R-:W-:Y:S03]  /*6f70*/  @!P1 LEA.HI.X R5, R3, c[0x0][0x2a4], R5, 0x2, P0 ;  /* 0x0000a90003059a11 */ /* 0x000fe600000f1405 */
[C---:B------:R-:W-:Y:S01]  /*6f80*/  IMAD.WIDE.U32 R2, R225.reuse, c[0x0][0x1e0], RZ ;  /* 0x00007800e1027a25 */ /* 0x040fe200078e00ff */
[----:B------:R-:W-:Y:S01]  /*6f90*/  SHF.R.S32.HI R0, RZ, 0x1f, R225 ;  /* 0x0000001fff007819 */ /* 0x000fe200000114e1 */
[----:B------:R2:W3:Y:S04]  /*6fa0*/  @!P1 LDG.E R222, [R4.64] ;  /* 0x0000000804de9981 */ /* 0x0004e8000c1e1900 */
[----:B------:R-:W-:Y:S04]  /*6fb0*/  IMAD R0, R0, c[0x0][0x1e0], RZ ;  /* 0x0000780000007a24 */ /* 0x000fe800078e02ff */
[----:B------:R-:W-:Y:S04]  /*6fc0*/  IMAD R0, R225, c[0x0][0x1e4], R0 ;  /* 0x00007900e1007a24 */ /* 0x000fe800078e0200 */
[----:B------:R-:W-:Y:S01]  /*6fd0*/  IMAD.IADD R3, R3, 0x1, R0 ;  /* 0x0000000103037824 */ /* 0x000fe200078e0200 */
[----:B--2---:R-:W-:Y:S04]  /*6fe0*/  IADD3 R5, -R6, 0x30, RZ ;  /* 0x0000003006057810 */ /* 0x004fe80007ffe1ff */
[----:B------:R-:W-:Y:S02]  /*6ff0*/  ISETP.GE.AND P1, PT, R5, 0x1, PT ;  /* 0x000000010500780c */ /* 0x000fe40003f26270 */
[----:B---3--:R-:W-:Y:S01]  /*7000*/  SHF.R.S32.HI R4, RZ, 0x1f, R222 ;  /* 0x0000001fff047819 */ /* 0x008fe200000114de */
[----:B------:R-:W-:Y:S04]  /*7010*/  IMAD.WIDE.U32 R2, R222, c[0x0][0x1f0], R2 ;  /* 0x00007c00de027a25 */ /* 0x000fe800078e0002 */
[----:B------:R-:W-:Y:S01]  /*7020*/  IMAD R4, R4, c[0x0][0x1f0], RZ ;  /* 0x00007c0004047a24 */ /* 0x000fe200078e02ff */
[----:B------:R-:W-:Y:S03]  /*7030*/  IADD3 R0, P0, R2, UR16, RZ ;  /* 0x0000001002007c10 */ /* 0x000fe6000ff1e0ff */
[----:B------:R-:W-:Y:S05]  /*7040*/  IMAD R4, R222, c[0x0][0x1f4], R4 ;  /* 0x00007d00de047a24 */ /* 0x000fea00078e0204 */
[----:B------:R-:W-:Y:S02]  /*7050*/  IADD3.X R3, R3, UR14, R4, P0, !PT ;  /* 0x0000000e03037c10 */ /* 0x000fe400087fe404 */
[C---:B------:R-:W-:Y:S04]  /*7060*/  LEA R4, P0, R0.reuse, c[0x0][0x1c8], 0x1 ;  /* 0x0000720000047a11 */ /* 0x040fe800078008ff */
[----:B------:R-:W-:Y:S02]  /*7070*/  LEA.HI.X R3, R0, c[0x0][0x1cc], R3, 0x1, P0 ;  /* 0x0000730000037a11 */ /* 0x000fe400000f0c03 */
[----:B------:R-:W2:Y:S04]  /*7080*/  SHFL.IDX PT, R0, R4, RZ, 0x1c1f ;  /* 0x001c1fff04007589 */ /* 0x000ea800000e0000 */
[----:B------:R-:W3:Y:S01]  /*7090*/  SHFL.IDX PT, R2, R3, RZ, 0x1c1f ;  /* 0x001c1fff03027589 */ /* 0x000ee200000e0000 */
[----:B--2---:R-:W-:Y:S05]  /*70a0*/  @P1 IADD3 R14, P0, R0, R224, RZ ;  /* 0x000000e0000e1210 */ /* 0x004fea0007f1e0ff */
[--C-:B---3--:R-:W-:Y:S01]  /*70b0*/  @P1 IMAD.X R15, R2, 0x1, R228.reuse, P0 ;  /* 0x00000001020f1824 */ /* 0x108fe200000e06e4 */
[----:B------:R-:W-:Y:S04]  /*70c0*/  @P1 IADD3 R12, P0, R0, R230, RZ ;  /* 0x000000e6000c1210 */ /* 0x000fe80007f1e0ff */
[----:B------:R-:W-:Y:S01]  /*70d0*/  @!PT LDS RZ, [RZ] ;  /* 0x00000000fffff984 */ /* 0x000fe20000000800 */
[----:B------:R2:W-:Y:S01]  /*70e0*/  @P1 LDGSTS.E.BYPASS.LTC128B.128 [R223+0x3c80], [R14.64], !P5 ;  /* 0x03c800000edf1fae */ /* 0x0005e2000e901d48 */
[----:B------:R-:W-:Y:S01]  /*70f0*/  @P1 IMAD.X R13, R2, 0x1, R229, P0 ;  /* 0x00000001020d1824 */ /* 0x000fe200000e06e5 */
[----:B------:R-:W-:Y:S02]  /*7100*/  @P1 IADD3 R10, P0, R0, R232, RZ ;  /* 0x000000e8000a1210 */ /* 0x000fe40007f1e0ff */
[----:B------:R-:W3:Y:S03]  /*7110*/  SHFL.IDX PT, R0, R4, 0x1, 0x1c1f ;  /* 0x003c1f0004007f89 */ /* 0x000ee600000e0000 */
[----:B------:R-:W-:Y:S01]  /*7120*/  @P1 IMAD.X R11, R2, 0x1, R231, P0 ;  /* 0x00000001020b1824 */ /* 0x000fe200000e06e7 */
[----:B------:R2:W-:Y:S01]  /*7130*/  @P1 LDGSTS.E.BYPASS.LTC128B.128 [R223+0x4880], [R12.64], !P4 ;  /* 0x048800000cdf1fae */ /* 0x0005e2000e101d48 */
[----:B------:R-:W-:Y:S03]  /*7140*/  ISETP.GE.AND P0, PT, R5, 0x21, PT ;  /* 0x000000210500780c */ /* 0x000fe60003f06270 */
[----:B------:R-:W4:Y:S10]  /*7150*/  SHFL.IDX PT, R2, R3, 0x1, 0x1c1f ;  /* 0x003c1f0003027f89 */ /* 0x000f3400000e0000 */
[----:B---3--:R-:W-:Y:S02]  /*7160*/  @P0 IADD3 R8, P2, R0, R224, RZ ;  /* 0x000000e000080210 */ /* 0x008fe40007f5e0ff */
[----:B------:R-:W-:Y:S04]  /*7170*/  IADD3 R224, R227, 0x40, RZ ;  /* 0x00000040e3e07810 */ /* 0x000fe80007ffe0ff */
[----:B------:R-:W-:Y:S01]  /*7180*/  ISETP.GE.AND P3, PT, R224, c[0x0][0x1d4], PT ;  /* 0x00007500e0007a0c */ /* 0x000fe20003f66270 */
[----:B----4-:R-:W-:Y:S01]  /*7190*/  @P0 IMAD.X R9, R2, 0x1, R228, P2 ;  /* 0x0000000102090824 */ /* 0x010fe200010e06e4 */
[----:B------:R-:W-:Y:S05]  /*71a0*/  @P0 IADD3 R6, P2, R0, R230, RZ ;  /* 0x000000e600060210 */ /* 0x000fea0007f5e0ff */
[----:B------:R-:W-:Y:S01]  /*71b0*/  @P0 IMAD.X R7, R2, 0x1, R229, P2 ;  /* 0x0000000102070824 */ /* 0x000fe200010e06e5 */
[----:B------:R-:W-:Y:S05]  /*71c0*/  @P0 IADD3 R4, P2, R0, R232, RZ ;  /* 0x000000e800040210 */ /* 0x000fea0007f5e0ff */
[----:B------:R2:W-:Y:S01]  /*71d0*/  @P1 LDGSTS.E.BYPASS.LTC128B.128 [R223+0x5480], [R10.64], !P3 ;  /* 0x054800000adf1fae */ /* 0x0005e2000d901d48 */
[----:B------:R-:W-:Y:S03]  /*71e0*/  @P0 IMAD.X R5, R2, 0x1, R231, P2 ;  /* 0x0000000102050824 */ /* 0x000fe600010e06e7 */
[----:B------:R2:W-:Y:S04]  /*71f0*/  @P0 LDGSTS.E.BYPASS.LTC128B.128 [R223+0x4480], [R8.64], !P5 ;  /* 0x0448000008df0fae */ /* 0x0005e8000e901d48 */
[----:B------:R2:W-:Y:S04]  /*7200*/  @P0 LDGSTS.E.BYPASS.LTC128B.128 [R223+0x5080], [R6.64], !P4 ;  /* 0x0508000006df0fae */ /* 0x0005e8000e101d48 */
[----:B------:R2:W-:Y:S02]  /*7210*/  @P0 LDGSTS.E.BYPASS.LTC128B.128 [R223+0x5c80], [R4.64], !P3 ;  /* 0x05c8000004df0fae */ /* 0x0005e4000d901d48 */
.L_x_195:
[----:B--234-:R-:W-:Y:S01]  /*7220*/  MOV R49, 0x1 ;  /* 0x0000000100317802 */ /* 0x01cfe20000000f00 */
[----:B------:R-:W2:Y:S01]  /*7230*/  LDL R2, [R1+0x1c] ;  /* 0x00001c0001027983 */ /* 0x000ea20000100800 */
[----:B------:R-:W-:Y:S02]  /*7240*/  IMAD.MOV.U32 R0, RZ, RZ, c[0x0][0x2c4] ;  /* 0x0000b100ff007624 */ /* 0x000fe400078e00ff */
[----:B------:R-:W-:Y:S01]  /*7250*/  IMAD.MOV.U32 R37, RZ, RZ, c[0x0][0x2ac] ;  /* 0x0000ab00ff257624 */ /* 0x000fe200078e00ff */
[----:B------:R-:W3:Y:S02]  /*7260*/  LDL R36, [R1] ;  /* 0x0000000001247983 */ /* 0x000ee40000100800 */
[----:B------:R-:W-:Y:S02]  /*7270*/  ISETP.NE.AND P0, PT, R0, 0x1, PT ;  /* 0x000000010000780c */ /* 0x000fe40003f05270 */
[----:B------:R-:W0:Y:S11]  /*7280*/  LDGDEPBAR ;  /* 0x00000000000079af */ /* 0x000e360000000000 */
[----:B--2---:R-:W-:Y:S04]  /*7290*/  @P0 IMAD.HI.U32 R0, R2, c[0x0][0x2c8], RZ ;  /* 0x0000b20002000a27 */ /* 0x004fe800078e00ff */
[----:B------:R-:W-:Y:S01]  /*72a0*/  IMAD.MOV.U32 R5, RZ, RZ, R2 ;  /* 0x000000ffff057224 */ /* 0x000fe200078e0002 */
[----:B------:R-:W-:Y:S01]  /*72b0*/  @P0 SHF.R.U32.HI R5, RZ, c[0x0][0x2cc], R0 ;  /* 0x0000b300ff050a19 */ /* 0x000fe20000011600 */
[----:B------:R-:W-:Y:S01]  /*72c0*/  IMAD R0, R226, -0x30, RZ ;  /* 0xffffffd0e2007824 */ /* 0x000fe200078e02ff */
[----:B------:R-:W-:Y:S03]  /*72d0*/  ISETP.LE.AND P0, PT, R49, c[0x0][0x32c], PT ;  /* 0x0000cb0031007a0c */ /* 0x000fe60003f03270 */
[----:B------:R-:W2:Y:S01]  /*72e0*/  SHFL.IDX PT, R4, R5, RZ, 0x1c1f ;  /* 0x001c1fff05047589 */ /* 0x000ea200000e0000 */
[----:B---3--:R-:W-:Y:S05]  /*72f0*/  IADD3 R7, -R36, 0x1, R0 ;  /* 0x0000000124077810 */ /* 0x008fea0007ffe100 */
[----:B------:R-:W-:Y:S05]  /*7300*/  IMAD R7, R37, c[0x0][0x1d0], R7 ;  /* 0x0000740025077a24 */ /* 0x000fea00078e0207 */
[----:B------:R-:W-:Y:S04]  /*7310*/  IADD3 R7, R7, -c[0x0][0x168], RZ ;  /* 0x80005a0007077a10 */ /* 0x000fe80007ffe0ff */
[C---:B------:R-:W-:Y:S02]  /*7320*/  IADD3 R6, R7.reuse, c[0x0][0x328], RZ ;  /* 0x0000ca0007067a10 */ /* 0x040fe40007ffe0ff */
[----:B------:R-:W-:Y:S04]  /*7330*/  IADD3 R7, R7, UR4, RZ ;  /* 0x0000000407077c10 */ /* 0x000fe8000fffe0ff */
[----:B--2---:R-:W-:Y:S01]  /*7340*/  IADD3 R2, R4, R7, RZ ;  /* 0x0000000704027210 */ /* 0x004fe20007ffe0ff */
[----:B------:R-:W-:Y:S01]  /*7350*/  IMAD.IADD R3, R6, 0x1, R4 ;  /* 0x0000000106037824 */ /* 0x000fe200078e0204 */
[----:B------:R-:W-:-:S05]  /*7360*/  @!P0 BRA `(.L_x_196) ;  /* 0x0000019000008947 */ /* 0x000fca0003800000 */
[----:B------:R-:W-:Y:S01]  /*7370*/  IMAD R4, R37, c[0x0][0x1d0], R4 ;  /* 0x0000740025047a24 */ /* 0x000fe200078e0204 */
[----:B------:R-:W-:Y:S04]  /*7380*/  BSSY B0, `(.L_x_197) ;  /* 0x0000012000007945 */ /* 0x000fe80003800000 */
[----:B------:R-:W-:Y:S04]  /*7390*/  IADD3 R4, R4, -c[0x0][0x168], RZ ;  /* 0x80005a0004047a10 */ /* 0x000fe80007ffe0ff */
[----:B------:R-:W-:Y:S11]  /*73a0*/  ISETP.GT.AND P0, PT, R4, -0x1, PT ;  /* 0xffffffff0400780c */ /* 0x000ff60003f04270 */
[----:B------:R-:W-:Y:S02]  /*73b0*/  @!UPT UIADD3 URZ, URZ, URZ, URZ ;  /* 0x0000003f3f3ff290 */ /* 0x000fe4000fffe03f */
[----:B------:R-:W-:-:S05]  /*73c0*/  @P0 BRA `(.L_x_198) ;  /* 0x0000008000000947 */ /* 0x000fca0003800000 */
[----:B------:R-:W-:Y:S01]  /*73d0*/  LOP3.LUT R4, RZ, R4, RZ, 0x33, !PT ;  /* 0x00000004ff047212 */ /* 0x000fe200078e33ff */
[----:B------:R-:W-:Y:S05]  /*73e0*/  IMAD.MOV.U32 R8, RZ, RZ, 0x1 ;  /* 0x00000001ff087424 */ /* 0x000fea00078e00ff */
[----:B------:R-:W-:Y:S11]  /*73f0*/  ISETP.NE.AND P0, PT, R8, c[0x0][0x32c], PT ;  /* 0x0000cb0008007a0c */ /* 0x000ff60003f05270 */
[----:B------:R-:W-:Y:S02]  /*7400*/  @!UPT UIADD3 URZ, URZ, URZ, URZ ;  /* 0x0000003f3f3ff290 */ /* 0x000fe4000fffe03f */
[----:B------:R-:W-:Y:S05]  /*7410*/  @P0 IMAD.HI.U32 R8, R4, c[0x0][0x330], RZ ;  /* 0x0000cc0004080a27 */ /* 0x000fea00078e00ff */
[----:B------:R-:W-:Y:S04]  /*7420*/  @P0 SHF.R.U32.HI R4, RZ, c[0x0][0x334], R8 ;  /* 0x0000cd00ff040a19 */ /* 0x000fe80000011608 */
[----:B------:R-:W-:Y:S01]  /*7430*/  LOP3.LUT R4, RZ, R4, RZ, 0x33, !PT ;  /* 0x00000004ff047212 */ /* 0x000fe200078e33ff */
[----:B------:R-:W-:-:S05]  /*7440*/  BRA `(.L_x_199) ;  /* 0x0000005000007947 */ /* 0x000fca0003800000 */
.L_x_198:
[----:B------:R-:W-:Y:S04]  /*7450*/  MOV R8, 0x1 ;  /* 0x0000000100087802 */ /* 0x000fe80000000f00 */
[----:B------:R-:W-:Y:S11]  /*7460*/  ISETP.NE.AND P0, PT, R8, c[0x0][0x32c], PT ;  /* 0x0000cb0008007a0c */ /* 0x000ff60003f05270 */
[----:B------:R-:W-:Y:S02]  /*7470*/  @!UPT UIADD3 URZ, URZ, URZ, URZ ;  /* 0x0000003f3f3ff290 */ /* 0x000fe4000fffe03f */
[----:B------:R-:W-:Y:S05]  /*7480*/  @P0 IMAD.HI.U32 R8, R4, c[0x0][0x330], RZ ;  /* 0x0000cc0004080a27 */ /* 0x000fea00078e00ff */
[----:B------:R-:W-:Y:S02]  /*7490*/  @P0 SHF.R.U32.HI R4, RZ, c[0x0][0x334], R8 ;  /* 0x0000cd00ff040a19 */ /* 0x000fe40000011608 */
.L_x_199:
[----:B------:R-:W-:Y:S05]  /*74a0*/  BSYNC B0 ;  /* 0x0000000000007941 */ /* 0x000fea0003800000 */
.L_x_197:
[----:B------:R-:W-:Y:S04]  /*74b0*/  IMAD.IADD R8, R0, 0x1, -R36 ;  /* 0x0000000100087824 */ /* 0x000fe800078e0a24 */
[----:B------:R-:W-:Y:S05]  /*74c0*/  IMAD R4, R4, c[0x0][0x32c], R8 ;  /* 0x0000cb0004047a24 */ /* 0x000fea00078e0208 */
[----:B------:R-:W-:Y:S02]  /*74d0*/  IADD3 R8, R4, c[0x0][0x32c], RZ ;  /* 0x0000cb0004087a10 */ /* 0x000fe40007ffe0ff */
[----:B------:R-:W-:Y:S02]  /*74e0*/  IMNMX R2, R2, R4, !PT ;  /* 0x0000000402027217 */ /* 0x000fe40007800200 */
[----:B------:R-:W-:Y:S02]  /*74f0*/  IMNMX R3, R3, R8, PT ;  /* 0x0000000803037217 */ /* 0x000fe40003800200 */
.L_x_196:
[C---:B------:R-:W-:Y:S01]  /*7500*/  ISETP.GE.AND P0, PT, R0.reuse, 0x1, PT ;  /* 0x000000010000780c */ /* 0x040fe20003f06270 */
[----:B------:R-:W2:Y:S01]  /*7510*/  SHFL.IDX PT, R4, R5, 0x1, 0x1c1f ;  /* 0x003c1f0005047f89 */ /* 0x000ea200000e0000 */
[----:B------:R-:W-:Y:S02]  /*7520*/  ISETP.GE.AND P1, PT, R0, 0x2, PT ;  /* 0x000000020000780c */ /* 0x000fe40003f26270 */
[----:B------:R-:W-:Y:S02]  /*7530*/  P2R R13, PR, RZ, 0x1 ;  /* 0x00000001ff0d7803 */ /* 0x000fe40000000000 */
[----:B------:R-:W-:Y:S02]  /*7540*/  ISETP.GT.AND P0, PT, R2, RZ, !P0 ;  /* 0x000000ff0200720c */ /* 0x000fe40004704270 */
[----:B------:R-:W-:Y:S02]  /*7550*/  P2R R12, PR, RZ, 0x2 ;  /* 0x00000002ff0c7803 */ /* 0x000fe40000000000 */
[----:B------:R-:W-:Y:S02]  /*7560*/  ISETP.LT.OR P0, PT, R3, 0x1, P0 ;  /* 0x000000010300780c */ /* 0x000fe40000701670 */
[----:B------:R-:W-:Y:S02]  /*7570*/  ISETP.GE.AND P6, PT, R0, 0x12, PT ;  /* 0x000000120000780c */ /* 0x000fe40003fc6270 */
[----:B-1----:R-:W-:Y:S02]  /*7580*/  FSEL R19, R161, -INF , !P0 ;  /* 0xff800000a1137808 */ /* 0x002fe40004000000 */
[----:B------:R-:W-:Y:S02]  /*7590*/  ISETP.GT.AND P0, PT, R2, 0x1, !P1 ;  /* 0x000000010200780c */ /* 0x000fe40004f04270 */
[----:B------:R-:W-:Y:S02]  /*75a0*/  ISETP.GE.AND P1, PT, R0, 0x9, PT ;  /* 0x000000090000780c */ /* 0x000fe40003f26270 */
[C---:B------:R-:W-:Y:S02]  /*75b0*/  ISETP.LT.OR P0, PT, R3.reuse, 0x2, P0 ;  /* 0x000000020300780c */ /* 0x040fe40000701670 */
[----:B------:R-:W-:Y:S02]  /*75c0*/  P2R R11, PR, RZ, 0x2 ;  /* 0x00000002ff0b7803 */ /* 0x000fe40000000000 */
[----:B------:R-:W-:Y:S02]  /*75d0*/  FSEL R23, R160, -INF , !P0 ;  /* 0xff800000a0177808 */ /* 0x000fe40004000000 */
[----:B------:R-:W-:Y:S02]  /*75e0*/  ISETP.GT.AND P0, PT, R2, 0x8, !P1 ;  /* 0x000000080200780c */ /* 0x000fe40004f04270 */
[----:B------:R-:W-:Y:S02]  /*75f0*/  ISETP.GE.AND P1, PT, R0, 0xa, PT ;  /* 0x0000000a0000780c */ /* 0x000fe40003f26270 */
[C---:B------:R-:W-:Y:S02]  /*7600*/  ISETP.LT.OR P0, PT, R3.reuse, 0x9, P0 ;  /* 0x000000090300780c */ /* 0x040fe40000701670 */
[----:B------:R-:W-:Y:S02]  /*7610*/  P2R R10, PR, RZ, 0x2 ;  /* 0x00000002ff0a7803 */ /* 0x000fe40000000000 */
[----:B------:R-:W-:Y:S02]  /*7620*/  FSEL R24, R106, -INF , !P0 ;  /* 0xff8000006a187808 */ /* 0x000fe40004000000 */
[----:B------:R-:W-:Y:S02]  /*7630*/  ISETP.GT.AND P0, PT, R2, 0x9, !P1 ;  /* 0x000000090200780c */ /* 0x000fe40004f04270 */
[C---:B------:R-:W-:Y:S02]  /*7640*/  ISETP.GE.AND P1, PT, R0.reuse, 0x11, PT ;  /* 0x000000110000780c */ /* 0x040fe40003f26270 */
[C---:B------:R-:W-:Y:S02]  /*7650*/  ISETP.LT.OR P0, PT, R3.reuse, 0xa, P0 ;  /* 0x0000000a0300780c */ /* 0x040fe40000701670 */
[----:B------:R-:W-:Y:S02]  /*7660*/  ISETP.GE.AND P5, PT, R0, 0x19, PT ;  /* 0x000000190000780c */ /* 0x000fe40003fa6270 */
[----:B------:R-:W-:Y:S02]  /*7670*/  FSEL R25, R104, -INF , !P0 ;  /* 0xff80000068197808 */ /* 0x000fe40004000000 */
[----:B------:R-:W-:Y:S02]  /*7680*/  ISETP.GT.AND P0, PT, R2, 0x10, !P1 ;  /* 0x000000100200780c */ /* 0x000fe40004f04270 */
[C---:B------:R-:W-:Y:S02]  /*7690*/  ISETP.GE.AND P4, PT, R0.reuse, 0x1a, PT ;  /* 0x0000001a0000780c */ /* 0x040fe40003f86270 */
[C---:B------:R-:W-:Y:S02]  /*76a0*/  ISETP.LT.OR P0, PT, R3.reuse, 0x11, P0 ;  /* 0x000000110300780c */ /* 0x040fe40000701670 */
[----:B------:R-:W-:Y:S02]  /*76b0*/  ISETP.GE.AND P3, PT, R0, 0x21, PT ;  /* 0x000000210000780c */ /* 0x000fe40003f66270 */
[----:B------:R-:W-:Y:S02]  /*76c0*/  FSEL R40, R102, -INF , !P0 ;  /* 0xff80000066287808 */ /* 0x000fe40004000000 */
[----:B------:R-:W-:Y:S02]  /*76d0*/  ISETP.GT.AND P0, PT, R2, 0x11, !P6 ;  /* 0x000000110200780c */ /* 0x000fe40007704270 */
[----:B------:R-:W-:Y:S02]  /*76e0*/  ISETP.GE.AND P2, PT, R0, 0x22, PT ;  /* 0x000000220000780c */ /* 0x000fe40003f46270 */
[C---:B------:R-:W-:Y:S02]  /*76f0*/  ISETP.LT.OR P0, PT, R3.reuse, 0x12, P0 ;  /* 0x000000120300780c */ /* 0x040fe40000701670 */
[----:B------:R-:W-:Y:S02]  /*7700*/  P2R R9, PR, RZ, 0x2 ;  /* 0x00000002ff097803 */ /* 0x000fe40000000000 */
[----:B------:R-:W-:Y:S02]  /*7710*/  FSEL R41, R100, -INF , !P0 ;  /* 0xff80000064297808 */ /* 0x000fe40004000000 */
[----:B------:R-:W-:Y:S02]  /*7720*/  ISETP.GT.AND P0, PT, R2, 0x18, !P5 ;  /* 0x000000180200780c */ /* 0x000fe40006f04270 */
[----:B------:R-:W-:Y:S02]  /*7730*/  ISETP.GE.AND P1, PT, R0, 0x29, PT ;  /* 0x000000290000780c */ /* 0x000fe40003f26270 */
[C---:B------:R-:W-:Y:S04]  /*7740*/  ISETP.LT.OR P0, PT, R3.reuse, 0x19, P0 ;  /* 0x000000190300780c */ /* 0x040fe80000701670 */
[----:B------:R-:W-:Y:S02]  /*7750*/  FSEL R166, R32, -INF , !P0 ;  /* 0xff80000020a67808 */ /* 0x000fe40004000000 */
[C---:B------:R-:W-:Y:S04]  /*7760*/  ISETP.GT.AND P0, PT, R2.reuse, 0x19, !P4 ;  /* 0x000000190200780c */ /* 0x040fe80006704270 */
[----:B------:R-:W-:Y:S04]  /*7770*/  ISETP.LT.OR P0, PT, R3, 0x1a, P0 ;  /* 0x0000001a0300780c */ /* 0x000fe80000701670 */
[----:B------:R-:W-:Y:S02]  /*7780*/  FSEL R167, R33, -INF , !P0 ;  /* 0xff80000021a77808 */ /* 0x000fe40004000000 */
[C---:B------:R-:W-:Y:S04]  /*7790*/  ISETP.GT.AND P0, PT, R2.reuse, 0x20, !P3 ;  /* 0x000000200200780c */ /* 0x040fe80005f04270 */
[----:B------:R-:W-:Y:S04]  /*77a0*/  ISETP.LT.OR P0, PT, R3, 0x21, P0 ;  /* 0x000000210300780c */ /* 0x000fe80000701670 */
[----:B------:R-:W-:Y:S02]  /*77b0*/  FSEL R182, R21, -INF , !P0 ;  /* 0xff80000015b67808 */ /* 0x000fe40004000000 */
[----:B------:R-:W-:Y:S04]  /*77c0*/  ISETP.GT.AND P0, PT, R2, 0x21, !P2 ;  /* 0x000000210200780c */ /* 0x000fe80005704270 */
[C---:B------:R-:W-:Y:S04]  /*77d0*/  ISETP.LT.OR P0, PT, R3.reuse, 0x22, P0 ;  /* 0x000000220300780c */ /* 0x040fe80000701670 */
[----:B------:R-:W-:Y:S02]  /*77e0*/  FSEL R184, R20, -INF , !P0 ;  /* 0xff80000014b87808 */ /* 0x000fe40004000000 */
[----:B------:R-:W-:Y:S04]  /*77f0*/  ISETP.GT.AND P0, PT, R2, 0x28, !P1 ;  /* 0x000000280200780c */ /* 0x000fe80004f04270 */
[----:B------:R-:W-:Y:S04]  /*7800*/  ISETP.LT.OR P0, PT, R3, 0x29, P0 ;  /* 0x000000290300780c */ /* 0x000fe80000701670 */
[----:B------:R-:W-:Y:S02]  /*7810*/  FSEL R193, R17, -INF , !P0 ;  /* 0xff80000011c17808 */ /* 0x000fe40004000000 */
[----:B------:R-:W-:Y:S04]  /*7820*/  ISETP.GE.AND P0, PT, R0, 0x2a, PT ;  /* 0x0000002a0000780c */ /* 0x000fe80003f06270 */
[----:B------:R-:W-:Y:S02]  /*7830*/  P2R R8, PR, RZ, 0x1 ;  /* 0x00000001ff087803 */ /* 0x000fe40000000000 */
[----:B------:R-:W-:Y:S01]  /*7840*/  ISETP.GT.AND P0, PT, R2, 0x29, !P0 ;  /* 0x000000290200780c */ /* 0x000fe20004704270 */
[--C-:B--2---:R-:W-:Y:S03]  /*7850*/  IMAD.IADD R2, R7, 0x1, R4.reuse ;  /* 0x0000000107027824 */ /* 0x104fe600078e0204 */
[----:B------:R-:W-:Y:S01]  /*7860*/  ISETP.LT.OR P0, PT, R3, 0x2a, P0 ;  /* 0x0000002a0300780c */ /* 0x000fe20000701670 */
[----:B------:R-:W-:Y:S03]  /*7870*/  IMAD.IADD R3, R6, 0x1, R4 ;  /* 0x0000000106037824 */ /* 0x000fe600078e0204 */
[----:B------:R-:W-:Y:S02]  /*7880*/  FSEL R194, R16, -INF , !P0 ;  /* 0xff80000010c27808 */ /* 0x000fe40004000000 */
[----:B------:R-:W-:Y:S11]  /*7890*/  ISETP.LE.AND P0, PT, R49, c[0x0][0x32c], PT ;  /* 0x0000cb0031007a0c */ /* 0x000ff60003f03270 */
[----:B------:R-:W-:Y:S02]  /*78a0*/  @!UPT UIADD3 URZ, URZ, URZ, URZ ;  /* 0x0000003f3f3ff290 */ /* 0x000fe4000fffe03f */
        /* <DEDUP_REMOVED lines=15> */
.L_x_202:
[----:B------:R-:W-:Y:S04]  /*79a0*/  MOV R14, 0x1 ;  /* 0x00000001000e7802 */ /* 0x000fe80000000f00 */
[----:B------:R-:W-:Y:S11]  /*79b0*/  ISETP.NE.AND P0, PT, R14, c[0x0][0x32c], PT ;  /* 0x0000cb000e007a0c */ /* 0x000ff60003f05270 */
[----:B------:R-:W-:Y:S02]  /*79c0*/  @!UPT UIADD3 URZ, URZ, URZ, URZ ;  /* 0x0000003f3f3ff290 */ /* 0x000fe4000fffe03f */
[----:B------:R-:W-:Y:S05]  /*79d0*/  @P0 IMAD.HI.U32 R14, R4, c[0x0][0x330], RZ ;  /* 0x0000cc00040e0a27 */ /* 0x000fea00078e00ff */
[----:B------:R-:W-:Y:S02]  /*79e0*/  @P0 SHF.R.U32.HI R4, RZ, c[0x0][0x334], R14 ;  /* 0x0000cd00ff040a19 */ /* 0x000fe4000001160e */
.L_x_203:
[----:B------:R-:W-:Y:S05]  /*79f0*/  BSYNC B0 ;  /* 0x0000000000007941 */ /* 0x000fea0003800000 */
.L_x_201:
[----:B------:R-:W-:Y:S04]  /*7a00*/  IMAD.IADD R14, R0, 0x1, -R36 ;  /* 0x00000001000e7824 */ /* 0x000fe800078e0a24 */
[----:B------:R-:W-:Y:S05]  /*7a10*/  IMAD R4, R4, c[0x0][0x32c], R14 ;  /* 0x0000cb0004047a24 */ /* 0x000fea00078e020e */
[----:B------:R-:W-:Y:S02]  /*7a20*/  IADD3 R14, R4, c[0x0][0x32c], RZ ;  /* 0x0000cb00040e7a10 */ /* 0x000fe40007ffe0ff */
[----:B------:R-:W-:Y:S02]  /*7a30*/  IMNMX R2, R2, R4, !PT ;  /* 0x0000000402027217 */ /* 0x000fe40007800200 */
[----:B------:R-:W-:Y:S02]  /*7a40*/  IMNMX R3, R3, R14, PT ;  /* 0x0000000e03037217 */ /* 0x000fe40003800200 */
.L_x_200:
[----:B------:R-:W-:Y:S01]  /*7a50*/  ISETP.NE.AND P0, PT, R12, RZ, PT ;  /* 0x000000ff0c00720c */ /* 0x000fe20003f05270 */
[----:B------:R-:W1:Y:S03]  /*7a60*/  SHFL.IDX PT, R4, R5, 0x2, 0x1c1f ;  /* 0x005c1f0005047f89 */ /* 0x000e6600000e0000 */
[----:B------:R-:W-:Y:S04]  /*7a70*/  ISETP.GT.AND P0, PT, R2, 0x1, !P0 ;  /* 0x000000010200780c */ /* 0x000fe80004704270 */
[----:B------:R-:W-:Y:S04]  /*7a80*/  ISETP.LT.OR P0, PT, R3, 0x2, P0 ;  /* 0x000000020300780c */ /* 0x000fe80000701670 */
[----:B------:R-:W-:Y:S02]  /*7a90*/  FSEL R20, R168, -INF , !P0 ;  /* 0xff800000a8147808 */ /* 0x000fe40004000000 */
[----:B------:R-:W-:Y:S04]  /*7aa0*/  ISETP.NE.AND P0, PT, R11, RZ, PT ;  /* 0x000000ff0b00720c */ /* 0x000fe80003f05270 */
        /* <DEDUP_REMOVED lines=27> */
[----:B------:R-:W-:Y:S04]  /*7c60*/  ISETP.LT.OR P0, PT, R3, 0x29, P0 ;  /* 0x000000290300780c */ /* 0x000fe80000701670 */
[----:B------:R-:W-:Y:S02]  /*7c70*/  FSEL R189, R26, -INF , !P0 ;  /* 0xff8000001abd7808 */ /* 0x000fe40004000000 */
[----:B------:R-:W-:Y:S04]  /*7c80*/  ISETP.NE.AND P0, PT, R13, RZ, PT ;  /* 0x000000ff0d00720c */ /* 0x000fe80003f05270 */
[----:B------:R-:W-:Y:S04]  /*7c90*/  ISETP.GT.AND P0, PT, R2, RZ, !P0 ;  /* 0x000000ff0200720c */ /* 0x000fe80004704270 */
[----:B------:R-:W-:Y:S04]  /*7ca0*/  ISETP.LT.OR P0, PT, R3, 0x1, P0 ;  /* 0x000000010300780c */ /* 0x000fe80000701670 */
[----:B------:R-:W-:Y:S02]  /*7cb0*/  FSEL R16, R176, -INF , !P0 ;  /* 0xff800000b0107808 */ /* 0x000fe40004000000 */
[----:B------:R-:W-:Y:S04]  /*7cc0*/  ISETP.NE.AND P0, PT, R8, RZ, PT ;  /* 0x000000ff0800720c */ /* 0x000fe80003f05270 */
[----:B------:R-:W-:Y:S01]  /*7cd0*/  ISETP.GT.AND P0, PT, R2, 0x29, !P0 ;  /* 0x000000290200780c */ /* 0x000fe20004704270 */
[--C-:B-1----:R-:W-:Y:S03]  /*7ce0*/  IMAD.IADD R2, R7, 0x1, R4.reuse ;  /* 0x0000000107027824 */ /* 0x102fe600078e0204 */
        /* <DEDUP_REMOVED lines=20> */
.L_x_206:
[----:B------:R-:W-:Y:S04]  /*7e30*/  MOV R14, 0x1 ;  /* 0x00000001000e7802 */ /* 0x000fe80000000f00 */
[----:B------:R-:W-:Y:S11]  /*7e40*/  ISETP.NE.AND P0, PT, R14, c[0x0][0x32c], PT ;  /* 0x0000cb000e007a0c */ /* 0x000ff60003f05270 */
[----:B------:R-:W-:Y:S02]  /*7e50*/  @!UPT UIADD3 URZ, URZ, URZ, URZ ;  /* 0x0000003f3f3ff290 */ /* 0x000fe4000fffe03f */
[----:B------:R-:W-:Y:S05]  /*7e60*/  @P0 IMAD.HI.U32 R14, R4, c[0x0][0x330], RZ ;  /* 0x0000cc00040e0a27 */ /* 0x000fea00078e00ff */
[----:B------:R-:W-:Y:S02]  /*7e70*/  @P0 SHF.R.U32.HI R4, RZ, c[0x0][0x334], R14 ;  /* 0x0000cd00ff040a19 */ /* 0x000fe4000001160e */
.L_x_207:
[----:B------:R-:W-:Y:S05]  /*7e80*/  BSYNC B0 ;  /* 0x0000000000007941 */ /* 0x000fea0003800000 */
.L_x_205:
[----:B------:R-:W-:Y:S04]  /*7e90*/  IMAD.IADD R14, R0, 0x1, -R36 ;  /* 0x00000001000e7824 */ /* 0x000fe800078e0a24 */
[----:B------:R-:W-:Y:S05]  /*7ea0*/  IMAD R4, R4, c[0x0][0x32c], R14 ;  /* 0x0000cb0004047a24 */ /* 0x000fea00078e020e */
[----:B------:R-:W-:Y:S02]  /*7eb0*/  IADD3 R14, R4, c[0x0][0x32c], RZ ;  /* 0x0000cb00040e7a10 */ /* 0x000fe40007ffe0ff */
[----:B------:R-:W-:Y:S02]  /*7ec0*/  IMNMX R2, R2, R4, !PT ;  /* 0x0000000402027217 */ /* 0x000fe40007800200 */
[----:B------:R-:W-:Y:S02]  /*7ed0*/  IMNMX R3, R3, R14, PT ;  /* 0x0000000e03037217 */ /* 0x000fe40003800200 */
.L_x_204:
[----:B------:R-:W-:Y:S01]  /*7ee0*/  ISETP.NE.AND P0, PT, R12, RZ, PT ;  /* 0x000000ff0c00720c */ /* 0x000fe20003f05270 */
[----:B------:R-:W1:Y:S03]  /*7ef0*/  SHFL.IDX PT, R4, R5, 0x3, 0x1c1f ;  /* 0x007c1f0005047f89 */ /* 0x000e6600000e0000 */
[C---:B------:R-:W-:Y:S04]  /*7f00*/  ISETP.GT.AND P0, PT, R2.reuse, 0x1, !P0 ;  /* 0x000000010200780c */ /* 0x040fe80004704270 */
        /* <DEDUP_REMOVED lines=59> */
.L_x_210:
[----:B------:R-:W-:Y:S04]  /*82c0*/  MOV R5, 0x1 ;  /* 0x0000000100057802 */ /* 0x000fe80000000f00 */
[----:B------:R-:W-:Y:S11]  /*82d0*/  ISETP.NE.AND P0, PT, R5, c[0x0][0x32c], PT ;  /* 0x0000cb0005007a0c */ /* 0x000ff60003f05270 */
[----:B------:R-:W-:Y:S02]  /*82e0*/  @!UPT UIADD3 URZ, URZ, URZ, URZ ;  /* 0x0000003f3f3ff290 */ /* 0x000fe4000fffe03f */
[----:B------:R-:W-:Y:S05]  /*82f0*/  @P0 IMAD.HI.U32 R5, R4, c[0x0][0x330], RZ ;  /* 0x0000cc0004050a27 */ /* 0x000fea00078e00ff */
[----:B------:R-:W-:Y:S02]  /*8300*/  @P0 SHF.R.U32.HI R4, RZ, c[0x0][0x334], R5 ;  /* 0x0000cd00ff040a19 */ /* 0x000fe40000011605 */
.L_x_211:
[----:B------:R-:W-:Y:S05]  /*8310*/  BSYNC B0 ;  /* 0x0000000000007941 */ /* 0x000fea0003800000 */
.L_x_209:
[----:B------:R-:W-:Y:S04]  /*8320*/  IMAD.IADD R0, R0, 0x1, -R36 ;  /* 0x0000000100007824 */ /* 0x000fe800078e0a24 */
[----:B------:R-:W-:Y:S05]  /*8330*/  IMAD R4, R4, c[0x0][0x32c], R0 ;  /* 0x0000cb0004047a24 */ /* 0x000fea00078e0200 */
[----:B------:R-:W-:Y:S02]  /*8340*/  IADD3 R0, R4, c[0x0][0x32c], RZ ;  /* 0x0000cb0004007a10 */ /* 0x000fe40007ffe0ff */
[----:B------:R-:W-:Y:S02]  /*8350*/  IMNMX R2, R2, R4, !PT ;  /* 0x0000000402027217 */ /* 0x000fe40007800200 */
[----:B------:R-:W-:Y:S02]  /*8360*/  IMNMX R3, R3, R0, PT ;  /* 0x0000000003037217 */ /* 0x000fe40003800200 */
.L_x_208:
[----:B------:R-:W-:Y:S01]  /*8370*/  FMNMX.FTZ R106, R19, R101, !PT ;  /* 0x00000065136a7209 */ /* 0x000fe20007810000 */
[----:B------:R-:W-:Y:S01]  /*8380*/  LDSM.16.MT88.4 R36, [R210+0x1880] ;  /* 0x00188000d224783b */ /* 0x000fe20000004200 */
        /* <DEDUP_REMOVED lines=25> */
[----:B------:R-:W-:Y:S02]  /*8520*/  ISETP.NE.AND P0, PT, R13, RZ, PT ;  /* 0x000000ff0d00720c */ /* 0x000fe40003f05270 */
[----:B------:R-:W-:Y:S02]  /*8530*/  FMNMX.FTZ R104, R15, R104, !PT ;  /* 0x000000680f687209 */ /* 0x000fe40007810000 */
[----:B------:R-:W-:Y:S02]  /*8540*/  ISETP.GT.AND P0, PT, R2, RZ, !P0 ;  /* 0x000000ff0200720c */ /* 0x000fe40004704270 */
[----:B------:R-:W-:Y:S02]  /*8550*/  FMNMX.FTZ R104, R17, R104, !PT ;  /* 0x0000006811687209 */ /* 0x000fe40007810000 */
[----:B------:R-:W-:Y:S02]  /*8560*/  ISETP.LT.OR P0, PT, R3, 0x1, P0 ;  /* 0x000000010300780c */ /* 0x000fe40000701670 */
[----:B------:R-:W-:Y:S02]  /*8570*/  FMNMX.FTZ R104, R18, R104, !PT ;  /* 0x0000006812687209 */ /* 0x000fe40007810000 */
[----:B------:R-:W-:Y:S02]  /*8580*/  FSEL R13, R188, -INF , !P0 ;  /* 0xff800000bc0d7808 */ /* 0x000fe40004000000 */
[----:B------:R-:W-:Y:S02]  /*8590*/  FMNMX.FTZ R104, R169, R104, !PT ;  /* 0x00000068a9687209 */ /* 0x000fe40007810000 */
[----:B------:R-:W-:Y:S02]  /*85a0*/  ISETP.NE.AND P0, PT, R12, RZ, PT ;  /* 0x000000ff0c00720c */ /* 0x000fe40003f05270 */
[----:B------:R-:W-:Y:S02]  /*85b0*/  FMNMX.FTZ R104, R171, R104, !PT ;  /* 0x00000068ab687209 */ /* 0x000fe40007810000 */
[----:B------:R-:W-:Y:S02]  /*85c0*/  ISETP.GT.AND P0, PT, R2, 0x1, !P0 ;  /* 0x000000010200780c */ /* 0x000fe40004704270 */
[----:B------:R-:W-:Y:S02]  /*85d0*/  FMNMX.FTZ R104, R173, R104, !PT ;  /* 0x00000068ad687209 */ /* 0x000fe40007810000 */
[----:B-1----:R-:W-:Y:S02]  /*85e0*/  FMNMX.FTZ R106, R106, R0, !PT ;  /* 0x000000006a6a7209 */ /* 0x002fe40007810000 */
[----:B------:R-:W-:Y:S02]  /*85f0*/  FMNMX.FTZ R104, R175, R104, !PT ;  /* 0x00000068af687209 */ /* 0x000fe40007810000 */
[----:B------:R-:W-:Y:S01]  /*8600*/  ISETP.LT.OR P0, PT, R3, 0x2, P0 ;  /* 0x000000020300780c */ /* 0x000fe20000701670 */
[----:B------:R-:W1:Y:S01]  /*8610*/  SHFL.BFLY PT, R0, R106, 0x1, 0x1f ;  /* 0x0c201f006a007f89 */ /* 0x000e6200000e0000 */
[----:B------:R-:W-:Y:S02]  /*8620*/  FMNMX.FTZ R104, R186, R104, !PT ;  /* 0x00000068ba687209 */ /* 0x000fe40007810000 */
[----:B------:R-:W-:Y:S02]  /*8630*/  FSEL R12, R185, -INF , !P0 ;  /* 0xff800000b90c7808 */ /* 0x000fe40004000000 */
[----:B------:R-:W-:Y:S02]  /*8640*/  FMNMX.FTZ R104, R187, R104, !PT ;  /* 0x00000068bb687209 */ /* 0x000fe40007810000 */
[----:B------:R-:W-:Y:S02]  /*8650*/  ISETP.NE.AND P0, PT, R11, RZ, PT ;  /* 0x000000ff0b00720c */ /* 0x000fe40003f05270 */
[----:B------:R-:W-:Y:S02]  /*8660*/  FMNMX.FTZ R104, R190, R104, !PT ;  /* 0x00000068be687209 */ /* 0x000fe40007810000 */
[----:B------:R-:W-:Y:S02]  /*8670*/  ISETP.GT.AND P0, PT, R2, 0x8, !P0 ;  /* 0x000000080200780c */ /* 0x000fe40004704270 */
[----:B------:R-:W-:Y:S02]  /*8680*/  FMNMX.FTZ R104, R192, R104, !PT ;  /* 0x00000068c0687209 */ /* 0x000fe40007810000 */
[----:B------:R-:W-:Y:S04]  /*8690*/  ISETP.LT.OR P0, PT, R3, 0x9, P0 ;  /* 0x000000090300780c */ /* 0x000fe80000701670 */
[----:B------:R-:W-:Y:S02]  /*86a0*/  FSEL R11, R179, -INF , !P0 ;  /* 0xff800000b30b7808 */ /* 0x000fe40004000000 */
[----:B------:R-:W-:Y:S02]  /*86b0*/  ISETP.NE.AND P0, PT, R10, RZ, PT ;  /* 0x000000ff0a00720c */ /* 0x000fe40003f05270 */
[----:B-1----:R-:W-:Y:S02]  /*86c0*/  FMNMX.FTZ R106, R106, R0, !PT ;  /* 0x000000006a6a7209 */ /* 0x002fe40007810000 */
[----:B------:R-:W1:Y:S01]  /*86d0*/  SHFL.BFLY PT, R0, R105, 0x2, 0x1f ;  /* 0x0c401f0069007f89 */ /* 0x000e6200000e0000 */
[----:B------:R-:W-:Y:S02]  /*86e0*/  ISETP.GT.AND P0, PT, R2, 0x9, !P0 ;  /* 0x000000090200780c */ /* 0x000fe40004704270 */
[----:B------:R-:W-:Y:S02]  /*86f0*/  FMUL.FTZ R110, R106, c[0x0][0x2d0] ;  /* 0x0000b4006a6e7a20 */ /* 0x000fe40000410000 */
[----:B------:R-:W-:Y:S04]  /*8700*/  ISETP.LT.OR P0, PT, R3, 0xa, P0 ;  /* 0x0000000a0300780c */ /* 0x000fe80000701670 */
[----:B------:R-:W-:Y:S02]  /*8710*/  FSEL R10, R178, -INF , !P0 ;  /* 0xff800000b20a7808 */ /* 0x000fe40004000000 */
[----:B------:R-:W-:Y:S04]  /*8720*/  ISETP.NE.AND P0, PT, R9, RZ, PT ;  /* 0x000000ff0900720c */ /* 0x000fe80003f05270 */
[----:B------:R-:W-:Y:S04]  /*8730*/  ISETP.GT.AND P0, PT, R2, 0x10, !P0 ;  /* 0x000000100200780c */ /* 0x000fe80004704270 */
[----:B------:R-:W-:Y:S04]  /*8740*/  ISETP.LT.OR P0, PT, R3, 0x11, P0 ;  /* 0x000000110300780c */ /* 0x000fe80000701670 */
[----:B------:R-:W-:Y:S02]  /*8750*/  FSEL R172, R172, -INF , !P0 ;  /* 0xff800000acac7808 */ /* 0x000fe40004000000 */
[----:B-1----:R-:W-:Y:S02]  /*8760*/  FMNMX.FTZ R105, R105, R0, !PT ;  /* 0x0000000069697209 */ /* 0x002fe40007810000 */
[----:B------:R-:W-:Y:S02]  /*8770*/  ISETP.GT.AND P0, PT, R2, 0x11, !P6 ;  /* 0x000000110200780c */ /* 0x000fe40007704270 */
[----:B------:R-:W-:Y:S01]  /*8780*/  ISETP.NE.AND P6, PT, R8, RZ, PT ;  /* 0x000000ff0800720c */ /* 0x000fe20003fc5270 */
[----:B------:R-:W1:Y:S01]  /*8790*/  SHFL.BFLY PT, R0, R105, 0x1, 0x1f ;  /* 0x0c201f0069007f89 */ /* 0x000e6200000e0000 */
[C---:B------:R-:W-:Y:S04]  /*87a0*/  ISETP.LT.OR P0, PT, R3.reuse, 0x12, P0 ;  /* 0x000000120300780c */ /* 0x040fe80000701670 */
[----:B------:R-:W-:Y:S02]  /*87b0*/  FSEL R174, R174, -INF , !P0 ;  /* 0xff800000aeae7808 */ /* 0x000fe40004000000 */
[----:B------:R-:W-:Y:S04]  /*87c0*/  ISETP.GT.AND P0, PT, R2, 0x18, !P5 ;  /* 0x000000180200780c */ /* 0x000fe80006f04270 */
[C---:B------:R-:W-:Y:S04]  /*87d0*/  ISETP.LT.OR P0, PT, R3.reuse, 0x19, P0 ;  /* 0x000000190300780c */ /* 0x040fe80000701670 */
[----:B------:R-:W-:Y:S02]  /*87e0*/  FSEL R178, R30, -INF , !P0 ;  /* 0xff8000001eb27808 */ /* 0x000fe40004000000 */
[C---:B------:R-:W-:Y:S04]  /*87f0*/  ISETP.GT.AND P0, PT, R2.reuse, 0x19, !P4 ;  /* 0x000000190200780c */ /* 0x040fe80006704270 */
[----:B------:R-:W-:Y:S02]  /*8800*/  ISETP.LT.OR P0, PT, R3, 0x1a, P0 ;  /* 0x0000001a0300780c */ /* 0x000fe40000701670 */
[----:B-1----:R-:W-:Y:S02]  /*8810*/  FMNMX.FTZ R105, R105, R0, !PT ;  /* 0x0000000069697209 */ /* 0x002fe40007810000 */
[----:B------:R-:W1:Y:S01]  /*8820*/  SHFL.BFLY PT, R0, R104, 0x2, 0x1f ;  /* 0x0c401f0068007f89 */ /* 0x000e6200000e0000 */
[----:B------:R-:W-:Y:S02]  /*8830*/  FSEL R179, R31, -INF , !P0 ;  /* 0xff8000001fb37808 */ /* 0x000fe40004000000 */
[----:B------:R-:W-:Y:S01]  /*8840*/  ISETP.GT.AND P0, PT, R2, 0x20, !P3 ;  /* 0x000000200200780c */ /* 0x000fe20005f04270 */
[----:B------:R-:W-:Y:S03]  /*8850*/  FMUL.FTZ R111, R105, c[0x0][0x2d0] ;  /* 0x0000b400696f7a20 */ /* 0x000fe60000410000 */
[C---:B------:R-:W-:Y:S04]  /*8860*/  ISETP.LT.OR P0, PT, R3.reuse, 0x21, P0 ;  /* 0x000000210300780c */ /* 0x040fe80000701670 */
[----:B------:R-:W-:Y:S02]  /*8870*/  FSEL R183, R42, -INF , !P0 ;  /* 0xff8000002ab77808 */ /* 0x000fe40004000000 */
[C---:B------:R-:W-:Y:S04]  /*8880*/  ISETP.GT.AND P0, PT, R2.reuse, 0x21, !P2 ;  /* 0x000000210200780c */ /* 0x040fe80005704270 */
[----:B------:R-:W-:Y:S04]  /*8890*/  ISETP.LT.OR P0, PT, R3, 0x22, P0 ;  /* 0x000000220300780c */ /* 0x000fe80000701670 */
[----:B------:R-:W-:Y:S02]  /*88a0*/  FSEL R185, R43, -INF , !P0 ;  /* 0xff8000002bb97808 */ /* 0x000fe40004000000 */
[----:B------:R-:W-:Y:S02]  /*88b0*/  ISETP.GT.AND P0, PT, R2, 0x28, !P1 ;  /* 0x000000280200780c */ /* 0x000fe40004f04270 */
[----:B-1----:R-:W-:Y:S02]  /*88c0*/  FMNMX.FTZ R104, R104, R0, !PT ;  /* 0x0000000068687209 */ /* 0x002fe40007810000 */
[----:B------:R-:W-:Y:S03]  /*88d0*/  ISETP.LT.OR P0, PT, R3, 0x29, P0 ;  /* 0x000000290300780c */ /* 0x000fe60000701670 */
[----:B------:R-:W1:Y:S01]  /*88e0*/  SHFL.BFLY PT, R0, R104, 0x1, 0x1f ;  /* 0x0c201f0068007f89 */ /* 0x000e6200000e0000 */
[----:B------:R-:W-:Y:S02]  /*88f0*/  FSEL R188, R27, -INF , !P0 ;  /* 0xff8000001bbc7808 */ /* 0x000fe40004000000 */
[----:B------:R-:W-:Y:S04]  /*8900*/  ISETP.GT.AND P0, PT, R2, 0x29, !P6 ;  /* 0x000000290200780c */ /* 0x000fe80007704270 */
[----:B------:R-:W-:Y:S04]  /*8910*/  ISETP.LT.OR P0, PT, R3, 0x2a, P0 ;  /* 0x0000002a0300780c */ /* 0x000fe80000701670 */
[----:B------:R-:W-:Y:S02]  /*8920*/  FSEL R109, R47, -INF , !P0 ;  /* 0xff8000002f6d7808 */ /* 0x000fe40004000000 */
[----:B------:R-:W-:Y:S04]  /*8930*/  FSETP.NEU.FTZ.AND P0, PT, R106, -INF , PT ;  /* 0xff8000006a00780b */ /* 0x000fe80003f1d000 */
[----:B------:R-:W-:Y:S02]  /*8940*/  FSEL R110, R110, RZ, P0 ;  /* 0x000000ff6e6e7208 */ /* 0x000fe40000000000 */
[----:B------:R-:W-:Y:S02]  /*8950*/  FSEL R3, R106, RZ, P0 ;  /* 0x000000ff6a037208 */ /* 0x000fe40000000000 */
[----:B------:R-:W-:Y:S01]  /*8960*/  FSETP.NEU.FTZ.AND P0, PT, R105, -INF , PT ;  /* 0xff8000006900780b */ /* 0x000fe20003f1d000 */
[--C-:B------:R-:W-:Y:S01]  /*8970*/  FFMA.FTZ R6, R24, c[0x0][0x2d0], -R110.reuse ;  /* 0x0000b40018067a23 */ /* 0x100fe2000001086e */
[----:B-1----:R-:W-:Y:S01]  /*8980*/  FMNMX.FTZ R104, R104, R0, !PT ;  /* 0x0000000068687209 */ /* 0x002fe20007810000 */
[----:B------:R-:W-:Y:S01]  /*8990*/  FFMA.FTZ R7, R23, c[0x0][0x2d0], -R110 ;  /* 0x0000b40017077a23 */ /* 0x000fe2000001086e */
[----:B------:R-:W-:Y:S01]  /*89a0*/  FMNMX.FTZ R0, R13, R108, !PT ;  /* 0x0000006c0d007209 */ /* 0x000fe20007810000 */
[----:B------:R1:W-:Y:S01]  /*89b0*/  MUFU.EX2 R250, R6 ;  /* 0x0000000600fa7308 */ /* 0x0003e20000000800 */
[----:B------:R-:W-:Y:S01]  /*89c0*/  FSEL R111, R111, RZ, P0 ;  /* 0x000000ff6f6f7208 */ /* 0x000fe20000000000 */
[----:B------:R-:W-:Y:S01]  /*89d0*/  FMUL.FTZ R164, R104, c[0x0][0x2d0] ;  /* 0x0000b40068a47a20 */ /* 0x000fe20000410000 */
[----:B------:R-:W-:Y:S02]  /*89e0*/  FMNMX.FTZ R0, R12, R0, !PT ;  /* 0x000000000c007209 */ /* 0x000fe40007810000 */
[----:B------:R-:W-:Y:S02]  /*89f0*/  FSEL R4, R105, RZ, P0 ;  /* 0x000000ff69047208 */ /* 0x000fe40000000000 */
[----:B------:R-:W-:Y:S02]  /*8a00*/  FMNMX.FTZ R0, R11, R0, !PT ;  /* 0x000000000b007209 */ /* 0x000fe40007810000 */
[----:B------:R-:W-:Y:S01]  /*8a10*/  FSETP.NEU.FTZ.AND P0, PT, R104, -INF , PT ;  /* 0xff8000006800780b */ /* 0x000fe20003f1d000 */
[----:B------:R-:W-:Y:S01]  /*8a20*/  MUFU.EX2 R249, R7 ;  /* 0x0000000700f97308 */ /* 0x000fe20000000800 */
[----:B------:R-:W-:Y:S02]  /*8a30*/  FMNMX.FTZ R0, R10, R0, !PT ;  /* 0x000000000a007209 */ /* 0x000fe40007810000 */
[----:B------:R-:W-:Y:S02]  /*8a40*/  FSEL R164, R164, RZ, P0 ;  /* 0x000000ffa4a47208 */ /* 0x000fe40000000000 */
[----:B------:R-:W-:Y:S02]  /*8a50*/  FMNMX.FTZ R0, R172, R0, !PT ;  /* 0x00000000ac007209 */ /* 0x000fe40007810000 */
[----:B------:R-:W-:Y:S02]  /*8a60*/  FSEL R5, R104, RZ, P0 ;  /* 0x000000ff68057208 */ /* 0x000fe40000000000 */
[----:B------:R-:W-:Y:S04]  /*8a70*/  FMNMX.FTZ R0, R174, R0, !PT ;  /* 0x00000000ae007209 */ /* 0x000fe80007810000 */
[----:B------:R-:W-:Y:S01]  /*8a80*/  FMNMX.FTZ R0, R178, R0, !PT ;  /* 0x00000000b2007209 */ /* 0x000fe20007810000 */
[----:B-1----:R-:W-:Y:S03]  /*8a90*/  FFMA.FTZ R6, R17, c[0x0][0x2d0], -R164 ;  /* 0x0000b40011067a23 */ /* 0x002fe600000108a4 */
[----:B------:R-:W-:Y:S01]  /*8aa0*/  FMNMX.FTZ R0, R179, R0, !PT ;  /* 0x00000000b3007209 */ /* 0x000fe20007810000 */
[----:B------:R1:W-:Y:S03]  /*8ab0*/  MUFU.EX2 R242, R6 ;  /* 0x0000000600f27308 */ /* 0x0003e60000000800 */
[----:B------:R-:W-:Y:S04]  /*8ac0*/  FMNMX.FTZ R0, R183, R0, !PT ;  /* 0x00000000b7007209 */ /* 0x000fe80007810000 */
[----:B------:R-:W-:Y:S04]  /*8ad0*/  FMNMX.FTZ R0, R185, R0, !PT ;  /* 0x00000000b9007209 */ /* 0x000fe80007810000 */
[----:B------:R-:W-:Y:S04]  /*8ae0*/  FMNMX.FTZ R0, R188, R0, !PT ;  /* 0x00000000bc007209 */ /* 0x000fe80007810000 */
[----:B------:R-:W-:Y:S05]  /*8af0*/  FMNMX.FTZ R0, R109, R0, !PT ;  /* 0x000000006d007209 */ /* 0x000fea0007810000 */
[----:B------:R-:W2:Y:S02]  /*8b00*/  SHFL.BFLY PT, R2, R0, 0x2, 0x1f ;  /* 0x0c401f0000027f89 */ /* 0x000ea400000e0000 */
[----:B--2---:R-:W-:Y:S06]  /*8b10*/  FMNMX.FTZ R0, R0, R2, !PT ;  /* 0x0000000200007209 */ /* 0x004fec0007810000 */
[----:B------:R-:W2:Y:S02]  /*8b20*/  SHFL.BFLY PT, R2, R0, 0x1, 0x1f ;  /* 0x0c201f0000027f89 */ /* 0x000ea400000e0000 */
[----:B--2---:R-:W-:Y:S01]  /*8b30*/  FMNMX.FTZ R102, R0, R2, !PT ;  /* 0x0000000200667209 */ /* 0x004fe20007810000 */
[--C-:B------:R-:W-:Y:S03]  /*8b40*/  FFMA.FTZ R0, R19, c[0x0][0x2d0], -R110.reuse ;  /* 0x0000b40013007a23 */ /* 0x100fe6000001086e */
[C---:B------:R-:W-:Y:S01]  /*8b50*/  FSETP.NEU.FTZ.AND P0, PT, R102.reuse, -INF , PT ;  /* 0xff8000006600780b */ /* 0x040fe20003f1d000 */
[----:B------:R2:W3:Y:S01]  /*8b60*/  MUFU.EX2 R248, R0 ;  /* 0x0000000000f87308 */ /* 0x0004e20000000800 */
[C---:B------:R-:W-:Y:S02]  /*8b70*/  FMUL.FTZ R165, R102.reuse, c[0x0][0x2d0] ;  /* 0x0000b40066a57a20 */ /* 0x040fe40000410000 */
[----:B------:R-:W-:Y:S03]  /*8b80*/  FSEL R2, R102, RZ, P0 ;  /* 0x000000ff66027208 */ /* 0x000fe60000000000 */
[----:B------:R-:W-:Y:S02]  /*8b90*/  FSEL R165, R165, RZ, P0 ;  /* 0x000000ffa5a57208 */ /* 0x000fe40000000000 */
[----:B------:R-:W-:Y:S03]  /*8ba0*/  ISETP.GT.AND P0, PT, R226, R252, PT ;  /* 0x000000fce200720c */ /* 0x000fe60003f04270 */
[----:B-1----:R-:W-:Y:S04]  /*8bb0*/  FFMA.FTZ R6, R11, c[0x0][0x2d0], -R165 ;  /* 0x0000b4000b067a23 */ /* 0x002fe800000108a5 */
[----:B------:R-:W-:Y:S01]  /*8bc0*/  MUFU.EX2 R238, R6 ;  /* 0x0000000600ee7308 */ /* 0x000fe20000000800 */
[----:B--2---:R-:W-:Y:S01]  /*8bd0*/  FFMA.FTZ R0, R25, c[0x0][0x2d0], -R110 ;  /* 0x0000b40019007a23 */ /* 0x004fe2000001086e */
[----:B---3--:R-:W-:Y:S08]  /*8be0*/  F2FP.BF16.PACK_AB R160, R249, R248 ;  /* 0x000000f8f9a0723e */ /* 0x008ff000000010ff */
[----:B------:R1:W2:Y:S02]  /*8bf0*/  MUFU.EX2 R251, R0 ;  /* 0x0000000000fb7308 */ /* 0x0002a40000000800 */
[--C-:B-1----:R-:W-:Y:S01]  /*8c00*/  FFMA.FTZ R0, R16, c[0x0][0x2d0], -R111.reuse ;  /* 0x0000b40010007a23 */ /* 0x102fe2000001086f */
[----:B--2---:R-:W-:Y:S07]  /*8c10*/  F2FP.BF16.PACK_AB R162, R251, R250 ;  /* 0x000000fafba2723e */ /* 0x004fee00000010ff */
[----:B------:R1:W-:Y:S02]  /*8c20*/  MUFU.EX2 R244, R0 ;  /* 0x0000000000f47308 */ /* 0x0003e40000000800 */
[--C-:B-1----:R-:W-:Y:S08]  /*8c30*/  FFMA.FTZ R0, R20, c[0x0][0x2d0], -R111.reuse ;  /* 0x0000b40014007a23 */ /* 0x102ff0000001086f */
[----:B------:R1:W2:Y:S02]  /*8c40*/  MUFU.EX2 R245, R0 ;  /* 0x0000000000f57308 */ /* 0x0002a40000000800 */
[--C-:B-1----:R-:W-:Y:S01]  /*8c50*/  FFMA.FTZ R0, R21, c[0x0][0x2d0], -R111.reuse ;  /* 0x0000b40015007a23 */ /* 0x102fe2000001086f */
[----:B--2---:R-:W-:Y:S07]  /*8c60*/  F2FP.BF16.PACK_AB R161, R245, R244 ;  /* 0x000000f4f5a1723e */ /* 0x004fee00000010ff */
[----:B------:R1:W-:Y:S02]  /*8c70*/  MUFU.EX2 R246, R0 ;  /* 0x0000000000f67308 */ /* 0x0003e40000000800 */
[----:B-1----:R-:W-:Y:S02]  /*8c80*/  FFMA.FTZ R0, R22, c[0x0][0x2d0], -R111 ;  /* 0x0000b40016007a23 */ /* 0x002fe4000001086f */
[----:B------:R-:W1:Y:S06]  /*8c90*/  LDSM.16.MT88.4 R20, [R209+0x1880] ;  /* 0x00188000d114783b */ /* 0x000e6c0000004200 */
[----:B------:R2:W3:Y:S02]  /*8ca0*/  MUFU.EX2 R247, R0 ;  /* 0x0000000000f77308 */ /* 0x0004e40000000800 */
[--C-:B--2---:R-:W-:Y:S01]  /*8cb0*/  FFMA.FTZ R0, R14, c[0x0][0x2d0], -R164.reuse ;  /* 0x0000b4000e007a23 */ /* 0x104fe200000108a4 */
[----:B---3--:R-:W-:Y:S07]  /*8cc0*/  F2FP.BF16.PACK_AB R163, R247, R246 ;  /* 0x000000f6f7a3723e */ /* 0x008fee00000010ff */
[----:B------:R2:W-:Y:S02]  /*8cd0*/  MUFU.EX2 R240, R0 ;  /* 0x0000000000f07308 */ /* 0x0005e40000000800 */
[--C-:B--2---:R-:W-:Y:S08]  /*8ce0*/  FFMA.FTZ R0, R15, c[0x0][0x2d0], -R164.reuse ;  /* 0x0000b4000f007a23 */ /* 0x104ff000000108a4 */
[----:B------:R2:W-:Y:S02]  /*8cf0*/  MUFU.EX2 R241, R0 ;  /* 0x0000000000f17308 */ /* 0x0005e40000000800 */
[----:B--2---:R-:W-:Y:S08]  /*8d00*/  FFMA.FTZ R0, R18, c[0x0][0x2d0], -R164 ;  /* 0x0000b40012007a23 */ /* 0x004ff000000108a4 */
[----:B------:R2:W-:Y:S02]  /*8d10*/  MUFU.EX2 R243, R0 ;  /* 0x0000000000f37308 */ /* 0x0005e40000000800 */
[----:B--2---:R-:W-:Y:S04]  /*8d20*/  FADD.FTZ R0, -R3, R101 ;  /* 0x0000006503007221 */ /* 0x004fe80000010100 */
[----:B------:R-:W-:Y:S04]  /*8d30*/  FMUL.FTZ R0, R0, c[0x0][0x2d0] ;  /* 0x0000b40000007a20 */ /* 0x000fe80000410000 */
[----:B------:R2:W3:Y:S02]  /*8d40*/  MUFU.EX2 R101, R0 ;  /* 0x0000000000657308 */ /* 0x0004e40000000800 */
[----:B--2---:R-:W-:Y:S02]  /*8d50*/  FADD.FTZ R0, -R4, R103 ;  /* 0x0000006704007221 */ /* 0x004fe40000010100 */
[----:B------:R-:W-:Y:S02]  /*8d60*/  FFMA.FTZ R4, R12, c[0x0][0x2d0], -R165 ;  /* 0x0000b4000c047a23 */ /* 0x000fe400000108a5 */
[----:B------:R-:W-:Y:S04]  /*8d70*/  FMUL.FTZ R0, R0, c[0x0][0x2d0] ;  /* 0x0000b40000007a20 */ /* 0x000fe80000410000 */
[----:B------:R2:W-:Y:S01]  /*8d80*/  MUFU.EX2 R237, R4 ;  /* 0x0000000400ed7308 */ /* 0x0005e20000000800 */
[C---:B---3--:R-:W-:Y:S02]  /*8d90*/  FMUL.FTZ R16, R101.reuse, R124 ;  /* 0x0000007c65107220 */ /* 0x048fe40000410000 */
[C---:B------:R-:W-:Y:S02]  /*8da0*/  FMUL.FTZ R17, R101.reuse, R125 ;  /* 0x0000007d65117220 */ /* 0x040fe40000410000 */
[C---:B------:R-:W-:Y:S02]  /*8db0*/  FMUL.FTZ R32, R101.reuse, R140 ;  /* 0x0000008c65207220 */ /* 0x040fe40000410000 */
[C---:B------:R-:W-:Y:S02]  /*8dc0*/  FMUL.FTZ R33, R101.reuse, R141 ;  /* 0x0000008d65217220 */ /* 0x040fe40000410000 */
[C---:B------:R-:W-:Y:S01]  /*8dd0*/  FMUL.FTZ R49, R101.reuse, R157 ;  /* 0x0000009d65317220 */ /* 0x040fe20000410000 */
[----:B------:R3:W4:Y:S01]  /*8de0*/  MUFU.EX2 R100, R0 ;  /* 0x0000000000647308 */ /* 0x0007220000000800 */
[C---:B------:R-:W-:Y:S02]  /*8df0*/  FMUL.FTZ R52, R101.reuse, R52 ;  /* 0x0000003465347220 */ /* 0x040fe40000410000 */
[C---:B------:R-:W-:Y:S02]  /*8e00*/  FMUL.FTZ R53, R101.reuse, R53 ;  /* 0x0000003565357220 */ /* 0x040fe40000410000 */
[C---:B------:R-:W-:Y:S02]  /*8e10*/  FMUL.FTZ R64, R101.reuse, R64 ;  /* 0x0000004065407220 */ /* 0x040fe40000410000 */
[C---:B------:R-:W-:Y:S02]  /*8e20*/  FMUL.FTZ R65, R101.reuse, R65 ;  /* 0x0000004165417220 */ /* 0x040fe40000410000 */
[C---:B------:R-:W-:Y:S02]  /*8e30*/  FMUL.FTZ R68, R101.reuse, R68 ;  /* 0x0000004465447220 */ /* 0x040fe40000410000 */
[C---:B------:R-:W-:Y:S02]  /*8e40*/  FMUL.FTZ R69, R101.reuse, R69 ;  /* 0x0000004565457220 */ /* 0x040fe40000410000 */
[C---:B------:R-:W-:Y:S02]  /*8e50*/  FMUL.FTZ R80, R101.reuse, R80 ;  /* 0x0000005065507220 */ /* 0x040fe40000410000 */
[----:B--2---:R-:W-:Y:S01]  /*8e60*/  FMUL.FTZ R4, R101, R112 ;  /* 0x0000007065047220 */ /* 0x004fe20000410000 */
[----:B------:R-:W-:Y:S01]  /*8e70*/  F2FP.BF16.PACK_AB R112, R241, R240 ;  /* 0x000000f0f170723e */ /* 0x000fe200000010ff */
[C---:B------:R-:W-:Y:S02]  /*8e80*/  FMUL.FTZ R81, R101.reuse, R81 ;  /* 0x0000005165517220 */ /* 0x040fe40000410000 */
[C---:B------:R-:W-:Y:S02]  /*8e90*/  FMUL.FTZ R96, R101.reuse, R96 ;  /* 0x0000006065607220 */ /* 0x040fe40000410000 */
[C---:B------:R-:W-:Y:S02]  /*8ea0*/  FMUL.FTZ R97, R101.reuse, R97 ;  /* 0x0000006165617220 */ /* 0x040fe40000410000 */
[----:B------:R-:W-:Y:S02]  /*8eb0*/  FMUL.FTZ R84, R101, R84 ;  /* 0x0000005465547220 */ /* 0x000fe40000410000 */
[----:B---3--:R-:W-:Y:S02]  /*8ec0*/  FADD.FTZ R0, -R5, R107 ;  /* 0x0000006b05007221 */ /* 0x008fe40000010100 */
[--C-:B------:R-:W-:Y:S02]  /*8ed0*/  FFMA.FTZ R5, R13, c[0x0][0x2d0], -R165.reuse ;  /* 0x0000b4000d057a23 */ /* 0x100fe400000108a5 */
[----:B------:R-:W-:Y:S02]  /*8ee0*/  FMUL.FTZ R0, R0, c[0x0][0x2d0] ;  /* 0x0000b40000007a20 */ /* 0x000fe40000410000 */
[----:B------:R2:W3:Y:S01]  /*8ef0*/  MUFU.EX2 R236, R5 ;  /* 0x0000000500ec7308 */ /* 0x0004e20000000800 */
[C---:B----4-:R-:W-:Y:S01]  /*8f00*/  FMUL.FTZ R6, R100.reuse, R114 ;  /* 0x0000007264067220 */ /* 0x050fe20000410000 */
[----:B------:R-:W-:Y:S01]  /*8f10*/  F2FP.BF16.PACK_AB R114, R243, R242 ;  /* 0x000000f2f372723e */ /* 0x000fe200000010ff */
[C---:B------:R-:W-:Y:S02]  /*8f20*/  FMUL.FTZ R7, R100.reuse, R115 ;  /* 0x0000007364077220 */ /* 0x040fe40000410000 */
[C---:B------:R-:W-:Y:S02]  /*8f30*/  FMUL.FTZ R18, R100.reuse, R126 ;  /* 0x0000007e64127220 */ /* 0x040fe40000410000 */
[C---:B------:R-:W-:Y:S02]  /*8f40*/  FMUL.FTZ R19, R100.reuse, R127 ;  /* 0x0000007f64137220 */ /* 0x040fe40000410000 */
[----:B------:R-:W-:Y:S01]  /*8f50*/  LDSM.16.MT88.4 R124, [R210+0x1c80] ;  /* 0x001c8000d27c783b */ /* 0x000fe20000004200 */
[----:B------:R4:W5:Y:S01]  /*8f60*/  MUFU.EX2 R3, R0 ;  /* 0x0000000000037308 */ /* 0x0009620000000800 */
[C---:B------:R-:W-:Y:S02]  /*8f70*/  FMUL.FTZ R34, R100.reuse, R142 ;  /* 0x0000008e64227220 */ /* 0x040fe40000410000 */
[C---:B------:R-:W-:Y:S02]  /*8f80*/  FMUL.FTZ R35, R100.reuse, R143 ;  /* 0x0000008f64237220 */ /* 0x040fe40000410000 */
[C---:B------:R-:W-:Y:S02]  /*8f90*/  FMUL.FTZ R50, R100.reuse, R158 ;  /* 0x0000009e64327220 */ /* 0x040fe40000410000 */
[----:B------:R-:W-:Y:S01]  /*8fa0*/  LDSM.16.MT88.4 R140, [R210+0x2080] ;  /* 0x00208000d28c783b */ /* 0x000fe20000004200 */
[C---:B------:R-:W-:Y:S02]  /*8fb0*/  FMUL.FTZ R51, R100.reuse, R159 ;  /* 0x0000009f64337220 */ /* 0x040fe40000410000 */
[C---:B------:R-:W-:Y:S02]  /*8fc0*/  FMUL.FTZ R54, R100.reuse, R54 ;  /* 0x0000003664367220 */ /* 0x040fe40000410000 */
[C---:B------:R-:W-:Y:S02]  /*8fd0*/  FMUL.FTZ R55, R100.reuse, R55 ;  /* 0x0000003764377220 */ /* 0x040fe40000410000 */
[----:B--2---:R-:W-:Y:S01]  /*8fe0*/  FMUL.FTZ R5, R101, R113 ;  /* 0x0000007165057220 */ /* 0x004fe20000410000 */
[----:B---3--:R-:W-:Y:S01]  /*8ff0*/  F2FP.BF16.PACK_AB R113, R237, R236 ;  /* 0x000000eced71723e */ /* 0x008fe200000010ff */
[C---:B------:R-:W-:Y:S02]  /*9000*/  FMUL.FTZ R66, R100.reuse, R66 ;  /* 0x0000004264427220 */ /* 0x040fe40000410000 */
[C---:B------:R-:W-:Y:S02]  /*9010*/  FMUL.FTZ R67, R100.reuse, R67 ;  /* 0x0000004364437220 */ /* 0x040fe40000410000 */
[C---:B------:R-:W-:Y:S01]  /*9020*/  FMUL.FTZ R70, R100.reuse, R70 ;  /* 0x0000004664467220 */ /* 0x040fe20000410000 */
[-C--:B-1----:R-:W-:Y:S01]  /*9030*/  HMMA.16816.F32.BF16 R4, R160, R20.reuse, R4 ;  /* 0x00000014a004723c */ /* 0x082fe20000041804 */
[----:B------:R-:W-:Y:S02]  /*9040*/  FMUL.FTZ R71, R100, R71 ;  /* 0x0000004764477220 */ /* 0x000fe40000410000 */
[----:B----4-:R-:W-:Y:S02]  /*9050*/  FFMA.FTZ R0, R10, c[0x0][0x2d0], -R165 ;  /* 0x0000b4000a007a23 */ /* 0x010fe400000108a5 */
[C---:B-----5:R-:W-:Y:S02]  /*9060*/  FMUL.FTZ R8, R3.reuse, R116 ;  /* 0x0000007403087220 */ /* 0x060fe40000410000 */
[----:B------:R-:W1:Y:S01]  /*9070*/  MUFU.EX2 R239, R0 ;  /* 0x0000000000ef7308 */ /* 0x000e620000000800 */
[C---:B------:R-:W-:Y:S04]  /*9080*/  FMUL.FTZ R9, R3.reuse, R117 ;  /* 0x0000007503097220 */ /* 0x040fe80000410000 */
[C---:B------:R-:W-:Y:S02]  /*9090*/  FMUL.FTZ R12, R3.reuse, R120 ;  /* 0x00000078030c7220 */ /* 0x040fe40000410000 */
        /* <DEDUP_REMOVED lines=8> */
[----:B------:R-:W-:Y:S01]  /*9120*/  FMUL.FTZ R57, R3, R57 ;  /* 0x0000003903397220 */ /* 0x000fe20000410000 */
[----:B-1----:R-:W-:Y:S01]  /*9130*/  F2FP.BF16.PACK_AB R115, R239, R238 ;  /* 0x000000eeef73723e */ /* 0x002fe200000010ff */
[----:B------:R-:W-:Y:S02]  /*9140*/  FADD.FTZ R0, -R2, R108 ;  /* 0x0000006c02007221 */ /* 0x000fe40000010100 */
[--C-:B------:R-:W-:Y:S02]  /*9150*/  FFMA.FTZ R2, R40, c[0x0][0x2d0], -R110.reuse ;  /* 0x0000b40028027a23 */ /* 0x100fe4000001086e */
[----:B------:R-:W-:Y:S02]  /*9160*/  FMUL.FTZ R0, R0, c[0x0][0x2d0] ;  /* 0x0000b40000007a20 */ /* 0x000fe40000410000 */
[----:B------:R1:W-:Y:S01]  /*9170*/  MUFU.EX2 R235, R2 ;  /* 0x0000000200eb7308 */ /* 0x0003e20000000800 */
[C---:B------:R-:W-:Y:S02]  /*9180*/  FMUL.FTZ R40, R3.reuse, R148 ;  /* 0x0000009403287220 */ /* 0x040fe40000410000 */
[C---:B------:R-:W-:Y:S02]  /*9190*/  FMUL.FTZ R60, R3.reuse, R60 ;  /* 0x0000003c033c7220 */ /* 0x040fe40000410000 */
[C---:B------:R-:W-:Y:S02]  /*91a0*/  FMUL.FTZ R61, R3.reuse, R61 ;  /* 0x0000003d033d7220 */ /* 0x040fe40000410000 */
[C---:B------:R-:W-:Y:S02]  /*91b0*/  FMUL.FTZ R72, R3.reuse, R72 ;  /* 0x0000004803487220 */ /* 0x040fe40000410000 */
[C---:B------:R-:W-:Y:S01]  /*91c0*/  FMUL.FTZ R73, R3.reuse, R73 ;  /* 0x0000004903497220 */ /* 0x040fe20000410000 */
[----:B------:R-:W2:Y:S01]  /*91d0*/  MUFU.EX2 R0, R0 ;  /* 0x0000000000007308 */ /* 0x000ea20000000800 */
[C---:B------:R-:W-:Y:S02]  /*91e0*/  FMUL.FTZ R76, R3.reuse, R76 ;  /* 0x0000004c034c7220 */ /* 0x040fe40000410000 */
[----:B------:R-:W-:Y:S02]  /*91f0*/  FMUL.FTZ R77, R3, R77 ;  /* 0x0000004d034d7220 */ /* 0x000fe40000410000 */
[C---:B------:R-:W-:Y:S02]  /*9200*/  FMUL.FTZ R82, R100.reuse, R82 ;  /* 0x0000005264527220 */ /* 0x040fe40000410000 */
[C---:B------:R-:W-:Y:S02]  /*9210*/  FMUL.FTZ R83, R100.reuse, R83 ;  /* 0x0000005364537220 */ /* 0x040fe40000410000 */
[C---:B------:R-:W-:Y:S02]  /*9220*/  FMUL.FTZ R98, R100.reuse, R98 ;  /* 0x0000006264627220 */ /* 0x040fe40000410000 */
[C---:B------:R-:W-:Y:S02]  /*9230*/  FMUL.FTZ R99, R100.reuse, R99 ;  /* 0x0000006364637220 */ /* 0x040fe40000410000 */
[----:B------:R-:W-:Y:S02]  /*9240*/  FMUL.FTZ R85, R101, R85 ;  /* 0x0000005565557220 */ /* 0x000fe40000410000 */
[--C-:B-1----:R-:W-:Y:S02]  /*9250*/  FFMA.FTZ R2, R41, c[0x0][0x2d0], -R110.reuse ;  /* 0x0000b40029027a23 */ /* 0x102fe4000001086e */
[----:B------:R-:W-:Y:S02]  /*9260*/  FMUL.FTZ R41, R3, R149 ;  /* 0x0000009503297220 */ /* 0x000fe40000410000 */
[----:B------:R1:W3:Y:S01]  /*9270*/  MUFU.EX2 R234, R2 ;  /* 0x0000000200ea7308 */ /* 0x0002e20000000800 */
[C---:B------:R-:W-:Y:S02]  /*9280*/  FMUL.FTZ R86, R100.reuse, R86 ;  /* 0x0000005664567220 */ /* 0x040fe40000410000 */
[----:B------:R-:W-:Y:S02]  /*9290*/  FMUL.FTZ R87, R100, R87 ;  /* 0x0000005764577220 */ /* 0x000fe40000410000 */
[C---:B--2---:R-:W-:Y:S02]  /*92a0*/  FMUL.FTZ R10, R0.reuse, R118 ;  /* 0x00000076000a7220 */ /* 0x044fe40000410000 */
[C---:B------:R-:W-:Y:S02]  /*92b0*/  FMUL.FTZ R11, R0.reuse, R119 ;  /* 0x00000077000b7220 */ /* 0x040fe40000410000 */
[----:B------:R-:W2:Y:S01]  /*92c0*/  LDSM.16.MT88.4 R116, [R209+0x2480] ;  /* 0x00248000d174783b */ /* 0x000ea20000004200 */
[C---:B------:R-:W-:Y:S02]  /*92d0*/  FMUL.FTZ R14, R0.reuse, R122 ;  /* 0x0000007a000e7220 */ /* 0x040fe40000410000 */
[C---:B------:R-:W-:Y:S02]  /*92e0*/  FMUL.FTZ R15, R0.reuse, R123 ;  /* 0x0000007b000f7220 */ /* 0x040fe40000410000 */
[C---:B------:R-:W-:Y:S01]  /*92f0*/  HMMA.16816.F32.BF16 R8, R112.reuse, R20, R8 ;  /* 0x000000147008723c */ /* 0x040fe20000041808 */
[C---:B------:R-:W-:Y:S02]  /*9300*/  FMUL.FTZ R26, R0.reuse, R134 ;  /* 0x00000086001a7220 */ /* 0x040fe40000410000 */
[----:B------:R-:W4:Y:S01]  /*9310*/  LDSM.16.MT88.4 R120, [R210+0x2480] ;  /* 0x00248000d278783b */ /* 0x000f220000004200 */
[C---:B------:R-:W-:Y:S02]  /*9320*/  FMUL.FTZ R27, R0.reuse, R135 ;  /* 0x00000087001b7220 */ /* 0x040fe40000410000 */
[----:B------:R-:W-:Y:S02]  /*9330*/  FMUL.FTZ R42, R0, R150 ;  /* 0x00000096002a7220 */ /* 0x000fe40000410000 */
[-C--:B------:R-:W-:Y:S01]  /*9340*/  HMMA.16816.F32.BF16 R12, R112, R22.reuse, R12 ;  /* 0x00000016700c723c */ /* 0x080fe2000004180c */
[C---:B------:R-:W-:Y:S02]  /*9350*/  FMUL.FTZ R20, R101.reuse, R128 ;  /* 0x0000008065147220 */ /* 0x040fe40000410000 */
[----:B------:R-:W-:Y:S01]  /*9360*/  LDSM.16.MT88.4 R132, [R209+0x2080] ;  /* 0x00208000d184783b */ /* 0x000fe20000004200 */
[--C-:B-1----:R-:W-:Y:S02]  /*9370*/  FFMA.FTZ R2, R46, c[0x0][0x2d0], -R111.reuse ;  /* 0x0000b4002e027a23 */ /* 0x102fe4000001086f */
[C---:B------:R-:W-:Y:S02]  /*9380*/  FMUL.FTZ R21, R101.reuse, R129 ;  /* 0x0000008165157220 */ /* 0x040fe40000410000 */
[C---:B------:R-:W-:Y:S01]  /*9390*/  HMMA.16816.F32.BF16 R16, R160.reuse, R22, R16 ;  /* 0x00000016a010723c */ /* 0x040fe20000041810 */
[----:B------:R1:W-:Y:S03]  /*93a0*/  MUFU.EX2 R233, R2 ;  /* 0x0000000200e97308 */ /* 0x0003e60000000800 */
[C---:B------:R-:W-:Y:S02]  /*93b0*/  FMUL.FTZ R30, R0.reuse, R138 ;  /* 0x0000008a001e7220 */ /* 0x040fe40000410000 */
[----:B------:R-:W-:Y:S02]  /*93c0*/  FMUL.FTZ R31, R0, R139 ;  /* 0x0000008b001f7220 */ /* 0x000fe40000410000 */
[C---:B------:R-:W-:Y:S04]  /*93d0*/  FMUL.FTZ R22, R100.reuse, R130 ;  /* 0x0000008264167220 */ /* 0x040fe80000410000 */
[----:B------:R-:W-:Y:S02]  /*93e0*/  FMUL.FTZ R23, R100, R131 ;  /* 0x0000008364177220 */ /* 0x000fe40000410000 */
[----:B------:R-:W-:Y:S01]  /*93f0*/  LDSM.16.MT88.4 R128, [R209+0x2880] ;  /* 0x00288000d180783b */ /* 0x000fe20000004200 */
[C---:B------:R-:W-:Y:S02]  /*9400*/  FMUL.FTZ R43, R0.reuse, R151 ;  /* 0x00000097002b7220 */ /* 0x040fe40000410000 */
[C---:B------:R-:W-:Y:S02]  /*9410*/  FMUL.FTZ R46, R0.reuse, R154 ;  /* 0x0000009a002e7220 */ /* 0x040fe40000410000 */
[-C--:B------:R-:W-:Y:S01]  /*9420*/  HMMA.16816.F32.BF16 R20, R160, R36.reuse, R20 ;  /* 0x00000024a014723c */ /* 0x080fe20000041814 */
[C---:B------:R-:W-:Y:S02]  /*9430*/  FMUL.FTZ R47, R0.reuse, R155 ;  /* 0x0000009b002f7220 */ /* 0x040fe40000410000 */
[C---:B------:R-:W-:Y:S02]  /*9440*/  FMUL.FTZ R58, R0.reuse, R58 ;  /* 0x0000003a003a7220 */ /* 0x040fe40000410000 */
[----:B------:R-:W-:Y:S02]  /*9450*/  FMUL.FTZ R59, R0, R59 ;  /* 0x0000003b003b7220 */ /* 0x000fe40000410000 */
[--C-:B-1----:R-:W-:Y:S01]  /*9460*/  FFMA.FTZ R2, R48, c[0x0][0x2d0], -R111.reuse ;  /* 0x0000b40030027a23 */ /* 0x102fe2000001086f */
[C---:B------:R-:W-:Y:S01]  /*9470*/  HMMA.16816.F32.BF16 R24, R112.reuse, R36, R24 ;  /* 0x000000247018723c */ /* 0x040fe20000041818 */
[C---:B------:R-:W-:Y:S02]  /*9480*/  FMUL.FTZ R48, R101.reuse, R156 ;  /* 0x0000009c65307220 */ /* 0x040fe40000410000 */
[----:B------:R1:W5:Y:S01]  /*9490*/  MUFU.EX2 R224, R2 ;  /* 0x0000000200e07308 */ /* 0x0003620000000800 */
[----:B------:R-:W-:Y:S01]  /*94a0*/  LDSM.16.MT88.4 R156, [R209+0x2c80] ;  /* 0x002c8000d19c783b */ /* 0x000fe20000004200 */
[C---:B------:R-:W-:Y:S02]  /*94b0*/  FMUL.FTZ R62, R0.reuse, R62 ;  /* 0x0000003e003e7220 */ /* 0x040fe40000410000 */
[C---:B------:R-:W-:Y:S01]  /*94c0*/  FMUL.FTZ R36, R101.reuse, R144 ;  /* 0x0000009065247220 */ /* 0x040fe20000410000 */
[-C--:B------:R-:W-:Y:S01]  /*94d0*/  HMMA.16816.F32.BF16 R28, R112, R38.reuse, R28 ;  /* 0x00000026701c723c */ /* 0x080fe2000004181c */
[----:B------:R-:W-:Y:S03]  /*94e0*/  FMUL.FTZ R37, R101, R145 ;  /* 0x0000009165257220 */ /* 0x000fe60000410000 */
[C---:B------:R-:W-:Y:S02]  /*94f0*/  FMUL.FTZ R63, R0.reuse, R63 ;  /* 0x0000003f003f7220 */ /* 0x040fe40000410000 */
[C---:B------:R-:W-:Y:S02]  /*9500*/  FMUL.FTZ R74, R0.reuse, R74 ;  /* 0x0000004a004a7220 */ /* 0x040fe40000410000 */
[C---:B------:R-:W-:Y:S01]  /*9510*/  HMMA.16816.F32.BF16 R32, R160.reuse, R38, R32 ;  /* 0x00000026a020723c */ /* 0x040fe20000041820 */
[C---:B------:R-:W-:Y:S03]  /*9520*/  FMUL.FTZ R75, R0.reuse, R75 ;  /* 0x0000004b004b7220 */ /* 0x040fe60000410000 */
[C---:B------:R-:W-:Y:S02]  /*9530*/  FMUL.FTZ R78, R0.reuse, R78 ;  /* 0x0000004e004e7220 */ /* 0x040fe40000410000 */
[----:B------:R-:W-:Y:S02]  /*9540*/  FMUL.FTZ R79, R0, R79 ;  /* 0x0000004f004f7220 */ /* 0x000fe40000410000 */
[----:B------:R-:W-:Y:S04]  /*9550*/  FMUL.FTZ R38, R100, R146 ;  /* 0x0000009264267220 */ /* 0x000fe80000410000 */
[--C-:B-1----:R-:W-:Y:S02]  /*9560*/  FFMA.FTZ R2, R166, c[0x0][0x2d0], -R110.reuse ;  /* 0x0000b400a6027a23 */ /* 0x102fe4000001086e */
[----:B------:R-:W-:Y:S02]  /*9570*/  FMUL.FTZ R39, R100, R147 ;  /* 0x0000009364277220 */ /* 0x000fe40000410000 */
[----:B------:R1:W-:Y:S01]  /*9580*/  MUFU.EX2 R207, R2 ;  /* 0x0000000200cf7308 */ /* 0x0003e20000000800 */
[C---:B------:R-:W-:Y:S02]  /*9590*/  FMUL.FTZ R88, R3.reuse, R88 ;  /* 0x0000005803587220 */ /* 0x040fe40000410000 */
[C---:B------:R-:W-:Y:S02]  /*95a0*/  FMUL.FTZ R89, R3.reuse, R89 ;  /* 0x0000005903597220 */ /* 0x040fe40000410000 */
[-C--:B--2---:R-:W-:Y:S01]  /*95b0*/  HMMA.16816.F32.BF16 R36, R160, R116.reuse, R36 ;  /* 0x00000074a024723c */ /* 0x084fe20000041824 */
[C---:B------:R-:W-:Y:S02]  /*95c0*/  FMUL.FTZ R90, R0.reuse, R90 ;  /* 0x0000005a005a7220 */ /* 0x040fe40000410000 */
[C---:B------:R-:W-:Y:S02]  /*95d0*/  FMUL.FTZ R91, R0.reuse, R91 ;  /* 0x0000005b005b7220 */ /* 0x040fe40000410000 */
[C---:B------:R-:W-:Y:S02]  /*95e0*/  FMUL.FTZ R92, R3.reuse, R92 ;  /* 0x0000005c035c7220 */ /* 0x040fe40000410000 */
[----:B------:R-:W-:Y:S01]  /*95f0*/  FMUL.FTZ R93, R3, R93 ;  /* 0x0000005d035d7220 */ /* 0x000fe20000410000 */
[C---:B------:R-:W-:Y:S01]  /*9600*/  HMMA.16816.F32.BF16 R40, R112.reuse, R116, R40 ;  /* 0x000000747028723c */ /* 0x040fe20000041828 */
[C---:B------:R-:W-:Y:S03]  /*9610*/  FMUL.FTZ R94, R0.reuse, R94 ;  /* 0x0000005e005e7220 */ /* 0x040fe60000410000 */
[----:B------:R-:W-:Y:S04]  /*9620*/  FMUL.FTZ R95, R0, R95 ;  /* 0x0000005f005f7220 */ /* 0x000fe80000410000 */
[-C--:B------:R-:W-:Y:S01]  /*9630*/  HMMA.16816.F32.BF16 R44, R112, R118.reuse, R44 ;  /* 0x00000076702c723c */ /* 0x080fe2000004182c */
[----:B-1----:R-:W-:Y:S07]  /*9640*/  FFMA.FTZ R2, R167, c[0x0][0x2d0], -R110 ;  /* 0x0000b400a7027a23 */ /* 0x002fee000001086e */
[C---:B------:R-:W-:Y:S01]  /*9650*/  HMMA.16816.F32.BF16 R48, R160.reuse, R118, R48 ;  /* 0x00000076a030723c */ /* 0x040fe20000041830 */
[----:B------:R1:W2:Y:S01]  /*9660*/  MUFU.EX2 R206, R2 ;  /* 0x0000000200ce7308 */ /* 0x0002a20000000800 */
[----:B------:R-:W2:Y:S06]  /*9670*/  LDSM.16.MT88.4 R116, [R209+0x3080] ;  /* 0x00308000d174783b */ /* 0x000eac0000004200 */
[-C--:B----4-:R-:W-:Y:S08]  /*9680*/  HMMA.16816.F32.BF16 R52, R160, R120.reuse, R52 ;  /* 0x00000078a034723c */ /* 0x090ff00000041834 */
[C---:B------:R-:W-:Y:S08]  /*9690*/  HMMA.16816.F32.BF16 R56, R112.reuse, R120, R56 ;  /* 0x000000787038723c */ /* 0x040ff00000041838 */
[-C--:B------:R-:W-:Y:S01]  /*96a0*/  HMMA.16816.F32.BF16 R60, R112, R122.reuse, R60 ;  /* 0x0000007a703c723c */ /* 0x080fe2000004183c */
[--C-:B-1----:R-:W-:Y:S04]  /*96b0*/  FFMA.FTZ R2, R168, c[0x0][0x2d0], -R111.reuse ;  /* 0x0000b400a8027a23 */ /* 0x102fe8000001086f */
[----:B------:R1:W-:Y:S03]  /*96c0*/  MUFU.EX2 R205, R2 ;  /* 0x0000000200cd7308 */ /* 0x0003e60000000800 */
[C---:B------:R-:W-:Y:S01]  /*96d0*/  HMMA.16816.F32.BF16 R64, R160.reuse, R122, R64 ;  /* 0x0000007aa040723c */ /* 0x040fe20000041840 */
[----:B------:R-:W4:Y:S07]  /*96e0*/  LDSM.16.MT88.4 R120, [R210+0x3080] ;  /* 0x00308000d278783b */ /* 0x000f2e0000004200 */
[-C--:B--2---:R-:W-:Y:S08]  /*96f0*/  HMMA.16816.F32.BF16 R68, R160, R116.reuse, R68 ;  /* 0x00000074a044723c */ /* 0x084ff00000041844 */
[C---:B------:R-:W-:Y:S01]  /*9700*/  HMMA.16816.F32.BF16 R72, R112.reuse, R116, R72 ;  /* 0x000000747048723c */ /* 0x040fe20000041848 */
[----:B-1----:R-:W-:Y:S07]  /*9710*/  FFMA.FTZ R2, R170, c[0x0][0x2d0], -R111 ;  /* 0x0000b400aa027a23 */ /* 0x002fee000001086f */
[-C--:B------:R-:W-:Y:S01]  /*9720*/  HMMA.16816.F32.BF16 R76, R112, R118.reuse, R76 ;  /* 0x00000076704c723c */ /* 0x080fe2000004184c */
[----:B------:R1:W2:Y:S07]  /*9730*/  MUFU.EX2 R204, R2 ;  /* 0x0000000200cc7308 */ /* 0x0002ae0000000800 */
[C---:B------:R-:W-:Y:S01]  /*9740*/  HMMA.16816.F32.BF16 R80, R160.reuse, R118, R80 ;  /* 0x00000076a050723c */ /* 0x040fe20000041850 */
[----:B------:R-:W2:Y:S07]  /*9750*/  LDSM.16.MT88.4 R116, [R209+0x1c80] ;  /* 0x001c8000d174783b */ /* 0x000eae0000004200 */
[-C--:B----4-:R-:W-:Y:S08]  /*9760*/  HMMA.16816.F32.BF16 R84, R160, R120.reuse, R84 ;  /* 0x00000078a054723c */ /* 0x090ff00000041854 */
[C---:B------:R-:W-:Y:S01]  /*9770*/  HMMA.16816.F32.BF16 R88, R112.reuse, R120, R88 ;  /* 0x000000787058723c */ /* 0x040fe20000041858 */
[--C-:B-1----:R-:W-:Y:S04]  /*9780*/  FFMA.FTZ R2, R169, c[0x0][0x2d0], -R164.reuse ;  /* 0x0000b400a9027a23 */ /* 0x102fe800000108a4 */
[----:B------:R1:W-:Y:S03]  /*9790*/  MUFU.EX2 R203, R2 ;  /* 0x0000000200cb7308 */ /* 0x0003e60000000800 */
[-C--:B------:R-:W-:Y:S07]  /*97a0*/  HMMA.16816.F32.BF16 R92, R112, R122.reuse, R92 ;  /* 0x0000007a705c723c */ /* 0x080fee000004185c */
[----:B---3--:R-:W-:Y:S01]  /*97b0*/  F2FP.BF16.PACK_AB R112, R234, R235 ;  /* 0x000000ebea70723e */ /* 0x008fe200000010ff */
[----:B------:R-:W-:Y:S01]  /*97c0*/  HMMA.16816.F32.BF16 R96, R160, R122, R96 ;  /* 0x0000007aa060723c */ /* 0x000fe20000041860 */
[----:B-----5:R-:W-:Y:S03]  /*97d0*/  F2FP.BF16.PACK_AB R113, R224, R233 ;  /* 0x000000e9e071723e */ /* 0x020fe600000010ff */
[----:B------:R-:W-:Y:S02]  /*97e0*/  F2FP.BF16.PACK_AB R114, R206, R207 ;  /* 0x000000cfce72723e */ /* 0x000fe400000010ff */
[----:B--2---:R-:W-:Y:S07]  /*97f0*/  F2FP.BF16.PACK_AB R115, R204, R205 ;  /* 0x000000cdcc73723e */ /* 0x004fee00000010ff */
[-C--:B------:R-:W-:Y:S01]  /*9800*/  HMMA.16816.F32.BF16 R4, R112, R116.reuse, R4 ;  /* 0x000000747004723c */ /* 0x080fe20000041804 */
[--C-:B-1----:R-:W-:Y:S02]  /*9810*/  FFMA.FTZ R2, R171, c[0x0][0x2d0], -R164.reuse ;  /* 0x0000b400ab027a23 */ /* 0x102fe400000108a4 */
[----:B------:R-:W-:Y:S02]  /*9820*/  LDSM.16.MT88.4 R168, [R209+0x3880] ;  /* 0x00388000d1a8783b */ /* 0x000fe40000004200 */
[----:B------:R1:W2:Y:S02]  /*9830*/  MUFU.EX2 R202, R2 ;  /* 0x0000000200ca7308 */ /* 0x0002a40000000800 */
[--C-:B-1----:R-:W-:Y:S01]  /*9840*/  FFMA.FTZ R2, R173, c[0x0][0x2d0], -R164.reuse ;  /* 0x0000b400ad027a23 */ /* 0x102fe200000108a4 */
[----:B--2---:R-:W-:Y:S07]  /*9850*/  F2FP.BF16.PACK_AB R120, R202, R203 ;  /* 0x000000cbca78723e */ /* 0x004fee00000010ff */
[----:B------:R1:W-:Y:S02]  /*9860*/  MUFU.EX2 R201, R2 ;  /* 0x0000000200c97308 */ /* 0x0003e40000000800 */
[----:B-1----:R-:W-:Y:S08]  /*9870*/  FFMA.FTZ R2, R175, c[0x0][0x2d0], -R164 ;  /* 0x0000b400af027a23 */ /* 0x002ff000000108a4 */
        /* <DEDUP_REMOVED lines=13> */
[----:B------:R1:W-:Y:S01]  /*9950*/  MUFU.EX2 R198, R2 ;  /* 0x0000000200c67308 */ /* 0x0003e20000000800 */
[C---:B------:R-:W-:Y:S08]  /*9960*/  HMMA.16816.F32.BF16 R8, R120.reuse, R116, R8 ;  /* 0x000000747808723c */ /* 0x040ff00000041808 */
[-C--:B------:R-:W-:Y:S08]  /*9970*/  HMMA.16816.F32.BF16 R12, R120, R118.reuse, R12 ;  /* 0x00000076780c723c */ /* 0x080ff0000004180c */
[C---:B------:R-:W-:Y:S01]  /*9980*/  HMMA.16816.F32.BF16 R16, R112.reuse, R118, R16 ;  /* 0x000000767010723c */ /* 0x040fe20000041810 */
[----:B------:R-:W2:Y:S03]  /*9990*/  LDSM.16.MT88.4 R116, [R210+0x2880] ;  /* 0x00288000d274783b */ /* 0x000ea60000004200 */
[--C-:B-1----:R-:W-:Y:S04]  /*99a0*/  FFMA.FTZ R2, R184, c[0x0][0x2d0], -R110.reuse ;  /* 0x0000b400b8027a23 */ /* 0x102fe8000001086e */
        /* <DEDUP_REMOVED lines=8> */
[----:B------:R3:W-:Y:S03]  /*9a30*/  MUFU.EX2 R197, R2 ;  /* 0x0000000200c57308 */ /* 0x0007e60000000800 */
[-C--:B------:R-:W-:Y:S08]  /*9a40*/  HMMA.16816.F32.BF16 R36, R112, R128.reuse, R36 ;  /* 0x000000807024723c */ /* 0x080ff00000041824 */
[C---:B------:R-:W-:Y:S08]  /*9a50*/  HMMA.16816.F32.BF16 R40, R120.reuse, R128, R40 ;  /* 0x000000807828723c */ /* 0x040ff00000041828 */
[-C--:B------:R-:W-:Y:S01]  /*9a60*/  HMMA.16816.F32.BF16 R44, R120, R130.reuse, R44 ;  /* 0x00000082782c723c */ /* 0x080fe2000004182c */
[--C-:B---3--:R-:W-:Y:S07]  /*9a70*/  FFMA.FTZ R2, R181, c[0x0][0x2d0], -R111.reuse ;  /* 0x0000b400b5027a23 */ /* 0x108fee000001086f */
[C---:B------:R-:W-:Y:S01]  /*9a80*/  HMMA.16816.F32.BF16 R48, R112.reuse, R130, R48 ;  /* 0x000000827030723c */ /* 0x040fe20000041830 */
[----:B------:R3:W-:Y:S01]  /*9a90*/  MUFU.EX2 R196, R2 ;  /* 0x0000000200c47308 */ /* 0x0007e20000000800 */
[----:B------:R-:W4:Y:S06]  /*9aa0*/  LDSM.16.MT88.4 R128, [R210+0x3480] ;  /* 0x00348000d280783b */ /* 0x000f2c0000004200 */
[-C--:B--2---:R-:W-:Y:S08]  /*9ab0*/  HMMA.16816.F32.BF16 R52, R112, R116.reuse, R52 ;  /* 0x000000747034723c */ /* 0x084ff00000041834 */
[C---:B------:R-:W-:Y:S08]  /*9ac0*/  HMMA.16816.F32.BF16 R56, R120.reuse, R116, R56 ;  /* 0x000000747838723c */ /* 0x040ff00000041838 */
[-C--:B------:R-:W-:Y:S01]  /*9ad0*/  HMMA.16816.F32.BF16 R60, R120, R118.reuse, R60 ;  /* 0x00000076783c723c */ /* 0x080fe2000004183c */
[--C-:B---3--:R-:W-:Y:S03]  /*9ae0*/  FFMA.FTZ R2, R193, c[0x0][0x2d0], -R110.reuse ;  /* 0x0000b400c1027a23 */ /* 0x108fe6000001086e */
[----:B------:R-:W-:Y:S01]  /*9af0*/  FFMA.FTZ R110, R194, c[0x0][0x2d0], -R110 ;  /* 0x0000b400c26e7a23 */ /* 0x000fe2000001086e */
[----:B------:R2:W-:Y:S01]  /*9b00*/  MUFU.EX2 R195, R2 ;  /* 0x0000000200c37308 */ /* 0x0005e20000000800 */
[----:B------:R-:W3:Y:S02]  /*9b10*/  LDL.LU R194, [R1+0x10] ;  /* 0x0000100001c27983 */ /* 0x000ee40000300800 */
[C---:B------:R-:W-:Y:S07]  /*9b20*/  HMMA.16816.F32.BF16 R64, R112.reuse, R118, R64 ;  /* 0x000000767040723c */ /* 0x040fee0000041840 */
[----:B------:R-:W5:Y:S01]  /*9b30*/  MUFU.EX2 R193, R110 ;  /* 0x0000006e00c17308 */ /* 0x000f620000000800 */
[-C--:B-1----:R-:W-:Y:S08]  /*9b40*/  HMMA.16816.F32.BF16 R68, R112, R124.reuse, R68 ;  /* 0x0000007c7044723c */ /* 0x082ff00000041844 */
[C---:B------:R-:W-:Y:S01]  /*9b50*/  HMMA.16816.F32.BF16 R72, R120.reuse, R124, R72 ;  /* 0x0000007c7848723c */ /* 0x040fe20000041848 */
[--C-:B--2---:R-:W-:Y:S02]  /*9b60*/  FFMA.FTZ R2, R189, c[0x0][0x2d0], -R111.reuse ;  /* 0x0000b400bd027a23 */ /* 0x104fe4000001086f */
[----:B------:R-:W2:Y:S05]  /*9b70*/  LDL.LU R189, [R1+0xc] ;  /* 0x00000c0001bd7983 */ /* 0x000eaa0000300800 */
[-C--:B------:R-:W-:Y:S01]  /*9b80*/  HMMA.16816.F32.BF16 R76, R120, R126.reuse, R76 ;  /* 0x0000007e784c723c */ /* 0x080fe2000004184c */
[----:B------:R1:W-:Y:S03]  /*9b90*/  MUFU.EX2 R184, R2 ;  /* 0x0000000200b87308 */ /* 0x0003e60000000800 */
[----:B------:R-:W-:Y:S02]  /*9ba0*/  FFMA.FTZ R111, R191, c[0x0][0x2d0], -R111 ;  /* 0x0000b400bf6f7a23 */ /* 0x000fe4000001086f */
[----:B------:R-:W3:Y:S01]  /*9bb0*/  LDL.LU R191, [R1+0x4] ;  /* 0x0000040001bf7983 */ /* 0x000ee20000300800 */
[----:B-----5:R-:W-:Y:S01]  /*9bc0*/  F2FP.BF16.PACK_AB R110, R193, R195 ;  /* 0x000000c3c16e723e */ /* 0x020fe200000010ff */
[C---:B------:R-:W-:Y:S03]  /*9bd0*/  HMMA.16816.F32.BF16 R80, R112.reuse, R126, R80 ;  /* 0x0000007e7050723c */ /* 0x040fe60000041850 */
[----:B------:R-:W5:Y:S05]  /*9be0*/  MUFU.EX2 R182, R111 ;  /* 0x0000006f00b67308 */ /* 0x000f6a0000000800 */
[-C--:B----4-:R-:W-:Y:S08]  /*9bf0*/  HMMA.16816.F32.BF16 R84, R112, R128.reuse, R84 ;  /* 0x000000807054723c */ /* 0x090ff00000041854 */
[C---:B------:R-:W-:Y:S01]  /*9c00*/  HMMA.16816.F32.BF16 R88, R120.reuse, R128, R88 ;  /* 0x000000807858723c */ /* 0x040fe20000041858 */
[--C-:B-1----:R-:W-:Y:S02]  /*9c10*/  FFMA.FTZ R2, R186, c[0x0][0x2d0], -R164.reuse ;  /* 0x0000b400ba027a23 */ /* 0x102fe400000108a4 */
[----:B------:R-:W4:Y:S02]  /*9c20*/  LDL.LU R186, [R1+0x8] ;  /* 0x0000080001ba7983 */ /* 0x000f240000300800 */
[----:B------:R1:W-:Y:S03]  /*9c30*/  MUFU.EX2 R181, R2 ;  /* 0x0000000200b57308 */ /* 0x0003e60000000800 */
[-C--:B------:R-:W-:Y:S01]  /*9c40*/  HMMA.16816.F32.BF16 R92, R120, R130.reuse, R92 ;  /* 0x00000082785c723c */ /* 0x080fe2000004185c */
[----:B-----5:R-:W-:Y:S07]  /*9c50*/  F2FP.BF16.PACK_AB R111, R182, R184 ;  /* 0x000000b8b66f723e */ /* 0x020fee00000010ff */
[----:B------:R-:W-:Y:S01]  /*9c60*/  HMMA.16816.F32.BF16 R96, R112, R130, R96 ;  /* 0x000000827060723c */ /* 0x000fe20000041860 */
[--C-:B-1----:R-:W-:Y:S04]  /*9c70*/  FFMA.FTZ R2, R187, c[0x0][0x2d0], -R164.reuse ;  /* 0x0000b400bb027a23 */ /* 0x102fe800000108a4 */
[----:B------:R1:W5:Y:S02]  /*9c80*/  MUFU.EX2 R179, R2 ;  /* 0x0000000200b37308 */ /* 0x0003640000000800 */
[--C-:B-1----:R-:W-:Y:S01]  /*9c90*/  FFMA.FTZ R2, R190, c[0x0][0x2d0], -R164.reuse ;  /* 0x0000b400be027a23 */ /* 0x102fe200000108a4 */
[----:B-----5:R-:W-:Y:S01]  /*9ca0*/  F2FP.BF16.PACK_AB R160, R179, R181 ;  /* 0x000000b5b3a0723e */ /* 0x020fe200000010ff */
[----:B------:R-:W-:Y:S06]  /*9cb0*/  FFMA.FTZ R164, R192, c[0x0][0x2d0], -R164 ;  /* 0x0000b400c0a47a23 */ /* 0x000fec00000108a4 */
[----:B------:R1:W-:Y:S10]  /*9cc0*/  MUFU.EX2 R180, R2 ;  /* 0x0000000200b47308 */ /* 0x0003f40000000800 */
[----:B------:R-:W5:Y:S01]  /*9cd0*/  MUFU.EX2 R178, R164 ;  /* 0x000000a400b27308 */ /* 0x000f620000000800 */
[--C-:B-1----:R-:W-:Y:S09]  /*9ce0*/  FFMA.FTZ R2, R183, c[0x0][0x2d0], -R165.reuse ;  /* 0x0000b400b7027a23 */ /* 0x102ff200000108a5 */
[----:B------:R1:W-:Y:S01]  /*9cf0*/  MUFU.EX2 R173, R2 ;  /* 0x0000000200ad7308 */ /* 0x0003e20000000800 */
[----:B-----5:R-:W-:Y:S01]  /*9d00*/  F2FP.BF16.PACK_AB R162, R178, R180 ;  /* 0x000000b4b2a2723e */ /* 0x020fe200000010ff */
[--C-:B-1----:R-:W-:Y:S08]  /*9d10*/  FFMA.FTZ R2, R185, c[0x0][0x2d0], -R165.reuse ;  /* 0x0000b400b9027a23 */ /* 0x102ff000000108a5 */
[----:B------:R1:W5:Y:S02]  /*9d20*/  MUFU.EX2 R172, R2 ;  /* 0x0000000200ac7308 */ /* 0x0003640000000800 */
[--C-:B-1----:R-:W-:Y:S01]  /*9d30*/  FFMA.FTZ R2, R188, c[0x0][0x2d0], -R165.reuse ;  /* 0x0000b400bc027a23 */ /* 0x102fe200000108a5 */
[----:B-----5:R-:W-:Y:S01]  /*9d40*/  F2FP.BF16.PACK_AB R161, R172, R173 ;  /* 0x000000adaca1723e */ /* 0x020fe200000010ff */
[----:B------:R-:W-:Y:S01]  /*9d50*/  FFMA.FTZ R165, R109, c[0x0][0x2d0], -R165 ;  /* 0x0000b4006da57a23 */ /* 0x000fe200000108a5 */
[----:B------:R-:W-:Y:S05]  /*9d60*/  F2FP.BF16.PACK_AB R109, R196, R197 ;  /* 0x000000c5c46d723e */ /* 0x000fea00000010ff */
[----:B------:R-:W-:Y:S02]  /*9d70*/  MUFU.EX2 R107, R2 ;  /* 0x00000002006b7308 */ /* 0x000fe40000000800 */
[-C--:B------:R-:W-:Y:S01]  /*9d80*/  HMMA.16816.F32.BF16 R112, R108, R132.reuse, R4 ;  /* 0x000000846c70723c */ /* 0x080fe20000041804 */
[----:B------:R-:W-:Y:S07]  /*9d90*/  LDSM.16.MT88.4 R4, [R210+0x3880] ;  /* 0x00388000d204783b */ /* 0x000fee0000004200 */
[----:B------:R-:W1:Y:S04]  /*9da0*/  MUFU.EX2 R103, R165 ;  /* 0x000000a500677308 */ /* 0x000e680000000800 */
[----:B-1----:R-:W-:Y:S01]  /*9db0*/  F2FP.BF16.PACK_AB R163, R103, R107 ;  /* 0x0000006b67a3723e */ /* 0x002fe200000010ff */
[----:B------:R-:W1:Y:S06]  /*9dc0*/  LDSM.16.MT88.4 R164, [R210+0x2c80] ;  /* 0x002c8000d2a4783b */ /* 0x000e6c0000004200 */
        /* <DEDUP_REMOVED lines=11> */
[-C--:B-1----:R-:W-:Y:S01]  /*9e80*/  HMMA.16816.F32.BF16 R52, R108, R164.reuse, R52 ;  /* 0x000000a46c34723c */ /* 0x082fe20000041834 */
[----:B--2---:R-:W-:Y:S04]  /*9e90*/  FFMA.FTZ R3, R3, R189, R240 ;  /* 0x000000bd03037223 */ /* 0x004fe800000100f0 */
[----:B------:R-:W-:Y:S02]  /*9ea0*/  FADD.FTZ R3, R241, R3 ;  /* 0x00000003f1037221 */ /* 0x000fe40000010000 */
[----:B---3--:R-:W-:Y:S01]  /*9eb0*/  FFMA.FTZ R100, R100, R191, R244 ;  /* 0x000000bf64647223 */ /* 0x008fe200000100f4 */
[C---:B------:R-:W-:Y:S04]  /*9ec0*/  HMMA.16816.F32.BF16 R56, R160.reuse, R164, R56 ;  /* 0x000000a4a038723c */ /* 0x040fe80000041838 */
[----:B------:R-:W-:Y:S02]  /*9ed0*/  FADD.FTZ R100, R245, R100 ;  /* 0x00000064f5647221 */ /* 0x000fe40000010000 */
[----:B------:R-:W-:Y:S02]  /*9ee0*/  FADD.FTZ R8, R242, R3 ;  /* 0x00000003f2087221 */ /* 0x000fe40000010000 */
[----:B------:R-:W-:Y:S01]  /*9ef0*/  FFMA.FTZ R3, R0, R194, R236 ;  /* 0x000000c200037223 */ /* 0x000fe200000100ec */
[-C--:B------:R-:W-:Y:S03]  /*9f00*/  HMMA.16816.F32.BF16 R60, R160, R166.reuse, R60 ;  /* 0x000000a6a03c723c */ /* 0x080fe6000004183c */
[----:B------:R-:W-:Y:S02]  /*9f10*/  FADD.FTZ R100, R246, R100 ;  /* 0x00000064f6647221 */ /* 0x000fe40000010000 */
[----:B------:R-:W-:Y:S02]  /*9f20*/  FADD.FTZ R3, R237, R3 ;  /* 0x00000003ed037221 */ /* 0x000fe40000010000 */
[----:B------:R-:W-:Y:S02]  /*9f30*/  FADD.FTZ R0, R243, R8 ;  /* 0x00000008f3007221 */ /* 0x000fe40000010000 */
[----:B------:R-:W-:Y:S01]  /*9f40*/  FADD.FTZ R3, R238, R3 ;  /* 0x00000003ee037221 */ /* 0x000fe20000010000 */
[C---:B------:R-:W-:Y:S02]  /*9f50*/  HMMA.16816.F32.BF16 R64, R108.reuse, R166, R64 ;  /* 0x000000a66c40723c */ /* 0x040fe40000041840 */
[----:B----4-:R-:W-:Y:S02]  /*9f60*/  FFMA.FTZ R101, R101, R186, R248 ;  /* 0x000000ba65657223 */ /* 0x010fe400000100f8 */
[----:B------:R-:W-:Y:S02]  /*9f70*/  FADD.FTZ R8, R203, R0 ;  /* 0x00000000cb087221 */ /* 0x000fe40000010000 */
[----:B------:R-:W-:Y:S02]  /*9f80*/  FADD.FTZ R2, R249, R101 ;  /* 0x00000065f9027221 */ /* 0x000fe40000010000 */
[-C--:B------:R-:W-:Y:S01]  /*9f90*/  HMMA.16816.F32.BF16 R68, R108, R168.reuse, R68 ;  /* 0x000000a86c44723c */ /* 0x080fe20000041844 */
[----:B------:R-:W-:Y:S03]  /*9fa0*/  FADD.FTZ R3, R239, R3 ;  /* 0x00000003ef037221 */ /* 0x000fe60000010000 */
[----:B------:R-:W-:Y:S01]  /*9fb0*/  FADD.FTZ R2, R250, R2 ;  /* 0x00000002fa027221 */ /* 0x000fe20000010000 */
[----:B------:R-:W-:Y:S01]  /*9fc0*/  MOV R101, R106 ;  /* 0x0000006a00657202 */ /* 0x000fe20000000f00 */
[----:B------:R-:W-:Y:S02]  /*9fd0*/  FADD.FTZ R3, R177, R3 ;  /* 0x00000003b1037221 */ /* 0x000fe40000010000 */
[----:B------:R-:W-:Y:S01]  /*9fe0*/  FADD.FTZ R9, R251, R2 ;  /* 0x00000002fb097221 */ /* 0x000fe20000010000 */
[C---:B------:R-:W-:Y:S03]  /*9ff0*/  HMMA.16816.F32.BF16 R72, R160.reuse, R168, R72 ;  /* 0x000000a8a048723c */ /* 0x040fe60000041848 */
[----:B------:R-:W-:Y:S01]  /*a000*/  FADD.FTZ R2, R247, R100 ;  /* 0x00000064f7027221 */ /* 0x000fe20000010000 */
[----:B------:R-:W-:Y:S01]  /*a010*/  MOV R100, R102 ;  /* 0x0000006600647202 */ /* 0x000fe20000000f00 */
[----:B------:R-:W-:Y:S02]  /*a020*/  FADD.FTZ R9, R235, R9 ;  /* 0x00000009eb097221 */ /* 0x000fe40000010000 */
[----:B------:R-:W-:Y:S01]  /*a030*/  FADD.FTZ R10, R233, R2 ;  /* 0x00000002e90a7221 */ /* 0x000fe20000010000 */
[-C--:B------:R-:W-:Y:S01]  /*a040*/  HMMA.16816.F32.BF16 R76, R160, R170.reuse, R76 ;  /* 0x000000aaa04c723c */ /* 0x080fe2000004184c */
[----:B------:R-:W-:Y:S03]  /*a050*/  FADD.FTZ R2, R234, R9 ;  /* 0x00000009ea027221 */ /* 0x000fe60000010000 */
[----:B------:R-:W-:Y:S01]  /*a060*/  FADD.FTZ R0, R224, R10 ;  /* 0x0000000ae0007221 */ /* 0x000fe20000010000 */
[----:B------:R-:W-:Y:S01]  /*a070*/  IADD3 R224, R226, -0x1, RZ ;  /* 0xffffffffe2e07810 */ /* 0x000fe20007ffe0ff */
        /* <DEDUP_REMOVED lines=9> */
[----:B------:R-:W-:Y:S04]  /*a110*/  FADD.FTZ R3, R174, R3 ;  /* 0x00000003ae037221 */ /* 0x000fe80000010000 */
[----:B------:R-:W-:Y:S01]  /*a120*/  FADD.FTZ R3, R175, R3 ;  /* 0x00000003af037221 */ /* 0x000fe20000010000 */
[C---:B------:R-:W-:Y:S07]  /*a130*/  HMMA.16816.F32.BF16 R88, R160.reuse, R4, R88 ;  /* 0x00000004a058723c */ /* 0x040fee0000041858 */
[----:B------:R-:W-:Y:S01]  /*a140*/  FADD.FTZ R5, R204, R8 ;  /* 0x00000008cc057221 */ /* 0x000fe20000010000 */
[-C--:B------:R-:W-:Y:S01]  /*a150*/  HMMA.16816.F32.BF16 R92, R160, R6.reuse, R92 ;  /* 0x00000006a05c723c */ /* 0x080fe2000004185c */
[----:B------:R-:W-:Y:S03]  /*a160*/  FADD.FTZ R8, R200, R2 ;  /* 0x00000002c8087221 */ /* 0x000fe60000010000 */
[----:B------:R-:W-:Y:S02]  /*a170*/  FADD.FTZ R4, R198, R0 ;  /* 0x00000000c6047221 */ /* 0x000fe40000010000 */
[----:B------:R-:W-:Y:S02]  /*a180*/  FADD.FTZ R2, R197, R5 ;  /* 0x00000005c5027221 */ /* 0x000fe40000010000 */
[----:B------:R-:W-:Y:S01]  /*a190*/  FADD.FTZ R0, R181, R8 ;  /* 0x00000008b5007221 */ /* 0x000fe20000010000 */
[----:B------:R-:W-:Y:S03]  /*a1a0*/  HMMA.16816.F32.BF16 R96, R108, R6, R96 ;  /* 0x000000066c60723c */ /* 0x000fe60000041860 */
[----:B------:R-:W-:Y:S02]  /*a1b0*/  FADD.FTZ R4, R199, R4 ;  /* 0x00000004c7047221 */ /* 0x000fe40000010000 */
[----:B------:R-:W-:Y:S02]  /*a1c0*/  FADD.FTZ R5, R196, R2 ;  /* 0x00000002c4057221 */ /* 0x000fe40000010000 */
[----:B------:R-:W-:Y:S01]  /*a1d0*/  FADD.FTZ R2, R173, R3 ;  /* 0x00000003ad027221 */ /* 0x000fe20000010000 */
[----:B------:R-:W-:Y:S01]  /*a1e0*/  MOV R108, R102 ;  /* 0x00000066006c7202 */ /* 0x000fe20000000f00 */
[----:B------:R-:W-:Y:S03]  /*a1f0*/  FADD.FTZ R3, R179, R0 ;  /* 0x00000000b3037221 */ /* 0x000fe60000010000 */
[----:B------:R-:W-:Y:S02]  /*a200*/  FADD.FTZ R0, R195, R4 ;  /* 0x00000004c3007221 */ /* 0x000fe40000010000 */
[----:B------:R-:W-:Y:S02]  /*a210*/  FADD.FTZ R4, R184, R5 ;  /* 0x00000005b8047221 */ /* 0x000fe40000010000 */
[----:B------:R-:W-:Y:S02]  /*a220*/  FADD.FTZ R5, R193, R0 ;  /* 0x00000000c1057221 */ /* 0x000fe40000010000 */
[----:B------:R-:W-:Y:S02]  /*a230*/  FADD.FTZ R4, R182, R4 ;  /* 0x00000004b6047221 */ /* 0x000fe40000010000 */
[----:B------:R-:W-:Y:S01]  /*a240*/  FADD.FTZ R2, R172, R2 ;  /* 0x00000002ac027221 */ /* 0x000fe20000010000 */
[----:B------:R1:W-:Y:S01]  /*a250*/  STL [R1+0x8], R5 ;  /* 0x0000080501007387 */ /* 0x0003e20000100800 */
[----:B------:R-:W-:Y:S02]  /*a260*/  FADD.FTZ R3, R180, R3 ;  /* 0x00000003b4037221 */ /* 0x000fe40000010000 */
[----:B------:R-:W-:Y:S01]  /*a270*/  FADD.FTZ R0, R107, R2 ;  /* 0x000000026b007221 */ /* 0x000fe20000010000 */
[----:B------:R1:W-:Y:S01]  /*a280*/  STL [R1+0x4], R4 ;  /* 0x0000040401007387 */ /* 0x0003e20000100800 */
[----:B------:R-:W-:Y:S01]  /*a290*/  FADD.FTZ R2, R178, R3 ;  /* 0x00000003b2027221 */ /* 0x000fe20000010000 */
[----:B------:R-:W-:Y:S01]  /*a2a0*/  MOV R107, R104 ;  /* 0x00000068006b7202 */ /* 0x000fe20000000f00 */
[----:B------:R-:W-:Y:S01]  /*a2b0*/  FADD.FTZ R0, R103, R0 ;  /* 0x0000000067007221 */ /* 0x000fe20000010000 */
[----:B------:R-:W-:Y:S02]  /*a2c0*/  MOV R103, R105 ;  /* 0x0000006900677202 */ /* 0x000fe40000000f00 */
[----:B------:R1:W-:Y:S04]  /*a2d0*/  STL [R1+0xc], R2 ;  /* 0x00000c0201007387 */ /* 0x0003e80000100800 */
[----:B------:R1:W-:Y:S02]  /*a2e0*/  STL [R1+0x10], R0 ;  /* 0x0000100001007387 */ /* 0x0003e40000100800 */
[----:B-1----:R-:W-:-:S05]  /*a2f0*/  @P0 BRA `(.L_x_212) ;  /* 0xffffba3000000947 */ /* 0x002fca000383ffff */
.L_x_191:
[----:B------:R-:W1:Y:S01]  /*a300*/  S2R R0, SR_CTAID.X ;  /* 0x0000000000007919 */ /* 0x000e620000002500 */
[----:B------:R-:W-:Y:S01]  /*a310*/  IMAD.MOV.U32 R2, RZ, RZ, c[0x0][0x2c4] ;  /* 0x0000b100ff027624 */ /* 0x000fe200078e00ff */
[----:B------:R-:W-:Y:S01]  /*a320*/  MOV R6, c[0x0][0x2ac] ;  /* 0x0000ab0000067a02 */ /* 0x000fe20000000f00 */
[----:B------:R-:W-:-:S02]  /*a330*/  IMAD.MOV.U32 R5, RZ, RZ, 0x1 ;  /* 0x00000001ff057424 */ /* 0x000fc400078e00ff */
[----:B------:R-:W-:Y:S01]  /*a340*/  IMAD.MOV.U32 R4, RZ, RZ, 0x1 ;  /* 0x00000001ff047424 */ /* 0x000fe200078e00ff */
[----:B------:R-:W-:Y:S02]  /*a350*/  ISETP.NE.AND P1, PT, R2, 0x1, PT ;  /* 0x000000010200780c */ /* 0x000fe40003f25270 */
[----:B------:R-:W-:Y:S02]  /*a360*/  ISETP.LE.AND P0, PT, R5, c[0x0][0x32c], PT ;  /* 0x0000cb0005007a0c */ /* 0x000fe40003f03270 */
[----:B------:R-:W-:-:S05]  /*a370*/  IADD3 R3, R4, -c[0x0][0x168], RZ ;  /* 0x80005a0004037a10 */ /* 0x000fca0007ffe0ff */
[----:B------:R-:W-:Y:S01]  /*a380*/  IMAD R3, R6, c[0x0][0x1d0], R3 ;  /* 0x0000740006037a24 */ /* 0x000fe200078e0203 */
[----:B-1----:R-:W-:-:S05]  /*a390*/  LEA R0, R0, 0x7f, 0x7 ;  /* 0x0000007f00007811 */ /* 0x002fca00078e38ff */
[----:B------:R-:W-:-:S05]  /*a3a0*/  @P1 IMAD.HI.U32 R2, R0, c[0x0][0x2c8], RZ ;  /* 0x0000b20000021a27 */ /* 0x000fca00078e00ff */
[----:B------:R-:W-:-:S04]  /*a3b0*/  @P1 SHF.R.U32.HI R0, RZ, c[0x0][0x2cc], R2 ;  /* 0x0000b300ff001a19 */ /* 0x000fc80000011602 */
[----:B------:R-:W-:-:S04]  /*a3c0*/  IADD3 R0, R3, R0, RZ ;  /* 0x0000000003007210 */ /* 0x000fc80007ffe0ff */
[----:B------:R-:W-:Y:S01]  /*a3d0*/  IADD3 R2, R0, -c[0x0][0x324], RZ ;  /* 0x8000c90000027a10 */ /* 0x000fe20007ffe0ff */
[----:B------:R-:W-:Y:S05]  /*a3e0*/  @!P0 BRA `(.L_x_213) ;  /* 0x000000d000008947 */ /* 0x000fea0003800000 */
[----:B------:R-:W-:-:S13]  /*a3f0*/  ISETP.GT.AND P0, PT, R0, -0x1, PT ;  /* 0xffffffff0000780c */ /* 0x000fda0003f04270 */
[----:B------:R-:W-:Y:S05]  /*a400*/  @P0 BRA `(.L_x_214) ;  /* 0x0000006000000947 */ /* 0x000fea0003800000 */
[----:B------:R-:W-:Y:S02]  /*a410*/  ISETP.NE.AND P0, PT, R4, c[0x0][0x32c], PT ;  /* 0x0000cb0004007a0c */ /* 0x000fe40003f05270 */
[----:B------:R-:W-:-:S11]  /*a420*/  LOP3.LUT R0, RZ, R0, RZ, 0x33, !PT ;  /* 0x00000000ff007212 */ /* 0x000fd600078e33ff */
[----:B------:R-:W-:-:S05]  /*a430*/  @P0 IMAD.HI.U32 R3, R0, c[0x0][0x330], RZ ;  /* 0x0000cc0000030a27 */ /* 0x000fca00078e00ff */
[----:B------:R-:W-:-:S04]  /*a440*/  @P0 SHF.R.U32.HI R0, RZ, c[0x0][0x334], R3 ;  /* 0x0000cd00ff000a19 */ /* 0x000fc80000011603 */
[----:B------:R-:W-:Y:S01]  /*a450*/  LOP3.LUT R0, RZ, R0, RZ, 0x33, !PT ;  /* 0x00000000ff007212 */ /* 0x000fe200078e33ff */
[----:B------:R-:W-:Y:S05]  /*a460*/  BRA `(.L_x_215) ;  /* 0x0000003000007947 */ /* 0x000fea0003800000 */
.L_x_214:
[----:B------:R-:W-:-:S13]  /*a470*/  ISETP.NE.AND P0, PT, R4, c[0x0][0x32c], PT ;  /* 0x0000cb0004007a0c */ /* 0x000fda0003f05270 */
[----:B------:R-:W-:-:S05]  /*a480*/  @P0 IMAD.HI.U32 R3, R0, c[0x0][0x330], RZ ;  /* 0x0000cc0000030a27 */ /* 0x000fca00078e00ff */
[----:B------:R-:W-:-:S05]  /*a490*/  @P0 SHF.R.U32.HI R0, RZ, c[0x0][0x334], R3 ;  /* 0x0000cd00ff000a19 */ /* 0x000fca0000011603 */
.L_x_215:
[----:B------:R-:W-:-:S05]  /*a4a0*/  IMAD R0, R0, c[0x0][0x32c], RZ ;  /* 0x0000cb0000007a24 */ /* 0x000fca00078e02ff */
[----:B------:R-:W-:-:S03]  /*a4b0*/  IMNMX R2, R2, R0, !PT ;  /* 0x0000000002027217 */ /* 0x000fc60007800200 */
.L_x_213:
[----:B------:R-:W2:Y:S01]  /*a4c0*/  LDL R3, [R1+0x14] ;  /* 0x0000140001037983 */ /* 0x000ea20000100800 */
[----:B------:R-:W-:-:S05]  /*a4d0*/  IADD3 R2, R2, 0x2f, RZ ;  /* 0x0000002f02027810 */ /* 0x000fca0007ffe0ff */
[----:B------:R-:W-:-:S05]  /*a4e0*/  IMAD.HI R2, R2, 0x2aaaaaab, RZ ;  /* 0x2aaaaaab02027827 */ /* 0x000fca00078e02ff */
[----:B------:R-:W-:-:S04]  /*a4f0*/  SHF.R.U32.HI R0, RZ, 0x1f, R2 ;  /* 0x0000001fff007819 */ /* 0x000fc80000011602 */
[----:B------:R-:W-:-:S04]  /*a500*/  LEA.HI.SX32 R0, R2, R0, 0x1d ;  /* 0x0000000002007211 */ /* 0x000fc800078feaff */
[----:B--2---:R-:W-:-:S04]  /*a510*/  IMNMX R3, R3, R0, !PT ;  /* 0x0000000003037217 */ /* 0x004fc80007800200 */
[----:B------:R-:W-:Y:S01]  /*a520*/  ISETP.GE.AND P0, PT, R224, R3, PT ;  /* 0x00000003e000720c */ /* 0x000fe20003f06270 */
[----:B------:R1:W-:-:S12]  /*a530*/  STL [R1+0x20], R3 ;  /* 0x0000200301007387 */ /* 0x0003d80000100800 */
[----:B------:R-:W-:Y:S05]  /*a540*/  @!P0 BRA `(.L_x_216) ;  /* 0x0000327000008947 */ /* 0x000fea0003800000 */
[----:B------:R-:W2:Y:S01]  /*a550*/  LDL R8, [R1+0x2c] ;  /* 0x00002c0001087983 */ /* 0x000ea20000100800 */
[----:B-1----:R-:W-:-:S03]  /*a560*/  SHF.R.S32.HI R3, RZ, 0x1f, R227 ;  /* 0x0000001fff037819 */ /* 0x002fc600000114e3 */
[----:B------:R-:W3:Y:S01]  /*a570*/  LDL R5, [R1+0x28] ;  /* 0x0000280001057983 */ /* 0x000ee20000100800 */
[C---:B------:R-:W-:Y:S02]  /*a580*/  SHF.L.U64.HI R231, R227.reuse, 0x1, R3 ;  /* 0x00000001e3e77819 */ /* 0x040fe40000010203 */
[C---:B------:R-:W-:Y:S02]  /*a590*/  IADD3 R3, R227.reuse, 0x40, RZ ;  /* 0x00000040e3037810 */ /* 0x040fe40007ffe0ff */
[C---:B------:R-:W-:Y:S02]  /*a5a0*/  IADD3 R6, R227.reuse, 0x20, RZ ;  /* 0x00000020e3067810 */ /* 0x040fe40007ffe0ff */
[C---:B------:R-:W-:Y:S02]  /*a5b0*/  IADD3 R4, R227.reuse, 0x40, RZ ;  /* 0x00000040e3047810 */ /* 0x040fe40007ffe0ff */
[----:B------:R-:W-:Y:S02]  /*a5c0*/  SHF.R.S32.HI R3, RZ, 0x1f, R3 ;  /* 0x0000001fff037819 */ /* 0x000fe40000011403 */
[----:B------:R-:W-:-:S02]  /*a5d0*/  IADD3 R7, R227, 0x20, RZ ;  /* 0x00000020e3077810 */ /* 0x000fc40007ffe0ff */
[----:B------:R-:W-:Y:S02]  /*a5e0*/  SHF.R.S32.HI R6, RZ, 0x1f, R6 ;  /* 0x0000001fff067819 */ /* 0x000fe40000011406 */
[----:B------:R-:W-:Y:S02]  /*a5f0*/  LEA.HI R3, R3, R4, RZ, 0x3 ;  /* 0x0000000403037211 */ /* 0x000fe400078f18ff */
[----:B------:R-:W-:Y:S02]  /*a600*/  LEA.HI R6, R6, R7, RZ, 0x3 ;  /* 0x0000000706067211 */ /* 0x000fe400078f18ff */
[----:B------:R-:W-:Y:S02]  /*a610*/  LOP3.LUT R3, R3, 0xfffffff8, RZ, 0xc0, !PT ;  /* 0xfffffff803037812 */ /* 0x000fe400078ec0ff */
[----:B------:R-:W-:Y:S01]  /*a620*/  LOP3.LUT R6, R6, 0xfffffff8, RZ, 0xc0, !PT ;  /* 0xfffffff806067812 */ /* 0x000fe200078ec0ff */
[----:B------:R-:W-:Y:S02]  /*a630*/  IMAD.SHL.U32 R0, R227, 0x2, RZ ;  /* 0x00000002e3007824 */ /* 0x000fe400078e00ff */
[----:B------:R-:W-:-:S02]  /*a640*/  IMAD.SHL.U32 R226, R3, 0x2, RZ ;  /* 0x0000000203e27824 */ /* 0x000fc400078e00ff */
[C---:B------:R-:W-:Y:S01]  /*a650*/  IMAD.SHL.U32 R229, R6.reuse, 0x2, RZ ;  /* 0x0000000206e57824 */ /* 0x040fe200078e00ff */
[----:B--2---:R-:W-:Y:S02]  /*a660*/  SHF.L.U64.HI R230, R6, 0x1, R8 ;  /* 0x0000000106e67819 */ /* 0x004fe40000010208 */
[----:B---3--:R-:W-:Y:S02]  /*a670*/  SHF.L.U64.HI R228, R3, 0x1, R5 ;  /* 0x0000000103e47819 */ /* 0x008fe40000010205 */
.L_x_221:
[----:B------:R-:W2:Y:S01]  /*a680*/  LDL R0, [R1+0x14] ;  /* 0x0000140001007983 */ /* 0x000ea20000100800 */
[----:B------:R-:W-:Y:S04]  /*a690*/  DEPBAR.LE SB0, 0x0 ;  /* 0x000080000000791a */ /* 0x000fe80000000000 */
[----:B------:R-:W-:Y:S01]  /*a6a0*/  BAR.SYNC.DEFER_BLOCKING 0x0 ;  /* 0x0000000000007b1d */ /* 0x000fe20000010000 */
[----:B------:R-:W-:Y:S01]  /*a6b0*/  IMAD.MOV.U32 R101, RZ, RZ, R106 ;  /* 0x000000ffff657224 */ /* 0x000fe200078e006a */
[----:B------:R-:W-:Y:S01]  /*a6c0*/  MOV R102, R105 ;  /* 0x0000006900667202 */ /* 0x000fe20000000f00 */
[----:B------:R-:W-:Y:S03]  /*a6d0*/  IMAD.MOV.U32 R109, RZ, RZ, R104 ;  /* 0x000000ffff6d7224 */ /* 0x000fe600078e0068 */
        /* <DEDUP_REMOVED lines=51> */
.L_x_261:
        /* <DEDUP_REMOVED lines=18> */
.L_x_218:
[----:B------:R-:W-:Y:S05]  /*ab30*/  BSYNC B0 ;  /* 0x0000000000007941 */ /* 0x000fea0003800000 */
.L_x_217:
        /* <DEDUP_REMOVED lines=102> */
[----:B------:R-:W-:Y:S03]  /*b1a0*/  FMUL.FTZ R15, R15, c[0x0][0x320] ;  /* 0x0000c8000f0f7a20 */ /* 0x000fe60000410000 */
        /* <DEDUP_REMOVED lines=9> */
[----:B------:R-:W-:Y:S04]  /*b240*/  DEPBAR.LE SB0, 0x0 ;  /* 0x000080000000791a */ /* 0x000fe80000000000 */
[-C--:B----4-:R-:W-:Y:S04]  /*b250*/  HMMA.16816.F32.BF16 R20, R192, R4.reuse, R20 ;  /* 0x00000004c014723c */ /* 0x090fe80000041814 */
[----:B------:R4:W2:Y:S01]  /*b260*/  MUFU.TANH R111, R13 ;  /* 0x0000000d006f7308 */ /* 0x0008a20000002400 */
[----:B------:R-:W-:Y:S01]  /*b270*/  BAR.SYNC.DEFER_BLOCKING 0x0 ;  /* 0x0000000000007b1d */ /* 0x000fe20000010000 */
[----:B-1----:R-:W-:Y:S02]  /*b280*/  FMUL.FTZ R16, R18, c[0x0][0x320] ;  /* 0x0000c80012107a20 */ /* 0x002fe40000410000 */
[----:B------:R-:W-:Y:S01]  /*b290*/  FMUL.FTZ R18, R19, c[0x0][0x320] ;  /* 0x0000c80013127a20 */ /* 0x000fe20000410000 */
[C---:B------:R-:W-:Y:S05]  /*b2a0*/  HMMA.16816.F32.BF16 R24, R164.reuse, R4, R24 ;  /* 0x00000004a418723c */ /* 0x040fea0000041818 */
[----:B------:R4:W1:Y:S03]  /*b2b0*/  MUFU.TANH R171, R14 ;  /* 0x0000000e00ab7308 */ /* 0x0008660000002400 */
[-C--:B------:R-:W-:Y:S07]  /*b2c0*/  HMMA.16816.F32.BF16 R28, R164, R6.reuse, R28 ;  /* 0x00000006a41c723c */ /* 0x080fee000004181c */
[----:B------:R4:W1:Y:S01]  /*b2d0*/  MUFU.TANH R170, R15 ;  /* 0x0000000f00aa7308 */ /* 0x0008620000002400 */
        /* <DEDUP_REMOVED lines=8> */
[----:B------:R-:W1:Y:S01]  /*b360*/  MUFU.TANH R16, R16 ;  /* 0x0000001000107308 */ /* 0x000e620000002400 */
[----:B------:R-:W-:Y:S01]  /*b370*/  FMUL.FTZ R25, R25, c[0x0][0x320] ;  /* 0x0000c80019197a20 */ /* 0x000fe20000410000 */
[C---:B------:R-:W-:Y:S04]  /*b380*/  HMMA.16816.F32.BF16 R40, R164.reuse, R8, R40 ;  /* 0x00000008a428723c */ /* 0x040fe80000041828 */
[----:B------:R-:W-:Y:S02]  /*b390*/  FMUL.FTZ R26, R26, c[0x0][0x320] ;  /* 0x0000c8001a1a7a20 */ /* 0x000fe40000410000 */
[----:B------:R-:W-:Y:S02]  /*b3a0*/  FMUL.FTZ R27, R27, c[0x0][0x320] ;  /* 0x0000c8001b1b7a20 */ /* 0x000fe40000410000 */
[----:B------:R-:W1:Y:S01]  /*b3b0*/  MUFU.TANH R18, R18 ;  /* 0x0000001200127308 */ /* 0x000e620000002400 */
[-C--:B------:R-:W-:Y:S03]  /*b3c0*/  HMMA.16816.F32.BF16 R44, R164, R10.reuse, R44 ;  /* 0x0000000aa42c723c */ /* 0x080fe6000004182c */
[----:B------:R-:W-:Y:S02]  /*b3d0*/  FMUL.FTZ R28, R28, c[0x0][0x320] ;  /* 0x0000c8001c1c7a20 */ /* 0x000fe40000410000 */
[----:B------:R-:W-:Y:S02]  /*b3e0*/  FMUL.FTZ R29, R29, c[0x0][0x320] ;  /* 0x0000c8001d1d7a20 */ /* 0x000fe40000410000 */
[----:B------:R-:W-:Y:S01]  /*b3f0*/  FMUL.FTZ R30, R30, c[0x0][0x320] ;  /* 0x0000c8001e1e7a20 */ /* 0x000fe20000410000 */
[----:B------:R-:W-:Y:S01]  /*b400*/  HMMA.16816.F32.BF16 R48, R192, R10, R48 ;  /* 0x0000000ac030723c */ /* 0x000fe20000041830 */
[----:B------:R4:W1:Y:S03]  /*b410*/  MUFU.TANH R175, R20 ;  /* 0x0000001400af7308 */ /* 0x0008660000002400 */
[----:B------:R-:W-:Y:S02]  /*b420*/  FMUL.FTZ R31, R31, c[0x0][0x320] ;  /* 0x0000c8001f1f7a20 */ /* 0x000fe40000410000 */
[----:B------:R-:W-:Y:S02]  /*b430*/  FMUL.FTZ R32, R32, c[0x0][0x320] ;  /* 0x0000c80020207a20 */ /* 0x000fe40000410000 */
[----:B------:R-:W-:Y:S03]  /*b440*/  FMUL.FTZ R33, R33, c[0x0][0x320] ;  /* 0x0000c80021217a20 */ /* 0x000fe60000410000 */
        /* <DEDUP_REMOVED lines=48> */
[----:B------:R4:W1:Y:S01]  /*b750*/  MUFU.TANH R167, R51 ;  /* 0x0000003300a77308 */ /* 0x0008620000002400 */
[----:B------:R-:W-:-:S05]  /*b760*/  @!P0 BRA `(.L_x_220) ;  /* 0x0000043000008947 */ /* 0x000fca0003800000 */
[C---:B--23--:R-:W-:Y:S01]  /*b770*/  IADD3 R232, R227.reuse, 0x20, RZ ;  /* 0x00000020e3e87810 */ /* 0x04cfe20007ffe0ff */
[----:B------:R-:W2:Y:S01]  /*b780*/  LDL R2, [R1+0x24] ;  /* 0x0000240001027983 */ /* 0x000ea20000100800 */
[----:B------:R-:W-:Y:S01]  /*b790*/  ISETP.GE.AND P5, PT, R227, c[0x0][0x1d4], PT ;  /* 0x00007500e3007a0c */ /* 0x000fe20003fa6270 */
[----:B------:R-:W-:Y:S01]  /*b7a0*/  IMAD.MOV.U32 R103, RZ, RZ, c[0x0][0x2b8] ;  /* 0x0000ae00ff677624 */ /* 0x000fe200078e00ff */
[----:B------:R-:W-:Y:S01]  /*b7b0*/  ISETP.GE.AND P4, PT, R232, c[0x0][0x1d4], PT ;  /* 0x00007500e8007a0c */ /* 0x000fe20003f86270 */
[----:B------:R-:W3:Y:S01]  /*b7c0*/  LDL R3, [R1+0x18] ;  /* 0x0000180001037983 */ /* 0x000ee20000100800 */
[----:B------:R-:W-:Y:S02]  /*b7d0*/  IMAD.MOV.U32 R222, RZ, RZ, RZ ;  /* 0x000000ffffde7224 */ /* 0x000fe400078e00ff */
[----:B------:R-:W-:Y:S02]  /*b7e0*/  ISETP.NE.AND P2, PT, R103, 0x1, PT ;  /* 0x000000016700780c */ /* 0x000fe40003f45270 */
[----:B------:R-:W5:Y:S02]  /*b7f0*/  S2R R103, SR_TID.X ;  /* 0x0000000000677919 */ /* 0x000f640000002100 */
[----:B-----5:R-:W-:Y:S04]  /*b800*/  SHF.R.S32.HI R6, RZ, 0x1f, R103 ;  /* 0x0000001fff067819 */ /* 0x020fe80000011467 */
[----:B------:R-:W-:Y:S01]  /*b810*/  LEA.HI R6, R6, R103, RZ, 0x2 ;  /* 0x0000006706067211 */ /* 0x000fe200078f10ff */
[----:B------:R-:W-:Y:S03]  /*b820*/  IMAD.SHL.U32 R103, R227, 0x2, RZ ;  /* 0x00000002e3677824 */ /* 0x000fe600078e00ff */
[----:B------:R-:W-:Y:S01]  /*b830*/  SHF.R.S32.HI R6, RZ, 0x2, R6 ;  /* 0x00000002ff067819 */ /* 0x000fe20000011406 */
[----:B--2---:R-:W-:Y:S01]  /*b840*/  IMAD R2, R224, 0x30, R2 ;  /* 0x00000030e0027824 */ /* 0x004fe200078e0202 */
[----:B---3--:R-:W-:Y:S04]  /*b850*/  ISETP.GT.AND P1, PT, R3, 0x2f, PT ;  /* 0x0000002f0300780c */ /* 0x008fe80003f24270 */
[----:B------:R-:W-:Y:S05]  /*b860*/  IADD3 R2, R2, -0x30, R3 ;  /* 0xffffffd002027810 */ /* 0x000fea0007ffe003 */
[----:B------:R-:W-:Y:S04]  /*b870*/  @P2 IMAD.HI.U32 R3, R2, c[0x0][0x2bc], RZ ;  /* 0x0000af0002032a27 */ /* 0x000fe800078e00ff */
[----:B----4-:R-:W-:Y:S01]  /*b880*/  IMAD.MOV.U32 R0, RZ, RZ, R2 ;  /* 0x000000ffff007224 */ /* 0x010fe200078e0002 */
        /* <DEDUP_REMOVED lines=31> */
[-C--:B------:R-:W-:Y:S02]  /*ba80*/  @P1 IADD3 R10, P0, R0, R226.reuse, RZ ;  /* 0x000000e2000a1210 */ /* 0x080fe40007f1e0ff */
        /* <DEDUP_REMOVED lines=17> */
.L_x_220:
[----:B--234-:R-:W-:Y:S01]  /*bba0*/  FMNMX.FTZ R0, R162, R106, !PT ;  /* 0x0000006aa2007209 */ /* 0x01cfe20007810000 */
[----:B------:R-:W-:Y:S01]  /*bbb0*/  LDSM.16.MT88.4 R20, [R209+0x1880] ;  /* 0x00188000d114783b */ /* 0x000fe20000004200 */
[----:B------:R-:W-:Y:S02]  /*bbc0*/  FMNMX.FTZ R2, R173, R104, !PT ;  /* 0x00000068ad027209 */ /* 0x000fe40007810000 */
[----:B------:R-:W-:Y:S02]  /*bbd0*/  FMNMX.FTZ R106, R161, R0, !PT ;  /* 0x00000000a16a7209 */ /* 0x000fe40007810000 */
[----:B------:R-:W-:Y:S02]  /*bbe0*/  FMNMX.FTZ R0, R163, R105, !PT ;  /* 0x00000069a3007209 */ /* 0x000fe40007810000 */
[----:B------:R-:W-:Y:S01]  /*bbf0*/  FMNMX.FTZ R106, R110, R106, !PT ;  /* 0x0000006a6e6a7209 */ /* 0x000fe20007810000 */
[----:B------:R-:W-:Y:S01]  /*bc00*/  LDSM.16.MT88.4 R36, [R210+0x1880] ;  /* 0x00188000d224783b */ /* 0x000fe20000004200 */
[----:B------:R-:W-:Y:S02]  /*bc10*/  FMNMX.FTZ R0, R169, R0, !PT ;  /* 0x00000000a9007209 */ /* 0x000fe40007810000 */
[----:B-1----:R-:W-:Y:S02]  /*bc20*/  FMNMX.FTZ R106, R17, R106, !PT ;  /* 0x0000006a116a7209 */ /* 0x002fe40007810000 */
        /* <DEDUP_REMOVED lines=23> */
[----:B------:R-:W-:Y:S03]  /*bda0*/  FMNMX.FTZ R2, R184, R2, !PT ;  /* 0x00000002b8027209 */ /* 0x000fe60007810000 */
[----:B------:R-:W1:Y:S01]  /*bdb0*/  SHFL.BFLY PT, R105, R0, 0x2, 0x1f ;  /* 0x0c401f0000697f89 */ /* 0x000e6200000e0000 */
[----:B------:R-:W-:Y:S04]  /*bdc0*/  FMNMX.FTZ R2, R183, R2, !PT ;  /* 0x00000002b7027209 */ /* 0x000fe80007810000 */
[----:B------:R-:W-:Y:S04]  /*bdd0*/  FMNMX.FTZ R2, R187, R2, !PT ;  /* 0x00000002bb027209 */ /* 0x000fe80007810000 */
[----:B------:R-:W-:Y:S04]  /*bde0*/  FMNMX.FTZ R2, R188, R2, !PT ;  /* 0x00000002bc027209 */ /* 0x000fe80007810000 */
[----:B------:R-:W-:Y:S04]  /*bdf0*/  FMNMX.FTZ R2, R200, R2, !PT ;  /* 0x00000002c8027209 */ /* 0x000fe80007810000 */
[----:B------:R-:W-:Y:S04]  /*be00*/  FMNMX.FTZ R2, R199, R2, !PT ;  /* 0x00000002c7027209 */ /* 0x000fe80007810000 */
[----:B------:R-:W-:Y:S02]  /*be10*/  FMNMX.FTZ R2, R192, R2, !PT ;  /* 0x00000002c0027209 */ /* 0x000fe40007810000 */
[----:B-1----:R-:W-:Y:S02]  /*be20*/  FMNMX.FTZ R105, R0, R105, !PT ;  /* 0x0000006900697209 */ /* 0x002fe40007810000 */
[----:B------:R-:W-:Y:S02]  /*be30*/  FMNMX.FTZ R106, R106, R3, !PT ;  /* 0x000000036a6a7209 */ /* 0x000fe40007810000 */
[----:B------:R-:W-:Y:S01]  /*be40*/  FMNMX.FTZ R3, R168, R100, !PT ;  /* 0x00000064a8037209 */ /* 0x000fe20007810000 */
[----:B------:R-:W1:Y:S01]  /*be50*/  SHFL.BFLY PT, R5, R105, 0x1, 0x1f ;  /* 0x0c201f0069057f89 */ /* 0x000e6200000e0000 */
[----:B------:R-:W-:Y:S02]  /*be60*/  FMNMX.FTZ R2, R193, R2, !PT ;  /* 0x00000002c1027209 */ /* 0x000fe40007810000 */
[----:B------:R-:W-:Y:S04]  /*be70*/  FMNMX.FTZ R0, R174, R3, !PT ;  /* 0x00000003ae007209 */ /* 0x000fe80007810000 */
[----:B------:R-:W-:Y:S01]  /*be80*/  FMNMX.FTZ R0, R171, R0, !PT ;  /* 0x00000000ab007209 */ /* 0x000fe20007810000 */
[----:B------:R-:W2:Y:S03]  /*be90*/  SHFL.BFLY PT, R4, R106, 0x1, 0x1f ;  /* 0x0c201f006a047f89 */ /* 0x000ea600000e0000 */
[----:B------:R-:W-:Y:S04]  /*bea0*/  FMNMX.FTZ R0, R170, R0, !PT ;  /* 0x00000000aa007209 */ /* 0x000fe80007810000 */
[----:B------:R-:W-:Y:S01]  /*beb0*/  FMNMX.FTZ R0, R185, R0, !PT ;  /* 0x00000000b9007209 */ /* 0x000fe20007810000 */
[----:B------:R-:W3:Y:S03]  /*bec0*/  SHFL.BFLY PT, R104, R2, 0x2, 0x1f ;  /* 0x0c401f0002687f89 */ /* 0x000ee600000e0000 */
[----:B------:R-:W-:Y:S04]  /*bed0*/  FMNMX.FTZ R0, R186, R0, !PT ;  /* 0x00000000ba007209 */ /* 0x000fe80007810000 */
[----:B------:R-:W-:Y:S02]  /*bee0*/  FMNMX.FTZ R0, R189, R0, !PT ;  /* 0x00000000bd007209 */ /* 0x000fe40007810000 */
[----:B-1----:R-:W-:Y:S02]  /*bef0*/  FMNMX.FTZ R105, R105, R5, !PT ;  /* 0x0000000569697209 */ /* 0x002fe40007810000 */
[----:B------:R-:W-:Y:S04]  /*bf00*/  FMNMX.FTZ R3, R190, R0, !PT ;  /* 0x00000000be037209 */ /* 0x000fe80007810000 */
[----:B------:R-:W-:Y:S02]  /*bf10*/  FMNMX.FTZ R3, R201, R3, !PT ;  /* 0x00000003c9037209 */ /* 0x000fe40007810000 */
[----:B--2---:R-:W-:Y:S05]  /*bf20*/  FMNMX.FTZ R106, R106, R4, !PT ;  /* 0x000000046a6a7209 */ /* 0x004fea0007810000 */
[----:B------:R-:W-:Y:S01]  /*bf30*/  FADD.FTZ R0, -R106, R101 ;  /* 0x000000656a007221 */ /* 0x000fe20000010100 */
[----:B---3--:R-:W-:Y:S03]  /*bf40*/  FMNMX.FTZ R104, R2, R104, !PT ;  /* 0x0000006802687209 */ /* 0x008fe60007810000 */
[----:B------:R-:W-:Y:S01]  /*bf50*/  FMUL.FTZ R2, R0, c[0x0][0x2d0] ;  /* 0x0000b40000027a20 */ /* 0x000fe20000410000 */
[----:B------:R-:W-:Y:S01]  /*bf60*/  FMNMX.FTZ R0, R202, R3, !PT ;  /* 0x00000003ca007209 */ /* 0x000fe20007810000 */
[----:B------:R-:W1:Y:S02]  /*bf70*/  SHFL.BFLY PT, R6, R104, 0x1, 0x1f ;  /* 0x0c201f0068067f89 */ /* 0x000e6400000e0000 */
[----:B------:R2:W3:Y:S01]  /*bf80*/  MUFU.EX2 R103, R2 ;  /* 0x0000000200677308 */ /* 0x0004e20000000800 */
[----:B------:R-:W-:Y:S04]  /*bf90*/  FMNMX.FTZ R0, R107, R0, !PT ;  /* 0x000000006b007209 */ /* 0x000fe80007810000 */
[----:B------:R-:W-:Y:S05]  /*bfa0*/  FMNMX.FTZ R0, R108, R0, !PT ;  /* 0x000000006c007209 */ /* 0x000fea0007810000 */
[----:B------:R-:W4:Y:S01]  /*bfb0*/  SHFL.BFLY PT, R3, R0, 0x2, 0x1f ;  /* 0x0c401f0000037f89 */ /* 0x000f2200000e0000 */
[----:B-1----:R-:W-:Y:S01]  /*bfc0*/  FMNMX.FTZ R104, R104, R6, !PT ;  /* 0x0000000668687209 */ /* 0x002fe20007810000 */
[----:B--2---:R-:W-:Y:S02]  /*bfd0*/  FADD.FTZ R2, -R105, R102 ;  /* 0x0000006669027221 */ /* 0x004fe40000010100 */
[C---:B---3--:R-:W-:Y:S02]  /*bfe0*/  FMUL.FTZ R5, R103.reuse, R113 ;  /* 0x0000007167057220 */ /* 0x048fe40000410000 */
[----:B------:R-:W-:Y:S02]  /*bff0*/  FMUL.FTZ R2, R2, c[0x0][0x2d0] ;  /* 0x0000b40002027a20 */ /* 0x000fe40000410000 */
[C---:B------:R-:W-:Y:S02]  /*c000*/  FMUL.FTZ R32, R103.reuse, R140 ;  /* 0x0000008c67207220 */ /* 0x040fe40000410000 */
[----:B------:R1:W2:Y:S01]  /*c010*/  MUFU.EX2 R102, R2 ;  /* 0x0000000200667308 */ /* 0x0002a20000000800 */
[C---:B------:R-:W-:Y:S01]  /*c020*/  FMUL.FTZ R33, R103.reuse, R141 ;  /* 0x0000008d67217220 */ /* 0x040fe20000410000 */
[----:B----4-:R-:W-:Y:S01]  /*c030*/  FMNMX.FTZ R0, R0, R3, !PT ;  /* 0x0000000300007209 */ /* 0x010fe20007810000 */
        /* <DEDUP_REMOVED lines=10> */
[----:B------:R-:W-:Y:S02]  /*c0e0*/  FMUL.FTZ R85, R103, R85 ;  /* 0x0000005567557220 */ /* 0x000fe40000410000 */
[----:B-1----:R-:W-:Y:S02]  /*c0f0*/  FADD.FTZ R2, -R104, R109 ;  /* 0x0000006d68027221 */ /* 0x002fe40000010100 */
[----:B------:R-:W-:Y:S02]  /*c100*/  FMUL.FTZ R109, R106, c[0x0][0x2d0] ;  /* 0x0000b4006a6d7a20 */ /* 0x000fe40000410000 */
[----:B------:R-:W-:Y:S02]  /*c110*/  FMUL.FTZ R2, R2, c[0x0][0x2d0] ;  /* 0x0000b40002027a20 */ /* 0x000fe40000410000 */
[--C-:B------:R-:W-:Y:S02]  /*c120*/  FFMA.FTZ R4, R162, c[0x0][0x2d0], -R109.reuse ;  /* 0x0000b400a2047a23 */ /* 0x100fe4000001086d */
[----:B------:R1:W3:Y:S01]  /*c130*/  MUFU.EX2 R101, R2 ;  /* 0x0000000200657308 */ /* 0x0002e20000000800 */
[C---:B--2---:R-:W-:Y:S02]  /*c140*/  FMUL.FTZ R6, R102.reuse, R114 ;  /* 0x0000007266067220 */ /* 0x044fe40000410000 */
[C---:B------:R-:W-:Y:S02]  /*c150*/  FMUL.FTZ R7, R102.reuse, R115 ;  /* 0x0000007366077220 */ /* 0x040fe40000410000 */
[----:B------:R-:W-:Y:S02]  /*c160*/  FMUL.FTZ R19, R102, R127 ;  /* 0x0000007f66137220 */ /* 0x000fe40000410000 */
[--C-:B------:R-:W-:Y:S02]  /*c170*/  FFMA.FTZ R40, R176, c[0x0][0x2d0], -R109.reuse ;  /* 0x0000b400b0287a23 */ /* 0x100fe4000001086d */
[C---:B------:R-:W-:Y:S01]  /*c180*/  FMUL.FTZ R34, R102.reuse, R142 ;  /* 0x0000008e66227220 */ /* 0x040fe20000410000 */
[----:B------:R-:W-:Y:S01]  /*c190*/  MUFU.EX2 R252, R4 ;  /* 0x0000000400fc7308 */ /* 0x000fe20000000800 */
[C---:B------:R-:W-:Y:S02]  /*c1a0*/  FMUL.FTZ R35, R102.reuse, R143 ;  /* 0x0000008f66237220 */ /* 0x040fe40000410000 */
[C---:B------:R-:W-:Y:S01]  /*c1b0*/  FMUL.FTZ R50, R102.reuse, R158 ;  /* 0x0000009e66327220 */ /* 0x040fe20000410000 */
[----:B------:R-:W-:Y:S01]  /*c1c0*/  LDSM.16.MT88.4 R140, [R210+0x2080] ;  /* 0x00208000d28c783b */ /* 0x000fe20000004200 */
[C---:B------:R-:W-:Y:S02]  /*c1d0*/  FMUL.FTZ R51, R102.reuse, R159 ;  /* 0x0000009f66337220 */ /* 0x040fe40000410000 */
[C---:B------:R-:W-:Y:S02]  /*c1e0*/  FMUL.FTZ R54, R102.reuse, R54 ;  /* 0x0000003666367220 */ /* 0x040fe40000410000 */
[C---:B------:R-:W-:Y:S01]  /*c1f0*/  FMUL.FTZ R55, R102.reuse, R55 ;  /* 0x0000003766377220 */ /* 0x040fe20000410000 */
[----:B------:R2:W-:Y:S01]  /*c200*/  MUFU.EX2 R236, R40 ;  /* 0x0000002800ec7308 */ /* 0x0005e20000000800 */
[C---:B------:R-:W-:Y:S02]  /*c210*/  FMUL.FTZ R66, R102.reuse, R66 ;  /* 0x0000004266427220 */ /* 0x040fe40000410000 */
[----:B------:R-:W-:Y:S02]  /*c220*/  FMUL.FTZ R67, R102, R67 ;  /* 0x0000004366437220 */ /* 0x000fe40000410000 */
[----:B-1----:R-:W-:Y:S02]  /*c230*/  FFMA.FTZ R2, R161, c[0x0][0x2d0], -R109 ;  /* 0x0000b400a1027a23 */ /* 0x002fe4000001086d */
[----:B------:R-:W-:Y:S02]  /*c240*/  FMUL.FTZ R161, R105, c[0x0][0x2d0] ;  /* 0x0000b40069a17a20 */ /* 0x000fe40000410000 */
[----:B---3--:R-:W-:Y:S01]  /*c250*/  FMUL.FTZ R8, R101, R116 ;  /* 0x0000007465087220 */ /* 0x008fe20000410000 */
[----:B------:R1:W-:Y:S01]  /*c260*/  MUFU.EX2 R162, R2 ;  /* 0x0000000200a27308 */ /* 0x0003e20000000800 */
[--C-:B------:R-:W-:Y:S02]  /*c270*/  FFMA.FTZ R3, R169, c[0x0][0x2d0], -R161.reuse ;  /* 0x0000b400a9037a23 */ /* 0x100fe400000108a1 */
[C---:B------:R-:W-:Y:S02]  /*c280*/  FMUL.FTZ R9, R101.reuse, R117 ;  /* 0x0000007565097220 */ /* 0x040fe40000410000 */
[C---:B------:R-:W-:Y:S02]  /*c290*/  FMUL.FTZ R12, R101.reuse, R120 ;  /* 0x00000078650c7220 */ /* 0x040fe40000410000 */
[C---:B------:R-:W-:Y:S02]  /*c2a0*/  FMUL.FTZ R13, R101.reuse, R121 ;  /* 0x00000079650d7220 */ /* 0x040fe40000410000 */
[C---:B------:R-:W-:Y:S01]  /*c2b0*/  FMUL.FTZ R24, R101.reuse, R132 ;  /* 0x0000008465187220 */ /* 0x040fe20000410000 */
[----:B------:R3:W-:Y:S01]  /*c2c0*/  MUFU.EX2 R249, R3 ;  /* 0x0000000300f97308 */ /* 0x0007e20000000800 */
[C---:B------:R-:W-:Y:S02]  /*c2d0*/  FMUL.FTZ R25, R101.reuse, R133 ;  /* 0x0000008565197220 */ /* 0x040fe40000410000 */
[C---:B------:R-:W-:Y:S02]  /*c2e0*/  FMUL.FTZ R28, R101.reuse, R136 ;  /* 0x00000088651c7220 */ /* 0x040fe40000410000 */
[----:B------:R-:W-:Y:S02]  /*c2f0*/  FMUL.FTZ R29, R101, R137 ;  /* 0x00000089651d7220 */ /* 0x000fe40000410000 */
[--C-:B------:R-:W-:Y:S02]  /*c300*/  FFMA.FTZ R44, R179, c[0x0][0x2d0], -R161.reuse ;  /* 0x0000b400b32c7a23 */ /* 0x100fe400000108a1 */
[--C-:B------:R-:W-:Y:S02]  /*c310*/  FFMA.FTZ R48, R181, c[0x0][0x2d0], -R161.reuse ;  /* 0x0000b400b5307a23 */ /* 0x100fe400000108a1 */
[----:B------:R4:W-:Y:S01]  /*c320*/  MUFU.EX2 R235, R44 ;  /* 0x0000002c00eb7308 */ /* 0x0009e20000000800 */
[----:B--2---:R-:W-:Y:S02]  /*c330*/  FMUL.FTZ R40, R101, R148 ;  /* 0x0000009465287220 */ /* 0x004fe40000410000 */
[----:B-1----:R-:W-:Y:S02]  /*c340*/  FFMA.FTZ R2, R163, c[0x0][0x2d0], -R161 ;  /* 0x0000b400a3027a23 */ /* 0x002fe400000108a1 */
[C---:B------:R-:W-:Y:S02]  /*c350*/  FMUL.FTZ R41, R101.reuse, R149 ;  /* 0x0000009565297220 */ /* 0x040fe40000410000 */
[C---:B------:R-:W-:Y:S02]  /*c360*/  FMUL.FTZ R45, R101.reuse, R153 ;  /* 0x00000099652d7220 */ /* 0x040fe40000410000 */
[C---:B------:R-:W-:Y:S01]  /*c370*/  FMUL.FTZ R56, R101.reuse, R56 ;  /* 0x0000003865387220 */ /* 0x040fe20000410000 */
[----:B------:R1:W2:Y:S01]  /*c380*/  MUFU.EX2 R248, R2 ;  /* 0x0000000200f87308 */ /* 0x0002a20000000800 */
[C---:B------:R-:W-:Y:S02]  /*c390*/  FMUL.FTZ R57, R101.reuse, R57 ;  /* 0x0000003965397220 */ /* 0x040fe40000410000 */
[--C-:B---3--:R-:W-:Y:S02]  /*c3a0*/  FFMA.FTZ R3, R110, c[0x0][0x2d0], -R109.reuse ;  /* 0x0000b4006e037a23 */ /* 0x108fe4000001086d */
[----:B------:R-:W-:Y:S02]  /*c3b0*/  FMUL.FTZ R110, R104, c[0x0][0x2d0] ;  /* 0x0000b400686e7a20 */ /* 0x000fe40000410000 */
[C---:B------:R-:W-:Y:S02]  /*c3c0*/  FMUL.FTZ R60, R101.reuse, R60 ;  /* 0x0000003c653c7220 */ /* 0x040fe40000410000 */
[C---:B------:R-:W-:Y:S01]  /*c3d0*/  FMUL.FTZ R61, R101.reuse, R61 ;  /* 0x0000003d653d7220 */ /* 0x040fe20000410000 */
[----:B------:R3:W-:Y:S01]  /*c3e0*/  MUFU.EX2 R250, R3 ;  /* 0x0000000300fa7308 */ /* 0x0007e20000000800 */
[C---:B------:R-:W-:Y:S02]  /*c3f0*/  FMUL.FTZ R70, R102.reuse, R70 ;  /* 0x0000004666467220 */ /* 0x040fe40000410000 */
[C---:B------:R-:W-:Y:S02]  /*c400*/  FMUL.FTZ R71, R102.reuse, R71 ;  /* 0x0000004766477220 */ /* 0x040fe40000410000 */
[C---:B----4-:R-:W-:Y:S02]  /*c410*/  FMUL.FTZ R44, R101.reuse, R152 ;  /* 0x00000098652c7220 */ /* 0x050fe40000410000 */
[C---:B------:R-:W-:Y:S02]  /*c420*/  FMUL.FTZ R72, R101.reuse, R72 ;  /* 0x0000004865487220 */ /* 0x040fe40000410000 */
[C---:B------:R-:W-:Y:S01]  /*c430*/  FMUL.FTZ R73, R101.reuse, R73 ;  /* 0x0000004965497220 */ /* 0x040fe20000410000 */
[----:B------:R4:W-:Y:S01]  /*c440*/  MUFU.EX2 R234, R48 ;  /* 0x0000003000ea7308 */ /* 0x0009e20000000800 */
[C---:B------:R-:W-:Y:S02]  /*c450*/  FMUL.FTZ R76, R101.reuse, R76 ;  /* 0x0000004c654c7220 */ /* 0x040fe40000410000 */
[----:B------:R-:W-:Y:S01]  /*c460*/  FMUL.FTZ R77, R101, R77 ;  /* 0x0000004d654d7220 */ /* 0x000fe20000410000 */
[----:B-1----:R-:W1:Y:S01]  /*c470*/  SHFL.BFLY PT, R2, R0, 0x1, 0x1f ;  /* 0x0c201f0000027f89 */ /* 0x002e6200000e0000 */
[----:B--2---:R-:W-:Y:S01]  /*c480*/  F2FP.BF16.PACK_AB R113, R249, R248 ;  /* 0x000000f8f971723e */ /* 0x004fe200000010ff */
[C---:B------:R-:W-:Y:S02]  /*c490*/  FMUL.FTZ R82, R102.reuse, R82 ;  /* 0x0000005266527220 */ /* 0x040fe40000410000 */
[C---:B------:R-:W-:Y:S02]  /*c4a0*/  FMUL.FTZ R83, R102.reuse, R83 ;  /* 0x0000005366537220 */ /* 0x040fe40000410000 */
[C---:B------:R-:W-:Y:S02]  /*c4b0*/  FMUL.FTZ R86, R102.reuse, R86 ;  /* 0x0000005666567220 */ /* 0x040fe40000410000 */
[----:B------:R-:W-:Y:S02]  /*c4c0*/  FMUL.FTZ R87, R102, R87 ;  /* 0x0000005766577220 */ /* 0x000fe40000410000 */
[----:B---3--:R-:W-:Y:S02]  /*c4d0*/  FFMA.FTZ R3, R17, c[0x0][0x2d0], -R109 ;  /* 0x0000b40011037a23 */ /* 0x008fe4000001086d */
[----:B------:R-:W-:Y:S02]  /*c4e0*/  FMUL.FTZ R17, R103, R125 ;  /* 0x0000007d67117220 */ /* 0x000fe40000410000 */
[----:B------:R2:W3:Y:S01]  /*c4f0*/  MUFU.EX2 R251, R3 ;  /* 0x0000000300fb7308 */ /* 0x0004e20000000800 */
[C---:B------:R-:W-:Y:S02]  /*c500*/  FMUL.FTZ R88, R101.reuse, R88 ;  /* 0x0000005865587220 */ /* 0x040fe40000410000 */
[C---:B------:R-:W-:Y:S02]  /*c510*/  FMUL.FTZ R89, R101.reuse, R89 ;  /* 0x0000005965597220 */ /* 0x040fe40000410000 */
[----:B------:R-:W-:Y:S02]  /*c520*/  FMUL.FTZ R92, R101, R92 ;  /* 0x0000005c655c7220 */ /* 0x000fe40000410000 */
[----:B----4-:R-:W-:Y:S02]  /*c530*/  FMUL.FTZ R48, R103, R156 ;  /* 0x0000009c67307220 */ /* 0x010fe40000410000 */
[----:B------:R-:W-:Y:S01]  /*c540*/  LDSM.16.MT88.4 R156, [R209+0x2c80] ;  /* 0x002c8000d19c783b */ /* 0x000fe20000004200 */
[----:B-1----:R-:W-:Y:S01]  /*c550*/  FMNMX.FTZ R2, R0, R2, !PT ;  /* 0x0000000200027209 */ /* 0x002fe20007810000 */
[--C-:B------:R-:W-:Y:S02]  /*c560*/  FFMA.FTZ R0, R18, c[0x0][0x2d0], -R161.reuse ;  /* 0x0000b40012007a23 */ /* 0x100fe400000108a1 */
[C---:B------:R-:W-:Y:S02]  /*c570*/  FMUL.FTZ R18, R102.reuse, R126 ;  /* 0x0000007e66127220 */ /* 0x040fe40000410000 */
[----:B------:R1:W-:Y:S01]  /*c580*/  MUFU.EX2 R246, R0 ;  /* 0x0000000000f67308 */ /* 0x0003e20000000800 */
[----:B------:R-:W-:Y:S02]  /*c590*/  FMUL.FTZ R93, R101, R93 ;  /* 0x0000005d655d7220 */ /* 0x000fe40000410000 */
[C---:B------:R-:W-:Y:S02]  /*c5a0*/  FMUL.FTZ R96, R103.reuse, R96 ;  /* 0x0000006067607220 */ /* 0x040fe40000410000 */
[----:B------:R-:W-:Y:S02]  /*c5b0*/  FMUL.FTZ R97, R103, R97 ;  /* 0x0000006167617220 */ /* 0x000fe40000410000 */
[----:B------:R-:W-:Y:S02]  /*c5c0*/  FMUL.FTZ R98, R102, R98 ;  /* 0x0000006266627220 */ /* 0x000fe40000410000 */
[----:B--2---:R-:W-:Y:S01]  /*c5d0*/  FFMA.FTZ R3, R16, c[0x0][0x2d0], -R161 ;  /* 0x0000b40010037a23 */ /* 0x004fe200000108a1 */
[----:B---3--:R-:W-:Y:S01]  /*c5e0*/  F2FP.BF16.PACK_AB R114, R251, R250 ;  /* 0x000000fafb72723e */ /* 0x008fe200000010ff */
[----:B------:R-:W-:Y:S02]  /*c5f0*/  FMUL.FTZ R16, R103, R124 ;  /* 0x0000007c67107220 */ /* 0x000fe40000410000 */
[----:B------:R2:W3:Y:S01]  /*c600*/  MUFU.EX2 R247, R3 ;  /* 0x0000000300f77308 */ /* 0x0004e20000000800 */
[----:B------:R-:W-:Y:S01]  /*c610*/  LDSM.16.MT88.4 R124, [R210+0x2480] ;  /* 0x00248000d27c783b */ /* 0x000fe20000004200 */
[----:B------:R-:W-:Y:S02]  /*c620*/  FMUL.FTZ R99, R102, R99 ;  /* 0x0000006366637220 */ /* 0x000fe40000410000 */
[----:B-1----:R-:W-:Y:S02]  /*c630*/  FADD.FTZ R0, -R2, R100 ;  /* 0x0000006402007221 */ /* 0x002fe40000010100 */
[--C-:B------:R-:W-:Y:S02]  /*c640*/  FFMA.FTZ R100, R178, c[0x0][0x2d0], -R109.reuse ;  /* 0x0000b400b2647a23 */ /* 0x100fe4000001086d */
[----:B------:R-:W-:Y:S02]  /*c650*/  FMUL.FTZ R0, R0, c[0x0][0x2d0] ;  /* 0x0000b40000007a20 */ /* 0x000fe40000410000 */
[----:B------:R1:W-:Y:S01]  /*c660*/  MUFU.EX2 R233, R100 ;  /* 0x0000006400e97308 */ /* 0x0003e20000000800 */
[--C-:B--2---:R-:W-:Y:S01]  /*c670*/  FFMA.FTZ R3, R173, c[0x0][0x2d0], -R110.reuse ;  /* 0x0000b400ad037a23 */ /* 0x104fe2000001086e */
[----:B---3--:R-:W-:Y:S08]  /*c680*/  F2FP.BF16.PACK_AB R115, R246, R247 ;  /* 0x000000f7f673723e */ /* 0x008ff000000010ff */
[----:B------:R-:W2:Y:S10]  /*c690*/  MUFU.EX2 R0, R0 ;  /* 0x0000000000007308 */ /* 0x000eb40000000800 */
[----:B------:R3:W-:Y:S01]  /*c6a0*/  MUFU.EX2 R242, R3 ;  /* 0x0000000300f27308 */ /* 0x0007e20000000800 */
[----:B-1----:R-:W-:Y:S09]  /*c6b0*/  FFMA.FTZ R100, R177, c[0x0][0x2d0], -R109 ;  /* 0x0000b400b1647a23 */ /* 0x002ff2000001086d */
[----:B------:R1:W-:Y:S01]  /*c6c0*/  MUFU.EX2 R232, R100 ;  /* 0x0000006400e87308 */ /* 0x0003e20000000800 */
[C---:B--2---:R-:W-:Y:S02]  /*c6d0*/  FMUL.FTZ R10, R0.reuse, R118 ;  /* 0x00000076000a7220 */ /* 0x044fe40000410000 */
[C---:B------:R-:W-:Y:S02]  /*c6e0*/  FMUL.FTZ R11, R0.reuse, R119 ;  /* 0x00000077000b7220 */ /* 0x040fe40000410000 */
[C---:B------:R-:W-:Y:S02]  /*c6f0*/  FMUL.FTZ R14, R0.reuse, R122 ;  /* 0x0000007a000e7220 */ /* 0x040fe40000410000 */
[C---:B------:R-:W-:Y:S02]  /*c700*/  FMUL.FTZ R15, R0.reuse, R123 ;  /* 0x0000007b000f7220 */ /* 0x040fe40000410000 */
[----:B------:R-:W-:Y:S01]  /*c710*/  FMUL.FTZ R26, R0, R134 ;  /* 0x00000086001a7220 */ /* 0x000fe20000410000 */
[----:B------:R-:W2:Y:S01]  /*c720*/  LDSM.16.MT88.4 R120, [R209+0x2480] ;  /* 0x00248000d178783b */ /* 0x000ea20000004200 */
[--C-:B---3--:R-:W-:Y:S02]  /*c730*/  FFMA.FTZ R3, R172, c[0x0][0x2d0], -R110.reuse ;  /* 0x0000b400ac037a23 */ /* 0x108fe4000001086e */
[C---:B------:R-:W-:Y:S02]  /*c740*/  FMUL.FTZ R27, R0.reuse, R135 ;  /* 0x00000087001b7220 */ /* 0x040fe40000410000 */
[----:B------:R3:W4:Y:S01]  /*c750*/  MUFU.EX2 R243, R3 ;  /* 0x0000000300f37308 */ /* 0x0007220000000800 */
[C---:B------:R-:W-:Y:S02]  /*c760*/  FMUL.FTZ R30, R0.reuse, R138 ;  /* 0x0000008a001e7220 */ /* 0x040fe40000410000 */
[C---:B------:R-:W-:Y:S01]  /*c770*/  FMUL.FTZ R31, R0.reuse, R139 ;  /* 0x0000008b001f7220 */ /* 0x040fe20000410000 */
[----:B------:R-:W-:Y:S01]  /*c780*/  LDSM.16.MT88.4 R132, [R209+0x2080] ;  /* 0x00208000d184783b */ /* 0x000fe20000004200 */
[----:B------:R-:W-:Y:S02]  /*c790*/  FMUL.FTZ R42, R0, R150 ;  /* 0x00000096002a7220 */ /* 0x000fe40000410000 */
[--C-:B-1----:R-:W-:Y:S02]  /*c7a0*/  FFMA.FTZ R100, R180, c[0x0][0x2d0], -R161.reuse ;  /* 0x0000b400b4647a23 */ /* 0x102fe400000108a1 */
[C---:B------:R-:W-:Y:S02]  /*c7b0*/  FMUL.FTZ R43, R0.reuse, R151 ;  /* 0x00000097002b7220 */ /* 0x040fe40000410000 */
[----:B------:R1:W-:Y:S01]  /*c7c0*/  MUFU.EX2 R207, R100 ;  /* 0x0000006400cf7308 */ /* 0x0003e20000000800 */
[C---:B------:R-:W-:Y:S02]  /*c7d0*/  FMUL.FTZ R46, R0.reuse, R154 ;  /* 0x0000009a002e7220 */ /* 0x040fe40000410000 */
[C---:B------:R-:W-:Y:S02]  /*c7e0*/  FMUL.FTZ R47, R0.reuse, R155 ;  /* 0x0000009b002f7220 */ /* 0x040fe40000410000 */
[C---:B------:R-:W-:Y:S02]  /*c7f0*/  FMUL.FTZ R58, R0.reuse, R58 ;  /* 0x0000003a003a7220 */ /* 0x040fe40000410000 */
[C---:B------:R-:W-:Y:S02]  /*c800*/  FMUL.FTZ R59, R0.reuse, R59 ;  /* 0x0000003b003b7220 */ /* 0x040fe40000410000 */
[C---:B------:R-:W-:Y:S02]  /*c810*/  FMUL.FTZ R62, R0.reuse, R62 ;  /* 0x0000003e003e7220 */ /* 0x040fe40000410000 */
[----:B------:R-:W-:Y:S02]  /*c820*/  FMUL.FTZ R63, R0, R63 ;  /* 0x0000003f003f7220 */ /* 0x000fe40000410000 */
[--C-:B---3--:R-:W-:Y:S01]  /*c830*/  FFMA.FTZ R3, R160, c[0x0][0x2d0], -R110.reuse ;  /* 0x0000b400a0037a23 */ /* 0x108fe2000001086e */
[----:B----4-:R-:W-:Y:S01]  /*c840*/  F2FP.BF16.PACK_AB R116, R243, R242 ;  /* 0x000000f2f374723e */ /* 0x010fe200000010ff */
[C---:B------:R-:W-:Y:S02]  /*c850*/  FMUL.FTZ R74, R0.reuse, R74 ;  /* 0x0000004a004a7220 */ /* 0x040fe40000410000 */
[----:B------:R3:W-:Y:S01]  /*c860*/  MUFU.EX2 R244, R3 ;  /* 0x0000000300f47308 */ /* 0x0007e20000000800 */
[C---:B------:R-:W-:Y:S02]  /*c870*/  FMUL.FTZ R75, R0.reuse, R75 ;  /* 0x0000004b004b7220 */ /* 0x040fe40000410000 */
[C---:B------:R-:W-:Y:S02]  /*c880*/  FMUL.FTZ R78, R0.reuse, R78 ;  /* 0x0000004e004e7220 */ /* 0x040fe40000410000 */
[----:B------:R-:W-:Y:S02]  /*c890*/  FMUL.FTZ R79, R0, R79 ;  /* 0x0000004f004f7220 */ /* 0x000fe40000410000 */
[----:B-1----:R-:W-:Y:S02]  /*c8a0*/  FFMA.FTZ R100, R182, c[0x0][0x2d0], -R161 ;  /* 0x0000b400b6647a23 */ /* 0x002fe400000108a1 */
[C---:B------:R-:W-:Y:S02]  /*c8b0*/  FMUL.FTZ R90, R0.reuse, R90 ;  /* 0x0000005a005a7220 */ /* 0x040fe40000410000 */
[----:B------:R1:W-:Y:S01]  /*c8c0*/  MUFU.EX2 R206, R100 ;  /* 0x0000006400ce7308 */ /* 0x0003e20000000800 */
[C---:B------:R-:W-:Y:S02]  /*c8d0*/  FMUL.FTZ R91, R0.reuse, R91 ;  /* 0x0000005b005b7220 */ /* 0x040fe40000410000 */
[C---:B------:R-:W-:Y:S02]  /*c8e0*/  FMUL.FTZ R94, R0.reuse, R94 ;  /* 0x0000005e005e7220 */ /* 0x040fe40000410000 */
[----:B------:R-:W-:Y:S02]  /*c8f0*/  FMUL.FTZ R95, R0, R95 ;  /* 0x0000005f005f7220 */ /* 0x000fe40000410000 */
[--C-:B---3--:R-:W-:Y:S04]  /*c900*/  FFMA.FTZ R3, R111, c[0x0][0x2d0], -R110.reuse ;  /* 0x0000b4006f037a23 */ /* 0x108fe8000001086e */
[----:B------:R3:W4:Y:S01]  /*c910*/  MUFU.EX2 R245, R3 ;  /* 0x0000000300f57308 */ /* 0x0007220000000800 */
[--C-:B-1----:R-:W-:Y:S09]  /*c920*/  FFMA.FTZ R100, R184, c[0x0][0x2d0], -R110.reuse ;  /* 0x0000b400b8647a23 */ /* 0x102ff2000001086e */
[----:B------:R1:W-:Y:S01]  /*c930*/  MUFU.EX2 R205, R100 ;  /* 0x0000006400cd7308 */ /* 0x0003e20000000800 */
[----:B---3--:R-:W-:Y:S01]  /*c940*/  FMUL.FTZ R3, R2, c[0x0][0x2d0] ;  /* 0x0000b40002037a20 */ /* 0x008fe20000410000 */
[----:B----4-:R-:W-:Y:S03]  /*c950*/  F2FP.BF16.PACK_AB R118, R245, R244 ;  /* 0x000000f4f576723e */ /* 0x010fe600000010ff */
[--C-:B------:R-:W-:Y:S02]  /*c960*/  FFMA.FTZ R4, R168, c[0x0][0x2d0], -R3.reuse ;  /* 0x0000b400a8047a23 */ /* 0x100fe40000010803 */
[--C-:B------:R-:W-:Y:S03]  /*c970*/  FFMA.FTZ R107, R107, c[0x0][0x2d0], -R3.reuse ;  /* 0x0000b4006b6b7a23 */ /* 0x100fe60000010803 */
[----:B------:R3:W-:Y:S01]  /*c980*/  MUFU.EX2 R238, R4 ;  /* 0x0000000400ee7308 */ /* 0x0007e20000000800 */
[--C-:B-1----:R-:W-:Y:S09]  /*c990*/  FFMA.FTZ R100, R183, c[0x0][0x2d0], -R110.reuse ;  /* 0x0000b400b7647a23 */ /* 0x102ff2000001086e */
[----:B------:R1:W-:Y:S10]  /*c9a0*/  MUFU.EX2 R204, R100 ;  /* 0x0000006400cc7308 */ /* 0x0003f40000000800 */
[----:B------:R-:W-:Y:S01]  /*c9b0*/  MUFU.EX2 R107, R107 ;  /* 0x0000006b006b7308 */ /* 0x000fe20000000800 */
[--C-:B---3--:R-:W-:Y:S09]  /*c9c0*/  FFMA.FTZ R4, R174, c[0x0][0x2d0], -R3.reuse ;  /* 0x0000b400ae047a23 */ /* 0x108ff20000010803 */
[----:B------:R3:W4:Y:S01]  /*c9d0*/  MUFU.EX2 R239, R4 ;  /* 0x0000000400ef7308 */ /* 0x0007220000000800 */
[--C-:B-1----:R-:W-:Y:S09]  /*c9e0*/  FFMA.FTZ R100, R185, c[0x0][0x2d0], -R3.reuse ;  /* 0x0000b400b9647a23 */ /* 0x102ff20000010803 */
[----:B------:R1:W-:Y:S01]  /*c9f0*/  MUFU.EX2 R203, R100 ;  /* 0x0000006400cb7308 */ /* 0x0003e20000000800 */
[--C-:B---3--:R-:W-:Y:S01]  /*ca00*/  FFMA.FTZ R4, R171, c[0x0][0x2d0], -R3.reuse ;  /* 0x0000b400ab047a23 */ /* 0x108fe20000010803 */
[----:B----4-:R-:W-:Y:S08]  /*ca10*/  F2FP.BF16.PACK_AB R117, R239, R238 ;  /* 0x000000eeef75723e */ /* 0x010ff000000010ff */
[----:B------:R3:W-:Y:S01]  /*ca20*/  MUFU.EX2 R240, R4 ;  /* 0x0000000400f07308 */ /* 0x0007e20000000800 */
[--C-:B-1----:R-:W-:Y:S09]  /*ca30*/  FFMA.FTZ R100, R186, c[0x0][0x2d0], -R3.reuse ;  /* 0x0000b400ba647a23 */ /* 0x102ff20000010803 */
[----:B------:R1:W-:Y:S01]  /*ca40*/  MUFU.EX2 R195, R100 ;  /* 0x0000006400c37308 */ /* 0x0003e20000000800 */
[--C-:B---3--:R-:W-:Y:S02]  /*ca50*/  FFMA.FTZ R4, R170, c[0x0][0x2d0], -R3.reuse ;  /* 0x0000b400aa047a23 */ /* 0x108fe40000010803 */
[----:B------:R-:W-:Y:S07]  /*ca60*/  LDSM.16.MT88.4 R168, [R209+0x3880] ;  /* 0x00388000d1a8783b */ /* 0x000fee0000004200 */
[----:B------:R3:W4:Y:S01]  /*ca70*/  MUFU.EX2 R241, R4 ;  /* 0x0000000400f17308 */ /* 0x0007220000000800 */
[--C-:B-1----:R-:W-:Y:S09]  /*ca80*/  FFMA.FTZ R100, R187, c[0x0][0x2d0], -R110.reuse ;  /* 0x0000b400bb647a23 */ /* 0x102ff2000001086e */
[----:B------:R1:W-:Y:S01]  /*ca90*/  MUFU.EX2 R194, R100 ;  /* 0x0000006400c27308 */ /* 0x0003e20000000800 */
[----:B---3--:R-:W-:Y:S01]  /*caa0*/  FMUL.FTZ R4, R103, R112 ;  /* 0x0000007067047220 */ /* 0x008fe20000410000 */
[----:B------:R-:W-:Y:S02]  /*cab0*/  F2FP.BF16.PACK_AB R112, R162, R252 ;  /* 0x000000fca270723e */ /* 0x000fe400000010ff */
[----:B----4-:R-:W-:Y:S05]  /*cac0*/  F2FP.BF16.PACK_AB R119, R241, R240 ;  /* 0x000000f0f177723e */ /* 0x010fea00000010ff */
[-C--:B------:R-:W-:Y:S05]  /*cad0*/  HMMA.16816.F32.BF16 R4, R112, R20.reuse, R4 ;  /* 0x000000147004723c */ /* 0x080fea0000041804 */
[--C-:B-1----:R-:W-:Y:S03]  /*cae0*/  FFMA.FTZ R100, R188, c[0x0][0x2d0], -R110.reuse ;  /* 0x0000b400bc647a23 */ /* 0x102fe6000001086e */
[C---:B------:R-:W-:Y:S01]  /*caf0*/  HMMA.16816.F32.BF16 R8, R116.reuse, R20, R8 ;  /* 0x000000147408723c */ /* 0x040fe20000041808 */
[----:B------:R1:W3:Y:S06]  /*cb00*/  MUFU.EX2 R188, R100 ;  /* 0x0000006400bc7308 */ /* 0x0002ec0000000800 */
[C---:B------:R-:W-:Y:S01]  /*cb10*/  FMUL.FTZ R20, R103.reuse, R128 ;  /* 0x0000008067147220 */ /* 0x040fe20000410000 */
[-C--:B------:R-:W-:Y:S04]  /*cb20*/  HMMA.16816.F32.BF16 R12, R116, R22.reuse, R12 ;  /* 0x00000016740c723c */ /* 0x080fe8000004180c */
[----:B------:R-:W-:Y:S04]  /*cb30*/  FMUL.FTZ R21, R103, R129 ;  /* 0x0000008167157220 */ /* 0x000fe80000410000 */
[C---:B------:R-:W-:Y:S07]  /*cb40*/  HMMA.16816.F32.BF16 R16, R112.reuse, R22, R16 ;  /* 0x000000167010723c */ /* 0x040fee0000041810 */
[C---:B------:R-:W-:Y:S02]  /*cb50*/  FMUL.FTZ R22, R102.reuse, R130 ;  /* 0x0000008266167220 */ /* 0x040fe40000410000 */
[----:B-1----:R-:W-:Y:S03]  /*cb60*/  FFMA.FTZ R100, R189, c[0x0][0x2d0], -R3 ;  /* 0x0000b400bd647a23 */ /* 0x002fe60000010803 */
[----:B------:R-:W-:Y:S01]  /*cb70*/  FMUL.FTZ R23, R102, R131 ;  /* 0x0000008366177220 */ /* 0x000fe20000410000 */
[----:B------:R1:W-:Y:S01]  /*cb80*/  MUFU.EX2 R187, R100 ;  /* 0x0000006400bb7308 */ /* 0x0003e20000000800 */
[----:B------:R-:W-:Y:S01]  /*cb90*/  LDSM.16.MT88.4 R128, [R210+0x1c80] ;  /* 0x001c8000d280783b */ /* 0x000fe20000004200 */
[----:B------:R-:W-:Y:S04]  /*cba0*/  MOV R189, R162 ;  /* 0x000000a200bd7202 */ /* 0x000fe80000000f00 */
[-C--:B------:R-:W-:Y:S08]  /*cbb0*/  HMMA.16816.F32.BF16 R20, R112, R36.reuse, R20 ;  /* 0x000000247014723c */ /* 0x080ff00000041814 */
[C---:B------:R-:W-:Y:S07]  /*cbc0*/  HMMA.16816.F32.BF16 R24, R116.reuse, R36, R24 ;  /* 0x000000247418723c */ /* 0x040fee0000041818 */
[----:B------:R-:W-:Y:S01]  /*cbd0*/  FFMA.FTZ R36, R175, c[0x0][0x2d0], -R109 ;  /* 0x0000b400af247a23 */ /* 0x000fe2000001086d */
[-C--:B------:R-:W-:Y:S03]  /*cbe0*/  HMMA.16816.F32.BF16 R28, R116, R38.reuse, R28 ;  /* 0x00000026741c723c */ /* 0x080fe6000004181c */
[----:B------:R4:W2:Y:S01]  /*cbf0*/  MUFU.EX2 R237, R36 ;  /* 0x0000002400ed7308 */ /* 0x0008a20000000800 */
[----:B-1----:R-:W-:Y:S02]  /*cc00*/  FFMA.FTZ R100, R190, c[0x0][0x2d0], -R3 ;  /* 0x0000b400be647a23 */ /* 0x002fe40000010803 */
[----:B------:R-:W5:Y:S01]  /*cc10*/  LDL.LU R190, [R1+0x10] ;  /* 0x0000100001be7983 */ /* 0x000f620000300800 */
[C---:B------:R-:W-:Y:S01]  /*cc20*/  FMUL.FTZ R37, R103.reuse, R145 ;  /* 0x0000009167257220 */ /* 0x040fe20000410000 */
[C---:B------:R-:W-:Y:S05]  /*cc30*/  HMMA.16816.F32.BF16 R32, R112.reuse, R38, R32 ;  /* 0x000000267020723c */ /* 0x040fea0000041820 */
[----:B------:R1:W1:Y:S02]  /*cc40*/  MUFU.EX2 R186, R100 ;  /* 0x0000006400ba7308 */ /* 0x0002640000000800 */
[C---:B------:R-:W-:Y:S02]  /*cc50*/  FMUL.FTZ R38, R102.reuse, R146 ;  /* 0x0000009266267220 */ /* 0x040fe40000410000 */
[----:B------:R-:W-:Y:S03]  /*cc60*/  FMUL.FTZ R39, R102, R147 ;  /* 0x0000009366277220 */ /* 0x000fe60000410000 */
[----:B----4-:R-:W-:Y:S07]  /*cc70*/  FMUL.FTZ R36, R103, R144 ;  /* 0x0000009067247220 */ /* 0x010fee0000410000 */
[-C--:B--2---:R-:W-:Y:S03]  /*cc80*/  HMMA.16816.F32.BF16 R36, R112, R120.reuse, R36 ;  /* 0x000000787024723c */ /* 0x084fe60000041824 */
[--C-:B-1----:R-:W-:Y:S02]  /*cc90*/  FFMA.FTZ R100, R191, c[0x0][0x2d0], -R109.reuse ;  /* 0x0000b400bf647a23 */ /* 0x102fe4000001086d */
[----:B------:R-:W2:Y:S02]  /*cca0*/  LDL.LU R191, [R1+0xc] ;  /* 0x00000c0001bf7983 */ /* 0x000ea40000300800 */
[----:B------:R1:W-:Y:S01]  /*ccb0*/  MUFU.EX2 R185, R100 ;  /* 0x0000006400b97308 */ /* 0x0003e20000000800 */
[C---:B------:R-:W-:Y:S08]  /*ccc0*/  HMMA.16816.F32.BF16 R40, R116.reuse, R120, R40 ;  /* 0x000000787428723c */ /* 0x040ff00000041828 */
[-C--:B------:R-:W-:Y:S08]  /*ccd0*/  HMMA.16816.F32.BF16 R44, R116, R122.reuse, R44 ;  /* 0x0000007a742c723c */ /* 0x080ff0000004182c */
[C---:B------:R-:W-:Y:S01]  /*cce0*/  HMMA.16816.F32.BF16 R48, R112.reuse, R122, R48 ;  /* 0x0000007a7030723c */ /* 0x040fe20000041830 */
[----:B------:R-:W4:Y:S03]  /*ccf0*/  LDSM.16.MT88.4 R120, [R209+0x3080] ;  /* 0x00308000d178783b */ /* 0x000f260000004200 */
[----:B-1----:R-:W-:Y:S04]  /*cd00*/  FFMA.FTZ R100, R196, c[0x0][0x2d0], -R109 ;  /* 0x0000b400c4647a23 */ /* 0x002fe8000001086d */
[-C--:B------:R-:W-:Y:S01]  /*cd10*/  HMMA.16816.F32.BF16 R52, R112, R124.reuse, R52 ;  /* 0x0000007c7034723c */ /* 0x080fe20000041834 */
[----:B------:R-:W2:Y:S01]  /*cd20*/  LDL.LU R196, [R1+0x4] ;  /* 0x0000040001c47983 */ /* 0x000ea20000300800 */
[----:B------:R1:W-:Y:S06]  /*cd30*/  MUFU.EX2 R184, R100 ;  /* 0x0000006400b87308 */ /* 0x0003ec0000000800 */
[C---:B------:R-:W-:Y:S08]  /*cd40*/  HMMA.16816.F32.BF16 R56, R116.reuse, R124, R56 ;  /* 0x0000007c7438723c */ /* 0x040ff00000041838 */
[-C--:B------:R-:W-:Y:S08]  /*cd50*/  HMMA.16816.F32.BF16 R60, R116, R126.reuse, R60 ;  /* 0x0000007e743c723c */ /* 0x080ff0000004183c */
[C---:B------:R-:W-:Y:S01]  /*cd60*/  HMMA.16816.F32.BF16 R64, R112.reuse, R126, R64 ;  /* 0x0000007e7040723c */ /* 0x040fe20000041840 */
[----:B------:R-:W3:Y:S03]  /*cd70*/  LDSM.16.MT88.4 R124, [R210+0x3080] ;  /* 0x00308000d27c783b */ /* 0x000ee60000004200 */
[--C-:B-1----:R-:W-:Y:S04]  /*cd80*/  FFMA.FTZ R100, R197, c[0x0][0x2d0], -R161.reuse ;  /* 0x0000b400c5647a23 */ /* 0x102fe800000108a1 */
[----:B------:R1:W-:Y:S01]  /*cd90*/  MUFU.EX2 R183, R100 ;  /* 0x0000006400b77308 */ /* 0x0003e20000000800 */
[-C--:B----4-:R-:W-:Y:S01]  /*cda0*/  HMMA.16816.F32.BF16 R68, R112, R120.reuse, R68 ;  /* 0x000000787044723c */ /* 0x090fe20000041844 */
[----:B------:R-:W4:Y:S07]  /*cdb0*/  LDL.LU R197, [R1+0x8] ;  /* 0x0000080001c57983 */ /* 0x000f2e0000300800 */
[C---:B------:R-:W-:Y:S08]  /*cdc0*/  HMMA.16816.F32.BF16 R72, R116.reuse, R120, R72 ;  /* 0x000000787448723c */ /* 0x040ff00000041848 */
[-C--:B------:R-:W-:Y:S04]  /*cdd0*/  HMMA.16816.F32.BF16 R76, R116, R122.reuse, R76 ;  /* 0x0000007a744c723c */ /* 0x080fe8000004184c */
[----:B-1----:R-:W-:Y:S04]  /*cde0*/  FFMA.FTZ R100, R198, c[0x0][0x2d0], -R161 ;  /* 0x0000b400c6647a23 */ /* 0x002fe800000108a1 */
[C---:B------:R-:W-:Y:S01]  /*cdf0*/  HMMA.16816.F32.BF16 R80, R112.reuse, R122, R80 ;  /* 0x0000007a7050723c */ /* 0x040fe20000041850 */
[----:B------:R-:W1:Y:S01]  /*ce00*/  LDSM.16.MT88.4 R120, [R209+0x1c80] ;  /* 0x001c8000d178783b */ /* 0x000e620000004200 */
[----:B------:R1:W1:Y:S06]  /*ce10*/  MUFU.EX2 R182, R100 ;  /* 0x0000006400b67308 */ /* 0x00026c0000000800 */
[-C--:B---3--:R-:W-:Y:S08]  /*ce20*/  HMMA.16816.F32.BF16 R84, R112, R124.reuse, R84 ;  /* 0x0000007c7054723c */ /* 0x088ff00000041854 */
[C---:B------:R-:W-:Y:S08]  /*ce30*/  HMMA.16816.F32.BF16 R88, R116.reuse, R124, R88 ;  /* 0x0000007c7458723c */ /* 0x040ff00000041858 */
[-C--:B------:R-:W-:Y:S04]  /*ce40*/  HMMA.16816.F32.BF16 R92, R116, R126.reuse, R92 ;  /* 0x0000007e745c723c */ /* 0x080fe8000004185c */
[--C-:B-1----:R-:W-:Y:S02]  /*ce50*/  FFMA.FTZ R100, R164, c[0x0][0x2d0], -R109.reuse ;  /* 0x0000b400a4647a23 */ /* 0x102fe4000001086d */
[----:B------:R-:W-:Y:S01]  /*ce60*/  FFMA.FTZ R109, R165, c[0x0][0x2d0], -R109 ;  /* 0x0000b400a56d7a23 */ /* 0x000fe2000001086d */
[----:B------:R-:W-:Y:S01]  /*ce70*/  F2FP.BF16.PACK_AB R116, R204, R205 ;  /* 0x000000cdcc74723e */ /* 0x000fe200000010ff */
[----:B------:R-:W-:Y:S01]  /*ce80*/  HMMA.16816.F32.BF16 R96, R112, R126, R96 ;  /* 0x0000007e7060723c */ /* 0x000fe20000041860 */
[----:B------:R1:W-:Y:S01]  /*ce90*/  MUFU.EX2 R181, R100 ;  /* 0x0000006400b57308 */ /* 0x0003e20000000800 */
[----:B------:R-:W3:Y:S02]  /*cea0*/  LDSM.16.MT88.4 R124, [R209+0x2880] ;  /* 0x00288000d17c783b */ /* 0x000ee40000004200 */
[----:B------:R-:W-:Y:S02]  /*ceb0*/  F2FP.BF16.PACK_AB R117, R195, R203 ;  /* 0x000000cbc375723e */ /* 0x000fe400000010ff */
[----:B------:R-:W-:Y:S02]  /*cec0*/  F2FP.BF16.PACK_AB R118, R188, R194 ;  /* 0x000000c2bc76723e */ /* 0x000fe400000010ff */
[----:B------:R-:W-:Y:S03]  /*ced0*/  F2FP.BF16.PACK_AB R112, R236, R237 ;  /* 0x000000edec70723e */ /* 0x000fe600000010ff */
[----:B------:R3:W-:Y:S01]  /*cee0*/  MUFU.EX2 R180, R109 ;  /* 0x0000006d00b47308 */ /* 0x0007e20000000800 */
[----:B------:R-:W-:Y:S02]  /*cef0*/  F2FP.BF16.PACK_AB R113, R234, R235 ;  /* 0x000000ebea71723e */ /* 0x000fe400000010ff */
[----:B------:R-:W-:Y:S02]  /*cf00*/  F2FP.BF16.PACK_AB R114, R232, R233 ;  /* 0x000000e9e872723e */ /* 0x000fe400000010ff */
[----:B------:R-:W-:Y:S02]  /*cf10*/  F2FP.BF16.PACK_AB R115, R206, R207 ;  /* 0x000000cfce73723e */ /* 0x000fe400000010ff */
[----:B------:R-:W-:Y:S05]  /*cf20*/  F2FP.BF16.PACK_AB R119, R186, R187 ;  /* 0x000000bbba77723e */ /* 0x000fea00000010ff */
[-C--:B------:R-:W-:Y:S03]  /*cf30*/  HMMA.16816.F32.BF16 R4, R112, R120.reuse, R4 ;  /* 0x000000787004723c */ /* 0x080fe60000041804 */
[--C-:B-1----:R-:W-:Y:S04]  /*cf40*/  FFMA.FTZ R100, R166, c[0x0][0x2d0], -R161.reuse ;  /* 0x0000b400a6647a23 */ /* 0x102fe800000108a1 */
[----:B------:R1:W-:Y:S01]  /*cf50*/  MUFU.EX2 R179, R100 ;  /* 0x0000006400b37308 */ /* 0x0003e20000000800 */
[C---:B------:R-:W-:Y:S04]  /*cf60*/  HMMA.16816.F32.BF16 R8, R116.reuse, R120, R8 ;  /* 0x000000787408723c */ /* 0x040fe80000041808 */
[--C-:B---3--:R-:W-:Y:S04]  /*cf70*/  FFMA.FTZ R109, R199, c[0x0][0x2d0], -R110.reuse ;  /* 0x0000b400c76d7a23 */ /* 0x108fe8000001086e */
[-C--:B------:R-:W-:Y:S01]  /*cf80*/  HMMA.16816.F32.BF16 R12, R116, R122.reuse, R12 ;  /* 0x0000007a740c723c */ /* 0x080fe2000004180c */
[----:B------:R3:W-:Y:S07]  /*cf90*/  MUFU.EX2 R176, R109 ;  /* 0x0000006d00b07308 */ /* 0x0007ee0000000800 */
[C---:B------:R-:W-:Y:S01]  /*cfa0*/  HMMA.16816.F32.BF16 R16, R112.reuse, R122, R16 ;  /* 0x0000007a7010723c */ /* 0x040fe20000041810 */
[----:B------:R-:W3:Y:S03]  /*cfb0*/  LDSM.16.MT88.4 R120, [R210+0x2880] ;  /* 0x00288000d278783b */ /* 0x000ee60000004200 */
[----:B-1----:R-:W-:Y:S04]  /*cfc0*/  FFMA.FTZ R100, R167, c[0x0][0x2d0], -R161 ;  /* 0x0000b400a7647a23 */ /* 0x002fe800000108a1 */
[-C--:B------:R-:W-:Y:S01]  /*cfd0*/  HMMA.16816.F32.BF16 R20, R112, R128.reuse, R20 ;  /* 0x000000807014723c */ /* 0x080fe20000041814 */
[----:B------:R-:W-:Y:S01]  /*cfe0*/  LDSM.16.MT88.4 R164, [R210+0x2c80] ;  /* 0x002c8000d2a4783b */ /* 0x000fe20000004200 */
[----:B------:R1:W1:Y:S06]  /*cff0*/  MUFU.EX2 R178, R100 ;  /* 0x0000006400b27308 */ /* 0x00026c0000000800 */
[C---:B------:R-:W-:Y:S04]  /*d000*/  HMMA.16816.F32.BF16 R24, R116.reuse, R128, R24 ;  /* 0x000000807418723c */ /* 0x040fe80000041818 */
[----:B---3--:R-:W-:Y:S04]  /*d010*/  F2FP.BF16.PACK_AB R109, R182, R183 ;  /* 0x000000b7b66d723e */ /* 0x008fe800000010ff */
[-C--:B------:R-:W-:Y:S08]  /*d020*/  HMMA.16816.F32.BF16 R28, R116, R130.reuse, R28 ;  /* 0x00000082741c723c */ /* 0x080ff0000004181c */
[C---:B------:R-:W-:Y:S01]  /*d030*/  HMMA.16816.F32.BF16 R32, R112.reuse, R130, R32 ;  /* 0x000000827020723c */ /* 0x040fe20000041820 */
[----:B------:R-:W3:Y:S03]  /*d040*/  LDSM.16.MT88.4 R128, [R209+0x3480] ;  /* 0x00348000d180783b */ /* 0x000ee60000004200 */
[----:B-1----:R-:W-:Y:S01]  /*d050*/  FFMA.FTZ R100, R200, c[0x0][0x2d0], -R110 ;  /* 0x0000b400c8647a23 */ /* 0x002fe2000001086e */
[----:B------:R-:W-:Y:S03]  /*d060*/  F2FP.BF16.PACK_AB R111, R178, R179 ;  /* 0x000000b3b26f723e */ /* 0x000fe600000010ff */
[-C--:B------:R-:W-:Y:S01]  /*d070*/  HMMA.16816.F32.BF16 R36, R112, R124.reuse, R36 ;  /* 0x0000007c7024723c */ /* 0x080fe20000041824 */
[----:B------:R1:W1:Y:S07]  /*d080*/  MUFU.EX2 R177, R100 ;  /* 0x0000006400b17308 */ /* 0x00026e0000000800 */
[C---:B------:R-:W-:Y:S08]  /*d090*/  HMMA.16816.F32.BF16 R40, R116.reuse, R124, R40 ;  /* 0x0000007c7428723c */ /* 0x040ff00000041828 */
[-C--:B------:R-:W-:Y:S08]  /*d0a0*/  HMMA.16816.F32.BF16 R44, R116, R126.reuse, R44 ;  /* 0x0000007e742c723c */ /* 0x080ff0000004182c */
[C---:B------:R-:W-:Y:S01]  /*d0b0*/  HMMA.16816.F32.BF16 R48, R112.reuse, R126, R48 ;  /* 0x0000007e7030723c */ /* 0x040fe20000041830 */
[----:B------:R-:W5:Y:S03]  /*d0c0*/  LDSM.16.MT88.4 R124, [R210+0x3480] ;  /* 0x00348000d27c783b */ /* 0x000f660000004200 */
[--C-:B-1----:R-:W-:Y:S01]  /*d0d0*/  FFMA.FTZ R100, R201, c[0x0][0x2d0], -R3.reuse ;  /* 0x0000b400c9647a23 */ /* 0x102fe20000010803 */
[----:B------:R-:W-:Y:S03]  /*d0e0*/  F2FP.BF16.PACK_AB R160, R176, R177 ;  /* 0x000000b1b0a0723e */ /* 0x000fe600000010ff */
[-C--:B------:R-:W-:Y:S01]  /*d0f0*/  HMMA.16816.F32.BF16 R52, R112, R120.reuse, R52 ;  /* 0x000000787034723c */ /* 0x080fe20000041834 */
[----:B------:R1:W-:Y:S07]  /*d100*/  MUFU.EX2 R175, R100 ;  /* 0x0000006400af7308 */ /* 0x0003ee0000000800 */
[C---:B------:R-:W-:Y:S08]  /*d110*/  HMMA.16816.F32.BF16 R56, R116.reuse, R120, R56 ;  /* 0x000000787438723c */ /* 0x040ff00000041838 */
[-C--:B------:R-:W-:Y:S08]  /*d120*/  HMMA.16816.F32.BF16 R60, R116, R122.reuse, R60 ;  /* 0x0000007a743c723c */ /* 0x080ff0000004183c */
[C---:B------:R-:W-:Y:S04]  /*d130*/  HMMA.16816.F32.BF16 R64, R112.reuse, R122, R64 ;  /* 0x0000007a7040723c */ /* 0x040fe80000041840 */
[--C-:B-1----:R-:W-:Y:S02]  /*d140*/  FFMA.FTZ R100, R202, c[0x0][0x2d0], -R3.reuse ;  /* 0x0000b400ca647a23 */ /* 0x102fe40000010803 */
[----:B------:R-:W-:Y:S01]  /*d150*/  FFMA.FTZ R3, R108, c[0x0][0x2d0], -R3 ;  /* 0x0000b4006c037a23 */ /* 0x000fe20000010803 */
[----:B------:R-:W-:Y:S01]  /*d160*/  F2FP.BF16.PACK_AB R108, R184, R185 ;  /* 0x000000b9b86c723e */ /* 0x000fe200000010ff */
[-C--:B---3--:R-:W-:Y:S01]  /*d170*/  HMMA.16816.F32.BF16 R68, R112, R128.reuse, R68 ;  /* 0x000000807044723c */ /* 0x088fe20000041844 */
[----:B------:R1:W3:Y:S03]  /*d180*/  MUFU.EX2 R174, R100 ;  /* 0x0000006400ae7308 */ /* 0x0002e60000000800 */
[----:B-----5:R-:W-:Y:S04]  /*d190*/  FFMA.FTZ R0, R0, R190, R238 ;  /* 0x000000be00007223 */ /* 0x020fe800000100ee */
[C---:B------:R-:W-:Y:S04]  /*d1a0*/  HMMA.16816.F32.BF16 R72, R116.reuse, R128, R72 ;  /* 0x000000807448723c */ /* 0x040fe80000041848 */
[----:B------:R-:W-:Y:S04]  /*d1b0*/  FADD.FTZ R0, R239, R0 ;  /* 0x00000000ef007221 */ /* 0x000fe80000010000 */
[-C--:B------:R-:W-:Y:S04]  /*d1c0*/  HMMA.16816.F32.BF16 R76, R116, R130.reuse, R76 ;  /* 0x00000082744c723c */ /* 0x080fe8000004184c */
[----:B------:R-:W-:Y:S04]  /*d1d0*/  FADD.FTZ R0, R240, R0 ;  /* 0x00000000f0007221 */ /* 0x000fe80000010000 */
[C---:B------:R-:W-:Y:S04]  /*d1e0*/  HMMA.16816.F32.BF16 R80, R112.reuse, R130, R80 ;  /* 0x000000827050723c */ /* 0x040fe80000041850 */
[----:B-1----:R-:W-:Y:S01]  /*d1f0*/  FFMA.FTZ R100, R192, c[0x0][0x2d0], -R110 ;  /* 0x0000b400c0647a23 */ /* 0x002fe2000001086e */
[----:B---3--:R-:W-:Y:S01]  /*d200*/  F2FP.BF16.PACK_AB R161, R174, R175 ;  /* 0x000000afaea1723e */ /* 0x008fe200000010ff */
[----:B------:R-:W-:Y:S02]  /*d210*/  FADD.FTZ R0, R241, R0 ;  /* 0x00000000f1007221 */ /* 0x000fe40000010000 */
[-C--:B------:R-:W-:Y:S01]  /*d220*/  HMMA.16816.F32.BF16 R84, R112, R124.reuse, R84 ;  /* 0x0000007c7054723c */ /* 0x080fe20000041854 */
[----:B------:R1:W-:Y:S03]  /*d230*/  MUFU.EX2 R173, R100 ;  /* 0x0000006400ad7308 */ /* 0x0003e60000000800 */
[----:B--2---:R-:W-:Y:S04]  /*d240*/  FFMA.FTZ R101, R101, R191, R242 ;  /* 0x000000bf65657223 */ /* 0x004fe800000100f2 */
[C---:B------:R-:W-:Y:S08]  /*d250*/  HMMA.16816.F32.BF16 R88, R116.reuse, R124, R88 ;  /* 0x0000007c7458723c */ /* 0x040ff00000041858 */
[-C--:B------:R-:W-:Y:S08]  /*d260*/  HMMA.16816.F32.BF16 R92, R116, R126.reuse, R92 ;  /* 0x0000007e745c723c */ /* 0x080ff0000004185c */
[----:B------:R-:W-:Y:S04]  /*d270*/  HMMA.16816.F32.BF16 R96, R112, R126, R96 ;  /* 0x0000007e7060723c */ /* 0x000fe80000041860 */
[----:B-1----:R-:W-:Y:S01]  /*d280*/  FFMA.FTZ R100, R193, c[0x0][0x2d0], -R110 ;  /* 0x0000b400c1647a23 */ /* 0x002fe2000001086e */
[----:B------:R-:W-:Y:S01]  /*d290*/  F2FP.BF16.PACK_AB R110, R180, R181 ;  /* 0x000000b5b46e723e */ /* 0x000fe200000010ff */
[----:B------:R-:W-:Y:S02]  /*d2a0*/  FFMA.FTZ R102, R102, R196, R248 ;  /* 0x000000c466667223 */ /* 0x000fe400000100f8 */
[----:B------:R-:W1:Y:S04]  /*d2b0*/  MUFU.EX2 R172, R100 ;  /* 0x0000006400ac7308 */ /* 0x000e680000000800 */
[-C--:B------:R-:W-:Y:S01]  /*d2c0*/  HMMA.16816.F32.BF16 R112, R108, R132.reuse, R4 ;  /* 0x000000846c70723c */ /* 0x080fe20000041804 */
[----:B------:R-:W2:Y:S05]  /*d2d0*/  LDSM.16.MT88.4 R4, [R210+0x3880] ;  /* 0x00388000d204783b */ /* 0x000eaa0000004200 */
[----:B------:R-:W3:Y:S01]  /*d2e0*/  MUFU.EX2 R100, R3 ;  /* 0x0000000300647308 */ /* 0x000ee20000000800 */
[----:B-1----:R-:W-:Y:S01]  /*d2f0*/  F2FP.BF16.PACK_AB R162, R172, R173 ;  /* 0x000000adaca2723e */ /* 0x002fe200000010ff */
[----:B----4-:R-:W-:Y:S01]  /*d300*/  FFMA.FTZ R103, R103, R197, R252 ;  /* 0x000000c567677223 */ /* 0x010fe200000100fc */
[----:B---3--:R-:W-:Y:S03]  /*d310*/  F2FP.BF16.PACK_AB R163, R100, R107 ;  /* 0x0000006b64a3723e */ /* 0x008fe600000010ff */
[----:B------:R-:W-:Y:S04]  /*d320*/  FADD.FTZ R3, R203, R0 ;  /* 0x00000000cb037221 */ /* 0x000fe80000010000 */
[C---:B------:R-:W-:Y:S07]  /*d330*/  HMMA.16816.F32.BF16 R116, R160.reuse, R132, R8 ;  /* 0x00000084a074723c */ /* 0x040fee0000041808 */
[----:B------:R-:W-:Y:S01]  /*d340*/  FADD.FTZ R9, R189, R103 ;  /* 0x00000067bd097221 */ /* 0x000fe20000010000 */
[-C--:B------:R-:W-:Y:S01]  /*d350*/  HMMA.16816.F32.BF16 R120, R160, R134.reuse, R12 ;  /* 0x00000086a078723c */ /* 0x080fe2000004180c */
[----:B------:R-:W3:Y:S03]  /*d360*/  LDL R12, [R1+0x20] ;  /* 0x00002000010c7983 */ /* 0x000ee60000100800 */
[----:B------:R-:W-:Y:S02]  /*d370*/  FADD.FTZ R9, R250, R9 ;  /* 0x00000009fa097221 */ /* 0x000fe40000010000 */
[----:B------:R-:W-:Y:S02]  /*d380*/  FADD.FTZ R10, R249, R102 ;  /* 0x00000066f90a7221 */ /* 0x000fe40000010000 */
[C---:B------:R-:W-:Y:S04]  /*d390*/  HMMA.16816.F32.BF16 R124, R108.reuse, R134, R16 ;  /* 0x000000866c7c723c */ /* 0x040fe80000041810 */
[----:B------:R-:W-:Y:S02]  /*d3a0*/  FADD.FTZ R9, R251, R9 ;  /* 0x00000009fb097221 */ /* 0x000fe40000010000 */
[----:B------:R-:W-:Y:S02]  /*d3b0*/  FADD.FTZ R10, R247, R10 ;  /* 0x0000000af70a7221 */ /* 0x000fe40000010000 */
[-C--:B------:R-:W-:Y:S04]  /*d3c0*/  HMMA.16816.F32.BF16 R128, R108, R140.reuse, R20 ;  /* 0x0000008c6c80723c */ /* 0x080fe80000041814 */
        /* <DEDUP_REMOVED lines=12> */
[----:B------:R-:W-:Y:S04]  /*d490*/  FADD.FTZ R8, R245, R8 ;  /* 0x00000008f5087221 */ /* 0x000fe80000010000 */
[C---:B------:R-:W-:Y:S04]  /*d4a0*/  HMMA.16816.F32.BF16 R148, R160.reuse, R156, R40 ;  /* 0x0000009ca094723c */ /* 0x040fe80000041828 */
[----:B------:R-:W-:Y:S04]  /*d4b0*/  FADD.FTZ R8, R205, R8 ;  /* 0x00000008cd087221 */ /* 0x000fe80000010000 */
        /* <DEDUP_REMOVED lines=11> */
[----:B------:R-:W-:Y:S04]  /*d570*/  FADD.FTZ R8, R175, R8 ;  /* 0x00000008af087221 */ /* 0x000fe80000010000 */
[C---:B------:R-:W-:Y:S08]  /*d580*/  HMMA.16816.F32.BF16 R64, R108.reuse, R166, R64 ;  /* 0x000000a66c40723c */ /* 0x040ff00000041840 */
[-C--:B------:R-:W-:Y:S08]  /*d590*/  HMMA.16816.F32.BF16 R68, R108, R168.reuse, R68 ;  /* 0x000000a86c44723c */ /* 0x080ff00000041844 */
[C---:B------:R-:W-:Y:S08]  /*d5a0*/  HMMA.16816.F32.BF16 R72, R160.reuse, R168, R72 ;  /* 0x000000a8a048723c */ /* 0x040ff00000041848 */
[-C--:B------:R-:W-:Y:S08]  /*d5b0*/  HMMA.16816.F32.BF16 R76, R160, R170.reuse, R76 ;  /* 0x000000aaa04c723c */ /* 0x080ff0000004184c */
[C---:B------:R-:W-:Y:S08]  /*d5c0*/  HMMA.16816.F32.BF16 R80, R108.reuse, R170, R80 ;  /* 0x000000aa6c50723c */ /* 0x040ff00000041850 */
[-C--:B--2---:R-:W-:Y:S08]  /*d5d0*/  HMMA.16816.F32.BF16 R84, R108, R4.reuse, R84 ;  /* 0x000000046c54723c */ /* 0x084ff00000041854 */
[C---:B------:R-:W-:Y:S07]  /*d5e0*/  HMMA.16816.F32.BF16 R88, R160.reuse, R4, R88 ;  /* 0x00000004a058723c */ /* 0x040fee0000041858 */
[----:B------:R-:W-:Y:S01]  /*d5f0*/  FADD.FTZ R4, R207, R11 ;  /* 0x0000000bcf047221 */ /* 0x000fe20000010000 */
[-C--:B------:R-:W-:Y:S04]  /*d600*/  HMMA.16816.F32.BF16 R92, R160, R6.reuse, R92 ;  /* 0x00000006a05c723c */ /* 0x080fe8000004185c */
[----:B------:R-:W-:Y:S02]  /*d610*/  FADD.FTZ R9, R206, R4 ;  /* 0x00000004ce097221 */ /* 0x000fe40000010000 */
[----:B------:R-:W-:Y:S02]  /*d620*/  FADD.FTZ R5, R188, R3 ;  /* 0x00000003bc057221 */ /* 0x000fe40000010000 */
[----:B------:R-:W-:Y:S01]  /*d630*/  FADD.FTZ R4, R185, R10 ;  /* 0x0000000ab9047221 */ /* 0x000fe20000010000 */
[----:B------:R-:W-:Y:S04]  /*d640*/  HMMA.16816.F32.BF16 R96, R108, R6, R96 ;  /* 0x000000066c60723c */ /* 0x000fe80000041860 */
        /* <DEDUP_REMOVED lines=12> */
[----:B------:R-:W-:Y:S01]  /*d710*/  FADD.FTZ R4, R172, R3 ;  /* 0x00000003ac047221 */ /* 0x000fe20000010000 */
[----:B------:R1:W-:Y:S01]  /*d720*/  STL [R1+0x4], R5 ;  /* 0x0000040501007387 */ /* 0x0003e20000100800 */
[----:B------:R-:W-:Y:S03]  /*d730*/  FADD.FTZ R0, R107, R0 ;  /* 0x000000006b007221 */ /* 0x000fe60000010000 */
[----:B------:R1:W-:Y:S01]  /*d740*/  STL [R1+0xc], R4 ;  /* 0x00000c0401007387 */ /* 0x0003e20000100800 */
[----:B------:R-:W-:Y:S01]  /*d750*/  FADD.FTZ R3, R100, R0 ;  /* 0x0000000064037221 */ /* 0x000fe20000010000 */
[C---:B------:R-:W-:Y:S02]  /*d760*/  IADD3 R0, R224.reuse, -0x1, RZ ;  /* 0xffffffffe0007810 */ /* 0x040fe40007ffe0ff */
[----:B------:R-:W-:Y:S02]  /*d770*/  MOV R100, R2 ;  /* 0x0000000200647202 */ /* 0x000fe40000000f00 */
[----:B------:R1:W-:Y:S01]  /*d780*/  STL [R1+0x10], R3 ;  /* 0x0000100301007387 */ /* 0x0003e20000100800 */
[----:B---3--:R-:W-:Y:S02]  /*d790*/  ISETP.GT.AND P0, PT, R224, R12, PT ;  /* 0x0000000ce000720c */ /* 0x008fe40003f04270 */
[----:B------:R-:W-:Y:S11]  /*d7a0*/  MOV R224, R0 ;  /* 0x0000000000e07202 */ /* 0x000ff60000000f00 */
[----:B-1----:R-:W-:-:S05]  /*d7b0*/  @P0 BRA `(.L_x_221) ;  /* 0xffffcec000000947 */ /* 0x002fca000383ffff */
.L_x_216:
[----:B------:R-:W2:Y:S02]  /*d7c0*/  LDL R0, [R1+0x14] ;  /* 0x0000140001007983 */ /* 0x000ea40000100800 */
[----:B--2---:R-:W-:-:S13]  /*d7d0*/  ISETP.GE.AND P0, PT, R224, R0, PT ;  /* 0x00000000e000720c */ /* 0x004fda0003f06270 */
[----:B------:R-:W-:Y:S05]  /*d7e0*/  @!P0 BRA `(.L_x_222) ;  /* 0x000046f000008947 */ /* 0x000fea0003800000 */
[----:B------:R-:W2:Y:S01]  /*d7f0*/  S2R R0, SR_TID.X ;  /* 0x0000000000007919 */ /* 0x000ea20000002100 */
[----:B------:R-:W-:Y:S02]  /*d800*/  IMAD.SHL.U32 R248, R227, 0x2, RZ ;  /* 0x00000002e3f87824 */ /* 0x000fe400078e00ff */
[----:B------:R-:W-:Y:S02]  /*d810*/  IMAD.MOV.U32 R103, RZ, RZ, R105 ;  /* 0x000000ffff677224 */ /* 0x000fe400078e0069 */
[----:B------:R-:W-:Y:S02]  /*d820*/  IMAD.MOV.U32 R101, RZ, RZ, R106 ;  /* 0x000000ffff657224 */ /* 0x000fe400078e006a */
[----:B------:R-:W-:Y:S02]  /*d830*/  IMAD.MOV.U32 R108, RZ, RZ, R100 ;  /* 0x000000ffff6c7224 */ /* 0x000fe400078e0064 */
[----:B------:R-:W-:Y:S01]  /*d840*/  IMAD.MOV.U32 R107, RZ, RZ, R104 ;  /* 0x000000ffff6b7224 */ /* 0x000fe200078e0068 */
[----:B--2---:R-:W-:-:S04]  /*d850*/  SHF.R.S32.HI R2, RZ, 0x1f, R0 ;  /* 0x0000001fff027819 */ /* 0x004fc80000011400 */
[----:B------:R-:W-:Y:S02]  /*d860*/  LEA.HI R2, R2, R0, RZ, 0x2 ;  /* 0x0000000002027211 */ /* 0x000fe400078f10ff */
[----:B------:R-:W-:Y:S02]  /*d870*/  SHF.R.S32.HI R0, RZ, 0x1f, R227 ;  /* 0x0000001fff007819 */ /* 0x000fe400000114e3 */
[----:B------:R-:W-:Y:S02]  /*d880*/  SHF.R.S32.HI R2, RZ, 0x2, R2 ;  /* 0x00000002ff027819 */ /* 0x000fe40000011402 */
[----:B------:R-:W-:Y:S02]  /*d890*/  SHF.L.U64.HI R228, R227, 0x1, R0 ;  /* 0x00000001e3e47819 */ /* 0x000fe40000010200 */
[----:B------:R-:W-:Y:S02]  /*d8a0*/  IADD3 R226, -R2, 0x30, RZ ;  /* 0x0000003002e27810 */ /* 0x000fe40007ffe1ff */
.L_x_243:
[----:B------:R-:W2:Y:S01]  /*d8b0*/  LDL R13, [R1+0x2c] ;  /* 0x00002c00010d7983 */ /* 0x000ea20000100800 */
[----:B------:R-:W-:Y:S04]  /*d8c0*/  DEPBAR.LE SB0, 0x0 ;  /* 0x000080000000791a */ /* 0x000fe80000000000 */
[----:B------:R-:W3:Y:S01]  /*d8d0*/  LDL R12, [R1+0x28] ;  /* 0x00002800010c7983 */ /* 0x000ee20000100800 */
[----:B------:R-:W-:Y:S01]  /*d8e0*/  SHF.R.S32.HI R0, RZ, 0x1f, R225 ;  /* 0x0000001fff007819 */ /* 0x000fe200000114e1 */
[----:B-1----:R-:W-:Y:S01]  /*d8f0*/  IMAD.WIDE.U32 R2, R225, c[0x0][0x208], RZ ;  /* 0x00008200e1027a25 */ /* 0x002fe200078e00ff */
[----:B------:R-:W-:Y:S01]  /*d900*/  SHF.R.S32.HI R4, RZ, 0x1f, R222 ;  /* 0x0000001fff047819 */ /* 0x000fe200000114de */
[----:B------:R-:W-:Y:S01]  /*d910*/  BAR.SYNC.DEFER_BLOCKING 0x0 ;  /* 0x0000000000007b1d */ /* 0x000fe20000010000 */
[C---:B------:R-:W-:Y:S01]  /*d920*/  ISETP.GE.AND P1, PT, R227.reuse, c[0x0][0x1d4], PT ;  /* 0x00007500e3007a0c */ /* 0x040fe20003f26270 */
[----:B------:R-:W-:Y:S01]  /*d930*/  IMAD R0, R0, c[0x0][0x208], RZ ;  /* 0x0000820000007a24 */ /* 0x000fe200078e02ff */
[C---:B------:R-:W-:Y:S01]  /*d940*/  IADD3 R7, R227.reuse, 0x20, RZ ;  /* 0x00000020e3077810 */ /* 0x040fe20007ffe0ff */
[----:B------:R-:W-:Y:S01]  /*d950*/  IMAD R4, R4, c[0x0][0x218], RZ ;  /* 0x0000860004047a24 */ /* 0x000fe200078e02ff */
[----:B------:R-:W-:Y:S01]  /*d960*/  IADD3 R6, R227, 0x20, RZ ;  /* 0x00000020e3067810 */ /* 0x000fe20007ffe0ff */
[----:B------:R-:W-:Y:S01]  /*d970*/  IMAD R0, R225, c[0x0][0x20c], R0 ;  /* 0x00008300e1007a24 */ /* 0x000fe200078e0200 */
[----:B------:R-:W-:Y:S01]  /*d980*/  IADD3 R11, R227, 0x40, RZ ;  /* 0x00000040e30b7810 */ /* 0x000fe20007ffe0ff */
[----:B------:R-:W-:Y:S01]  /*d990*/  IMAD R4, R222, c[0x0][0x21c], R4 ;  /* 0x00008700de047a24 */ /* 0x000fe200078e0204 */
[----:B------:R-:W-:Y:S01]  /*d9a0*/  SHF.R.S32.HI R6, RZ, 0x1f, R6 ;  /* 0x0000001fff067819 */ /* 0x000fe20000011406 */
[----:B------:R-:W-:Y:S01]  /*d9b0*/  IMAD.IADD R3, R3, 0x1, R0 ;  /* 0x0000000103037824 */ /* 0x000fe200078e0200 */
[----:B------:R-:W-:Y:S02]  /*d9c0*/  IADD3 R5, R227, 0x40, RZ ;  /* 0x00000040e3057810 */ /* 0x000fe40007ffe0ff */
[----:B------:R-:W-:Y:S01]  /*d9d0*/  LEA.HI R6, R6, R7, RZ, 0x3 ;  /* 0x0000000706067211 */ /* 0x000fe200078f18ff */
[----:B------:R-:W-:Y:S01]  /*d9e0*/  IMAD.WIDE.U32 R2, R222, c[0x0][0x218], R2 ;  /* 0x00008600de027a25 */ /* 0x000fe200078e0002 */
[----:B------:R-:W-:Y:S02]  /*d9f0*/  SHF.R.S32.HI R5, RZ, 0x1f, R5 ;  /* 0x0000001fff057819 */ /* 0x000fe40000011405 */
[----:B------:R-:W-:Y:S02]  /*da00*/  LOP3.LUT R6, R6, 0xfffffff8, RZ, 0xc0, !PT ;  /* 0xfffffff806067812 */ /* 0x000fe400078ec0ff */
[----:B------:R-:W-:Y:S02]  /*da10*/  IADD3 R0, P0, R2, UR18, RZ ;  /* 0x0000001202007c10 */ /* 0x000fe4000ff1e0ff */
[----:B------:R-:W-:Y:S01]  /*da20*/  LEA.HI R5, R5, R11, RZ, 0x3 ;  /* 0x0000000b05057211 */ /* 0x000fe200078f18ff */
[----:B------:R-:W-:Y:S01]  /*da30*/  IMAD.SHL.U32 R100, R6, 0x2, RZ ;  /* 0x0000000206647824 */ /* 0x000fe200078e00ff */
[----:B------:R-:W1:Y:S01]  /*da40*/  S2R R11, SR_TID.X ;  /* 0x00000000000b7919 */ /* 0x000e620000002100 */
[----:B------:R-:W-:Y:S01]  /*da50*/  IADD3.X R3, R3, UR5, R4, P0, !PT ;  /* 0x0000000503037c10 */ /* 0x000fe200087fe404 */
[----:B------:R-:W-:Y:S01]  /*da60*/  BSSY B0, `(.L_x_223) ;  /* 0x0000039000007945 */ /* 0x000fe20003800000 */
[C---:B------:R-:W-:Y:S01]  /*da70*/  LEA R10, P0, R0.reuse, c[0x0][0x1f8], 0x1 ;  /* 0x00007e00000a7a11 */ /* 0x040fe200078008ff */
[----:B------:R-:W-:Y:S01]  /*da80*/  LDSM.16.M88.4 R48, [R211+0x6080] ;  /* 0x00608000d330783b */ /* 0x000fe20000000200 */
[----:B------:R-:W-:Y:S02]  /*da90*/  LOP3.LUT R5, R5, 0xfffffff8, RZ, 0xc0, !PT ;  /* 0xfffffff805057812 */ /* 0x000fe400078ec0ff */
[----:B------:R-:W-:Y:S01]  /*daa0*/  LEA.HI.X R3, R0, c[0x0][0x1fc], R3, 0x1, P0 ;  /* 0x00007f0000037a11 */ /* 0x000fe200000f0c03 */
[----:B------:R-:W-:Y:S02]  /*dab0*/  LDSM.16.M88.4 R44, [R211+0x7080] ;  /* 0x00708000d32c783b */ /* 0x000fe40000000200 */
[----:B------:R-:W-:Y:S02]  /*dac0*/  IMAD.SHL.U32 R102, R5, 0x2, RZ ;  /* 0x0000000205667824 */ /* 0x000fe400078e00ff */
[----:B------:R-:W4:Y:S04]  /*dad0*/  SHFL.IDX PT, R0, R10, RZ, 0x1c1f ;  /* 0x001c1fff0a007589 */ /* 0x000f2800000e0000 */
[----:B------:R-:W-:Y:S04]  /*dae0*/  LDSM.16.M88.4 R16, [R208+0x3c80] ;  /* 0x003c8000d010783b */ /* 0x000fe80000000200 */
[----:B------:R-:W5:Y:S04]  /*daf0*/  SHFL.IDX PT, R2, R3, RZ, 0x1c1f ;  /* 0x001c1fff03027589 */ /* 0x000f6800000e0000 */
[----:B------:R1:W2:Y:S04]  /*db00*/  LDSM.16.M88.4 R32, [R208+0x4080] ;  /* 0x00408000d020783b */ /* 0x0002a80000000200 */
[----:B------:R1:W2:Y:S04]  /*db10*/  LDSM.16.M88.4 R160, [R208+0x4480] ;  /* 0x00448000d0a0783b */ /* 0x0002a80000000200 */
[----:B------:R1:W2:Y:S04]  /*db20*/  LDSM.16.M88.4 R164, [R212+0x6080] ;  /* 0x00608000d4a4783b */ /* 0x0002a80000000200 */
[----:B------:R2:W2:Y:S04]  /*db30*/  LDSM.16.M88.4 R172, [R212+0x7080] ;  /* 0x00708000d4ac783b */ /* 0x0004a80000000200 */
[----:B------:R2:W2:Y:S04]  /*db40*/  LDSM.16.M88.4 R168, [R213] ;  /* 0x00000000d5a8783b */ /* 0x0004a80000000200 */
[----:B------:R2:W2:Y:S01]  /*db50*/  LDSM.16.M88.4 R176, [R221] ;  /* 0x00000000ddb0783b */ /* 0x0004a20000000200 */
[----:B----4-:R-:W-:Y:S03]  /*db60*/  IADD3 R8, P0, R0, R248, RZ ;  /* 0x000000f800087210 */ /* 0x010fe60007f1e0ff */
[----:B------:R4:W2:Y:S02]  /*db70*/  LDSM.16.M88.4 R180, [R220] ;  /* 0x00000000dcb4783b */ /* 0x0008a40000000200 */
[----:B-----5:R-:W-:Y:S05]  /*db80*/  IMAD.X R9, R2, 0x1, R228, P0 ;  /* 0x0000000102097824 */ /* 0x020fea00000e06e4 */
[----:B------:R-:W-:Y:S01]  /*db90*/  @!PT LDS RZ, [RZ] ;  /* 0x00000000fffff984 */ /* 0x000fe20000000800 */
[----:B------:R-:W-:Y:S01]  /*dba0*/  @!PT LDS RZ, [RZ] ;  /* 0x00000000fffff984 */ /* 0x000fe20000000800 */
[----:B------:R-:W-:Y:S01]  /*dbb0*/  @!PT LDS RZ, [RZ] ;  /* 0x00000000fffff984 */ /* 0x000fe20000000800 */
[----:B------:R4:W-:Y:S01]  /*dbc0*/  LDGSTS.E.BYPASS.LTC128B.128 [R223+0x1880], [R8.64], !P1 ;  /* 0x0188000008df7fae */ /* 0x0009e2000c901d48 */
[----:B-1----:R-:W-:Y:S02]  /*dbd0*/  ISETP.GT.AND P1, PT, R11, 0x3f, PT ;  /* 0x0000003f0b00780c */ /* 0x002fe40003f24270 */
[----:B--2---:R-:W-:Y:S02]  /*dbe0*/  SHF.L.U64.HI R104, R6, 0x1, R13 ;  /* 0x0000000106687819 */ /* 0x004fe4000001020d */
[----:B------:R-:W-:Y:S02]  /*dbf0*/  IADD3 R13, R227, 0x20, RZ ;  /* 0x00000020e30d7810 */ /* 0x000fe40007ffe0ff */
[----:B------:R-:W-:Y:S02]  /*dc00*/  IADD3 R6, P0, R0, R100, RZ ;  /* 0x0000006400067210 */ /* 0x000fe40007f1e0ff */
[----:B---3--:R-:W-:Y:S02]  /*dc10*/  SHF.L.U64.HI R105, R5, 0x1, R12 ;  /* 0x0000000105697819 */ /* 0x008fe4000001020c */
[----:B------:R-:W-:Y:S01]  /*dc20*/  ISETP.GE.AND P3, PT, R13, c[0x0][0x1d4], PT ;  /* 0x000075000d007a0c */ /* 0x000fe20003f66270 */
[----:B------:R-:W-:Y:S01]  /*dc30*/  IMAD.X R7, R2, 0x1, R104, P0 ;  /* 0x0000000102077824 */ /* 0x000fe200000e0668 */
[----:B------:R-:W-:Y:S02]  /*dc40*/  IADD3 R12, R227, 0x40, RZ ;  /* 0x00000040e30c7810 */ /* 0x000fe40007ffe0ff */
[----:B------:R-:W-:Y:S02]  /*dc50*/  IADD3 R4, P0, R0, R102, RZ ;  /* 0x0000006600047210 */ /* 0x000fe40007f1e0ff */
[----:B------:R-:W-:Y:S03]  /*dc60*/  ISETP.GE.AND P2, PT, R12, c[0x0][0x1d4], PT ;  /* 0x000075000c007a0c */ /* 0x000fe60003f46270 */
[----:B------:R-:W-:Y:S04]  /*dc70*/  IMAD.X R5, R2, 0x1, R105, P0 ;  /* 0x0000000102057824 */ /* 0x000fe800000e0669 */
[----:B------:R4:W-:Y:S06]  /*dc80*/  LDGSTS.E.BYPASS.LTC128B.128 [R223+0x2480], [R6.64], !P3 ;  /* 0x0248000006df7fae */ /* 0x0009ec000d901d48 */
[----:B------:R4:W-:Y:S01]  /*dc90*/  LDGSTS.E.BYPASS.LTC128B.128 [R223+0x3080], [R4.64], !P2 ;  /* 0x0308000004df7fae */ /* 0x0009e2000d101d48 */
[----:B------:R-:W-:-:S05]  /*dca0*/  @P1 BRA `(.L_x_224) ;  /* 0x0000014000001947 */ /* 0x000fca0003800000 */
[----:B------:R-:W-:-:S05]  /*dcb0*/  BRA.DIV ~URZ, `(.L_x_225) ;  /* 0x00006e827f007947 */ /* 0x000fca000b800000 */
[----:B----4-:R1:W2:Y:S04]  /*dcc0*/  SHFL.IDX PT, R4, R3, 0x1, 0x1c1f ;  /* 0x003c1f0003047f89 */ /* 0x0102a800000e0000 */
[----:B------:R1:W3:Y:S02]  /*dcd0*/  SHFL.IDX PT, R0, R10, 0x1, 0x1c1f ;  /* 0x003c1f000a007f89 */ /* 0x0002e400000e0000 */
.L_x_262:
[C---:B-1----:R-:W-:Y:S02]  /*dce0*/  IADD3 R10, R227.reuse, 0x20, RZ ;  /* 0x00000020e30a7810 */ /* 0x042fe40007ffe0ff */
[C---:B------:R-:W-:Y:S02]  /*dcf0*/  ISETP.GE.AND P3, PT, R227.reuse, c[0x0][0x1d4], PT ;  /* 0x00007500e3007a0c */ /* 0x040fe40003f66270 */
[----:B---3--:R-:W-:Y:S02]  /*dd00*/  IADD3 R8, P0, R0, R248, RZ ;  /* 0x000000f800087210 */ /* 0x008fe40007f1e0ff */
[----:B------:R-:W-:Y:S02]  /*dd10*/  ISETP.GE.AND P2, PT, R10, c[0x0][0x1d4], PT ;  /* 0x000075000a007a0c */ /* 0x000fe40003f46270 */
[----:B------:R-:W-:Y:S01]  /*dd20*/  IADD3 R5, R227, 0x40, RZ ;  /* 0x00000040e3057810 */ /* 0x000fe20007ffe0ff */
[----:B--2---:R-:W-:Y:S01]  /*dd30*/  IMAD.X R9, R4, 0x1, R228, P0 ;  /* 0x0000000104097824 */ /* 0x004fe200000e06e4 */
[----:B------:R-:W-:Y:S02]  /*dd40*/  IADD3 R6, P0, R0, R100, RZ ;  /* 0x0000006400067210 */ /* 0x000fe40007f1e0ff */
[----:B------:R-:W-:Y:S03]  /*dd50*/  ISETP.GE.AND P1, PT, R5, c[0x0][0x1d4], PT ;  /* 0x0000750005007a0c */ /* 0x000fe60003f26270 */
        /* <DEDUP_REMOVED lines=9> */
.L_x_224:
[----:B------:R-:W-:Y:S05]  /*ddf0*/  BSYNC B0 ;  /* 0x0000000000007941 */ /* 0x000fea0003800000 */
.L_x_223:
[----:B------:R-:W0:Y:S01]  /*de00*/  LDGDEPBAR ;  /* 0x00000000000079af */ /* 0x000e220000000000 */
[----:B------:R-:W-:Y:S01]  /*de10*/  WARPSYNC 0xffffffff ;  /* 0xffffffff00007948 */ /* 0x000fe20003800000 */
[-C--:B-1--4-:R-:W-:Y:S06]  /*de20*/  HMMA.16816.F32.BF16 R4, R48, R16.reuse, RZ ;  /* 0x000000103004723c */ /* 0x092fec00000418ff */
        /* <DEDUP_REMOVED lines=116> */
[----:B------:R1:W1:Y:S02]  /*e570*/  MUFU.TANH R162, R19 ;  /* 0x0000001300a27308 */ /* 0x0002640000002400 */
        /* <DEDUP_REMOVED lines=10> */
[----:B------:R5:W2:Y:S01]  /*e620*/  MUFU.TANH R109, R20 ;  /* 0x00000014006d7308 */ /* 0x000aa20000002400 */
[----:B------:R-:W-:Y:S01]  /*e630*/  FMUL.FTZ R29, R29, c[0x0][0x320] ;  /* 0x0000c8001d1d7a20 */ /* 0x000fe20000410000 */
[C---:B------:R-:W-:Y:S04]  /*e640*/  HMMA.16816.F32.BF16 R40, R164.reuse, R8, R40 ;  /* 0x00000008a428723c */ /* 0x040fe80000041828 */
[----:B------:R-:W-:Y:S02]  /*e650*/  FMUL.FTZ R30, R30, c[0x0][0x320] ;  /* 0x0000c8001e1e7a20 */ /* 0x000fe40000410000 */
[----:B------:R-:W-:Y:S02]  /*e660*/  FMUL.FTZ R31, R31, c[0x0][0x320] ;  /* 0x0000c8001f1f7a20 */ /* 0x000fe40000410000 */
[----:B------:R2:W2:Y:S01]  /*e670*/  MUFU.TANH R106, R21 ;  /* 0x00000015006a7308 */ /* 0x0004a20000002400 */
[-C--:B------:R-:W-:Y:S03]  /*e680*/  HMMA.16816.F32.BF16 R44, R164, R10.reuse, R44 ;  /* 0x0000000aa42c723c */ /* 0x080fe6000004182c */
[----:B------:R-:W-:Y:S02]  /*e690*/  FMUL.FTZ R32, R32, c[0x0][0x320] ;  /* 0x0000c80020207a20 */ /* 0x000fe40000410000 */
[----:B------:R-:W-:Y:S02]  /*e6a0*/  FMUL.FTZ R34, R34, c[0x0][0x320] ;  /* 0x0000c80022227a20 */ /* 0x000fe40000410000 */
[----:B------:R-:W-:Y:S01]  /*e6b0*/  FMUL.FTZ R35, R35, c[0x0][0x320] ;  /* 0x0000c80023237a20 */ /* 0x000fe20000410000 */
[----:B------:R-:W-:Y:S01]  /*e6c0*/  HMMA.16816.F32.BF16 R48, R192, R10, R48 ;  /* 0x0000000ac030723c */ /* 0x000fe20000041830 */
[----:B------:R3:W3:Y:S03]  /*e6d0*/  MUFU.TANH R172, R26 ;  /* 0x0000001a00ac7308 */ /* 0x0006e60000002400 */
[----:B-1----:R-:W-:Y:S02]  /*e6e0*/  FMUL.FTZ R19, R37, c[0x0][0x320] ;  /* 0x0000c80025137a20 */ /* 0x002fe40000410000 */
[----:B-----5:R-:W-:Y:S02]  /*e6f0*/  FMUL.FTZ R20, R36, c[0x0][0x320] ;  /* 0x0000c80024147a20 */ /* 0x020fe40000410000 */
[----:B------:R-:W-:Y:S03]  /*e700*/  FMUL.FTZ R38, R38, c[0x0][0x320] ;  /* 0x0000c80026267a20 */ /* 0x000fe60000410000 */
[----:B------:R1:W1:Y:S01]  /*e710*/  MUFU.TANH R185, R14 ;  /* 0x0000000e00b97308 */ /* 0x0002620000002400 */
[----:B------:R-:W-:Y:S02]  /*e720*/  FMUL.FTZ R39, R39, c[0x0][0x320] ;  /* 0x0000c80027277a20 */ /* 0x000fe40000410000 */
[----:B------:R-:W-:Y:S02]  /*e730*/  FMUL.FTZ R42, R42, c[0x0][0x320] ;  /* 0x0000c8002a2a7a20 */ /* 0x000fe40000410000 */
[----:B--2---:R-:W-:Y:S02]  /*e740*/  FMUL.FTZ R21, R33, c[0x0][0x320] ;  /* 0x0000c80021157a20 */ /* 0x004fe40000410000 */
[----:B------:R-:W-:Y:S02]  /*e750*/  FMUL.FTZ R43, R43, c[0x0][0x320] ;  /* 0x0000c8002b2b7a20 */ /* 0x000fe40000410000 */
[----:B------:R-:W-:Y:S01]  /*e760*/  FMUL.FTZ R44, R44, c[0x0][0x320] ;  /* 0x0000c8002c2c7a20 */ /* 0x000fe20000410000 */
[----:B------:R2:W1:Y:S01]  /*e770*/  MUFU.TANH R183, R15 ;  /* 0x0000000f00b77308 */ /* 0x0004620000002400 */
[----:B------:R-:W-:Y:S02]  /*e780*/  FMUL.FTZ R45, R45, c[0x0][0x320] ;  /* 0x0000c8002d2d7a20 */ /* 0x000fe40000410000 */
[----:B------:R-:W-:Y:S02]  /*e790*/  FMUL.FTZ R47, R47, c[0x0][0x320] ;  /* 0x0000c8002f2f7a20 */ /* 0x000fe40000410000 */
[----:B------:R-:W-:Y:S02]  /*e7a0*/  FMUL.FTZ R16, R48, c[0x0][0x320] ;  /* 0x0000c80030107a20 */ /* 0x000fe40000410000 */
[----:B------:R-:W-:Y:S02]  /*e7b0*/  FMUL.FTZ R17, R49, c[0x0][0x320] ;  /* 0x0000c80031117a20 */ /* 0x000fe40000410000 */
[----:B---3--:R-:W-:Y:S01]  /*e7c0*/  FMUL.FTZ R26, R50, c[0x0][0x320] ;  /* 0x0000c800321a7a20 */ /* 0x008fe20000410000 */
[----:B------:R2:W3:Y:S01]  /*e7d0*/  MUFU.TANH R174, R27 ;  /* 0x0000001b00ae7308 */ /* 0x0004e20000002400 */
        /* <DEDUP_REMOVED lines=39> */
[C---:B------:R-:W-:Y:S01]  /*ea50*/  ISETP.GE.AND P5, PT, R227.reuse, c[0x0][0x1d4], PT ;  /* 0x00007500e3007a0c */ /* 0x040fe20003fa6270 */
[----:B------:R-:W-:Y:S01]  /*ea60*/  IMAD.MOV.U32 R3, RZ, RZ, c[0x0][0x2b8] ;  /* 0x0000ae00ff037624 */ /* 0x000fe200078e00ff */
[----:B------:R-:W-:Y:S01]  /*ea70*/  IADD3 R229, R227, 0x40, RZ ;  /* 0x00000040e3e57810 */ /* 0x000fe20007ffe0ff */
[----:B------:R-:W3:Y:S01]  /*ea80*/  LDL R0, [R1+0x18] ;  /* 0x0000180001007983 */ /* 0x000ee20000100800 */
[----:B------:R-:W-:Y:S01]  /*ea90*/  ISETP.GE.AND P4, PT, R230, c[0x0][0x1d4], PT ;  /* 0x00007500e6007a0c */ /* 0x000fe20003f86270 */
[----:B------:R-:W-:Y:S01]  /*eaa0*/  IMAD.MOV.U32 R222, RZ, RZ, RZ ;  /* 0x000000ffffde7224 */ /* 0x000fe200078e00ff */
[----:B------:R-:W-:Y:S02]  /*eab0*/  ISETP.NE.AND P2, PT, R3, 0x1, PT ;  /* 0x000000010300780c */ /* 0x000fe40003f45270 */
[----:B------:R-:W-:Y:S02]  /*eac0*/  ISETP.GE.AND P3, PT, R229, c[0x0][0x1d4], PT ;  /* 0x00007500e5007a0c */ /* 0x000fe40003f66270 */
[----:B---3--:R-:W-:Y:S01]  /*ead0*/  ISETP.GT.AND P1, PT, R0, 0x2f, PT ;  /* 0x0000002f0000780c */ /* 0x008fe20003f24270 */
[----:B--2---:R-:W-:Y:S05]  /*eae0*/  IMAD R2, R224, 0x30, R2 ;  /* 0x00000030e0027824 */ /* 0x004fea00078e0202 */
        /* <DEDUP_REMOVED lines=12> */
[----:B------:R-:W2:Y:S01]  /*ebb0*/  @!P1 LDG.E R222, [R4.64] ;  /* 0x0000000804de9981 */ /* 0x000ea2000c1e1900 */
[----:B------:R-:W-:Y:S03]  /*ebc0*/  ISETP.GE.AND P1, PT, R226, 0x1, PT ;  /* 0x00000001e200780c */ /* 0x000fe60003f26270 */
[----:B------:R-:W-:Y:S04]  /*ebd0*/  IMAD R0, R0, c[0x0][0x1e0], RZ ;  /* 0x0000780000007a24 */ /* 0x000fe800078e02ff */
[----:B------:R-:W-:Y:S04]  /*ebe0*/  IMAD R0, R225, c[0x0][0x1e4], R0 ;  /* 0x00007900e1007a24 */ /* 0x000fe800078e0200 */
        /* <DEDUP_REMOVED lines=11> */
[----:B-12---:R-:W-:Y:S05]  /*eca0*/  @P1 IADD3 R14, P0, R0, R248, RZ ;  /* 0x000000f8000e1210 */ /* 0x006fea0007f1e0ff */
[----:B---3--:R-:W-:Y:S01]  /*ecb0*/  @P1 IMAD.X R15, R2, 0x1, R228, P0 ;  /* 0x00000001020f1824 */ /* 0x008fe200000e06e4 */
[----:B------:R-:W-:Y:S04]  /*ecc0*/  @P1 IADD3 R12, P0, R0, R100, RZ ;  /* 0x00000064000c1210 */ /* 0x000fe80007f1e0ff */
[----:B------:R-:W-:Y:S01]  /*ecd0*/  @!PT LDS RZ, [RZ] ;  /* 0x00000000fffff984 */ /* 0x000fe20000000800 */
[----:B------:R1:W-:Y:S01]  /*ece0*/  @P1 LDGSTS.E.BYPASS.LTC128B.128 [R223+0x3c80], [R14.64], !P5 ;  /* 0x03c800000edf1fae */ /* 0x0003e2000e901d48 */
[--C-:B------:R-:W-:Y:S01]  /*ecf0*/  @P1 IMAD.X R13, R2, 0x1, R104.reuse, P0 ;  /* 0x00000001020d1824 */ /* 0x100fe200000e0668 */
[----:B------:R-:W-:Y:S02]  /*ed00*/  @P1 IADD3 R10, P0, R0, R102, RZ ;  /* 0x00000066000a1210 */ /* 0x000fe40007f1e0ff */
[----:B------:R-:W2:Y:S03]  /*ed10*/  SHFL.IDX PT, R0, R4, 0x1, 0x1c1f ;  /* 0x003c1f0004007f89 */ /* 0x000ea600000e0000 */
[--C-:B------:R-:W-:Y:S01]  /*ed20*/  @P1 IMAD.X R11, R2, 0x1, R105.reuse, P0 ;  /* 0x00000001020b1824 */ /* 0x100fe200000e0669 */
[----:B------:R1:W-:Y:S01]  /*ed30*/  @P1 LDGSTS.E.BYPASS.LTC128B.128 [R223+0x4880], [R12.64], !P4 ;  /* 0x048800000cdf1fae */ /* 0x0003e2000e101d48 */
[----:B------:R-:W-:Y:S03]  /*ed40*/  ISETP.GE.AND P0, PT, R226, 0x21, PT ;  /* 0x00000021e200780c */ /* 0x000fe60003f06270 */
[----:B------:R-:W3:Y:S04]  /*ed50*/  SHFL.IDX PT, R2, R3, 0x1, 0x1c1f ;  /* 0x003c1f0003027f89 */ /* 0x000ee800000e0000 */
[----:B------:R1:W-:Y:S06]  /*ed60*/  @P1 LDGSTS.E.BYPASS.LTC128B.128 [R223+0x5480], [R10.64], !P3 ;  /* 0x054800000adf1fae */ /* 0x0003ec000d901d48 */
[----:B--2---:R-:W-:Y:S05]  /*ed70*/  @P0 IADD3 R8, P2, R0, R100, RZ ;  /* 0x0000006400080210 */ /* 0x004fea0007f5e0ff */
[----:B---3--:R-:W-:Y:S01]  /*ed80*/  @P0 IMAD.X R9, R2, 0x1, R104, P2 ;  /* 0x0000000102090824 */ /* 0x008fe200010e0668 */
[----:B------:R-:W-:Y:S05]  /*ed90*/  @P0 IADD3 R6, P2, R0, R102, RZ ;  /* 0x0000006600060210 */ /* 0x000fea0007f5e0ff */
[----:B------:R-:W-:Y:S01]  /*eda0*/  @P0 IMAD.X R7, R2, 0x1, R105, P2 ;  /* 0x0000000102070824 */ /* 0x000fe200010e0669 */
[----:B------:R-:W-:Y:S05]  /*edb0*/  @P0 IADD3 R4, P2, R0, R248, RZ ;  /* 0x000000f800040210 */ /* 0x000fea0007f5e0ff */
[----:B------:R-:W-:Y:S05]  /*edc0*/  @P0 IMAD.X R5, R2, 0x1, R228, P2 ;  /* 0x0000000102050824 */ /* 0x000fea00010e06e4 */
[----:B------:R1:W-:Y:S04]  /*edd0*/  @P0 LDGSTS.E.BYPASS.LTC128B.128 [R223+0x4480], [R4.64], !P5 ;  /* 0x0448000004df0fae */ /* 0x0003e8000e901d48 */
[----:B------:R1:W-:Y:S04]  /*ede0*/  @P0 LDGSTS.E.BYPASS.LTC128B.128 [R223+0x5080], [R8.64], !P4 ;  /* 0x0508000008df0fae */ /* 0x0003e8000e101d48 */
[----:B------:R1:W-:Y:S02]  /*edf0*/  @P0 LDGSTS.E.BYPASS.LTC128B.128 [R223+0x5c80], [R6.64], !P3 ;  /* 0x05c8000006df0fae */ /* 0x0003e4000d901d48 */
.L_x_226:
[----:B-1234-:R-:W-:Y:S01]  /*ee00*/  MOV R6, c[0x0][0x2ac] ;  /* 0x0000ab0000067a02 */ /* 0x01efe20000000f00 */
[----:B------:R-:W2:Y:S01]  /*ee10*/  LDL R2, [R1+0x1c] ;  /* 0x00001c0001027983 */ /* 0x000ea20000100800 */
[----:B------:R-:W-:Y:S02]  /*ee20*/  IMAD.MOV.U32 R0, RZ, RZ, c[0x0][0x2c4] ;  /* 0x0000b100ff007624 */ /* 0x000fe400078e00ff */
[----:B------:R-:W-:Y:S01]  /*ee30*/  IMAD.MOV.U32 R33, RZ, RZ, 0x1 ;  /* 0x00000001ff217424 */ /* 0x000fe200078e00ff */
[----:B------:R-:W3:Y:S01]  /*ee40*/  LDL R3, [R1] ;  /* 0x0000000001037983 */ /* 0x000ee20000100800 */
[----:B------:R-:W-:Y:S01]  /*ee50*/  IMAD R6, R6, c[0x0][0x1d0], RZ ;  /* 0x0000740006067a24 */ /* 0x000fe200078e02ff */
[----:B------:R-:W-:Y:S02]  /*ee60*/  ISETP.NE.AND P0, PT, R0, 0x1, PT ;  /* 0x000000010000780c */ /* 0x000fe40003f05270 */
[----:B------:R-:W0:Y:S11]  /*ee70*/  LDGDEPBAR ;  /* 0x00000000000079af */ /* 0x000e360000000000 */
[----:B--2---:R-:W-:Y:S04]  /*ee80*/  @P0 IMAD.HI.U32 R0, R2, c[0x0][0x2c8], RZ ;  /* 0x0000b20002000a27 */ /* 0x004fe800078e00ff */
[----:B------:R-:W-:Y:S01]  /*ee90*/  IMAD.MOV.U32 R5, RZ, RZ, R2 ;  /* 0x000000ffff057224 */ /* 0x000fe200078e0002 */
[----:B------:R-:W-:Y:S01]  /*eea0*/  @P0 SHF.R.U32.HI R5, RZ, c[0x0][0x2cc], R0 ;  /* 0x0000b300ff050a19 */ /* 0x000fe20000011600 */
[----:B------:R-:W-:Y:S01]  /*eeb0*/  IMAD R2, R224, -0x30, RZ ;  /* 0xffffffd0e0027824 */ /* 0x000fe200078e02ff */
[----:B------:R-:W-:Y:S03]  /*eec0*/  ISETP.LE.AND P0, PT, R33, c[0x0][0x32c], PT ;  /* 0x0000cb0021007a0c */ /* 0x000fe60003f03270 */
[----:B------:R-:W1:Y:S01]  /*eed0*/  SHFL.IDX PT, R4, R5, RZ, 0x1c1f ;  /* 0x001c1fff05047589 */ /* 0x000e6200000e0000 */
[C---:B---3--:R-:W-:Y:S02]  /*eee0*/  IADD3 R7, -R3.reuse, 0x1, R2 ;  /* 0x0000000103077810 */ /* 0x048fe40007ffe102 */
[----:B------:R-:W-:Y:S02]  /*eef0*/  IADD3 R8, -R3, R2, RZ ;  /* 0x0000000203087210 */ /* 0x000fe40007ffe1ff */
[----:B------:R-:W-:Y:S04]  /*ef00*/  IADD3 R7, R7, -c[0x0][0x168], R6 ;  /* 0x80005a0007077a10 */ /* 0x000fe80007ffe006 */
[C---:B------:R-:W-:Y:S02]  /*ef10*/  IADD3 R6, R7.reuse, c[0x0][0x328], RZ ;  /* 0x0000ca0007067a10 */ /* 0x040fe40007ffe0ff */
[----:B------:R-:W-:Y:S04]  /*ef20*/  IADD3 R7, R7, UR4, RZ ;  /* 0x0000000407077c10 */ /* 0x000fe8000fffe0ff */
[----:B-1----:R-:W-:Y:S01]  /*ef30*/  IADD3 R0, R7, R4, RZ ;  /* 0x0000000407007210 */ /* 0x002fe20007ffe0ff */
[----:B------:R-:W-:Y:S01]  /*ef40*/  IMAD.IADD R3, R6, 0x1, R4 ;  /* 0x0000000106037824 */ /* 0x000fe200078e0204 */
[----:B------:R-:W-:-:S05]  /*ef50*/  @!P0 BRA `(.L_x_227) ;  /* 0x0000019000008947 */ /* 0x000fca0003800000 */
[----:B------:R-:W-:Y:S01]  /*ef60*/  MOV R9, c[0x0][0x2ac] ;  /* 0x0000ab0000097a02 */ /* 0x000fe20000000f00 */
[----:B------:R-:W-:Y:S04]  /*ef70*/  BSSY B0, `(.L_x_228) ;  /* 0x0000013000007945 */ /* 0x000fe80003800000 */
[----:B------:R-:W-:Y:S05]  /*ef80*/  IMAD R4, R9, c[0x0][0x1d0], R4 ;  /* 0x0000740009047a24 */ /* 0x000fea00078e0204 */
        /* <DEDUP_REMOVED lines=12> */
.L_x_229:
[----:B------:R-:W-:Y:S04]  /*f050*/  MOV R9, 0x1 ;  /* 0x0000000100097802 */ /* 0x000fe80000000f00 */
[----:B------:R-:W-:Y:S11]  /*f060*/  ISETP.NE.AND P0, PT, R9, c[0x0][0x32c], PT ;  /* 0x0000cb0009007a0c */ /* 0x000ff60003f05270 */
[----:B------:R-:W-:Y:S02]  /*f070*/  @!UPT UIADD3 URZ, URZ, URZ, URZ ;  /* 0x0000003f3f3ff290 */ /* 0x000fe4000fffe03f */
[----:B------:R-:W-:Y:S05]  /*f080*/  @P0 IMAD.HI.U32 R9, R4, c[0x0][0x330], RZ ;  /* 0x0000cc0004090a27 */ /* 0x000fea00078e00ff */
[----:B------:R-:W-:Y:S02]  /*f090*/  @P0 SHF.R.U32.HI R4, RZ, c[0x0][0x334], R9 ;  /* 0x0000cd00ff040a19 */ /* 0x000fe40000011609 */
.L_x_230:
[----:B------:R-:W-:Y:S05]  /*f0a0*/  BSYNC B0 ;  /* 0x0000000000007941 */ /* 0x000fea0003800000 */
.L_x_228:
[----:B------:R-:W-:Y:S05]  /*f0b0*/  IMAD R4, R4, c[0x0][0x32c], R8 ;  /* 0x0000cb0004047a24 */ /* 0x000fea00078e0208 */
[----:B------:R-:W-:Y:S02]  /*f0c0*/  IADD3 R9, R4, c[0x0][0x32c], RZ ;  /* 0x0000cb0004097a10 */ /* 0x000fe40007ffe0ff */
[----:B------:R-:W-:Y:S02]  /*f0d0*/  IMNMX R0, R0, R4, !PT ;  /* 0x0000000400007217 */ /* 0x000fe40007800200 */
[----:B------:R-:W-:Y:S02]  /*f0e0*/  IMNMX R3, R3, R9, PT ;  /* 0x0000000903037217 */ /* 0x000fe40003800200 */
.L_x_227:
[C---:B------:R-:W-:Y:S02]  /*f0f0*/  ISETP.GE.AND P0, PT, R2.reuse, 0x2, PT ;  /* 0x000000020200780c */ /* 0x040fe40003f06270 */
[----:B------:R-:W-:Y:S02]  /*f100*/  ISETP.GE.AND P1, PT, R2, 0x9, PT ;  /* 0x000000090200780c */ /* 0x000fe40003f26270 */
[----:B------:R-:W-:Y:S02]  /*f110*/  P2R R13, PR, RZ, 0x1 ;  /* 0x00000001ff0d7803 */ /* 0x000fe40000000000 */
[----:B------:R-:W-:Y:S02]  /*f120*/  ISETP.GT.AND P0, PT, R0, 0x1, !P0 ;  /* 0x000000010000780c */ /* 0x000fe40004704270 */
[----:B------:R-:W-:Y:S02]  /*f130*/  P2R R12, PR, RZ, 0x2 ;  /* 0x00000002ff0c7803 */ /* 0x000fe40000000000 */
[C---:B------:R-:W-:Y:S02]  /*f140*/  ISETP.LT.OR P0, PT, R3.reuse, 0x2, P0 ;  /* 0x000000020300780c */ /* 0x040fe40000701670 */
[----:B------:R-:W-:Y:S02]  /*f150*/  ISETP.GE.AND P6, PT, R2, 0x19, PT ;  /* 0x000000190200780c */ /* 0x000fe40003fc6270 */
[----:B------:R-:W-:Y:S02]  /*f160*/  FSEL R23, R168, -INF , !P0 ;  /* 0xff800000a8177808 */ /* 0x000fe40004000000 */
[----:B------:R-:W-:Y:S02]  /*f170*/  ISETP.GT.AND P0, PT, R0, 0x8, !P1 ;  /* 0x000000080000780c */ /* 0x000fe40004f04270 */
[----:B------:R-:W-:Y:S02]  /*f180*/  ISETP.GE.AND P1, PT, R2, 0xa, PT ;  /* 0x0000000a0200780c */ /* 0x000fe40003f26270 */
[----:B------:R-:W-:Y:S02]  /*f190*/  ISETP.LT.OR P0, PT, R3, 0x9, P0 ;  /* 0x000000090300780c */ /* 0x000fe40000701670 */
        /* <DEDUP_REMOVED lines=9> */
[----:B------:R-:W-:Y:S02]  /*f230*/  ISETP.LT.OR P0, PT, R3, 0x11, P0 ;  /* 0x000000110300780c */ /* 0x000fe40000701670 */
        /* <DEDUP_REMOVED lines=25> */
[----:B------:R-:W-:Y:S04]  /*f3d0*/  ISETP.GT.AND P0, PT, R0, RZ, !P1 ;  /* 0x000000ff0000720c */ /* 0x000fe80004f04270 */
[C---:B------:R-:W-:Y:S04]  /*f3e0*/  ISETP.LT.OR P0, PT, R3.reuse, 0x1, P0 ;  /* 0x000000010300780c */ /* 0x040fe80000701670 */
[----:B------:R-:W-:Y:S02]  /*f3f0*/  FSEL R19, R170, -INF , !P0 ;  /* 0xff800000aa137808 */ /* 0x000fe40004000000 */
[----:B------:R-:W-:Y:S04]  /*f400*/  ISETP.GE.AND P0, PT, R2, 0x2a, PT ;  /* 0x0000002a0200780c */ /* 0x000fe80003f06270 */
[----:B------:R-:W-:Y:S02]  /*f410*/  P2R R4, PR, RZ, 0x1 ;  /* 0x00000001ff047803 */ /* 0x000fe40000000000 */
[----:B------:R-:W-:Y:S04]  /*f420*/  ISETP.GT.AND P0, PT, R0, 0x29, !P0 ;  /* 0x000000290000780c */ /* 0x000fe80004704270 */
[----:B------:R-:W-:Y:S02]  /*f430*/  ISETP.LT.OR P0, PT, R3, 0x2a, P0 ;  /* 0x0000002a0300780c */ /* 0x000fe40000701670 */
[----:B------:R-:W1:Y:S02]  /*f440*/  SHFL.IDX PT, R3, R5, 0x1, 0x1c1f ;  /* 0x003c1f0005037f89 */ /* 0x000e6400000e0000 */
[----:B------:R-:W-:Y:S02]  /*f450*/  FSEL R193, R17, -INF , !P0 ;  /* 0xff80000011c17808 */ /* 0x000fe40004000000 */
[----:B------:R-:W-:Y:S01]  /*f460*/  ISETP.LE.AND P0, PT, R33, c[0x0][0x32c], PT ;  /* 0x0000cb0021007a0c */ /* 0x000fe20003f03270 */
[--C-:B-1----:R-:W-:Y:S02]  /*f470*/  IMAD.IADD R2, R6, 0x1, R3.reuse ;  /* 0x0000000106027824 */ /* 0x102fe400078e0203 */
[----:B------:R-:W-:Y:S10]  /*f480*/  IMAD.IADD R0, R7, 0x1, R3 ;  /* 0x0000000107007824 */ /* 0x000ff400078e0203 */
        /* <DEDUP_REMOVED lines=16> */
.L_x_233:
[----:B------:R-:W-:Y:S04]  /*f590*/  MOV R14, 0x1 ;  /* 0x00000001000e7802 */ /* 0x000fe80000000f00 */
[----:B------:R-:W-:Y:S11]  /*f5a0*/  ISETP.NE.AND P0, PT, R14, c[0x0][0x32c], PT ;  /* 0x0000cb000e007a0c */ /* 0x000ff60003f05270 */
[----:B------:R-:W-:Y:S02]  /*f5b0*/  @!UPT UIADD3 URZ, URZ, URZ, URZ ;  /* 0x0000003f3f3ff290 */ /* 0x000fe4000fffe03f */
[----:B------:R-:W-:Y:S05]  /*f5c0*/  @P0 IMAD.HI.U32 R14, R3, c[0x0][0x330], RZ ;  /* 0x0000cc00030e0a27 */ /* 0x000fea00078e00ff */
[----:B------:R-:W-:Y:S02]  /*f5d0*/  @P0 SHF.R.U32.HI R3, RZ, c[0x0][0x334], R14 ;  /* 0x0000cd00ff030a19 */ /* 0x000fe4000001160e */
.L_x_234:
[----:B------:R-:W-:Y:S05]  /*f5e0*/  BSYNC B0 ;  /* 0x0000000000007941 */ /* 0x000fea0003800000 */
.L_x_232:
[----:B------:R-:W-:Y:S05]  /*f5f0*/  IMAD R3, R3, c[0x0][0x32c], R8 ;  /* 0x0000cb0003037a24 */ /* 0x000fea00078e0208 */
[----:B------:R-:W-:Y:S02]  /*f600*/  IADD3 R14, R3, c[0x0][0x32c], RZ ;  /* 0x0000cb00030e7a10 */ /* 0x000fe40007ffe0ff */
[----:B------:R-:W-:Y:S02]  /*f610*/  IMNMX R0, R0, R3, !PT ;  /* 0x0000000300007217 */ /* 0x000fe40007800200 */
[----:B------:R-:W-:Y:S02]  /*f620*/  IMNMX R2, R2, R14, PT ;  /* 0x0000000e02027217 */ /* 0x000fe40003800200 */
.L_x_231:
        /* <DEDUP_REMOVED lines=63> */
.L_x_237:
[----:B------:R-:W-:Y:S04]  /*fa20*/  MOV R14, 0x1 ;  /* 0x00000001000e7802 */ /* 0x000fe80000000f00 */
[----:B------:R-:W-:Y:S11]  /*fa30*/  ISETP.NE.AND P0, PT, R14, c[0x0][0x32c], PT ;  /* 0x0000cb000e007a0c */ /* 0x000ff60003f05270 */
[----:B------:R-:W-:Y:S02]  /*fa40*/  @!UPT UIADD3 URZ, URZ, URZ, URZ ;  /* 0x0000003f3f3ff290 */ /* 0x000fe4000fffe03f */
[----:B------:R-:W-:Y:S05]  /*fa50*/  @P0 IMAD.HI.U32 R14, R3, c[0x0][0x330], RZ ;  /* 0x0000cc00030e0a27 */ /* 0x000fea00078e00ff */
[----:B------:R-:W-:Y:S02]  /*fa60*/  @P0 SHF.R.U32.HI R3, RZ, c[0x0][0x334], R14 ;  /* 0x0000cd00ff030a19 */ /* 0x000fe4000001160e */
.L_x_238:
[----:B------:R-:W-:Y:S05]  /*fa70*/  BSYNC B0 ;  /* 0x0000000000007941 */ /* 0x000fea0003800000 */
.L_x_236:
[----:B------:R-:W-:Y:S05]  /*fa80*/  IMAD R3, R3, c[0x0][0x32c], R8 ;  /* 0x0000cb0003037a24 */ /* 0x000fea00078e0208 */
[----:B------:R-:W-:Y:S02]  /*fa90*/  IADD3 R14, R3, c[0x0][0x32c], RZ ;  /* 0x0000cb00030e7a10 */ /* 0x000fe40007ffe0ff */
[----:B------:R-:W-:Y:S02]  /*faa0*/  IMNMX R0, R0, R3, !PT ;  /* 0x0000000300007217 */ /* 0x000fe40007800200 */
[----:B------:R-:W-:Y:S02]  /*fab0*/  IMNMX R2, R2, R14, PT ;  /* 0x0000000e02027217 */ /* 0x000fe40003800200 */
.L_x_235:
        /* <DEDUP_REMOVED lines=63> */
.L_x_241:
[----:B------:R-:W-:Y:S04]  /*feb0*/  MOV R5, 0x1 ;  /* 0x0000000100057802 */ /* 0x000fe80000000f00 */
[----:B------:R-:W-:Y:S11]  /*fec0*/  ISETP.NE.AND P0, PT, R5, c[0x0][0x32c], PT ;  /* 0x0000cb0005007a0c */ /* 0x000ff60003f05270 */
[----:B------:R-:W-:Y:S02]  /*fed0*/  @!UPT UIADD3 URZ, URZ, URZ, URZ ;  /* 0x0000003f3f3ff290 */ /* 0x000fe4000fffe03f */
[----:B------:R-:W-:Y:S05]  /*fee0*/  @P0 IMAD.HI.U32 R5, R3, c[0x0][0x330], RZ ;  /* 0x0000cc0003050a27 */ /* 0x000fea00078e00ff */
[----:B------:R-:W-:Y:S02]  /*fef0*/  @P0 SHF.R.U32.HI R3, RZ, c[0x0][0x334], R5 ;  /* 0x0000cd00ff030a19 */ /* 0x000fe40000011605 */
.L_x_242:
[----:B------:R-:W-:Y:S05]  /*ff00*/  BSYNC B0 ;  /* 0x0000000000007941 */ /* 0x000fea0003800000 */
.L_x_240:
[----:B------:R-:W-:Y:S05]  /*ff10*/  IMAD R8, R3, c[0x0][0x32c], R8 ;  /* 0x0000cb0003087a24 */ /* 0x000fea00078e0208 */
[----:B------:R-:W-:Y:S02]  /*ff20*/  IADD3 R3, R8, c[0x0][0x32c], RZ ;  /* 0x0000cb0008037a10 */ /* 0x000fe40007ffe0ff */
[----:B------:R-:W-:Y:S02]  /*ff30*/  IMNMX R0, R0, R8, !PT ;  /* 0x0000000800007217 */ /* 0x000fe40007800200 */
[----:B------:R-:W-:Y:S02]  /*ff40*/  IMNMX R2, R2, R3, PT ;  /* 0x0000000302027217 */ /* 0x000fe40003800200 */
.L_x_239:
[----:B------:R-:W-:Y:S01]  /*ff50*/  ISETP.GT.AND P0, PT, R0, RZ, !P1 ;  /* 0x000000ff0000720c */ /* 0x000fe20004f04270 */
[----:B------:R-:W-:Y:S01]  /*ff60*/  LDSM.16.MT88.4 R36, [R210+0x1880] ;  /* 0x00188000d224783b */ /* 0x000fe20000004200 */
[----:B------:R-:W-:Y:S02]  /*ff70*/  FMNMX.FTZ R106, R19, R101, !PT ;  /* 0x00000065136a7209 */ /* 0x000fe40007810000 */
[----:B------:R-:W-:Y:S02]  /*ff80*/  ISETP.LT.OR P0, PT, R2, 0x1, P0 ;  /* 0x000000010200780c */ /* 0x000fe40000701670 */
[----:B------:R-:W-:Y:S02]  /*ff90*/  FMNMX.FTZ R106, R23, R106, !PT ;  /* 0x0000006a176a7209 */ /* 0x000fe40007810000 */
[----:B------:R-:W-:Y:S01]  /*ffa0*/  FSEL R8, R197, -INF , !P0 ;  /* 0xff800000c5087808 */ /* 0x000fe20004000000 */
[----:B------:R-:W2:Y:S01]  /*ffb0*/  LDL.LU R252, [R1+0x4] ;  /* 0x0000040001fc7983 */ /* 0x000ea20000300800 */
[----:B------:R-:W-:Y:S02]  /*ffc0*/  ISETP.NE.AND P0, PT, R13, RZ, PT ;  /* 0x000000ff0d00720c */ /* 0x000fe40003f05270 */
[----:B------:R-:W-:Y:S01]  /*ffd0*/  FMNMX.FTZ R106, R24, R106, !PT ;  /* 0x0000006a186a7209 */ /* 0x000fe20007810000 */
[----:B------:R-:W3:Y:S01]  /*ffe0*/  LDL.LU R251, [R1+0xc] ;  /* 0x00000c0001fb7983 */ /* 0x000ee20000300800 */
[----:B------:R-:W-:Y:S02]  /*fff0*/  ISETP.GT.AND P0, PT, R0, 0x1, !P0 ;  /* 0x000000010000780c */ /* 0x000fe40004704270 */
[----:B------:R-:W-:Y:S01]  /*10000*/  FMNMX.FTZ R106, R25, R106, !PT ;  /* 0x0000006a196a7209 */ /* 0x000fe20007810000 */
[----:B------:R-:W4:Y:S01]  /*10010*/  LDL.LU R250, [R1+0x10] ;  /* 0x0000100001fa7983 */ /* 0x000f220000300800 */
[----:B------:R-:W-:Y:S02]  /*10020*/  ISETP.LT.OR P0, PT, R2, 0x2, P0 ;  /* 0x000000020200780c */ /* 0x000fe40000701670 */
[----:B------:R-:W-:Y:S02]  /*10030*/  FMNMX.FTZ R106, R40, R106, !PT ;  /* 0x0000006a286a7209 */ /* 0x000fe40007810000 */
[----:B------:R-:W-:Y:S02]  /*10040*/  FSEL R13, R196, -INF , !P0 ;  /* 0xff800000c40d7808 */ /* 0x000fe40004000000 */
[----:B------:R-:W-:Y:S02]  /*10050*/  ISETP.NE.AND P0, PT, R12, RZ, PT ;  /* 0x000000ff0c00720c */ /* 0x000fe40003f05270 */
[----:B------:R-:W-:Y:S02]  /*10060*/  FMNMX.FTZ R106, R41, R106, !PT ;  /* 0x0000006a296a7209 */ /* 0x000fe40007810000 */
[----:B------:R-:W-:Y:S02]  /*10070*/  ISETP.GT.AND P0, PT, R0, 0x8, !P0 ;  /* 0x000000080000780c */ /* 0x000fe40004704270 */
[----:B------:R-:W-:Y:S02]  /*10080*/  FMNMX.FTZ R106, R166, R106, !PT ;  /* 0x0000006aa66a7209 */ /* 0x000fe40007810000 */
        /* <DEDUP_REMOVED lines=11> */
[----:B------:R-:W-:Y:S02]  /*10140*/  ISETP.NE.AND P1, PT, R4, RZ, PT ;  /* 0x000000ff0400720c */ /* 0x000fe40003f25270 */
        /* <DEDUP_REMOVED lines=38> */
[----:B------:R-:W1:Y:S01]  /*103b0*/  SHFL.BFLY PT, R0, R106, 0x2, 0x1f ;  /* 0x0c401f006a007f89 */ /* 0x000e6200000e0000 */
[----:B------:R-:W-:Y:S02]  /*103c0*/  FMNMX.FTZ R104, R17, R104, !PT ;  /* 0x0000006811687209 */ /* 0x000fe40007810000 */
[----:B------:R-:W-:Y:S02]  /*103d0*/  ISETP.LT.OR P0, PT, R2, 0x2a, P0 ;  /* 0x0000002a0200780c */ /* 0x000fe40000701670 */
[----:B------:R-:W-:Y:S02]  /*103e0*/  FMNMX.FTZ R104, R18, R104, !PT ;  /* 0x0000006812687209 */ /* 0x000fe40007810000 */
[----:B------:R-:W-:Y:S02]  /*103f0*/  FSEL R109, R47, -INF , !P0 ;  /* 0xff8000002f6d7808 */ /* 0x000fe40004000000 */
[----:B------:R-:W-:Y:S04]  /*10400*/  FMNMX.FTZ R104, R169, R104, !PT ;  /* 0x00000068a9687209 */ /* 0x000fe80007810000 */
[----:B------:R-:W-:Y:S04]  /*10410*/  FMNMX.FTZ R104, R171, R104, !PT ;  /* 0x00000068ab687209 */ /* 0x000fe80007810000 */
[----:B------:R-:W-:Y:S04]  /*10420*/  FMNMX.FTZ R104, R173, R104, !PT ;  /* 0x00000068ad687209 */ /* 0x000fe80007810000 */
[----:B------:R-:W-:Y:S04]  /*10430*/  FMNMX.FTZ R104, R175, R104, !PT ;  /* 0x00000068af687209 */ /* 0x000fe80007810000 */
[----:B------:R-:W-:Y:S04]  /*10440*/  FMNMX.FTZ R104, R187, R104, !PT ;  /* 0x00000068bb687209 */ /* 0x000fe80007810000 */
[----:B------:R-:W-:Y:S04]  /*10450*/  FMNMX.FTZ R104, R188, R104, !PT ;  /* 0x00000068bc687209 */ /* 0x000fe80007810000 */
[----:B------:R-:W-:Y:S04]  /*10460*/  FMNMX.FTZ R104, R192, R104, !PT ;  /* 0x00000068c0687209 */ /* 0x000fe80007810000 */
[----:B------:R-:W-:Y:S02]  /*10470*/  FMNMX.FTZ R104, R189, R104, !PT ;  /* 0x00000068bd687209 */ /* 0x000fe40007810000 */
[----:B-1----:R-:W-:Y:S05]  /*10480*/  FMNMX.FTZ R106, R106, R0, !PT ;  /* 0x000000006a6a7209 */ /* 0x002fea0007810000 */
[----:B------:R-:W1:Y:S02]  /*10490*/  SHFL.BFLY PT, R0, R106, 0x1, 0x1f ;  /* 0x0c201f006a007f89 */ /* 0x000e6400000e0000 */
[----:B-1----:R-:W-:Y:S06]  /*104a0*/  FMNMX.FTZ R106, R106, R0, !PT ;  /* 0x000000006a6a7209 */ /* 0x002fec0007810000 */
[----:B------:R-:W1:Y:S01]  /*104b0*/  SHFL.BFLY PT, R0, R105, 0x2, 0x1f ;  /* 0x0c401f0069007f89 */ /* 0x000e6200000e0000 */
[C---:B------:R-:W-:Y:S01]  /*104c0*/  FSETP.NEU.FTZ.AND P0, PT, R106.reuse, -INF , PT ;  /* 0xff8000006a00780b */ /* 0x040fe20003f1d000 */
[C---:B------:R-:W-:Y:S03]  /*104d0*/  FMUL.FTZ R110, R106.reuse, c[0x0][0x2d0] ;  /* 0x0000b4006a6e7a20 */ /* 0x040fe60000410000 */
[----:B------:R-:W-:Y:S02]  /*104e0*/  FSEL R3, R106, RZ, P0 ;  /* 0x000000ff6a037208 */ /* 0x000fe40000000000 */
[----:B------:R-:W-:Y:S05]  /*104f0*/  FSEL R110, R110, RZ, P0 ;  /* 0x000000ff6e6e7208 */ /* 0x000fea0000000000 */
[--C-:B------:R-:W-:Y:S02]  /*10500*/  FFMA.FTZ R6, R24, c[0x0][0x2d0], -R110.reuse ;  /* 0x0000b40018067a23 */ /* 0x100fe4000001086e */
[----:B------:R-:W-:Y:S02]  /*10510*/  FFMA.FTZ R7, R23, c[0x0][0x2d0], -R110 ;  /* 0x0000b40017077a23 */ /* 0x000fe4000001086e */
[----:B------:R5:W-:Y:S01]  /*10520*/  MUFU.EX2 R246, R6 ;  /* 0x0000000600f67308 */ /* 0x000be20000000800 */
[----:B-1----:R-:W-:Y:S09]  /*10530*/  FMNMX.FTZ R105, R105, R0, !PT ;  /* 0x0000000069697209 */ /* 0x002ff20007810000 */
[----:B------:R-:W-:Y:S01]  /*10540*/  MUFU.EX2 R245, R7 ;  /* 0x0000000700f57308 */ /* 0x000fe20000000800 */
[----:B------:R-:W1:Y:S02]  /*10550*/  SHFL.BFLY PT, R0, R105, 0x1, 0x1f ;  /* 0x0c201f0069007f89 */ /* 0x000e6400000e0000 */
[----:B-1----:R-:W-:Y:S06]  /*10560*/  FMNMX.FTZ R105, R105, R0, !PT ;  /* 0x0000000069697209 */ /* 0x002fec0007810000 */
[----:B------:R-:W1:Y:S01]  /*10570*/  SHFL.BFLY PT, R0, R104, 0x2, 0x1f ;  /* 0x0c401f0068007f89 */ /* 0x000e6200000e0000 */
[C---:B------:R-:W-:Y:S01]  /*10580*/  FSETP.NEU.FTZ.AND P0, PT, R105.reuse, -INF , PT ;  /* 0xff8000006900780b */ /* 0x040fe20003f1d000 */
[C---:B------:R-:W-:Y:S03]  /*10590*/  FMUL.FTZ R111, R105.reuse, c[0x0][0x2d0] ;  /* 0x0000b400696f7a20 */ /* 0x040fe60000410000 */
[----:B------:R-:W-:Y:S02]  /*105a0*/  FSEL R4, R105, RZ, P0 ;  /* 0x000000ff69047208 */ /* 0x000fe40000000000 */
[----:B------:R-:W-:Y:S02]  /*105b0*/  FSEL R111, R111, RZ, P0 ;  /* 0x000000ff6f6f7208 */ /* 0x000fe40000000000 */
[----:B-1----:R-:W-:Y:S05]  /*105c0*/  FMNMX.FTZ R104, R104, R0, !PT ;  /* 0x0000000068687209 */ /* 0x002fea0007810000 */
[----:B------:R-:W1:Y:S02]  /*105d0*/  SHFL.BFLY PT, R0, R104, 0x1, 0x1f ;  /* 0x0c201f0068007f89 */ /* 0x000e6400000e0000 */
[----:B-1----:R-:W-:Y:S02]  /*105e0*/  FMNMX.FTZ R104, R104, R0, !PT ;  /* 0x0000000068687209 */ /* 0x002fe40007810000 */
[----:B------:R-:W-:Y:S02]  /*105f0*/  FMNMX.FTZ R0, R8, R108, !PT ;  /* 0x0000006c08007209 */ /* 0x000fe40007810000 */
[C---:B------:R-:W-:Y:S01]  /*10600*/  FSETP.NEU.FTZ.AND P0, PT, R104.reuse, -INF , PT ;  /* 0xff8000006800780b */ /* 0x040fe20003f1d000 */
[C---:B------:R-:W-:Y:S01]  /*10610*/  FMUL.FTZ R164, R104.reuse, c[0x0][0x2d0] ;  /* 0x0000b40068a47a20 */ /* 0x040fe20000410000 */
[----:B------:R-:W-:Y:S02]  /*10620*/  FMNMX.FTZ R0, R13, R0, !PT ;  /* 0x000000000d007209 */ /* 0x000fe40007810000 */
[----:B------:R-:W-:Y:S02]  /*10630*/  FSEL R5, R104, RZ, P0 ;  /* 0x000000ff68057208 */ /* 0x000fe40000000000 */
[----:B------:R-:W-:Y:S02]  /*10640*/  FMNMX.FTZ R0, R12, R0, !PT ;  /* 0x000000000c007209 */ /* 0x000fe40007810000 */
[----:B------:R-:W-:Y:S02]  /*10650*/  FSEL R164, R164, RZ, P0 ;  /* 0x000000ffa4a47208 */ /* 0x000fe40000000000 */
[----:B------:R-:W-:Y:S03]  /*10660*/  FMNMX.FTZ R0, R11, R0, !PT ;  /* 0x000000000b007209 */ /* 0x000fe60007810000 */
[----:B-----5:R-:W-:Y:S01]  /*10670*/  FFMA.FTZ R6, R17, c[0x0][0x2d0], -R164 ;  /* 0x0000b40011067a23 */ /* 0x020fe200000108a4 */
[----:B------:R-:W-:Y:S03]  /*10680*/  FMNMX.FTZ R0, R172, R0, !PT ;  /* 0x00000000ac007209 */ /* 0x000fe60007810000 */
[----:B------:R1:W-:Y:S01]  /*10690*/  MUFU.EX2 R238, R6 ;  /* 0x0000000600ee7308 */ /* 0x0003e20000000800 */
[----:B------:R-:W-:Y:S04]  /*106a0*/  FMNMX.FTZ R0, R174, R0, !PT ;  /* 0x00000000ae007209 */ /* 0x000fe80007810000 */
[----:B------:R-:W-:Y:S04]  /*106b0*/  FMNMX.FTZ R0, R177, R0, !PT ;  /* 0x00000000b1007209 */ /* 0x000fe80007810000 */
[----:B------:R-:W-:Y:S04]  /*106c0*/  FMNMX.FTZ R0, R178, R0, !PT ;  /* 0x00000000b2007209 */ /* 0x000fe80007810000 */
[----:B------:R-:W-:Y:S04]  /*106d0*/  FMNMX.FTZ R0, R181, R0, !PT ;  /* 0x00000000b5007209 */ /* 0x000fe80007810000 */
[----:B------:R-:W-:Y:S04]  /*106e0*/  FMNMX.FTZ R0, R183, R0, !PT ;  /* 0x00000000b7007209 */ /* 0x000fe80007810000 */
[----:B------:R-:W-:Y:S04]  /*106f0*/  FMNMX.FTZ R0, R185, R0, !PT ;  /* 0x00000000b9007209 */ /* 0x000fe80007810000 */
[----:B------:R-:W-:Y:S05]  /*10700*/  FMNMX.FTZ R0, R109, R0, !PT ;  /* 0x000000006d007209 */ /* 0x000fea0007810000 */
[----:B------:R-:W5:Y:S02]  /*10710*/  SHFL.BFLY PT, R2, R0, 0x2, 0x1f ;  /* 0x0c401f0000027f89 */ /* 0x000f6400000e0000 */
[----:B-----5:R-:W-:Y:S06]  /*10720*/  FMNMX.FTZ R0, R0, R2, !PT ;  /* 0x0000000200007209 */ /* 0x020fec0007810000 */
[----:B------:R-:W5:Y:S02]  /*10730*/  SHFL.BFLY PT, R2, R0, 0x1, 0x1f ;  /* 0x0c201f0000027f89 */ /* 0x000f6400000e0000 */
[----:B-----5:R-:W-:Y:S01]  /*10740*/  FMNMX.FTZ R102, R0, R2, !PT ;  /* 0x0000000200667209 */ /* 0x020fe20007810000 */
[--C-:B------:R-:W-:Y:S03]  /*10750*/  FFMA.FTZ R0, R19, c[0x0][0x2d0], -R110.reuse ;  /* 0x0000b40013007a23 */ /* 0x100fe6000001086e */
[C---:B------:R-:W-:Y:S01]  /*10760*/  FSETP.NEU.FTZ.AND P0, PT, R102.reuse, -INF , PT ;  /* 0xff8000006600780b */ /* 0x040fe20003f1d000 */
[----:B------:R5:W2:Y:S01]  /*10770*/  MUFU.EX2 R244, R0 ;  /* 0x0000000000f47308 */ /* 0x000aa20000000800 */
[C---:B------:R-:W-:Y:S02]  /*10780*/  FMUL.FTZ R165, R102.reuse, c[0x0][0x2d0] ;  /* 0x0000b40066a57a20 */ /* 0x040fe40000410000 */
[----:B------:R-:W-:Y:S03]  /*10790*/  FSEL R2, R102, RZ, P0 ;  /* 0x000000ff66027208 */ /* 0x000fe60000000000 */
[----:B------:R-:W-:Y:S02]  /*107a0*/  FSEL R165, R165, RZ, P0 ;  /* 0x000000ffa5a57208 */ /* 0x000fe40000000000 */
[----:B------:R-:W-:Y:S03]  /*107b0*/  ISETP.GT.AND P0, PT, R224, R249, PT ;  /* 0x000000f9e000720c */ /* 0x000fe60003f04270 */
[----:B-1----:R-:W-:Y:S04]  /*107c0*/  FFMA.FTZ R6, R12, c[0x0][0x2d0], -R165 ;  /* 0x0000b4000c067a23 */ /* 0x002fe800000108a5 */
[----:B------:R-:W-:Y:S01]  /*107d0*/  MUFU.EX2 R234, R6 ;  /* 0x0000000600ea7308 */ /* 0x000fe20000000800 */
[----:B-----5:R-:W-:Y:S01]  /*107e0*/  FFMA.FTZ R0, R25, c[0x0][0x2d0], -R110 ;  /* 0x0000b40019007a23 */ /* 0x020fe2000001086e */
[----:B--2---:R-:W-:Y:S08]  /*107f0*/  F2FP.BF16.PACK_AB R160, R245, R244 ;  /* 0x000000f4f5a0723e */ /* 0x004ff000000010ff */
        /* <DEDUP_REMOVED lines=11> */
[----:B------:R2:W5:Y:S02]  /*108b0*/  MUFU.EX2 R243, R0 ;  /* 0x0000000000f37308 */ /* 0x0005640000000800 */
[--C-:B--2---:R-:W-:Y:S01]  /*108c0*/  FFMA.FTZ R0, R14, c[0x0][0x2d0], -R164.reuse ;  /* 0x0000b4000e007a23 */ /* 0x104fe200000108a4 */
[----:B-----5:R-:W-:Y:S07]  /*108d0*/  F2FP.BF16.PACK_AB R163, R243, R242 ;  /* 0x000000f2f3a3723e */ /* 0x020fee00000010ff */
[----:B------:R2:W-:Y:S02]  /*108e0*/  MUFU.EX2 R236, R0 ;  /* 0x0000000000ec7308 */ /* 0x0005e40000000800 */
[--C-:B--2---:R-:W-:Y:S08]  /*108f0*/  FFMA.FTZ R0, R16, c[0x0][0x2d0], -R164.reuse ;  /* 0x0000b40010007a23 */ /* 0x104ff000000108a4 */
[----:B------:R2:W-:Y:S02]  /*10900*/  MUFU.EX2 R237, R0 ;  /* 0x0000000000ed7308 */ /* 0x0005e40000000800 */
[----:B--2---:R-:W-:Y:S08]  /*10910*/  FFMA.FTZ R0, R18, c[0x0][0x2d0], -R164 ;  /* 0x0000b40012007a23 */ /* 0x004ff000000108a4 */
[----:B------:R2:W-:Y:S02]  /*10920*/  MUFU.EX2 R239, R0 ;  /* 0x0000000000ef7308 */ /* 0x0005e40000000800 */
[----:B--2---:R-:W-:Y:S04]  /*10930*/  FADD.FTZ R0, -R3, R101 ;  /* 0x0000006503007221 */ /* 0x004fe80000010100 */
[----:B------:R-:W-:Y:S04]  /*10940*/  FMUL.FTZ R0, R0, c[0x0][0x2d0] ;  /* 0x0000b40000007a20 */ /* 0x000fe80000410000 */
[----:B------:R2:W5:Y:S02]  /*10950*/  MUFU.EX2 R101, R0 ;  /* 0x0000000000657308 */ /* 0x0005640000000800 */
[----:B--2---:R-:W-:Y:S02]  /*10960*/  FADD.FTZ R0, -R4, R103 ;  /* 0x0000006704007221 */ /* 0x004fe40000010100 */
[----:B------:R-:W-:Y:S02]  /*10970*/  FFMA.FTZ R4, R13, c[0x0][0x2d0], -R165 ;  /* 0x0000b4000d047a23 */ /* 0x000fe400000108a5 */
[----:B------:R-:W-:Y:S04]  /*10980*/  FMUL.FTZ R0, R0, c[0x0][0x2d0] ;  /* 0x0000b40000007a20 */ /* 0x000fe80000410000 */
[----:B------:R2:W-:Y:S01]  /*10990*/  MUFU.EX2 R233, R4 ;  /* 0x0000000400e97308 */ /* 0x0005e20000000800 */
[C---:B-----5:R-:W-:Y:S02]  /*109a0*/  FMUL.FTZ R16, R101.reuse, R124 ;  /* 0x0000007c65107220 */ /* 0x060fe40000410000 */
[C---:B------:R-:W-:Y:S02]  /*109b0*/  FMUL.FTZ R17, R101.reuse, R125 ;  /* 0x0000007d65117220 */ /* 0x040fe40000410000 */
[C---:B------:R-:W-:Y:S02]  /*109c0*/  FMUL.FTZ R32, R101.reuse, R140 ;  /* 0x0000008c65207220 */ /* 0x040fe40000410000 */
[C---:B------:R-:W-:Y:S02]  /*109d0*/  FMUL.FTZ R33, R101.reuse, R141 ;  /* 0x0000008d65217220 */ /* 0x040fe40000410000 */
[C---:B------:R-:W-:Y:S01]  /*109e0*/  FMUL.FTZ R49, R101.reuse, R157 ;  /* 0x0000009d65317220 */ /* 0x040fe20000410000 */
[----:B------:R5:W1:Y:S01]  /*109f0*/  MUFU.EX2 R100, R0 ;  /* 0x0000000000647308 */ /* 0x000a620000000800 */
        /* <DEDUP_REMOVED lines=13> */
[----:B-----5:R-:W-:Y:S02]  /*10ad0*/  FADD.FTZ R0, -R5, R107 ;  /* 0x0000006b05007221 */ /* 0x020fe40000010100 */
[--C-:B------:R-:W-:Y:S02]  /*10ae0*/  FFMA.FTZ R5, R8, c[0x0][0x2d0], -R165.reuse ;  /* 0x0000b40008057a23 */ /* 0x100fe400000108a5 */
[----:B------:R-:W-:Y:S02]  /*10af0*/  FMUL.FTZ R0, R0, c[0x0][0x2d0] ;  /* 0x0000b40000007a20 */ /* 0x000fe40000410000 */
[----:B------:R2:W5:Y:S01]  /*10b00*/  MUFU.EX2 R179, R5 ;  /* 0x0000000500b37308 */ /* 0x0005620000000800 */
[C---:B-1----:R-:W-:Y:S01]  /*10b10*/  FMUL.FTZ R6, R100.reuse, R114 ;  /* 0x0000007264067220 */ /* 0x042fe20000410000 */
[----:B------:R-:W-:Y:S01]  /*10b20*/  F2FP.BF16.PACK_AB R114, R239, R238 ;  /* 0x000000eeef72723e */ /* 0x000fe200000010ff */
[C---:B------:R-:W-:Y:S02]  /*10b30*/  FMUL.FTZ R7, R100.reuse, R115 ;  /* 0x0000007364077220 */ /* 0x040fe40000410000 */
[C---:B------:R-:W-:Y:S02]  /*10b40*/  FMUL.FTZ R18, R100.reuse, R126 ;  /* 0x0000007e64127220 */ /* 0x040fe40000410000 */
[C---:B------:R-:W-:Y:S02]  /*10b50*/  FMUL.FTZ R19, R100.reuse, R127 ;  /* 0x0000007f64137220 */ /* 0x040fe40000410000 */
[----:B------:R-:W-:Y:S01]  /*10b60*/  LDSM.16.MT88.4 R124, [R210+0x1c80] ;  /* 0x001c8000d27c783b */ /* 0x000fe20000004200 */
[----:B------:R1:W1:Y:S01]  /*10b70*/  MUFU.EX2 R3, R0 ;  /* 0x0000000000037308 */ /* 0x0002620000000800 */
        /* <DEDUP_REMOVED lines=8> */
[----:B-----5:R-:W-:Y:S01]  /*10c00*/  F2FP.BF16.PACK_AB R113, R233, R179 ;  /* 0x000000b3e971723e */ /* 0x020fe200000010ff */
[C---:B------:R-:W-:Y:S02]  /*10c10*/  FMUL.FTZ R66, R100.reuse, R66 ;  /* 0x0000004264427220 */ /* 0x040fe40000410000 */
[C---:B------:R-:W-:Y:S02]  /*10c20*/  FMUL.FTZ R67, R100.reuse, R67 ;  /* 0x0000004364437220 */ /* 0x040fe40000410000 */
[C---:B------:R-:W-:Y:S01]  /*10c30*/  FMUL.FTZ R70, R100.reuse, R70 ;  /* 0x0000004664467220 */ /* 0x040fe20000410000 */
[-C--:B------:R-:W-:Y:S01]  /*10c40*/  HMMA.16816.F32.BF16 R4, R160, R20.reuse, R4 ;  /* 0x00000014a004723c */ /* 0x080fe20000041804 */
[----:B------:R-:W-:Y:S02]  /*10c50*/  FMUL.FTZ R71, R100, R71 ;  /* 0x0000004764477220 */ /* 0x000fe40000410000 */
[----:B-1----:R-:W-:Y:S02]  /*10c60*/  FFMA.FTZ R0, R11, c[0x0][0x2d0], -R165 ;  /* 0x0000b4000b007a23 */ /* 0x002fe400000108a5 */
[C---:B------:R-:W-:Y:S02]  /*10c70*/  FMUL.FTZ R8, R3.reuse, R116 ;  /* 0x0000007403087220 */ /* 0x040fe40000410000 */
        /* <DEDUP_REMOVED lines=32> */
[----:B------:R1:W5:Y:S01]  /*10e80*/  MUFU.EX2 R231, R2 ;  /* 0x0000000200e77308 */ /* 0x0003620000000800 */
        /* <DEDUP_REMOVED lines=9> */
[----:B------:R-:W2:Y:S01]  /*10f20*/  LDSM.16.MT88.4 R120, [R210+0x2480] ;  /* 0x00248000d278783b */ /* 0x000ea20000004200 */
        /* <DEDUP_REMOVED lines=20> */
[----:B-1----:R-:W-:Y:S01]  /*11070*/  FFMA.FTZ R2, R48, c[0x0][0x2d0], -R111 ;  /* 0x0000b40030027a23 */ /* 0x002fe2000001086f */
[C---:B------:R-:W-:Y:S01]  /*11080*/  HMMA.16816.F32.BF16 R24, R112.reuse, R36, R24 ;  /* 0x000000247018723c */ /* 0x040fe20000041818 */
[C---:B------:R-:W-:Y:S02]  /*11090*/  FMUL.FTZ R48, R101.reuse, R156 ;  /* 0x0000009c65307220 */ /* 0x040fe40000410000 */
[----:B------:R1:W1:Y:S01]  /*110a0*/  MUFU.EX2 R229, R2 ;  /* 0x0000000200e57308 */ /* 0x0002620000000800 */
        /* <DEDUP_REMOVED lines=12> */
[----:B-1----:R-:W-:Y:S02]  /*11170*/  FFMA.FTZ R2, R166, c[0x0][0x2d0], -R110 ;  /* 0x0000b400a6027a23 */ /* 0x002fe4000001086e */
        /* <DEDUP_REMOVED lines=8> */
[C---:B------:R-:W-:Y:S01]  /*11200*/  FMUL.FTZ R93, R3.reuse, R93 ;  /* 0x0000005d035d7220 */ /* 0x040fe20000410000 */
[C---:B------:R-:W-:Y:S01]  /*11210*/  HMMA.16816.F32.BF16 R40, R112.reuse, R116, R40 ;  /* 0x000000747028723c */ /* 0x040fe20000041828 */
[C---:B------:R-:W-:Y:S03]  /*11220*/  FMUL.FTZ R94, R0.reuse, R94 ;  /* 0x0000005e005e7220 */ /* 0x040fe60000410000 */
[----:B------:R-:W-:Y:S02]  /*11230*/  FMUL.FTZ R95, R0, R95 ;  /* 0x0000005f005f7220 */ /* 0x000fe40000410000 */
[----:B---3--:R-:W-:Y:S02]  /*11240*/  FFMA.FTZ R3, R3, R251, R236 ;  /* 0x000000fb03037223 */ /* 0x008fe400000100ec */
[-C--:B------:R-:W-:Y:S01]  /*11250*/  HMMA.16816.F32.BF16 R44, R112, R118.reuse, R44 ;  /* 0x00000076702c723c */ /* 0x080fe2000004182c */
[----:B------:R-:W-:Y:S03]  /*11260*/  FFMA.FTZ R100, R100, R252, R240 ;  /* 0x000000fc64647223 */ /* 0x000fe600000100f0 */
[----:B-1----:R-:W-:Y:S02]  /*11270*/  FFMA.FTZ R2, R167, c[0x0][0x2d0], -R110 ;  /* 0x0000b400a7027a23 */ /* 0x002fe4000001086e */
[----:B------:R-:W-:Y:S02]  /*11280*/  FADD.FTZ R3, R237, R3 ;  /* 0x00000003ed037221 */ /* 0x000fe40000010000 */
[C---:B------:R-:W-:Y:S01]  /*11290*/  HMMA.16816.F32.BF16 R48, R160.reuse, R118, R48 ;  /* 0x00000076a030723c */ /* 0x040fe20000041830 */
[----:B------:R1:W2:Y:S01]  /*112a0*/  MUFU.EX2 R206, R2 ;  /* 0x0000000200ce7308 */ /* 0x0002a20000000800 */
[----:B------:R-:W3:Y:S02]  /*112b0*/  LDSM.16.MT88.4 R116, [R209+0x3080] ;  /* 0x00308000d174783b */ /* 0x000ee40000004200 */
[----:B------:R-:W-:Y:S04]  /*112c0*/  FADD.FTZ R100, R241, R100 ;  /* 0x00000064f1647221 */ /* 0x000fe80000010000 */
[-C--:B------:R-:W-:Y:S01]  /*112d0*/  HMMA.16816.F32.BF16 R52, R160, R120.reuse, R52 ;  /* 0x00000078a034723c */ /* 0x080fe20000041834 */
[----:B------:R-:W-:Y:S07]  /*112e0*/  FADD.FTZ R100, R242, R100 ;  /* 0x00000064f2647221 */ /* 0x000fee0000010000 */
[C---:B------:R-:W-:Y:S08]  /*112f0*/  HMMA.16816.F32.BF16 R56, R112.reuse, R120, R56 ;  /* 0x000000787038723c */ /* 0x040ff00000041838 */
[-C--:B------:R-:W-:Y:S01]  /*11300*/  HMMA.16816.F32.BF16 R60, R112, R122.reuse, R60 ;  /* 0x0000007a703c723c */ /* 0x080fe2000004183c */
[--C-:B-1----:R-:W-:Y:S04]  /*11310*/  FFMA.FTZ R2, R168, c[0x0][0x2d0], -R111.reuse ;  /* 0x0000b400a8027a23 */ /* 0x102fe8000001086f */
[----:B------:R1:W-:Y:S03]  /*11320*/  MUFU.EX2 R205, R2 ;  /* 0x0000000200cd7308 */ /* 0x0003e60000000800 */
[C---:B------:R-:W-:Y:S01]  /*11330*/  HMMA.16816.F32.BF16 R64, R160.reuse, R122, R64 ;  /* 0x0000007aa040723c */ /* 0x040fe20000041840 */
[----:B------:R-:W2:Y:S07]  /*11340*/  LDSM.16.MT88.4 R120, [R210+0x3080] ;  /* 0x00308000d278783b */ /* 0x000eae0000004200 */
[-C--:B---3--:R-:W-:Y:S08]  /*11350*/  HMMA.16816.F32.BF16 R68, R160, R116.reuse, R68 ;  /* 0x00000074a044723c */ /* 0x088ff00000041844 */
[C---:B------:R-:W-:Y:S01]  /*11360*/  HMMA.16816.F32.BF16 R72, R112.reuse, R116, R72 ;  /* 0x000000747048723c */ /* 0x040fe20000041848 */
[----:B-1----:R-:W-:Y:S07]  /*11370*/  FFMA.FTZ R2, R170, c[0x0][0x2d0], -R111 ;  /* 0x0000b400aa027a23 */ /* 0x002fee000001086f */
[-C--:B------:R-:W-:Y:S01]  /*11380*/  HMMA.16816.F32.BF16 R76, R112, R118.reuse, R76 ;  /* 0x00000076704c723c */ /* 0x080fe2000004184c */
[----:B------:R1:W3:Y:S07]  /*11390*/  MUFU.EX2 R204, R2 ;  /* 0x0000000200cc7308 */ /* 0x0002ee0000000800 */
[C---:B------:R-:W-:Y:S01]  /*113a0*/  HMMA.16816.F32.BF16 R80, R160.reuse, R118, R80 ;  /* 0x00000076a050723c */ /* 0x040fe20000041850 */
[----:B------:R-:W4:Y:S07]  /*113b0*/  LDSM.16.MT88.4 R116, [R209+0x1c80] ;  /* 0x001c8000d174783b */ /* 0x000f2e0000004200 */
[-C--:B--2---:R-:W-:Y:S08]  /*113c0*/  HMMA.16816.F32.BF16 R84, R160, R120.reuse, R84 ;  /* 0x00000078a054723c */ /* 0x084ff00000041854 */
[C---:B------:R-:W-:Y:S01]  /*113d0*/  HMMA.16816.F32.BF16 R88, R112.reuse, R120, R88 ;  /* 0x000000787058723c */ /* 0x040fe20000041858 */
[--C-:B-1----:R-:W-:Y:S04]  /*113e0*/  FFMA.FTZ R2, R169, c[0x0][0x2d0], -R164.reuse ;  /* 0x0000b400a9027a23 */ /* 0x102fe800000108a4 */
[----:B------:R1:W-:Y:S03]  /*113f0*/  MUFU.EX2 R203, R2 ;  /* 0x0000000200cb7308 */ /* 0x0003e60000000800 */
[-C--:B------:R-:W-:Y:S07]  /*11400*/  HMMA.16816.F32.BF16 R92, R112, R122.reuse, R92 ;  /* 0x0000007a705c723c */ /* 0x080fee000004185c */
[----:B-----5:R-:W-:Y:S01]  /*11410*/  F2FP.BF16.PACK_AB R112, R231, R232 ;  /* 0x000000e8e770723e */ /* 0x020fe200000010ff */
[----:B------:R-:W-:Y:S01]  /*11420*/  HMMA.16816.F32.BF16 R96, R160, R122, R96 ;  /* 0x0000007aa060723c */ /* 0x000fe20000041860 */
[----:B------:R-:W-:Y:S03]  /*11430*/  F2FP.BF16.PACK_AB R113, R229, R230 ;  /* 0x000000e6e571723e */ /* 0x000fe600000010ff */
[----:B------:R-:W-:Y:S02]  /*11440*/  F2FP.BF16.PACK_AB R114, R206, R207 ;  /* 0x000000cfce72723e */ /* 0x000fe400000010ff */
[----:B---3--:R-:W-:Y:S07]  /*11450*/  F2FP.BF16.PACK_AB R115, R204, R205 ;  /* 0x000000cdcc73723e */ /* 0x008fee00000010ff */
[-C--:B----4-:R-:W-:Y:S01]  /*11460*/  HMMA.16816.F32.BF16 R4, R112, R116.reuse, R4 ;  /* 0x000000747004723c */ /* 0x090fe20000041804 */
        /* <DEDUP_REMOVED lines=47> */
[----:B------:R2:W-:Y:S03]  /*11760*/  MUFU.EX2 R194, R2 ;  /* 0x0000000200c27308 */ /* 0x0005e60000000800 */
[C---:B------:R-:W-:Y:S07]  /*11770*/  HMMA.16816.F32.BF16 R64, R112.reuse, R118, R64 ;  /* 0x000000767040723c */ /* 0x040fee0000041840 */
[----:B------:R-:W3:Y:S01]  /*11780*/  MUFU.EX2 R193, R110 ;  /* 0x0000006e00c17308 */ /* 0x000ee20000000800 */
[-C--:B-1----:R-:W-:Y:S08]  /*11790*/  HMMA.16816.F32.BF16 R68, R112, R124.reuse, R68 ;  /* 0x0000007c7044723c */ /* 0x082ff00000041844 */
[C---:B------:R-:W-:Y:S01]  /*117a0*/  HMMA.16816.F32.BF16 R72, R120.reuse, R124, R72 ;  /* 0x0000007c7848723c */ /* 0x040fe20000041848 */
[--C-:B--2---:R-:W-:Y:S02]  /*117b0*/  FFMA.FTZ R2, R190, c[0x0][0x2d0], -R111.reuse ;  /* 0x0000b400be027a23 */ /* 0x104fe4000001086f */
[----:B------:R-:W2:Y:S05]  /*117c0*/  LDL.LU R190, [R1+0x8] ;  /* 0x0000080001be7983 */ /* 0x000eaa0000300800 */
[-C--:B------:R-:W-:Y:S01]  /*117d0*/  HMMA.16816.F32.BF16 R76, R120, R126.reuse, R76 ;  /* 0x0000007e784c723c */ /* 0x080fe2000004184c */
[----:B------:R1:W-:Y:S03]  /*117e0*/  MUFU.EX2 R186, R2 ;  /* 0x0000000200ba7308 */ /* 0x0003e60000000800 */
[----:B------:R-:W-:Y:S01]  /*117f0*/  FFMA.FTZ R111, R191, c[0x0][0x2d0], -R111 ;  /* 0x0000b400bf6f7a23 */ /* 0x000fe2000001086f */
[----:B---3--:R-:W-:Y:S03]  /*11800*/  F2FP.BF16.PACK_AB R110, R193, R194 ;  /* 0x000000c2c16e723e */ /* 0x008fe600000010ff */
[C---:B------:R-:W-:Y:S03]  /*11810*/  HMMA.16816.F32.BF16 R80, R112.reuse, R126, R80 ;  /* 0x0000007e7050723c */ /* 0x040fe60000041850 */
[----:B------:R-:W3:Y:S05]  /*11820*/  MUFU.EX2 R184, R111 ;  /* 0x0000006f00b87308 */ /* 0x000eea0000000800 */
[-C--:B----4-:R-:W-:Y:S08]  /*11830*/  HMMA.16816.F32.BF16 R84, R112, R128.reuse, R84 ;  /* 0x000000807054723c */ /* 0x090ff00000041854 */
[C---:B------:R-:W-:Y:S01]  /*11840*/  HMMA.16816.F32.BF16 R88, R120.reuse, R128, R88 ;  /* 0x000000807858723c */ /* 0x040fe20000041858 */
[--C-:B-1----:R-:W-:Y:S04]  /*11850*/  FFMA.FTZ R2, R187, c[0x0][0x2d0], -R164.reuse ;  /* 0x0000b400bb027a23 */ /* 0x102fe800000108a4 */
[----:B------:R1:W-:Y:S03]  /*11860*/  MUFU.EX2 R182, R2 ;  /* 0x0000000200b67308 */ /* 0x0003e60000000800 */
[-C--:B------:R-:W-:Y:S01]  /*11870*/  HMMA.16816.F32.BF16 R92, R120, R130.reuse, R92 ;  /* 0x00000082785c723c */ /* 0x080fe2000004185c */
[----:B---3--:R-:W-:Y:S07]  /*11880*/  F2FP.BF16.PACK_AB R111, R184, R186 ;  /* 0x000000bab86f723e */ /* 0x008fee00000010ff */
[----:B------:R-:W-:Y:S01]  /*11890*/  HMMA.16816.F32.BF16 R96, R112, R130, R96 ;  /* 0x000000827060723c */ /* 0x000fe20000041860 */
[--C-:B-1----:R-:W-:Y:S04]  /*118a0*/  FFMA.FTZ R2, R188, c[0x0][0x2d0], -R164.reuse ;  /* 0x0000b400bc027a23 */ /* 0x102fe800000108a4 */
[----:B------:R1:W3:Y:S02]  /*118b0*/  MUFU.EX2 R178, R2 ;  /* 0x0000000200b27308 */ /* 0x0002e40000000800 */
[--C-:B-1----:R-:W-:Y:S01]  /*118c0*/  FFMA.FTZ R2, R192, c[0x0][0x2d0], -R164.reuse ;  /* 0x0000b400c0027a23 */ /* 0x102fe200000108a4 */
[----:B---3--:R-:W-:Y:S01]  /*118d0*/  F2FP.BF16.PACK_AB R160, R178, R182 ;  /* 0x000000b6b2a0723e */ /* 0x008fe200000010ff */
[----:B------:R-:W-:Y:S06]  /*118e0*/  FFMA.FTZ R164, R189, c[0x0][0x2d0], -R164 ;  /* 0x0000b400bda47a23 */ /* 0x000fec00000108a4 */
[----:B------:R1:W-:Y:S10]  /*118f0*/  MUFU.EX2 R180, R2 ;  /* 0x0000000200b47308 */ /* 0x0003f40000000800 */
[----:B------:R-:W3:Y:S01]  /*11900*/  MUFU.EX2 R177, R164 ;  /* 0x000000a400b17308 */ /* 0x000ee20000000800 */
[--C-:B-1----:R-:W-:Y:S09]  /*11910*/  FFMA.FTZ R2, R181, c[0x0][0x2d0], -R165.reuse ;  /* 0x0000b400b5027a23 */ /* 0x102ff200000108a5 */
[----:B------:R1:W-:Y:S01]  /*11920*/  MUFU.EX2 R173, R2 ;  /* 0x0000000200ad7308 */ /* 0x0003e20000000800 */
[----:B---3--:R-:W-:Y:S01]  /*11930*/  F2FP.BF16.PACK_AB R162, R177, R180 ;  /* 0x000000b4b1a2723e */ /* 0x008fe200000010ff */
[--C-:B-1----:R-:W-:Y:S08]  /*11940*/  FFMA.FTZ R2, R183, c[0x0][0x2d0], -R165.reuse ;  /* 0x0000b400b7027a23 */ /* 0x102ff000000108a5 */
[----:B------:R1:W3:Y:S02]  /*11950*/  MUFU.EX2 R172, R2 ;  /* 0x0000000200ac7308 */ /* 0x0002e40000000800 */
[--C-:B-1----:R-:W-:Y:S01]  /*11960*/  FFMA.FTZ R2, R185, c[0x0][0x2d0], -R165.reuse ;  /* 0x0000b400b9027a23 */ /* 0x102fe200000108a5 */
[----:B---3--:R-:W-:Y:S01]  /*11970*/  F2FP.BF16.PACK_AB R161, R172, R173 ;  /* 0x000000adaca1723e */ /* 0x008fe200000010ff */
        /* <DEDUP_REMOVED lines=8> */
[C---:B------:R-:W-:Y:S07]  /*11a00*/  HMMA.16816.F32.BF16 R116, R160.reuse, R132, R8 ;  /* 0x00000084a074723c */ /* 0x040fee0000041808 */
[----:B------:R-:W-:Y:S01]  /*11a10*/  FADD.FTZ R8, R238, R3 ;  /* 0x00000003ee087221 */ /* 0x000fe20000010000 */
[-C--:B------:R-:W-:Y:S01]  /*11a20*/  HMMA.16816.F32.BF16 R120, R160, R134.reuse, R12 ;  /* 0x00000086a078723c */ /* 0x080fe2000004180c */
[----:B------:R-:W-:Y:S03]  /*11a30*/  FFMA.FTZ R3, R0, R250, R179 ;  /* 0x000000fa00037223 */ /* 0x000fe600000100b3 */
[----:B------:R-:W-:Y:S02]  /*11a40*/  FADD.FTZ R0, R239, R8 ;  /* 0x00000008ef007221 */ /* 0x000fe40000010000 */
[----:B------:R-:W-:Y:S02]  /*11a50*/  FADD.FTZ R3, R233, R3 ;  /* 0x00000003e9037221 */ /* 0x000fe40000010000 */
[C---:B------:R-:W-:Y:S01]  /*11a60*/  HMMA.16816.F32.BF16 R124, R108.reuse, R134, R16 ;  /* 0x000000866c7c723c */ /* 0x040fe20000041810 */
[----:B------:R-:W-:Y:S03]  /*11a70*/  FADD.FTZ R8, R203, R0 ;  /* 0x00000000cb087221 */ /* 0x000fe60000010000 */
[----:B------:R-:W-:Y:S04]  /*11a80*/  FADD.FTZ R3, R234, R3 ;  /* 0x00000003ea037221 */ /* 0x000fe80000010000 */
[-C--:B------:R-:W-:Y:S01]  /*11a90*/  HMMA.16816.F32.BF16 R128, R108, R140.reuse, R20 ;  /* 0x0000008c6c80723c */ /* 0x080fe20000041814 */
[----:B------:R-:W-:Y:S04]  /*11aa0*/  FADD.FTZ R3, R235, R3 ;  /* 0x00000003eb037221 */ /* 0x000fe80000010000 */
[----:B------:R-:W-:Y:S03]  /*11ab0*/  FADD.FTZ R3, R199, R3 ;  /* 0x00000003c7037221 */ /* 0x000fe60000010000 */
[C---:B------:R-:W-:Y:S01]  /*11ac0*/  HMMA.16816.F32.BF16 R132, R160.reuse, R140, R24 ;  /* 0x0000008ca084723c */ /* 0x040fe20000041818 */
[----:B------:R-:W-:Y:S04]  /*11ad0*/  FADD.FTZ R3, R176, R3 ;  /* 0x00000003b0037221 */ /* 0x000fe80000010000 */
[----:B------:R-:W-:Y:S03]  /*11ae0*/  FADD.FTZ R3, R174, R3 ;  /* 0x00000003ae037221 */ /* 0x000fe60000010000 */
[-C--:B------:R-:W-:Y:S01]  /*11af0*/  HMMA.16816.F32.BF16 R136, R160, R142.reuse, R28 ;  /* 0x0000008ea088723c */ /* 0x080fe2000004181c */
[----:B------:R-:W-:Y:S07]  /*11b00*/  FADD.FTZ R3, R175, R3 ;  /* 0x00000003af037221 */ /* 0x000fee0000010000 */
[C---:B------:R-:W-:Y:S08]  /*11b10*/  HMMA.16816.F32.BF16 R140, R108.reuse, R142, R32 ;  /* 0x0000008e6c8c723c */ /* 0x040ff00000041820 */
[-C--:B------:R-:W-:Y:S08]  /*11b20*/  HMMA.16816.F32.BF16 R144, R108, R156.reuse, R36 ;  /* 0x0000009c6c90723c */ /* 0x080ff00000041824 */
[C---:B------:R-:W-:Y:S08]  /*11b30*/  HMMA.16816.F32.BF16 R148, R160.reuse, R156, R40 ;  /* 0x0000009ca094723c */ /* 0x040ff00000041828 */
[-C--:B------:R-:W-:Y:S08]  /*11b40*/  HMMA.16816.F32.BF16 R152, R160, R158.reuse, R44 ;  /* 0x0000009ea098723c */ /* 0x080ff0000004182c */
[C---:B------:R-:W-:Y:S08]  /*11b50*/  HMMA.16816.F32.BF16 R156, R108.reuse, R158, R48 ;  /* 0x0000009e6c9c723c */ /* 0x040ff00000041830 */
[-C--:B-1----:R-:W-:Y:S01]  /*11b60*/  HMMA.16816.F32.BF16 R52, R108, R164.reuse, R52 ;  /* 0x000000a46c34723c */ /* 0x082fe20000041834 */
[----:B--2---:R-:W-:Y:S04]  /*11b70*/  FFMA.FTZ R101, R101, R190, R244 ;  /* 0x000000be65657223 */ /* 0x004fe800000100f4 */
[----:B------:R-:W-:Y:S01]  /*11b80*/  FADD.FTZ R2, R245, R101 ;  /* 0x00000065f5027221 */ /* 0x000fe20000010000 */
[----:B------:R-:W-:Y:S02]  /*11b90*/  MOV R101, R106 ;  /* 0x0000006a00657202 */ /* 0x000fe40000000f00 */
[C---:B------:R-:W-:Y:S01]  /*11ba0*/  HMMA.16816.F32.BF16 R56, R160.reuse, R164, R56 ;  /* 0x000000a4a038723c */ /* 0x040fe20000041838 */
[----:B------:R-:W-:Y:S04]  /*11bb0*/  FADD.FTZ R2, R246, R2 ;  /* 0x00000002f6027221 */ /* 0x000fe80000010000 */
[----:B------:R-:W-:Y:S02]  /*11bc0*/  FADD.FTZ R9, R247, R2 ;  /* 0x00000002f7097221 */ /* 0x000fe40000010000 */
[----:B------:R-:W-:Y:S01]  /*11bd0*/  FADD.FTZ R2, R243, R100 ;  /* 0x00000064f3027221 */ /* 0x000fe20000010000 */
[-C--:B------:R-:W-:Y:S01]  /*11be0*/  HMMA.16816.F32.BF16 R60, R160, R166.reuse, R60 ;  /* 0x000000a6a03c723c */ /* 0x080fe2000004183c */
[----:B------:R-:W-:Y:S03]  /*11bf0*/  FADD.FTZ R9, R232, R9 ;  /* 0x00000009e8097221 */ /* 0x000fe60000010000 */
[----:B------:R-:W-:Y:S01]  /*11c00*/  FADD.FTZ R10, R230, R2 ;  /* 0x00000002e60a7221 */ /* 0x000fe20000010000 */
[-C--:B------:R-:W-:Y:S01]  /*11c10*/  MOV R100, R102.reuse ;  /* 0x0000006600647202 */ /* 0x080fe20000000f00 */
[----:B------:R-:W-:Y:S02]  /*11c20*/  FADD.FTZ R2, R231, R9 ;  /* 0x00000009e7027221 */ /* 0x000fe40000010000 */
[C---:B------:R-:W-:Y:S01]  /*11c30*/  HMMA.16816.F32.BF16 R64, R108.reuse, R166, R64 ;  /* 0x000000a66c40723c */ /* 0x040fe20000041840 */
[----:B------:R-:W-:Y:S03]  /*11c40*/  FADD.FTZ R0, R229, R10 ;  /* 0x0000000ae5007221 */ /* 0x000fe60000010000 */
[----:B------:R-:W-:Y:S02]  /*11c50*/  FADD.FTZ R10, R207, R2 ;  /* 0x00000002cf0a7221 */ /* 0x000fe40000010000 */
[----:B------:R-:W-:Y:S02]  /*11c60*/  FADD.FTZ R9, R202, R8 ;  /* 0x00000008ca097221 */ /* 0x000fe40000010000 */
[-C--:B------:R-:W-:Y:S01]  /*11c70*/  HMMA.16816.F32.BF16 R68, R108, R168.reuse, R68 ;  /* 0x000000a86c44723c */ /* 0x080fe20000041844 */
[----:B------:R-:W-:Y:S03]  /*11c80*/  FADD.FTZ R8, R205, R0 ;  /* 0x00000000cd087221 */ /* 0x000fe60000010000 */
[----:B------:R-:W-:Y:S02]  /*11c90*/  FADD.FTZ R0, R206, R10 ;  /* 0x0000000ace007221 */ /* 0x000fe40000010000 */
[----:B------:R-:W-:Y:S02]  /*11ca0*/  FADD.FTZ R2, R201, R9 ;  /* 0x00000009c9027221 */ /* 0x000fe40000010000 */
[C---:B------:R-:W-:Y:S08]  /*11cb0*/  HMMA.16816.F32.BF16 R72, R160.reuse, R168, R72 ;  /* 0x000000a8a048723c */ /* 0x040ff00000041848 */
[-C--:B------:R-:W-:Y:S08]  /*11cc0*/  HMMA.16816.F32.BF16 R76, R160, R170.reuse, R76 ;  /* 0x000000aaa04c723c */ /* 0x080ff0000004184c */
[C---:B------:R-:W-:Y:S08]  /*11cd0*/  HMMA.16816.F32.BF16 R80, R108.reuse, R170, R80 ;  /* 0x000000aa6c50723c */ /* 0x040ff00000041850 */
[-C--:B------:R-:W-:Y:S08]  /*11ce0*/  HMMA.16816.F32.BF16 R84, R108, R4.reuse, R84 ;  /* 0x000000046c54723c */ /* 0x080ff00000041854 */
        /* <DEDUP_REMOVED lines=22> */
[----:B------:R-:W-:Y:S01]  /*11e50*/  FADD.FTZ R2, R107, R2 ;  /* 0x000000026b027221 */ /* 0x000fe20000010000 */
[----:B------:R-:W-:Y:S02]  /*11e60*/  MOV R107, R104 ;  /* 0x00000068006b7202 */ /* 0x000fe40000000f00 */
[----:B------:R2:W-:Y:S01]  /*11e70*/  STL [R1+0xc], R3 ;  /* 0x00000c0301007387 */ /* 0x0005e20000100800 */
[----:B------:R-:W-:Y:S01]  /*11e80*/  FADD.FTZ R2, R103, R2 ;  /* 0x0000000267027221 */ /* 0x000fe20000010000 */
[----:B------:R-:W-:Y:S04]  /*11e90*/  MOV R103, R105 ;  /* 0x0000006900677202 */ /* 0x000fe80000000f00 */
[----:B------:R2:W-:Y:S01]  /*11ea0*/  STL [R1+0x10], R2 ;  /* 0x0000100201007387 */ /* 0x0005e20000100800 */
[----:B-1----:R-:W-:Y:S04]  /*11eb0*/  IADD3 R0, R224, -0x1, RZ ;  /* 0xffffffffe0007810 */ /* 0x002fe80007ffe0ff */
[----:B------:R-:W-:Y:S01]  /*11ec0*/  MOV R224, R0 ;  /* 0x0000000000e07202 */ /* 0x000fe20000000f00 */
[----:B--2---:R-:W-:-:S05]  /*11ed0*/  @P0 BRA `(.L_x_243) ;  /* 0xffffb9d000000947 */ /* 0x004fca000383ffff */
.L_x_222:
[----:B------:R-:W2:Y:S04]  /*11ee0*/  LDL.LU R0, [R1+0x8] ;  /* 0x0000080001007983 */ /* 0x000ea80000300800 */
[----:B-1----:R-:W3:Y:S04]  /*11ef0*/  LDL.LU R3, [R1+0x4] ;  /* 0x0000040001037983 */ /* 0x002ee80000300800 */
        /* <DEDUP_REMOVED lines=25> */
[----:B------:R-:W-:Y:S01]  /*12090*/  FSETP.NE.FTZ.AND P2, PT, R5, RZ, PT ;  /* 0x000000ff0500720b */ /* 0x000fe20003f55000 */
[----:B----4-:R-:W-:-:S03]  /*120a0*/  FADD.FTZ R7, R2, R8 ;  /* 0x0000000802077221 */ /* 0x010fc60000010000 */
[----:B------:R-:W-:Y:S02]  /*120b0*/  FSETP.NE.FTZ.AND P1, PT, R6, RZ, PT ;  /* 0x000000ff0600720b */ /* 0x000fe40003f35000 */
[----:B------:R-:W-:-:S03]  /*120c0*/  MOV R2, RZ ;  /* 0x000000ff00027202 */ /* 0x000fc60000000f00 */
[----:B------:R-:W1:Y:S01]  /*120d0*/  @P3 MUFU.RCP R0, R4 ;  /* 0x0000000400003308 */ /* 0x000e620000001000 */
[----:B------:R-:W-:-:S07]  /*120e0*/  FSETP.NE.FTZ.AND P0, PT, R7, RZ, PT ;  /* 0x000000ff0700720b */ /* 0x000fce0003f15000 */
[----:B------:R-:W-:Y:S01]  /*120f0*/  @P2 MUFU.RCP R3, R5 ;  /* 0x0000000500032308 */ /* 0x000fe20000001000 */
[----:B-1----:R-:W-:-:S07]  /*12100*/  FMUL.FTZ R112, R0, R112 ;  /* 0x0000007000707220 */ /* 0x002fce0000410000 */
        /* <DEDUP_REMOVED lines=19> */
[C---:B------:R-:W-:Y:S01]  /*12240*/  FMUL.FTZ R68, R0.reuse, R68 ;  /* 0x0000004400447220 */ /* 0x040fe20000410000 */
[----:B------:R-:W-:Y:S01]  /*12250*/  @P0 MUFU.LG2 R5, R7 ;  /* 0x0000000700050308 */ /* 0x000fe20000000c00 */
        /* <DEDUP_REMOVED lines=8> */
[C---:B-1----:R-:W-:Y:S02]  /*122e0*/  FMUL.FTZ R116, R2.reuse, R116 ;  /* 0x0000007402747220 */ /* 0x042fe40000410000 */
[----:B------:R-:W-:-:S02]  /*122f0*/  FMUL.FTZ R117, R2, R117 ;  /* 0x0000007502757220 */ /* 0x000fc40000410000 */
[C---:B------:R-:W-:Y:S01]  /*12300*/  FMUL.FTZ R120, R2.reuse, R120 ;  /* 0x0000007802787220 */ /* 0x040fe20000410000 */
[----:B------:R1:W2:Y:S01]  /*12310*/  @P0 MUFU.RCP R0, R7 ;  /* 0x0000000700000308 */ /* 0x0002a20000001000 */
[C---:B------:R-:W-:Y:S02]  /*12320*/  FMUL.FTZ R121, R2.reuse, R121 ;  /* 0x0000007902797220 */ /* 0x040fe40000410000 */
[C---:B------:R-:W-:Y:S02]  /*12330*/  FMUL.FTZ R132, R2.reuse, R132 ;  /* 0x0000008402847220 */ /* 0x040fe40000410000 */
[C---:B------:R-:W-:Y:S02]  /*12340*/  FMUL.FTZ R133, R2.reuse, R133 ;  /* 0x0000008502857220 */ /* 0x040fe40000410000 */
[C---:B------:R-:W-:Y:S02]  /*12350*/  FMUL.FTZ R136, R2.reuse, R136 ;  /* 0x0000008802887220 */ /* 0x040fe40000410000 */
[----:B------:R-:W-:-:S02]  /*12360*/  FMUL.FTZ R137, R2, R137 ;  /* 0x0000008902897220 */ /* 0x000fc40000410000 */
[C---:B------:R-:W-:Y:S02]  /*12370*/  FMUL.FTZ R148, R2.reuse, R148 ;  /* 0x0000009402947220 */ /* 0x040fe40000410000 */
[C---:B------:R-:W-:Y:S02]  /*12380*/  FMUL.FTZ R149, R2.reuse, R149 ;  /* 0x0000009502957220 */ /* 0x040fe40000410000 */
[C---:B------:R-:W-:Y:S01]  /*12390*/  FMUL.FTZ R152, R2.reuse, R152 ;  /* 0x0000009802987220 */ /* 0x040fe20000410000 */
[----:B-1----:R-:W-:Y:S01]  /*123a0*/  @P0 MOV R7, 0x3f317218 ;  /* 0x3f31721800070802 */ /* 0x002fe20000000f00 */
        /* <DEDUP_REMOVED lines=70> */
[----:B------:R-:W-:Y:S02]  /*12810*/  @P0 FMUL.FTZ R3, R5, 0.69314718246459960938 ;  /* 0x3f31721805030820 */ /* 0x000fe40000410000 */
[----:B------:R-:W-:-:S02]  /*12820*/  @P0 FMUL.FTZ R0, R7, c[0x0][0x2d0] ;  /* 0x0000b40007000a20 */ /* 0x000fc40000410000 */
[----:B------:R-:W-:Y:S02]  /*12830*/  @P3 FFMA.FTZ R30, R9, R106, R10 ;  /* 0x0000006a091e3223 */ /* 0x000fe4000001000a */
[----:B------:R-:W-:Y:S02]  /*12840*/  @P2 FFMA.FTZ R31, R4, R105, R8 ;  /* 0x00000069041f2223 */ /* 0x000fe40000010008 */
[----:B------:R-:W-:Y:S02]  /*12850*/  @P1 FFMA.FTZ R32, R2, R104, R6 ;  /* 0x0000006802201223 */ /* 0x000fe40000010006 */
[----:B------:R-:W-:Y:S02]  /*12860*/  @P0 FFMA.FTZ R33, R0, R100, R3 ;  /* 0x0000006400210223 */ /* 0x000fe40000010003 */
.L_x_167:
[----:B--2---:R-:W-:Y:S05]  /*12870*/  @P4 BRA `(.L_x_244) ;  /* 0x0000166000004947 */ /* 0x004fea0003800000 */
[----:B------:R-:W2:Y:S01]  /*12880*/  S2R R11, SR_TID.X ;  /* 0x00000000000b7919 */ /* 0x000ea20000002100 */
[----:B------:R-:W-:Y:S01]  /*12890*/  ULDC.64 UR4, c[0x0][0x490] ;  /* 0x0001240000047ab9 */ /* 0x000fe20000000a00 */
[----:B------:R-:W-:Y:S01]  /*128a0*/  F2FP.BF16.PACK_AB R62, R63, R62 ;  /* 0x0000003e3f3e723e */ /* 0x000fe200000010ff */
[----:B------:R-:W-:Y:S01]  /*128b0*/  UIMAD UR10, UR6, UR4, URZ ;  /* 0x00000004060a72a4 */ /* 0x000fe2000f8e023f */
[----:B------:R-:W3:Y:S01]  /*128c0*/  S2R R13, SR_CTAID.Z ;  /* 0x00000000000d7919 */ /* 0x000ee20000002700 */
[----:B------:R-:W-:Y:S01]  /*128d0*/  UIMAD.WIDE.U32 UR12, UR7, UR4, URZ ;  /* 0x00000004070c72a5 */ /* 0x000fe2000f8e003f */
[----:B------:R-:W-:Y:S01]  /*128e0*/  F2FP.BF16.PACK_AB R60, R61, R60 ;  /* 0x0000003c3d3c723e */ /* 0x000fe200000010ff */
[----:B------:R-:W-:Y:S01]  /*128f0*/  UIMAD UR10, UR7, UR5, UR10 ;  /* 0x00000005070a72a4 */ /* 0x000fe2000f8e020a */
[----:B------:R-:W4:Y:S01]  /*12900*/  S2R R63, SR_CTAID.X ;  /* 0x00000000003f7919 */ /* 0x000f220000002500 */
[----:B------:R-:W-:Y:S01]  /*12910*/  IMAD.MOV.U32 R61, RZ, RZ, c[0x0][0x4e8] ;  /* 0x00013a00ff3d7624 */ /* 0x000fe200078e00ff */
[----:B------:R-:W-:Y:S01]  /*12920*/  ULDC.64 UR4, c[0x0][0x3e8] ;  /* 0x0000fa0000047ab9 */ /* 0x000fe20000000a00 */
[----:B------:R-:W-:Y:S01]  /*12930*/  IMAD.U32 R2, RZ, RZ, UR12 ;  /* 0x0000000cff027e24 */ /* 0x000fe2000f8e00ff */
[----:B------:R-:W-:Y:S01]  /*12940*/  UIMAD.WIDE.U32 UR14, UR7, UR4, URZ ;  /* 0x00000004070e72a5 */ /* 0x000fe2000f8e003f */
[----:B------:R-:W-:Y:S01]  /*12950*/  IMAD.U32 R3, RZ, RZ, UR13 ;  /* 0x0000000dff037e24 */ /* 0x000fe2000f8e00ff */
[----:B------:R-:W-:Y:S01]  /*12960*/  UIMAD UR6, UR6, UR4, URZ ;  /* 0x00000004060672a4 */ /* 0x000fe2000f8e023f */
[C---:B------:R-:W-:Y:S01]  /*12970*/  ISETP.NE.AND P1, PT, R61.reuse, 0x1, PT ;  /* 0x000000013d00780c */ /* 0x040fe20003f25270 */
[----:B------:R-:W-:Y:S01]  /*12980*/  UIADD3 UR10, UR13, UR10, URZ ;  /* 0x0000000a0d0a7290 */ /* 0x000fe2000fffe03f */
[----:B------:R-:W-:Y:S01]  /*12990*/  IMAD R61, R61, c[0x0][0x388], RZ ;  /* 0x0000e2003d3d7a24 */ /* 0x000fe200078e02ff */
[----:B------:R-:W-:Y:S01]  /*129a0*/  UIMAD UR5, UR7, UR5, UR6 ;  /* 0x00000005070572a4 */ /* 0x000fe2000f8e0206 */
[----:B------:R-:W-:Y:S01]  /*129b0*/  IMAD.U32 R6, RZ, RZ, UR14 ;  /* 0x0000000eff067e24 */ /* 0x000fe2000f8e00ff */
[----:B------:R-:W-:Y:S01]  /*129c0*/  F2FP.BF16.PACK_AB R112, R113, R112 ;  /* 0x000000707170723e */ /* 0x000fe200000010ff */
[----:B------:R-:W-:Y:S01]  /*129d0*/  IMAD.U32 R7, RZ, RZ, UR15 ;  /* 0x0000000fff077e24 */ /* 0x000fe2000f8e00ff */
[----:B------:R-:W-:Y:S01]  /*129e0*/  UIADD3 UR5, UR15, UR5, URZ ;  /* 0x000000050f057290 */ /* 0x000fe2000fffe03f */
[----:B------:R-:W-:Y:S01]  /*129f0*/  IMAD.U32 R5, RZ, RZ, UR10 ;  /* 0x0000000aff057e24 */ /* 0x000fe2000f8e00ff */
[----:B--2---:R-:W-:Y:S01]  /*12a00*/  SHF.R.S32.HI R10, RZ, 0x1f, R11 ;  /* 0x0000001fff0a7819 */ /* 0x004fe2000001140b */
[----:B------:R-:W-:Y:S01]  /*12a10*/  BSSY B0, `(.L_x_245) ;  /* 0x0000104000007945 */ /* 0x000fe20003800000 */
[----:B------:R-:W-:-:S02]  /*12a20*/  F2FP.BF16.PACK_AB R114, R115, R114 ;  /* 0x000000727372723e */ /* 0x000fc400000010ff */
[CC--:B------:R-:W-:Y:S01]  /*12a30*/  LEA.HI R8, R10.reuse, R11.reuse, RZ, 0x5 ;  /* 0x0000000b0a087211 */ /* 0x0c0fe200078f28ff */
[----:B------:R-:W-:Y:S01]  /*12a40*/  IMAD.U32 R3, RZ, RZ, UR5 ;  /* 0x00000005ff037e24 */ /* 0x000fe2000f8e00ff */
[-C--:B------:R-:W-:Y:S02]  /*12a50*/  LEA.HI R9, R10, R11.reuse, RZ, 0x2 ;  /* 0x0000000b0a097211 */ /* 0x080fe400078f10ff */
[----:B------:R-:W-:Y:S02]  /*12a60*/  LOP3.LUT R0, R8, 0xffffffe0, RZ, 0xc0, !PT ;  /* 0xffffffe008007812 */ /* 0x000fe400078ec0ff */
[----:B------:R-:W-:Y:S02]  /*12a70*/  LOP3.LUT R4, R9, 0xfffffffc, RZ, 0xc0, !PT ;  /* 0xfffffffc09047812 */ /* 0x000fe400078ec0ff */
[----:B------:R-:W-:Y:S01]  /*12a80*/  LEA.HI R10, R10, R11, RZ, 0x3 ;  /* 0x0000000b0a0a7211 */ /* 0x000fe200078f18ff */
[C---:B------:R-:W-:Y:S01]  /*12a90*/  IMAD.IADD R0, R11.reuse, 0x1, -R0 ;  /* 0x000000010b007824 */ /* 0x040fe200078e0a00 */
[----:B---3--:R-:W-:Y:S01]  /*12aa0*/  SHF.R.S32.HI R12, RZ, 0x1f, R13 ;  /* 0x0000001fff0c7819 */ /* 0x008fe2000001140d */
[----:B------:R-:W-:Y:S01]  /*12ab0*/  IMAD.IADD R7, R11, 0x1, -R4 ;  /* 0x000000010b077824 */ /* 0x000fe200078e0a04 */
[----:B------:R-:W-:Y:S01]  /*12ac0*/  SHF.R.S32.HI R17, RZ, 0x2, R9 ;  /* 0x00000002ff117819 */ /* 0x000fe20000011409 */
[----:B------:R-:W-:Y:S01]  /*12ad0*/  IMAD.MOV.U32 R4, RZ, RZ, R2 ;  /* 0x000000ffff047224 */ /* 0x000fe200078e0002 */
[----:B------:R-:W-:Y:S01]  /*12ae0*/  SHF.R.S32.HI R11, RZ, 0x1f, R0 ;  /* 0x0000001fff0b7819 */ /* 0x000fe20000011400 */
[----:B------:R-:W-:Y:S01]  /*12af0*/  IMAD.MOV.U32 R2, RZ, RZ, R6 ;  /* 0x000000ffff027224 */ /* 0x000fe200078e0006 */
[----:B------:R-:W-:Y:S01]  /*12b00*/  LOP3.LUT P0, RZ, R0, 0x3, RZ, 0xc0, !PT ;  /* 0x0000000300ff7812 */ /* 0x000fe2000780c0ff */
[----:B------:R-:W-:Y:S01]  /*12b10*/  IMAD.SHL.U32 R6, R10, 0x8, RZ ;  /* 0x000000080a067824 */ /* 0x000fe200078e00ff */
[----:B------:R-:W-:Y:S01]  /*12b20*/  LEA.HI R15, R11, R0, RZ, 0x2 ;  /* 0x000000000b0f7211 */ /* 0x000fe200078f10ff */
[----:B-1----:R-:W-:Y:S01]  /*12b30*/  IMAD.SHL.U32 R16, R7, 0x8, RZ ;  /* 0x0000000807107824 */ /* 0x002fe200078e00ff */
[----:B------:R-:W-:Y:S01]  /*12b40*/  F2FP.BF16.PACK_AB R124, R125, R124 ;  /* 0x0000007c7d7c723e */ /* 0x000fe200000010ff */
[----:B------:R-:W-:Y:S01]  /*12b50*/  IMAD R24, R12, c[0x0][0x498], RZ ;  /* 0x000126000c187a24 */ /* 0x000fe200078e02ff */
[----:B------:R-:W-:Y:S01]  /*12b60*/  LOP3.LUT R0, R6, 0xc0, RZ, 0xc0, !PT ;  /* 0x000000c006007812 */ /* 0x000fe200078ec0ff */
[----:B------:R-:W-:Y:S01]  /*12b70*/  IMAD R18, R12, c[0x0][0x3f0], RZ ;  /* 0x0000fc000c127a24 */ /* 0x000fe200078e02ff */
[----:B------:R-:W-:Y:S01]  /*12b80*/  F2FP.BF16.PACK_AB R126, R127, R126 ;  /* 0x0000007e7f7e723e */ /* 0x000fe200000010ff */
[C---:B------:R-:W-:Y:S01]  /*12b90*/  IMAD R24, R13.reuse, c[0x0][0x49c], R24 ;  /* 0x000127000d187a24 */ /* 0x040fe200078e0218 */
[----:B------:R-:W-:Y:S01]  /*12ba0*/  SHF.R.U32.HI R6, RZ, 0x3, R0 ;  /* 0x00000003ff067819 */ /* 0x000fe20000011600 */
[C---:B------:R-:W-:Y:S01]  /*12bb0*/  IMAD R18, R13.reuse, c[0x0][0x3f4], R18 ;  /* 0x0000fd000d127a24 */ /* 0x040fe200078e0212 */
[----:B------:R-:W-:Y:S01]  /*12bc0*/  LOP3.LUT R0, R0, 0x18, R16, 0xf8, !PT ;  /* 0x0000001800007812 */ /* 0x000fe200078ef810 */
[----:B------:R-:W-:Y:S01]  /*12bd0*/  IMAD.WIDE.U32 R20, R13, c[0x0][0x498], R4 ;  /* 0x000126000d147a25 */ /* 0x000fe200078e0004 */
[----:B------:R-:W-:-:S02]  /*12be0*/  LEA.HI R5, R17, R17, RZ, 0x1 ;  /* 0x0000001111057211 */ /* 0x000fc400078f08ff */
[----:B------:R-:W-:Y:S01]  /*12bf0*/  LOP3.LUT R19, R0, R6, RZ, 0x3c, !PT ;  /* 0x0000000600137212 */ /* 0x000fe200078e3cff */
[----:B------:R-:W-:Y:S01]  /*12c00*/  IMAD.WIDE.U32 R12, R13, c[0x0][0x3f0], R2 ;  /* 0x0000fc000d0c7a25 */ /* 0x000fe200078e0002 */
[--C-:B------:R-:W-:Y:S02]  /*12c10*/  SHF.R.S32.HI R0, RZ, 0x5, R8.reuse ;  /* 0x00000005ff007819 */ /* 0x100fe40000011408 */
[----:B------:R-:W-:Y:S02]  /*12c20*/  SHF.R.S32.HI R2, RZ, 0x1f, R8 ;  /* 0x0000001fff027819 */ /* 0x000fe40000011408 */
[----:B------:R-:W-:Y:S01]  /*12c30*/  SHF.R.S32.HI R4, RZ, 0x1f, R9 ;  /* 0x0000001fff047819 */ /* 0x000fe20000011409 */
[----:B------:R-:W-:Y:S01]  /*12c40*/  IMAD R14, R0, 0x100, R7 ;  /* 0x00000100000e7824 */ /* 0x000fe200078e0207 */
[----:B------:R-:W-:Y:S02]  /*12c50*/  LEA.HI R3, R2, R0, RZ, 0x2 ;  /* 0x0000000002037211 */ /* 0x000fe400078f10ff */
[----:B------:R-:W-:-:S02]  /*12c60*/  LOP3.LUT R2, R5, 0x3fffffe, RZ, 0xc0, !PT ;  /* 0x03fffffe05027812 */ /* 0x000fc400078ec0ff */
[----:B------:R-:W-:Y:S02]  /*12c70*/  LEA.HI R6, R4, R17, RZ, 0x3 ;  /* 0x0000001104067211 */ /* 0x000fe400078f18ff */
[----:B------:R-:W-:Y:S02]  /*12c80*/  LEA.HI R4, R7, R7, RZ, 0x1 ;  /* 0x0000000707047211 */ /* 0x000fe400078f08ff */
[----:B------:R-:W-:Y:S01]  /*12c90*/  LOP3.LUT R5, R3, 0xffffffc, RZ, 0xc0, !PT ;  /* 0x0ffffffc03057812 */ /* 0x000fe200078ec0ff */
[----:B------:R-:W-:Y:S01]  /*12ca0*/  IMAD.IADD R3, R17, 0x1, -R2 ;  /* 0x0000000111037824 */ /* 0x000fe200078e0a02 */
[----:B------:R-:W-:Y:S02]  /*12cb0*/  LOP3.LUT R2, R4, 0x1ffffffe, RZ, 0xc0, !PT ;  /* 0x1ffffffe04027812 */ /* 0x000fe400078ec0ff */
[----:B------:R-:W-:Y:S01]  /*12cc0*/  LOP3.LUT R6, R6, 0xfffffff8, RZ, 0xc0, !PT ;  /* 0xfffffff806067812 */ /* 0x000fe200078ec0ff */
[C---:B------:R-:W-:Y:S01]  /*12cd0*/  IMAD.IADD R9, R0.reuse, 0x1, -R5 ;  /* 0x0000000100097824 */ /* 0x040fe200078e0a05 */
[----:B------:R-:W-:Y:S01]  /*12ce0*/  F2FP.BF16.PACK_AB R116, R117, R116 ;  /* 0x000000747574723e */ /* 0x000fe200000010ff */
[----:B------:R-:W-:Y:S01]  /*12cf0*/  IMAD R11, R0, 0x8, R3 ;  /* 0x00000008000b7824 */ /* 0x000fe200078e0203 */
[----:B------:R-:W-:Y:S01]  /*12d00*/  SHF.R.S32.HI R3, RZ, 0x2, R15 ;  /* 0x00000002ff037819 */ /* 0x000fe2000001140f */
[----:B------:R-:W-:Y:S01]  /*12d10*/  IMAD.IADD R10, R7, 0x1, -R2 ;  /* 0x00000001070a7824 */ /* 0x000fe200078e0a02 */
[----:B------:R-:W-:Y:S01]  /*12d20*/  F2FP.BF16.PACK_AB R118, R119, R118 ;  /* 0x000000767776723e */ /* 0x000fe200000010ff */
[----:B------:R-:W-:Y:S01]  /*12d30*/  IMAD R0, R7, 0x20, R17 ;  /* 0x0000002007007824 */ /* 0x000fe200078e0211 */
[----:B------:R-:W-:Y:S01]  /*12d40*/  F2FP.BF16.PACK_AB R120, R121, R120 ;  /* 0x000000787978723e */ /* 0x000fe200000010ff */
[----:B------:R-:W-:Y:S01]  /*12d50*/  IMAD.IADD R7, R17, 0x1, -R6 ;  /* 0x0000000111077824 */ /* 0x000fe200078e0a06 */
[----:B------:R-:W-:Y:S01]  /*12d60*/  F2FP.BF16.PACK_AB R122, R123, R122 ;  /* 0x0000007a7b7a723e */ /* 0x000fe200000010ff */
[----:B------:R-:W-:Y:S01]  /*12d70*/  IMAD.SHL.U32 R2, R4, 0x20, RZ ;  /* 0x0000002004027824 */ /* 0x000fe200078e00ff */
[----:B------:R-:W-:Y:S01]  /*12d80*/  F2FP.BF16.PACK_AB R128, R129, R128 ;  /* 0x000000808180723e */ /* 0x000fe200000010ff */
[----:B----4-:R-:W-:Y:S01]  /*12d90*/  IMAD R8, R63, 0x80, R0 ;  /* 0x000000803f087824 */ /* 0x010fe200078e0200 */
[----:B------:R-:W-:Y:S01]  /*12da0*/  LEA.HI R5, R7, R7, RZ, 0x1 ;  /* 0x0000000707057211 */ /* 0x000fe200078f08ff */
[----:B------:R-:W-:Y:S01]  /*12db0*/  IMAD R4, R9, 0x10, R3 ;  /* 0x0000001009047824 */ /* 0x000fe200078e0203 */
[----:B------:R-:W-:Y:S01]  /*12dc0*/  LOP3.LUT R2, R2, 0xffffffc0, RZ, 0xc0, !PT ;  /* 0xffffffc002027812 */ /* 0x000fe200078ec0ff */
[----:B------:R-:W-:Y:S01]  /*12dd0*/  @P1 IMAD.HI.U32 R9, R8, c[0x0][0x4ec], RZ ;  /* 0x00013b0008091a27 */ /* 0x000fe200078e00ff */
[----:B------:R-:W-:-:S02]  /*12de0*/  LOP3.LUT R6, R5, 0x3fffffe, RZ, 0xc0, !PT ;  /* 0x03fffffe05067812 */ /* 0x000fc400078ec0ff */
[----:B------:R-:W-:Y:S01]  /*12df0*/  SHF.R.S32.HI R5, RZ, 0x1, R5 ;  /* 0x00000001ff057819 */ /* 0x000fe20000011405 */
[----:B------:R-:W-:Y:S01]  /*12e00*/  IMAD R10, R10, 0x8, R2 ;  /* 0x000000080a0a7824 */ /* 0x000fe200078e0202 */
[----:B------:R-:W-:Y:S01]  /*12e10*/  F2FP.BF16.PACK_AB R130, R131, R130 ;  /* 0x000000828382723e */ /* 0x000fe200000010ff */
[----:B------:R-:W-:Y:S01]  /*12e20*/  IMAD.MOV.U32 R0, RZ, RZ, R8 ;  /* 0x000000ffff007224 */ /* 0x000fe200078e0008 */
[----:B------:R-:W-:Y:S01]  /*12e30*/  @P1 SHF.R.U32.HI R0, RZ, c[0x0][0x4f0], R9 ;  /* 0x00013c00ff001a19 */ /* 0x000fe20000011609 */
[----:B------:R-:W-:Y:S01]  /*12e40*/  IMAD.IADD R6, R7, 0x1, -R6 ;  /* 0x0000000107067824 */ /* 0x000fe200078e0a06 */
[----:B------:R-:W-:Y:S01]  /*12e50*/  LOP3.LUT R7, R5, 0x1, RZ, 0xc0, !PT ;  /* 0x0000000105077812 */ /* 0x000fe200078ec0ff */
[----:B------:R-:W-:Y:S01]  /*12e60*/  IMAD.U32 R19, R11, 0x20, R19 ;  /* 0x000000200b137824 */ /* 0x000fe200078e0013 */
[----:B------:R-:W-:Y:S01]  /*12e70*/  LOP3.LUT P2, RZ, R5, 0x2, RZ, 0xc0, !PT ;  /* 0x0000000205ff7812 */ /* 0x000fe2000784c0ff */
[----:B------:R-:W-:Y:S01]  /*12e80*/  IMAD.MOV.U32 R2, RZ, RZ, R12 ;  /* 0x000000ffff027224 */ /* 0x000fe200078e000c */
[----:B------:R-:W-:Y:S01]  /*12e90*/  ISETP.NE.U32.AND P3, PT, R7, 0x1, PT ;  /* 0x000000010700780c */ /* 0x000fe20003f65070 */
[----:B------:R-:W-:Y:S01]  /*12ea0*/  IMAD.IADD R11, R4, 0x1, R10 ;  /* 0x00000001040b7824 */ /* 0x000fe200078e020a */
[----:B------:R-:W-:Y:S01]  /*12eb0*/  F2FP.BF16.PACK_AB R140, R141, R140 ;  /* 0x0000008c8d8c723e */ /* 0x000fe200000010ff */
[----:B------:R-:W-:Y:S01]  /*12ec0*/  IMAD R12, R6, 0x10, R14 ;  /* 0x00000010060c7824 */ /* 0x000fe200078e020e */
[----:B------:R-:W-:Y:S01]  /*12ed0*/  SHF.R.S32.HI R6, RZ, 0x1f, R0 ;  /* 0x0000001fff067819 */ /* 0x000fe20000011400 */
[----:B------:R-:W-:Y:S01]  /*12ee0*/  IMAD R4, R63, 0x80, R4 ;  /* 0x000000803f047824 */ /* 0x000fe200078e0204 */
[----:B------:R-:W-:Y:S01]  /*12ef0*/  F2FP.BF16.PACK_AB R142, R143, R142 ;  /* 0x0000008e8f8e723e */ /* 0x000fe200000010ff */
[----:B------:R-:W-:Y:S01]  /*12f00*/  IMAD.MOV R9, RZ, RZ, -R0 ;  /* 0x000000ffff097224 */ /* 0x000fe200078e0a00 */
[----:B------:R-:W-:Y:S01]  /*12f10*/  F2FP.BF16.PACK_AB R132, R133, R132 ;  /* 0x000000848584723e */ /* 0x000fe200000010ff */
[----:B------:R-:W-:Y:S01]  /*12f20*/  IMAD R6, R6, c[0x0][0x3e0], RZ ;  /* 0x0000f80006067a24 */ /* 0x000fe200078e02ff */
[C---:B------:R-:W-:Y:S01]  /*12f30*/  IADD3 R10, R4.reuse, 0x8, RZ ;  /* 0x00000008040a7810 */ /* 0x040fe20007ffe0ff */
[----:B------:R-:W-:Y:S01]  /*12f40*/  IMAD.IADD R3, R13, 0x1, R18 ;  /* 0x000000010d037824 */ /* 0x000fe200078e0212 */
[-C--:B------:R-:W-:Y:S01]  /*12f50*/  ISETP.GE.OR P6, PT, R4, R61.reuse, P0 ;  /* 0x0000003d0400720c */ /* 0x080fe200007c6670 */
[----:B------:R-:W-:Y:S01]  /*12f60*/  IMAD R7, R63, 0x80, R11 ;  /* 0x000000803f077824 */ /* 0x000fe200078e020b */
[----:B------:R-:W-:Y:S01]  /*12f70*/  ISETP.GE.OR P5, PT, R10, R61, P0 ;  /* 0x0000003d0a00720c */ /* 0x000fe200007a6670 */
[----:B------:R-:W-:Y:S01]  /*12f80*/  IMAD R14, R9, c[0x0][0x4e8], R8 ;  /* 0x00013a00090e7a24 */ /* 0x000fe200078e0208 */
[----:B------:R-:W-:Y:S01]  /*12f90*/  F2FP.BF16.PACK_AB R134, R135, R134 ;  /* 0x000000868786723e */ /* 0x000fe200000010ff */
[C---:B------:R-:W-:Y:S01]  /*12fa0*/  IMAD R10, R0.reuse, c[0x0][0x3e4], R6 ;  /* 0x0000f900000a7a24 */ /* 0x040fe200078e0206 */
[----:B------:R-:W-:Y:S01]  /*12fb0*/  F2FP.BF16.PACK_AB R136, R137, R136 ;  /* 0x000000888988723e */ /* 0x000fe200000010ff */
[----:B------:R-:W-:Y:S01]  /*12fc0*/  IMAD.WIDE.U32 R8, R0, c[0x0][0x3e0], R2 ;  /* 0x0000f80000087a25 */ /* 0x000fe200078e0002 */
[----:B------:R-:W-:-:S02]  /*12fd0*/  IADD3 R0, R4, 0x48, RZ ;  /* 0x0000004804007810 */ /* 0x000fc40007ffe0ff */
[----:B------:R-:W-:Y:S01]  /*12fe0*/  F2FP.BF16.PACK_AB R138, R139, R138 ;  /* 0x0000008a8b8a723e */ /* 0x000fe200000010ff */
[----:B------:R-:W-:Y:S01]  /*12ff0*/  @P1 IMAD.HI.U32 R6, R7, c[0x0][0x4ec], RZ ;  /* 0x00013b0007061a27 */ /* 0x000fe200078e00ff */
[----:B------:R-:W-:Y:S02]  /*13000*/  F2FP.BF16.PACK_AB R35, R35, R144 ;  /* 0x000000902323723e */ /* 0x000fe400000010ff */
[----:B------:R-:W-:Y:S01]  /*13010*/  F2FP.BF16.PACK_AB R146, R147, R146 ;  /* 0x000000929392723e */ /* 0x000fe200000010ff */
[----:B------:R-:W-:Y:S01]  /*13020*/  IMAD.SHL.U32 R3, R5, 0x40, RZ ;  /* 0x0000004005037824 */ /* 0x000fe200078e00ff */
[----:B------:R-:W-:Y:S01]  /*13030*/  IADD3 R5, R4, 0x40, RZ ;  /* 0x0000004004057810 */ /* 0x000fe20007ffe0ff */
[----:B------:R-:W-:Y:S01]  /*13040*/  IMAD.MOV.U32 R2, RZ, RZ, R7 ;  /* 0x000000ffff027224 */ /* 0x000fe200078e0007 */
[----:B------:R-:W-:Y:S01]  /*13050*/  @P1 SHF.R.U32.HI R2, RZ, c[0x0][0x4f0], R6 ;  /* 0x00013c00ff021a19 */ /* 0x000fe20000011606 */
[----:B------:R-:W-:Y:S01]  /*13060*/  IMAD.MOV.U32 R4, RZ, RZ, R8 ;  /* 0x000000ffff047224 */ /* 0x000fe200078e0008 */
[----:B------:R-:W-:Y:S01]  /*13070*/  LOP3.LUT R3, R3, 0xc0, RZ, 0xc0, !PT ;  /* 0x000000c003037812 */ /* 0x000fe200078ec0ff */
[----:B------:R-:W-:Y:S01]  /*13080*/  IMAD R17, R63, 0x80, R17 ;  /* 0x000000803f117824 */ /* 0x000fe200078e0211 */
[-C--:B------:R-:W-:Y:S01]  /*13090*/  ISETP.GE.OR P4, PT, R5, R61.reuse, P0 ;  /* 0x0000003d0500720c */ /* 0x080fe20000786670 */
[----:B------:R-:W-:Y:S01]  /*130a0*/  IMAD.IADD R5, R9, 0x1, R10 ;  /* 0x0000000109057824 */ /* 0x000fe200078e020a */
[----:B------:R-:W-:-:S02]  /*130b0*/  ISETP.GE.OR P1, PT, R0, R61, P0 ;  /* 0x0000003d0000720c */ /* 0x000fc40000726670 */
[----:B------:R-:W-:Y:S02]  /*130c0*/  SHF.R.S32.HI R6, RZ, 0x1f, R2 ;  /* 0x0000001fff067819 */ /* 0x000fe40000011402 */
[----:B------:R-:W-:Y:S02]  /*130d0*/  IADD3 R10, P0, R2, R20, RZ ;  /* 0x00000014020a7210 */ /* 0x000fe40007f1e0ff */
[----:B------:R-:W-:Y:S02]  /*130e0*/  LEA.HI R3, R3, R3, RZ, 0x1d ;  /* 0x0000000303037211 */ /* 0x000fe400078fe8ff */
[----:B------:R-:W-:Y:S02]  /*130f0*/  IADD3.X R11, R6, R21, R24, P0, !PT ;  /* 0x00000015060b7210 */ /* 0x000fe400007fe418 */
[----:B------:R-:W-:Y:S01]  /*13100*/  SHF.R.S32.HI R6, RZ, 0x1f, R14 ;  /* 0x0000001fff067819 */ /* 0x000fe2000001140e */
[----:B------:R-:W-:Y:S01]  /*13110*/  IMAD.U32 R0, R12, 0x2, R3 ;  /* 0x000000020c007824 */ /* 0x000fe200078e0003 */
[----:B------:R-:W-:Y:S01]  /*13120*/  F2FP.BF16.PACK_AB R34, R34, R156 ;  /* 0x0000009c2222723e */ /* 0x000fe200000010ff */
[----:B------:R-:W-:Y:S01]  /*13130*/  IMAD.MOV R3, RZ, RZ, -R2 ;  /* 0x000000ffff037224 */ /* 0x000fe200078e0a02 */
[----:B------:R-:W-:Y:S01]  /*13140*/  F2FP.BF16.PACK_AB R158, R159, R158 ;  /* 0x0000009e9f9e723e */ /* 0x000fe200000010ff */
[----:B------:R-:W-:Y:S01]  /*13150*/  IMAD R6, R6, c[0x0][0x3d8], RZ ;  /* 0x0000f60006067a24 */ /* 0x000fe200078e02ff */
[----:B------:R-:W-:Y:S01]  /*13160*/  F2FP.BF16.PACK_AB R148, R149, R148 ;  /* 0x000000949594723e */ /* 0x000fe200000010ff */
[----:B------:R-:W-:Y:S01]  /*13170*/  IMAD R3, R3, c[0x0][0x4e8], R7 ;  /* 0x00013a0003037a24 */ /* 0x000fe200078e0207 */
[----:B------:R-:W-:Y:S01]  /*13180*/  F2FP.BF16.PACK_AB R150, R151, R150 ;  /* 0x000000969796723e */ /* 0x000fe200000010ff */
[----:B------:R-:W-:Y:S01]  /*13190*/  IMAD.SHL.U32 R0, R0, 0x2, RZ ;  /* 0x0000000200007824 */ /* 0x000fe200078e00ff */
[----:B------:R-:W-:Y:S01]  /*131a0*/  BAR.SYNC.DEFER_BLOCKING 0x1, 0x80 ;  /* 0x0042000000007b1d */ /* 0x000fe20000010000 */
[C---:B------:R-:W-:Y:S01]  /*131b0*/  IMAD R18, R14.reuse, c[0x0][0x3dc], R6 ;  /* 0x0000f7000e127a24 */ /* 0x040fe200078e0206 */
[----:B------:R-:W-:Y:S01]  /*131c0*/  SHF.R.S32.HI R6, RZ, 0x1f, R3 ;  /* 0x0000001fff067819 */ /* 0x000fe20000011403 */
[----:B------:R-:W-:Y:S01]  /*131d0*/  IMAD.WIDE.U32 R14, R14, c[0x0][0x3d8], R4 ;  /* 0x0000f6000e0e7a25 */ /* 0x000fe200078e0004 */
[----:B------:R-:W-:-:S02]  /*131e0*/  IADD3 R7, R0, 0x80, RZ ;  /* 0x0000008000077810 */ /* 0x000fc40007ffe0ff */
[----:B------:R-:W-:Y:S01]  /*131f0*/  IADD3 R2, R0, 0x70, RZ ;  /* 0x0000007000027810 */ /* 0x000fe20007ffe0ff */
[----:B------:R-:W-:Y:S01]  /*13200*/  IMAD.MOV.U32 R4, RZ, RZ, 0x20 ;  /* 0x00000020ff047424 */ /* 0x000fe200078e00ff */
[----:B------:R-:W-:Y:S01]  /*13210*/  @P3 IADD3 R2, R7, 0x10, RZ ;  /* 0x0000001007023810 */ /* 0x000fe20007ffe0ff */
[----:B------:R-:W-:Y:S01]  /*13220*/  IMAD R5, R6, c[0x0][0x488], RZ ;  /* 0x0001220006057a24 */ /* 0x000fe200078e02ff */
[----:B------:R-:W-:Y:S01]  /*13230*/  F2FP.BF16.PACK_AB R152, R153, R152 ;  /* 0x000000989998723e */ /* 0x000fe200000010ff */
[----:B------:R-:W-:Y:S01]  /*13240*/  IMAD.WIDE.U32 R6, R3, c[0x0][0x488], R10 ;  /* 0x0001220003067a25 */ /* 0x000fe200078e000a */
[----:B------:R-:W-:Y:S02]  /*13250*/  SEL R4, R4, 0xffffffe0, !P2 ;  /* 0xffffffe004047807 */ /* 0x000fe40005000000 */
[----:B------:R-:W-:Y:S01]  /*13260*/  F2FP.BF16.PACK_AB R154, R155, R154 ;  /* 0x0000009a9b9a723e */ /* 0x000fe200000010ff */
[----:B------:R-:W-:Y:S01]  /*13270*/  IMAD R5, R3, c[0x0][0x48c], R5 ;  /* 0x0001230003057a24 */ /* 0x000fe200078e0205 */
[----:B------:R-:W-:Y:S01]  /*13280*/  F2FP.BF16.PACK_AB R29, R29, R52 ;  /* 0x000000341d1d723e */ /* 0x000fe200000010ff */
[----:B------:R-:W-:Y:S01]  /*13290*/  IMAD.IADD R3, R0, 0x1, R4 ;  /* 0x0000000100037824 */ /* 0x000fe200078e0204 */
[----:B------:R-:W-:Y:S01]  /*132a0*/  F2FP.BF16.PACK_AB R54, R55, R54 ;  /* 0x000000363736723e */ /* 0x000fe200000010ff */
[----:B------:R-:W-:Y:S01]  /*132b0*/  IMAD.IADD R4, R4, 0x1, R2 ;  /* 0x0000000104047824 */ /* 0x000fe200078e0202 */
[----:B------:R-:W-:Y:S01]  /*132c0*/  F2FP.BF16.PACK_AB R28, R28, R64 ;  /* 0x000000401c1c723e */ /* 0x000fe200000010ff */
[----:B------:R-:W-:Y:S01]  /*132d0*/  IMAD.IADD R5, R7, 0x1, R5 ;  /* 0x0000000107057824 */ /* 0x000fe200078e0205 */
[----:B------:R-:W-:Y:S01]  /*132e0*/  F2FP.BF16.PACK_AB R66, R67, R66 ;  /* 0x000000424342723e */ /* 0x000fe200000010ff */
[----:B------:R-:W-:Y:S01]  /*132f0*/  STS [R0+0x80], R112 ;  /* 0x0000807000007388 */ /* 0x000fe20000000800 */
[----:B------:R-:W-:-:S02]  /*13300*/  F2FP.BF16.PACK_AB R56, R57, R56 ;  /* 0x000000383938723e */ /* 0x000fc400000010ff */
[----:B------:R-:W-:Y:S01]  /*13310*/  F2FP.BF16.PACK_AB R58, R59, R58 ;  /* 0x0000003a3b3a723e */ /* 0x000fe200000010ff */
[----:B------:R-:W-:Y:S01]  /*13320*/  STS [R0+0x280], R114 ;  /* 0x0002807200007388 */ /* 0x000fe20000000800 */
[----:B------:R-:W-:Y:S02]  /*13330*/  F2FP.BF16.PACK_AB R27, R27, R68 ;  /* 0x000000441b1b723e */ /* 0x000fe400000010ff */
        /* <DEDUP_REMOVED lines=14> */
[----:B------:R-:W-:-:S02]  /*13420*/  LEA R8, P0, R6, c[0x0][0x450], 0x2 ;  /* 0x0001140006087a11 */ /* 0x000fc400078010ff */
        /* <DEDUP_REMOVED lines=9> */
[----:B------:R-:W-:Y:S01]  /*134c0*/  LEA.HI.X R5, R6, c[0x0][0x454], R5, 0x2, P0 ;  /* 0x0001150006057a11 */ /* 0x000fe200000f1405 */
[----:B------:R-:W-:Y:S04]  /*134d0*/  STS [R4], R140 ;  /* 0x0000008c04007388 */ /* 0x000fe80000000800 */
        /* <DEDUP_REMOVED lines=28> */
[----:B------:R2:W-:Y:S04]  /*136a0*/  STS [R2+0x5200], R78 ;  /* 0x0052004e02007388 */ /* 0x0005e80000000800 */
[----:B------:R-:W-:Y:S04]  /*136b0*/  STS [R3+0x4080], R25 ;  /* 0x0040801903007388 */ /* 0x000fe80000000800 */
[----:B------:R-:W-:Y:S04]  /*136c0*/  STS [R3+0x4280], R87 ;  /* 0x0042805703007388 */ /* 0x000fe80000000800 */
[----:B------:R-:W-:Y:S04]  /*136d0*/  STS [R4+0x4000], R23 ;  /* 0x0040001704007388 */ /* 0x000fe80000000800 */
[----:B------:R-:W-:Y:S01]  /*136e0*/  STS [R4+0x4200], R22 ;  /* 0x0042001604007388 */ /* 0x000fe20000000800 */
[----:B-1----:R-:W-:Y:S01]  /*136f0*/  IMAD.SHL.U32 R0, R19, 0x2, RZ ;  /* 0x0000000213007824 */ /* 0x002fe200078e00ff */
[----:B------:R-:W-:-:S02]  /*13700*/  LEA R19, P0, R14, c[0x0][0x380], 0x1 ;  /* 0x0000e0000e137a11 */ /* 0x000fc400078008ff */
[----:B------:R-:W-:Y:S04]  /*13710*/  STS [R3+0x5080], R88 ;  /* 0x0050805803007388 */ /* 0x000fe80000000800 */
[----:B------:R-:W-:Y:S01]  /*13720*/  STS [R3+0x5280], R90 ;  /* 0x0052805a03007388 */ /* 0x000fe20000000800 */
[----:B--2---:R-:W-:-:S03]  /*13730*/  IMAD.IADD R2, R15, 0x1, R18 ;  /* 0x000000010f027824 */ /* 0x004fc600078e0212 */
[----:B------:R-:W-:Y:S02]  /*13740*/  STS [R4+0x5000], R92 ;  /* 0x0050005c04007388 */ /* 0x000fe40000000800 */
[----:B------:R-:W-:Y:S02]  /*13750*/  LEA.HI.X R18, R14, c[0x0][0x384], R2, 0x1, P0 ;  /* 0x0000e1000e127a11 */ /* 0x000fe400000f0c02 */
[----:B------:R-:W-:Y:S01]  /*13760*/  STS [R4+0x5200], R94 ;  /* 0x0052005e04007388 */ /* 0x000fe20000000800 */
[----:B------:R-:W-:-:S03]  /*13770*/  ISETP.GE.AND P0, PT, R17, R61, PT ;  /* 0x0000003d1100720c */ /* 0x000fc60003f06270 */
[----:B------:R-:W-:Y:S04]  /*13780*/  SHFL.IDX PT, R10, R8, RZ, 0x1c1f ;  /* 0x001c1fff080a7589 */ /* 0x000fe800000e0000 */
[----:B------:R-:W1:Y:S04]  /*13790*/  SHFL.IDX PT, R11, R5, RZ, 0x1c1f ;  /* 0x001c1fff050b7589 */ /* 0x000e6800000e0000 */
[----:B------:R-:W-:Y:S06]  /*137a0*/  BAR.SYNC.DEFER_BLOCKING 0x1, 0x80 ;  /* 0x0042000000007b1d */ /* 0x000fec0000010000 */
[----:B------:R-:W-:Y:S04]  /*137b0*/  SHFL.IDX PT, R6, R8, 0x1, 0x1c1f ;  /* 0x003c1f0008067f89 */ /* 0x000fe800000e0000 */
[----:B------:R-:W2:Y:S04]  /*137c0*/  SHFL.IDX PT, R7, R5, 0x1, 0x1c1f ;  /* 0x003c1f0005077f89 */ /* 0x000ea800000e0000 */
[----:B------:R-:W-:Y:S04]  /*137d0*/  SHFL.IDX PT, R12, R8, 0x2, 0x1c1f ;  /* 0x005c1f00080c7f89 */ /* 0x000fe800000e0000 */
[----:B------:R-:W3:Y:S04]  /*137e0*/  SHFL.IDX PT, R13, R5, 0x2, 0x1c1f ;  /* 0x005c1f00050d7f89 */ /* 0x000ee800000e0000 */
[----:B------:R-:W-:Y:S04]  /*137f0*/  SHFL.IDX PT, R8, R8, 0x3, 0x1c1f ;  /* 0x007c1f0008087f89 */ /* 0x000fe800000e0000 */
[----:B------:R-:W4:Y:S04]  /*13800*/  SHFL.IDX PT, R9, R5, 0x3, 0x1c1f ;  /* 0x007c1f0005097f89 */ /* 0x000f2800000e0000 */
[----:B-1----:R1:W-:Y:S04]  /*13810*/  @!P6 ST.E [R10.64], R30 ;  /* 0x0000001e0a00e985 */ /* 0x0023e8000c101908 */
[----:B--2---:R1:W-:Y:S04]  /*13820*/  @!P5 ST.E [R6.64], R31 ;  /* 0x0000001f0600d985 */ /* 0x0043e8000c101908 */
[----:B------:R1:W2:Y:S04]  /*13830*/  SHFL.IDX PT, R2, R19, RZ, 0x1c1f ;  /* 0x001c1fff13027589 */ /* 0x0002a800000e0000 */
[----:B---3--:R1:W-:Y:S04]  /*13840*/  @!P4 ST.E [R12.64], R32 ;  /* 0x000000200c00c985 */ /* 0x0083e8000c101908 */
[----:B------:R1:W3:Y:S04]  /*13850*/  SHFL.IDX PT, R3, R18, RZ, 0x1c1f ;  /* 0x001c1fff12037589 */ /* 0x0002e800000e0000 */
[----:B----4-:R1:W-:Y:S04]  /*13860*/  @!P1 ST.E [R8.64], R33 ;  /* 0x0000002108009985 */ /* 0x0103e8000c101908 */
[----:B------:R1:W4:Y:S04]  /*13870*/  LDS.128 R32, [R0+0x880] ;  /* 0x0008800000207984 */ /* 0x0003280000000c00 */
[----:B------:R1:W1:Y:S04]  /*13880*/  LDS.128 R44, [R0+0x1080] ;  /* 0x00108000002c7984 */ /* 0x0002680000000c00 */
[----:B------:R1:W1:Y:S04]  /*13890*/  LDS.128 R52, [R0+0x1880] ;  /* 0x0018800000347984 */ /* 0x0002680000000c00 */
[----:B------:R1:W1:Y:S04]  /*138a0*/  LDS.128 R28, [R0+0x2880] ;  /* 0x00288000001c7984 */ /* 0x0002680000000c00 */
[----:B------:R1:W1:Y:S04]  /*138b0*/  LDS.128 R40, [R0+0x3080] ;  /* 0x0030800000287984 */ /* 0x0002680000000c00 */
[----:B------:R1:W1:Y:S04]  /*138c0*/  LDS.128 R48, [R0+0x3880] ;  /* 0x0038800000307984 */ /* 0x0002680000000c00 */
[----:B------:R1:W1:Y:S04]  /*138d0*/  LDS.128 R24, [R0+0x4880] ;  /* 0x0048800000187984 */ /* 0x0002680000000c00 */
[----:B------:R1:W1:Y:S04]  /*138e0*/  LDS.128 R36, [R0+0x5080] ;  /* 0x0050800000247984 */ /* 0x0002680000000c00 */
[----:B------:R1:W1:Y:S01]  /*138f0*/  LDS.128 R56, [R0+0x5880] ;  /* 0x0058800000387984 */ /* 0x0002620000000c00 */
[----:B------:R-:W-:Y:S05]  /*13900*/  @P0 BRA `(.L_x_246) ;  /* 0x0000014000000947 */ /* 0x000fea0003800000 */
[----:B--23--:R-:W2:Y:S01]  /*13910*/  LDS.128 R20, [R0+0x80] ;  /* 0x0000800000147984 */ /* 0x00cea20000000c00 */
[----:B------:R-:W-:-:S02]  /*13920*/  IADD3 R5, R16, 0x20, RZ ;  /* 0x0000002010057810 */ /* 0x000fc40007ffe0ff */
[----:B-1----:R-:W-:Y:S01]  /*13930*/  IADD3 R6, R16, 0x40, RZ ;  /* 0x0000004010067810 */ /* 0x002fe20007ffe0ff */
[----:B------:R-:W1:Y:S01]  /*13940*/  LDS.128 R12, [R0+0x2080] ;  /* 0x00208000000c7984 */ /* 0x000e620000000c00 */
[----:B------:R-:W-:Y:S02]  /*13950*/  ISETP.GE.AND P1, PT, R5, c[0x0][0x3c8], PT ;  /* 0x0000f20005007a0c */ /* 0x000fe40003f26270 */
[----:B------:R-:W-:Y:S01]  /*13960*/  ISETP.GE.AND P0, PT, R6, c[0x0][0x3c8], PT ;  /* 0x0000f20006007a0c */ /* 0x000fe20003f06270 */
[----:B------:R3:W5:Y:S01]  /*13970*/  LDS.128 R8, [R0+0x4080] ;  /* 0x0040800000087984 */ /* 0x0007620000000c00 */
[----:B------:R-:W-:-:S09]  /*13980*/  ISETP.GE.AND P2, PT, R16, c[0x0][0x3c8], PT ;  /* 0x0000f20010007a0c */ /* 0x000fd20003f46270 */
[----:B------:R-:W-:-:S04]  /*13990*/  @!P1 SHF.R.S32.HI R4, RZ, 0x1f, R5 ;  /* 0x0000001fff049819 */ /* 0x000fc80000011405 */
[----:B------:R-:W-:-:S04]  /*139a0*/  @!P1 LEA.HI R4, R4, R5, RZ, 0x3 ;  /* 0x0000000504049211 */ /* 0x000fc800078f18ff */
[----:B------:R-:W-:Y:S02]  /*139b0*/  @!P1 LOP3.LUT R4, R4, 0xfffffff8, RZ, 0xc0, !PT ;  /* 0xfffffff804049812 */ /* 0x000fe400078ec0ff */
[----:B---3--:R-:W-:-:S03]  /*139c0*/  @!P0 SHF.R.S32.HI R0, RZ, 0x1f, R6 ;  /* 0x0000001fff008819 */ /* 0x008fc60000011406 */
[----:B------:R-:W-:Y:S01]  /*139d0*/  @!P1 IMAD.WIDE R4, R4, 0x2, R2 ;  /* 0x0000000204049825 */ /* 0x000fe200078e0202 */
[----:B------:R-:W-:-:S03]  /*139e0*/  @!P0 LEA.HI R0, R0, R6, RZ, 0x3 ;  /* 0x0000000600008211 */ /* 0x000fc600078f18ff */
[----:B------:R-:W-:Y:S01]  /*139f0*/  @!P2 IMAD.WIDE R6, R16, 0x2, R2 ;  /* 0x000000021006a825 */ /* 0x000fe200078e0202 */
[----:B------:R-:W-:-:S04]  /*13a00*/  @!P0 LOP3.LUT R0, R0, 0xfffffff8, RZ, 0xc0, !PT ;  /* 0xfffffff800008812 */ /* 0x000fc800078ec0ff */
[----:B--2---:R2:W-:Y:S01]  /*13a10*/  @!P2 ST.E.128 [R6.64], R20 ;  /* 0x000000140600a985 */ /* 0x0045e2000c101d08 */
[----:B------:R-:W-:-:S03]  /*13a20*/  @!P0 IMAD.WIDE R2, R0, 0x2, R2 ;  /* 0x0000000200028825 */ /* 0x000fc600078e0202 */
[----:B-1----:R2:W-:Y:S04]  /*13a30*/  @!P1 ST.E.128 [R4.64], R12 ;  /* 0x0000000c04009985 */ /* 0x0025e8000c101d08 */
[----:B-----5:R2:W-:Y:S02]  /*13a40*/  @!P0 ST.E.128 [R2.64], R8 ;  /* 0x0000000802008985 */ /* 0x0205e4000c101d08 */
.L_x_246:
[----:B--23--:R-:W-:Y:S05]  /*13a50*/  BSYNC B0 ;  /* 0x0000000000007941 */ /* 0x00cfea0003800000 */
.L_x_245:
[----:B-1----:R-:W-:Y:S01]  /*13a60*/  IADD3 R0, R17, 0x20, RZ ;  /* 0x0000002011007810 */ /* 0x002fe20007ffe0ff */
[----:B------:R1:W2:Y:S01]  /*13a70*/  SHFL.IDX PT, R3, R18, 0x1, 0x1c1f ;  /* 0x003c1f0012037f89 */ /* 0x0002a200000e0000 */
[----:B------:R-:W-:Y:S02]  /*13a80*/  BSSY B0, `(.L_x_247) ;  /* 0x0000015000007945 */ /* 0x000fe40003800000 */
[----:B------:R-:W-:Y:S01]  /*13a90*/  ISETP.GE.AND P0, PT, R0, R61, PT ;  /* 0x0000003d0000720c */ /* 0x000fe20003f06270 */
[----:B------:R1:W3:-:S12]  /*13aa0*/  SHFL.IDX PT, R2, R19, 0x1, 0x1c1f ;  /* 0x003c1f0013027f89 */ /* 0x0002d800000e0000 */
[----:B------:R-:W-:Y:S05]  /*13ab0*/  @P0 BRA `(.L_x_248) ;  /* 0x0000011000000947 */ /* 0x000fea0003800000 */
[C---:B------:R-:W-:Y:S02]  /*13ac0*/  IADD3 R5, R16.reuse, 0x20, RZ ;  /* 0x0000002010057810 */ /* 0x040fe40007ffe0ff */
[----:B------:R-:W-:Y:S02]  /*13ad0*/  IADD3 R6, R16, 0x40, RZ ;  /* 0x0000004010067810 */ /* 0x000fe40007ffe0ff */
[----:B------:R-:W-:Y:S02]  /*13ae0*/  ISETP.GE.AND P1, PT, R5, c[0x0][0x3c8], PT ;  /* 0x0000f20005007a0c */ /* 0x000fe40003f26270 */
[----:B------:R-:W-:Y:S02]  /*13af0*/  ISETP.GE.AND P0, PT, R6, c[0x0][0x3c8], PT ;  /* 0x0000f20006007a0c */ /* 0x000fe40003f06270 */
[----:B------:R-:W-:-:S09]  /*13b00*/  ISETP.GE.AND P2, PT, R16, c[0x0][0x3c8], PT ;  /* 0x0000f20010007a0c */ /* 0x000fd20003f46270 */
[----:B------:R-:W-:Y:S02]  /*13b10*/  @!P1 SHF.R.S32.HI R4, RZ, 0x1f, R5 ;  /* 0x0000001fff049819 */ /* 0x000fe40000011405 */
[----:B------:R-:W-:Y:S02]  /*13b20*/  @!P0 SHF.R.S32.HI R0, RZ, 0x1f, R6 ;  /* 0x0000001fff008819 */ /* 0x000fe40000011406 */
[----:B------:R-:W-:Y:S02]  /*13b30*/  @!P1 LEA.HI R4, R4, R5, RZ, 0x3 ;  /* 0x0000000504049211 */ /* 0x000fe400078f18ff */
[----:B------:R-:W-:Y:S01]  /*13b40*/  @!P0 LEA.HI R0, R0, R6, RZ, 0x3 ;  /* 0x0000000600008211 */ /* 0x000fe200078f18ff */
[----:B--23--:R-:W-:Y:S01]  /*13b50*/  @!P2 IMAD.WIDE R6, R16, 0x2, R2 ;  /* 0x000000021006a825 */ /* 0x00cfe200078e0202 */
[----:B------:R-:W-:Y:S02]  /*13b60*/  @!P1 LOP3.LUT R4, R4, 0xfffffff8, RZ, 0xc0, !PT ;  /* 0xfffffff804049812 */ /* 0x000fe400078ec0ff */
[----:B------:R-:W-:-:S02]  /*13b70*/  @!P0 LOP3.LUT R0, R0, 0xfffffff8, RZ, 0xc0, !PT ;  /* 0xfffffff800008812 */ /* 0x000fc400078ec0ff */
[----:B----4-:R2:W-:Y:S01]  /*13b80*/  @!P2 ST.E.128 [R6.64], R32 ;  /* 0x000000200600a985 */ /* 0x0105e2000c101d08 */
[----:B------:R-:W-:-:S04]  /*13b90*/  @!P1 IMAD.WIDE R4, R4, 0x2, R2 ;  /* 0x0000000204049825 */ /* 0x000fc800078e0202 */
[----:B------:R-:W-:Y:S01]  /*13ba0*/  @!P0 IMAD.WIDE R2, R0, 0x2, R2 ;  /* 0x0000000200028825 */ /* 0x000fe200078e0202 */
[----:B------:R2:W-:Y:S04]  /*13bb0*/  @!P1 ST.E.128 [R4.64], R28 ;  /* 0x0000001c04009985 */ /* 0x0005e8000c101d08 */
[----:B------:R2:W-:Y:S02]  /*13bc0*/  @!P0 ST.E.128 [R2.64], R24 ;  /* 0x0000001802008985 */ /* 0x0005e4000c101d08 */
.L_x_248:
[----:B------:R-:W-:Y:S05]  /*13bd0*/  BSYNC B0 ;  /* 0x0000000000007941 */ /* 0x000fea0003800000 */
.L_x_247:
[----:B------:R-:W-:Y:S01]  /*13be0*/  IADD3 R0, R17, 0x40, RZ ;  /* 0x0000004011007810 */ /* 0x000fe20007ffe0ff */
[----:B--2---:R2:W1:Y:S01]  /*13bf0*/  SHFL.IDX PT, R3, R18, 0x2, 0x1c1f ;  /* 0x005c1f0012037f89 */ /* 0x00446200000e0000 */
[----:B------:R-:W-:Y:S02]  /*13c00*/  BSSY B0, `(.L_x_249) ;  /* 0x0000015000007945 */ /* 0x000fe40003800000 */
[----:B------:R-:W-:Y:S01]  /*13c10*/  ISETP.GE.AND P0, PT, R0, R61, PT ;  /* 0x0000003d0000720c */ /* 0x000fe20003f06270 */
[----:B---3--:R2:W3:-:S12]  /*13c20*/  SHFL.IDX PT, R2, R19, 0x2, 0x1c1f ;  /* 0x005c1f0013027f89 */ /* 0x0084d800000e0000 */
        /* <DEDUP_REMOVED lines=10> */
[----:B-1-3--:R-:W-:Y:S01]  /*13cd0*/  @!P2 IMAD.WIDE R6, R16, 0x2, R2 ;  /* 0x000000021006a825 */ /* 0x00afe200078e0202 */
[----:B------:R-:W-:Y:S02]  /*13ce0*/  @!P1 LOP3.LUT R4, R4, 0xfffffff8, RZ, 0xc0, !PT ;  /* 0xfffffff804049812 */ /* 0x000fe400078ec0ff */
[----:B------:R-:W-:-:S02]  /*13cf0*/  @!P0 LOP3.LUT R0, R0, 0xfffffff8, RZ, 0xc0, !PT ;  /* 0xfffffff800008812 */ /* 0x000fc400078ec0ff */
[----:B------:R1:W-:Y:S01]  /*13d00*/  @!P2 ST.E.128 [R6.64], R44 ;  /* 0x0000002c0600a985 */ /* 0x0003e2000c101d08 */
[----:B------:R-:W-:-:S04]  /*13d10*/  @!P1 IMAD.WIDE R4, R4, 0x2, R2 ;  /* 0x0000000204049825 */ /* 0x000fc800078e0202 */
[----:B------:R-:W-:Y:S01]  /*13d20*/  @!P0 IMAD.WIDE R2, R0, 0x2, R2 ;  /* 0x0000000200028825 */ /* 0x000fe200078e0202 */
[----:B------:R1:W-:Y:S04]  /*13d30*/  @!P1 ST.E.128 [R4.64], R40 ;  /* 0x0000002804009985 */ /* 0x0003e8000c101d08 */
[----:B------:R1:W-:Y:S02]  /*13d40*/  @!P0 ST.E.128 [R2.64], R36 ;  /* 0x0000002402008985 */ /* 0x0003e4000c101d08 */
.L_x_250:
[----:B------:R-:W-:Y:S05]  /*13d50*/  BSYNC B0 ;  /* 0x0000000000007941 */ /* 0x000fea0003800000 */
.L_x_249:
[----:B------:R-:W-:Y:S01]  /*13d60*/  IADD3 R0, R17, 0x60, RZ ;  /* 0x0000006011007810 */ /* 0x000fe20007ffe0ff */
[----:B-1----:R1:W2:Y:S03]  /*13d70*/  SHFL.IDX PT, R7, R18, 0x3, 0x1c1f ;  /* 0x007c1f0012077f89 */ /* 0x0022a600000e0000 */
[----:B------:R-:W-:Y:S01]  /*13d80*/  ISETP.GE.AND P0, PT, R0, R61, PT ;  /* 0x0000003d0000720c */ /* 0x000fe20003f06270 */
[----:B------:R1:W4:-:S12]  /*13d90*/  SHFL.IDX PT, R6, R19, 0x3, 0x1c1f ;  /* 0x007c1f0013067f89 */ /* 0x00031800000e0000 */
[----:B------:R-:W-:Y:S05]  /*13da0*/  @P0 EXIT ;  /* 0x000000000000094d */ /* 0x000fea0003800000 */
[C---:B---3--:R-:W-:Y:S02]  /*13db0*/  IADD3 R2, R16.reuse, 0x20, RZ ;  /* 0x0000002010027810 */ /* 0x048fe40007ffe0ff */
[----:B------:R-:W-:Y:S02]  /*13dc0*/  ISETP.GE.AND P1, PT, R16, c[0x0][0x3c8], PT ;  /* 0x0000f20010007a0c */ /* 0x000fe40003f26270 */
[----:B------:R-:W-:-:S11]  /*13dd0*/  ISETP.GE.AND P0, PT, R2, c[0x0][0x3c8], PT ;  /* 0x0000f20002007a0c */ /* 0x000fd60003f06270 */
[----:B--2-4-:R-:W-:Y:S02]  /*13de0*/  @!P1 IMAD.WIDE R4, R16, 0x2, R6 ;  /* 0x0000000210049825 */ /* 0x014fe400078e0206 */
        /* <DEDUP_REMOVED lines=15> */
.L_x_244:
[----:B------:R-:W2:Y:S01]  /*13ee0*/  S2R R8, SR_TID.X ;  /* 0x0000000000087919 */ /* 0x000ea20000002100 */
[----:B------:R-:W-:Y:S03]  /*13ef0*/  BSSY B0, `(.L_x_251) ;  /* 0x0000028000007945 */ /* 0x000fe60003800000 */
[----:B------:R-:W3:Y:S01]  /*13f00*/  S2R R9, SR_CTAID.Z ;  /* 0x0000000000097919 */ /* 0x000ee20000002700 */
[----:B--2---:R-:W-:Y:S02]  /*13f10*/  ISETP.GT.AND P0, PT, R8, 0x7f, PT ;  /* 0x0000007f0800780c */ /* 0x004fe40003f04270 */
[----:B---3--:R-:W-:-:S11]  /*13f20*/  SHF.R.S32.HI R10, RZ, 0x1f, R9 ;  /* 0x0000001fff0a7819 */ /* 0x008fd60000011409 */
[----:B------:R-:W-:Y:S05]  /*13f30*/  @P0 BRA `(.L_x_252) ;  /* 0x0000023000000947 */ /* 0x000fea0003800000 */
[----:B------:R-:W2:Y:S01]  /*13f40*/  S2R R5, SR_CTAID.X ;  /* 0x0000000000057919 */ /* 0x000ea20000002500 */
[----:B------:R-:W-:-:S05]  /*13f50*/  MOV R2, c[0x0][0x4e8] ;  /* 0x00013a0000027a02 */ /* 0x000fca0000000f00 */
[----:B------:R-:W-:Y:S01]  /*13f60*/  IMAD R0, R2, c[0x0][0x388], RZ ;  /* 0x0000e20002007a24 */ /* 0x000fe200078e02ff */
[----:B--2---:R-:W-:-:S04]  /*13f70*/  LEA R5, R5, R8, 0x7 ;  /* 0x0000000805057211 */ /* 0x004fc800078e38ff */
[----:B------:R-:W-:-:S13]  /*13f80*/  ISETP.GE.AND P0, PT, R5, R0, PT ;  /* 0x000000000500720c */ /* 0x000fda0003f06270 */
[----:B------:R-:W-:Y:S05]  /*13f90*/  @P0 BRA `(.L_x_252) ;  /* 0x000001d000000947 */ /* 0x000fea0003800000 */
[----:B------:R-:W-:Y:S01]  /*13fa0*/  ISETP.NE.AND P0, PT, R2, 0x1, PT ;  /* 0x000000010200780c */ /* 0x000fe20003f05270 */
[----:B------:R-:W-:Y:S01]  /*13fb0*/  ULDC.64 UR4, c[0x0][0x490] ;  /* 0x0001240000047ab9 */ /* 0x000fe20000000a00 */
[----:B------:R-:W-:Y:S01]  /*13fc0*/  MOV R0, R5 ;  /* 0x0000000500007202 */ /* 0x000fe20000000f00 */
[----:B------:R-:W-:Y:S01]  /*13fd0*/  UIMAD UR10, UR6, UR4, URZ ;  /* 0x00000004060a72a4 */ /* 0x000fe2000f8e023f */
[----:B------:R-:W-:Y:S01]  /*13fe0*/  IMAD R6, R10, c[0x0][0x498], RZ ;  /* 0x000126000a067a24 */ /* 0x000fe200078e02ff */
[----:B------:R-:W-:Y:S02]  /*13ff0*/  UIMAD.WIDE.U32 UR12, UR7, UR4, URZ ;  /* 0x00000004070c72a5 */ /* 0x000fe4000f8e003f */
[----:B------:R-:W-:Y:S01]  /*14000*/  UIMAD UR4, UR7, UR5, UR10 ;  /* 0x00000005070472a4 */ /* 0x000fe2000f8e020a */
[----:B------:R-:W-:-:S03]  /*14010*/  IMAD R6, R9, c[0x0][0x49c], R6 ;  /* 0x0001270009067a24 */ /* 0x000fc600078e0206 */
[----:B------:R-:W-:Y:S01]  /*14020*/  UIADD3 UR4, UR13, UR4, URZ ;  /* 0x000000040d047290 */ /* 0x000fe2000fffe03f */
[----:B------:R-:W-:Y:S01]  /*14030*/  MOV R3, UR13 ;  /* 0x0000000d00037c02 */ /* 0x000fe20008000f00 */
[----:B------:R-:W-:-:S04]  /*14040*/  @P0 IMAD.HI.U32 R2, R5, c[0x0][0x4ec], RZ ;  /* 0x00013b0005020a27 */ /* 0x000fc800078e00ff */
[----:B------:R-:W-:Y:S01]  /*14050*/  IMAD.U32 R3, RZ, RZ, UR4 ;  /* 0x00000004ff037e24 */ /* 0x000fe2000f8e00ff */
[----:B------:R-:W-:Y:S01]  /*14060*/  @P0 SHF.R.U32.HI R0, RZ, c[0x0][0x4f0], R2 ;  /* 0x00013c00ff000a19 */ /* 0x000fe20000011602 */
[----:B------:R-:W-:-:S03]  /*14070*/  IMAD.U32 R2, RZ, RZ, UR12 ;  /* 0x0000000cff027e24 */ /* 0x000fc6000f8e00ff */
[----:B------:R-:W-:Y:S01]  /*14080*/  IADD3 R4, -R0, RZ, RZ ;  /* 0x000000ff00047210 */ /* 0x000fe20007ffe1ff */
[----:B------:R-:W-:Y:S01]  /*14090*/  IMAD.WIDE.U32 R2, R9, c[0x0][0x498], R2 ;  /* 0x0001260009027a25 */ /* 0x000fe200078e0002 */
[----:B------:R-:W-:-:S03]  /*140a0*/  SHF.R.S32.HI R7, RZ, 0x1f, R0 ;  /* 0x0000001fff077819 */ /* 0x000fc60000011400 */
[----:B------:R-:W-:Y:S01]  /*140b0*/  IMAD R4, R4, c[0x0][0x4e8], R5 ;  /* 0x00013a0004047a24 */ /* 0x000fe200078e0205 */
[----:B------:R-:W-:-:S04]  /*140c0*/  IADD3 R2, P0, R0, R2, RZ ;  /* 0x0000000200027210 */ /* 0x000fc80007f1e0ff */
[----:B------:R-:W-:Y:S02]  /*140d0*/  SHF.R.S32.HI R5, RZ, 0x1f, R4 ;  /* 0x0000001fff057819 */ /* 0x000fe40000011404 */
[----:B------:R-:W-:-:S03]  /*140e0*/  IADD3.X R3, R7, R3, R6, P0, !PT ;  /* 0x0000000307037210 */ /* 0x000fc600007fe406 */
[----:B------:R-:W-:Y:S02]  /*140f0*/  IMAD R0, R5, c[0x0][0x488], RZ ;  /* 0x0001220005007a24 */ /* 0x000fe400078e02ff */
[----:B------:R-:W-:-:S04]  /*14100*/  IMAD.WIDE.U32 R2, R4, c[0x0][0x488], R2 ;  /* 0x0001220004027a25 */ /* 0x000fc800078e0002 */
[----:B------:R-:W-:Y:S01]  /*14110*/  IMAD R0, R4, c[0x0][0x48c], R0 ;  /* 0x0001230004007a24 */ /* 0x000fe200078e0200 */
[----:B------:R-:W-:-:S04]  /*14120*/  LEA R4, P0, R2, c[0x0][0x450], 0x2 ;  /* 0x0001140002047a11 */ /* 0x000fc800078010ff */
[----:B------:R-:W-:-:S04]  /*14130*/  IADD3 R0, R3, R0, RZ ;  /* 0x0000000003007210 */ /* 0x000fc80007ffe0ff */
[----:B------:R-:W-:Y:S01]  /*14140*/  LEA.HI.X R5, R2, c[0x0][0x454], R0, 0x2, P0 ;  /* 0x0001150002057a11 */ /* 0x000fe200000f1400 */
[----:B------:R-:W-:-:S05]  /*14150*/  IMAD.MOV.U32 R0, RZ, RZ, -0x800000 ;  /* 0xff800000ff007424 */ /* 0x000fca00078e00ff */
[----:B------:R2:W-:Y:S02]  /*14160*/  STG.E [R4.64], R0 ;  /* 0x0000000004007986 */ /* 0x0005e4000c101908 */
.L_x_252:
[----:B------:R-:W-:Y:S05]  /*14170*/  BSYNC B0 ;  /* 0x0000000000007941 */ /* 0x000fea0003800000 */
.L_x_251:
[----:B------:R-:W3:Y:S01]  /*14180*/  S2R R15, SR_CTAID.X ;  /* 0x00000000000f7919 */ /* 0x000ee20000002500 */
[----:B--2---:R-:W-:Y:S01]  /*14190*/  SHF.R.S32.HI R0, RZ, 0x1f, R8 ;  /* 0x0000001fff007819 */ /* 0x004fe20000011408 */
[----:B------:R-:W-:Y:S01]  /*141a0*/  IMAD.MOV.U32 R14, RZ, RZ, c[0x0][0x4e8] ;  /* 0x00013a00ff0e7624 */ /* 0x000fe200078e00ff */
[----:B------:R-:W-:Y:S01]  /*141b0*/  ULDC.64 UR4, c[0x0][0x3e8] ;  /* 0x0000fa0000047ab9 */ /* 0x000fe20000000a00 */
[----:B------:R-:W-:Y:S01]  /*141c0*/  IMAD R7, R10, c[0x0][0x3f0], RZ ;  /* 0x0000fc000a077a24 */ /* 0x000fe200078e02ff */
[----:B------:R-:W-:Y:S01]  /*141d0*/  LEA.HI R0, R0, R8, RZ, 0x2 ;  /* 0x0000000800007211 */ /* 0x000fe200078f10ff */
[----:B------:R-:W-:Y:S01]  /*141e0*/  UIMAD UR6, UR6, UR4, URZ ;  /* 0x00000004060672a4 */ /* 0x000fe2000f8e023f */
[----:B------:R-:W-:Y:S01]  /*141f0*/  ISETP.NE.AND P0, PT, R14, 0x1, PT ;  /* 0x000000010e00780c */ /* 0x000fe20003f05270 */
[----:B------:R-:W-:Y:S01]  /*14200*/  UIMAD.WIDE.U32 UR10, UR7, UR4, URZ ;  /* 0x00000004070a72a5 */ /* 0x000fe2000f8e003f */
[----:B------:R-:W-:Y:S01]  /*14210*/  LOP3.LUT R2, R0, 0xfffffffc, RZ, 0xc0, !PT ;  /* 0xfffffffc00027812 */ /* 0x000fe200078ec0ff */
[----:B------:R-:W-:Y:S01]  /*14220*/  UIMAD UR4, UR7, UR5, UR6 ;  /* 0x00000005070472a4 */ /* 0x000fe2000f8e0206 */
[----:B------:R-:W-:Y:S01]  /*14230*/  SHF.R.S32.HI R11, RZ, 0x2, R0 ;  /* 0x00000002ff0b7819 */ /* 0x000fe20000011400 */
[----:B------:R-:W-:Y:S01]  /*14240*/  IMAD R7, R9, c[0x0][0x3f4], R7 ;  /* 0x0000fd0009077a24 */ /* 0x000fe200078e0207 */
[----:B------:R-:W-:Y:S01]  /*14250*/  BSSY B0, `(.L_x_253) ;  /* 0x0000033000007945 */ /* 0x000fe20003800000 */
[----:B------:R-:W-:Y:S01]  /*14260*/  IMAD.IADD R8, R8, 0x1, -R2 ;  /* 0x0000000108087824 */ /* 0x000fe200078e0a02 */
[----:B------:R-:W-:Y:S01]  /*14270*/  UIADD3 UR4, UR11, UR4, URZ ;  /* 0x000000040b047290 */ /* 0x000fe2000fffe03f */
[----:B------:R-:W-:Y:S01]  /*14280*/  IMAD.U32 R3, RZ, RZ, UR11 ;  /* 0x0000000bff037e24 */ /* 0x000fe2000f8e00ff */
[----:B------:R-:W-:Y:S01]  /*14290*/  MOV R2, UR10 ;  /* 0x0000000a00027c02 */ /* 0x000fe20008000f00 */
[----:B------:R-:W-:Y:S01]  /*142a0*/  IMAD R14, R14, c[0x0][0x388], RZ ;  /* 0x0000e2000e0e7a24 */ /* 0x000fe200078e02ff */
[----:B------:R-:W-:-:S02]  /*142b0*/  LEA R0, R8, R11, 0x5 ;  /* 0x0000000b08007211 */ /* 0x000fc400078e28ff */
[----:B------:R-:W-:-:S03]  /*142c0*/  MOV R3, UR4 ;  /* 0x0000000400037c02 */ /* 0x000fc60008000f00 */
[C---:B---3--:R-:W-:Y:S01]  /*142d0*/  IMAD R4, R15.reuse, 0x80, R0 ;  /* 0x000000800f047824 */ /* 0x048fe200078e0200 */
[----:B------:R-:W-:Y:S01]  /*142e0*/  LEA R11, R15, R11, 0x7 ;  /* 0x0000000b0f0b7211 */ /* 0x000fe200078e38ff */
[----:B------:R-:W-:-:S04]  /*142f0*/  IMAD.WIDE.U32 R2, R9, c[0x0][0x3f0], R2 ;  /* 0x0000fc0009027a25 */ /* 0x000fc800078e0002 */
[----:B------:R-:W-:-:S04]  /*14300*/  @P0 IMAD.HI.U32 R5, R4, c[0x0][0x4ec], RZ ;  /* 0x00013b0004050a27 */ /* 0x000fc800078e00ff */
[----:B------:R-:W-:Y:S01]  /*14310*/  IMAD.MOV.U32 R0, RZ, RZ, R4 ;  /* 0x000000ffff007224 */ /* 0x000fe200078e0004 */
[----:B------:R-:W-:Y:S01]  /*14320*/  @P0 SHF.R.U32.HI R0, RZ, c[0x0][0x4f0], R5 ;  /* 0x00013c00ff000a19 */ /* 0x000fe20000011605 */
[----:B------:R-:W-:-:S03]  /*14330*/  IMAD.IADD R3, R3, 0x1, R7 ;  /* 0x0000000103037824 */ /* 0x000fc600078e0207 */
[----:B------:R-:W-:Y:S01]  /*14340*/  SHF.R.S32.HI R6, RZ, 0x1f, R0 ;  /* 0x0000001fff067819 */ /* 0x000fe20000011400 */
[C---:B------:R-:W-:Y:S01]  /*14350*/  IMAD.WIDE.U32 R2, R0.reuse, c[0x0][0x3e0], R2 ;  /* 0x0000f80000027a25 */ /* 0x040fe200078e0002 */
[----:B------:R-:W-:-:S03]  /*14360*/  IADD3 R5, -R0, RZ, RZ ;  /* 0x000000ff00057210 */ /* 0x000fc60007ffe1ff */
[----:B------:R-:W-:Y:S02]  /*14370*/  IMAD R6, R6, c[0x0][0x3e0], RZ ;  /* 0x0000f80006067a24 */ /* 0x000fe400078e02ff */
[----:B------:R-:W-:Y:S02]  /*14380*/  IMAD R5, R5, c[0x0][0x4e8], R4 ;  /* 0x00013a0005057a24 */ /* 0x000fe400078e0204 */
[----:B------:R-:W-:-:S03]  /*14390*/  IMAD R0, R0, c[0x0][0x3e4], R6 ;  /* 0x0000f90000007a24 */ /* 0x000fc600078e0206 */
[----:B------:R-:W-:Y:S02]  /*143a0*/  SHF.R.S32.HI R4, RZ, 0x1f, R5 ;  /* 0x0000001fff047819 */ /* 0x000fe40000011405 */
[----:B------:R-:W-:-:S03]  /*143b0*/  IADD3 R3, R3, R0, RZ ;  /* 0x0000000003037210 */ /* 0x000fc60007ffe0ff */
[----:B------:R-:W-:Y:S02]  /*143c0*/  IMAD R0, R4, c[0x0][0x3d8], RZ ;  /* 0x0000f60004007a24 */ /* 0x000fe400078e02ff */
[----:B------:R-:W-:-:S04]  /*143d0*/  IMAD.WIDE.U32 R2, R5, c[0x0][0x3d8], R2 ;  /* 0x0000f60005027a25 */ /* 0x000fc800078e0002 */
[----:B------:R-:W-:Y:S01]  /*143e0*/  IMAD R0, R5, c[0x0][0x3dc], R0 ;  /* 0x0000f70005007a24 */ /* 0x000fe200078e0200 */
[----:B------:R-:W-:-:S03]  /*143f0*/  LEA R13, P0, R2, c[0x0][0x380], 0x1 ;  /* 0x0000e000020d7a11 */ /* 0x000fc600078008ff */
[----:B------:R-:W-:-:S05]  /*14400*/  IMAD.IADD R0, R3, 0x1, R0 ;  /* 0x0000000103007824 */ /* 0x000fca00078e0200 */
[----:B------:R-:W-:Y:S02]  /*14410*/  LEA.HI.X R12, R2, c[0x0][0x384], R0, 0x1, P0 ;  /* 0x0000e100020c7a11 */ /* 0x000fe400000f0c00 */
[----:B------:R-:W-:Y:S01]  /*14420*/  ISETP.GE.AND P0, PT, R11, R14, PT ;  /* 0x0000000e0b00720c */ /* 0x000fe20003f06270 */
[----:B------:R2:W3:Y:S01]  /*14430*/  SHFL.IDX PT, R2, R13, RZ, 0x1c1f ;  /* 0x001c1fff0d027589 */ /* 0x0004e200000e0000 */
[----:B------:R-:W-:-:S03]  /*14440*/  SHF.L.U32 R0, R8, 0x3, RZ ;  /* 0x0000000308007819 */ /* 0x000fc600000006ff */
[----:B------:R2:W4:Y:S01]  /*14450*/  SHFL.IDX PT, R3, R12, RZ, 0x1c1f ;  /* 0x001c1fff0c037589 */ /* 0x00052200000e0000 */
        /* <DEDUP_REMOVED lines=18> */
.L_x_254:
[----:B------:R-:W-:Y:S05]  /*14580*/  BSYNC B0 ;  /* 0x0000000000007941 */ /* 0x000fea0003800000 */
.L_x_253:
[----:B---3--:R-:W-:Y:S01]  /*14590*/  IADD3 R4, R11, 0x20, RZ ;  /* 0x000000200b047810 */ /* 0x008fe20007ffe0ff */
[----:B----4-:R3:W4:Y:S01]  /*145a0*/  SHFL.IDX PT, R3, R12, 0x1, 0x1c1f ;  /* 0x003c1f000c037f89 */ /* 0x01072200000e0000 */
[----:B------:R-:W-:Y:S02]  /*145b0*/  BSSY B0, `(.L_x_255) ;  /* 0x0000013000007945 */ /* 0x000fe40003800000 */
[----:B------:R-:W-:Y:S01]  /*145c0*/  ISETP.GE.AND P0, PT, R4, R14, PT ;  /* 0x0000000e0400720c */ /* 0x000fe20003f06270 */
[----:B------:R3:W1:-:S12]  /*145d0*/  SHFL.IDX PT, R2, R13, 0x1, 0x1c1f ;  /* 0x003c1f000d027f89 */ /* 0x00065800000e0000 */
        /* <DEDUP_REMOVED lines=16> */
.L_x_256:
[----:B------:R-:W-:Y:S05]  /*146e0*/  BSYNC B0 ;  /* 0x0000000000007941 */ /* 0x000fea0003800000 */
.L_x_255:
[----:B-1----:R-:W-:Y:S01]  /*146f0*/  IADD3 R4, R11, 0x40, RZ ;  /* 0x000000400b047810 */ /* 0x002fe20007ffe0ff */
[----:B----4-:R1:W4:Y:S01]  /*14700*/  SHFL.IDX PT, R3, R12, 0x2, 0x1c1f ;  /* 0x005c1f000c037f89 */ /* 0x01032200000e0000 */
[----:B------:R-:W-:Y:S02]  /*14710*/  BSSY B0, `(.L_x_257) ;  /* 0x0000013000007945 */ /* 0x000fe40003800000 */
[----:B------:R-:W-:Y:S01]  /*14720*/  ISETP.GE.AND P0, PT, R4, R14, PT ;  /* 0x0000000e0400720c */ /* 0x000fe20003f06270 */
[----:B------:R1:W2:-:S12]  /*14730*/  SHFL.IDX PT, R2, R13, 0x2, 0x1c1f ;  /* 0x005c1f000d027f89 */ /* 0x00029800000e0000 */
[----:B------:R-:W-:Y:S05]  /*14740*/  @P0 BRA `(.L_x_258) ;  /* 0x000000f000000947 */ /* 0x000fea0003800000 */
[----:B------:R-:W-:Y:S02]  /*14750*/  ISETP.GE.AND P1, PT, R9, c[0x0][0x3c8], PT ;  /* 0x0000f20009007a0c */ /* 0x000fe40003f26270 */
[----:B------:R-:W-:Y:S02]  /*14760*/  ISETP.GE.AND P0, PT, R10, c[0x0][0x3c8], PT ;  /* 0x0000f2000a007a0c */ /* 0x000fe40003f06270 */
[----:B------:R-:W-:-:S09]  /*14770*/  ISETP.GE.AND P2, PT, R0, c[0x0][0x3c8], PT ;  /* 0x0000f20000007a0c */ /* 0x000fd20003f46270 */
[----:B------:R-:W-:Y:S02]  /*14780*/  @!P1 SHF.R.S32.HI R5, RZ, 0x1f, R9 ;  /* 0x0000001fff059819 */ /* 0x000fe40000011409 */
[----:B------:R-:W-:Y:S02]  /*14790*/  @!P0 SHF.R.S32.HI R4, RZ, 0x1f, R10 ;  /* 0x0000001fff048819 */ /* 0x000fe4000001140a */
[----:B------:R-:W-:Y:S01]  /*147a0*/  @!P1 LEA.HI R5, R5, R9, RZ, 0x3 ;  /* 0x0000000905059211 */ /* 0x000fe200078f18ff */
[--C-:B--2-4-:R-:W-:Y:S01]  /*147b0*/  @!P2 IMAD.WIDE R6, R0, 0x2, R2.reuse ;  /* 0x000000020006a825 */ /* 0x114fe200078e0202 */
        /* <DEDUP_REMOVED lines=8> */
.L_x_258:
[----:B------:R-:W-:Y:S05]  /*14840*/  BSYNC B0 ;  /* 0x0000000000007941 */ /* 0x000fea0003800000 */
.L_x_257:
[----:B--2---:R-:W-:Y:S01]  /*14850*/  IADD3 R4, R11, 0x60, RZ ;  /* 0x000000600b047810 */ /* 0x004fe20007ffe0ff */
[----:B----4-:R2:W4:Y:S03]  /*14860*/  SHFL.IDX PT, R3, R12, 0x3, 0x1c1f ;  /* 0x007c1f000c037f89 */ /* 0x01052600000e0000 */
[----:B------:R-:W-:Y:S01]  /*14870*/  ISETP.GE.AND P0, PT, R4, R14, PT ;  /* 0x0000000e0400720c */ /* 0x000fe20003f06270 */
[----:B------:R2:W1:-:S12]  /*14880*/  SHFL.IDX PT, R2, R13, 0x3, 0x1c1f ;  /* 0x007c1f000d027f89 */ /* 0x00045800000e0000 */
[----:B------:R-:W-:Y:S05]  /*14890*/  @P0 EXIT ;  /* 0x000000000000094d */ /* 0x000fea0003800000 */
[----:B------:R-:W-:Y:S02]  /*148a0*/  ISETP.GE.AND P0, PT, R9, c[0x0][0x3c8], PT ;  /* 0x0000f20009007a0c */ /* 0x000fe40003f06270 */
[----:B------:R-:W-:-:S11]  /*148b0*/  ISETP.GE.AND P1, PT, R0, c[0x0][0x3c8], PT ;  /* 0x0000f20000007a0c */ /* 0x000fd60003f26270 */
[----:B------:R-:W-:Y:S02]  /*148c0*/  @!P0 SHF.R.S32.HI R4, RZ, 0x1f, R9 ;  /* 0x0000001fff048819 */ /* 0x000fe40000011409 */
[----:B-1--4-:R-:W-:Y:S02]  /*148d0*/  @!P1 IMAD.WIDE R6, R0, 0x2, R2 ;  /* 0x0000000200069825 */ /* 0x012fe400078e0202 */
        /* <DEDUP_REMOVED lines=13> */
.L_x_170:
[----:B------:R-:W-:Y:S02]  /*149b0*/  MOV R3, R28 ;  /* 0x0000001c00037202 */ /* 0x000fe40000000f00 */
[----:B------:R-:W-:Y:S02]  /*149c0*/  MOV R2, 0x149e0 ;  /* 0x000149e000027802 */ /* 0x000fe40000000f00 */
[----:B------:R-:W-:Y:S05]  /*149d0*/  CALL.REL.NOINC `($__internal_0_$__cuda_sm70_shflsync_idx_p) ;  /* 0x000001e000007944 */ /* 0x000fea0003c00000 */
[----:B------:R-:W-:Y:S01]  /*149e0*/  IMAD.MOV.U32 R6, RZ, RZ, R7 ;  /* 0x000000ffff067224 */ /* 0x000fe200078e0007 */
[----:B------:R-:W-:Y:S02]  /*149f0*/  MOV R3, R30 ;  /* 0x0000001e00037202 */ /* 0x000fe40000000f00 */
[----:B------:R-:W-:Y:S02]  /*14a00*/  MOV R2, 0x14a20 ;  /* 0x00014a2000027802 */ /* 0x000fe40000000f00 */
[----:B------:R-:W-:Y:S05]  /*14a10*/  CALL.REL.NOINC `($__internal_0_$__cuda_sm70_shflsync_idx_p) ;  /* 0x000001a000007944 */ /* 0x000fea0003c00000 */
[----:B------:R-:W-:Y:S01]  /*14a20*/  MOV R2, R7 ;  /* 0x0000000700027202 */ /* 0x000fe20000000f00 */
[----:B------:R-:W-:Y:S05]  /*14a30*/  BRA `(.L_x_259) ;  /* 0xfffed24000007947 */ /* 0x000fea000383ffff */
.L_x_194:
[----:B------:R-:W-:Y:S02]  /*14a40*/  MOV R2, 0x14a60 ;  /* 0x00014a6000027802 */ /* 0x000fe40000000f00 */
[----:B--2---:R-:W-:Y:S05]  /*14a50*/  CALL.REL.NOINC `($__internal_0_$__cuda_sm70_shflsync_idx_p) ;  /* 0x0000016000007944 */ /* 0x004fea0003c00000 */
[----:B------:R-:W-:Y:S01]  /*14a60*/  MOV R3, R10 ;  /* 0x0000000a00037202 */ /* 0x000fe20000000f00 */
[----:B------:R-:W-:Y:S01]  /*14a70*/  IMAD.MOV.U32 R4, RZ, RZ, R7 ;  /* 0x000000ffff047224 */ /* 0x000fe200078e0007 */
[----:B------:R-:W-:Y:S02]  /*14a80*/  MOV R2, 0x14aa0 ;  /* 0x00014aa000027802 */ /* 0x000fe40000000f00 */
[----:B------:R-:W-:Y:S05]  /*14a90*/  CALL.REL.NOINC `($__internal_0_$__cuda_sm70_shflsync_idx_p) ;  /* 0x0000012000007944 */ /* 0x000fea0003c00000 */
[----:B------:R-:W-:Y:S01]  /*14aa0*/  MOV R0, R7 ;  /* 0x0000000700007202 */ /* 0x000fe20000000f00 */
[----:B------:R-:W-:-:S05]  /*14ab0*/  BRA `(.L_x_260) ;  /* 0xffff15d000007947 */ /* 0x000fca000383ffff */
.L_x_219:
        /* <DEDUP_REMOVED lines=8> */
.L_x_225:
[----:B------:R-:W-:Y:S02]  /*14b40*/  MOV R2, 0x14b60 ;  /* 0x00014b6000027802 */ /* 0x000fe40000000f00 */
[----:B----4-:R-:W-:Y:S05]  /*14b50*/  CALL.REL.NOINC `($__internal_0_$__cuda_sm70_shflsync_idx_p) ;  /* 0x0000006000007944 */ /* 0x010fea0003c00000 */
[----:B------:R-:W-:Y:S01]  /*14b60*/  MOV R3, R10 ;  /* 0x0000000a00037202 */ /* 0x000fe20000000f00 */
[----:B------:R-:W-:Y:S01]  /*14b70*/  IMAD.MOV.U32 R4, RZ, RZ, R7 ;  /* 0x000000ffff047224 */ /* 0x000fe200078e0007 */
[----:B------:R-:W-:Y:S02]  /*14b80*/  MOV R2, 0x14ba0 ;  /* 0x00014ba000027802 */ /* 0x000fe40000000f00 */
[----:B------:R-:W-:Y:S05]  /*14b90*/  CALL.REL.NOINC `($__internal_0_$__cuda_sm70_shflsync_idx_p) ;  /* 0x0000002000007944 */ /* 0x000fea0003c00000 */
[----:B------:R-:W-:Y:S01]  /*14ba0*/  MOV R0, R7 ;  /* 0x0000000700007202 */ /* 0x000fe20000000f00 */
[----:B------:R-:W-:-:S05]  /*14bb0*/  BRA `(.L_x_262) ;  /* 0xffff912000007947 */ /* 0x000fca000383ffff */
        .weak           $__internal_0_$__cuda_sm70_shflsync_idx_p
        .type           $__internal_0_$__cuda_sm70_shflsync_idx_p,@function
        .size           $__internal_0_$__cuda_sm70_shflsync_idx_p,(.L_x_1713 - $__internal_0_$__cuda_sm70_shflsync_idx_p)
$__internal_0_$__cuda_sm70_shflsync_idx_p:
[----:B------:R-:W-:Y:S01]  /*14bc0*/  MOV R7, 0x1 ;  /* 0x0000000100077802 */ /* 0x000fe20000000f00 */
[----:B------:R-:W-:-:S02]  /*14bd0*/  IMAD.MOV.U32 R25, RZ, RZ, -0x1 ;  /* 0xffffffffff197424 */ /* 0x000fc400078e00ff */
[----:B------:R-:W-:Y:S02]  /*14be0*/  IMAD.MOV.U32 R24, RZ, RZ, 0x1c1f ;  /* 0x00001c1fff187424 */ /* 0x000fe400078e00ff */
[----:B------:R-:W-:Y:S04]  /*14bf0*/  WARPSYNC R25 ;  /* 0x0000001900007348 */ /* 0x000fe80003800000 */
[----:B------:R1:W2:Y:S02]  /*14c00*/  SHFL.IDX PT, R7, R3, R7, R24 ;  /* 0x0000000703077389 */ /* 0x0002a400000e0018 */
[----:B-1----:R-:W-:-:S04]  /*14c10*/  MOV R3, 0x0 ;  /* 0x0000000000037802 */ /* 0x002fc80000000f00 */
[----:B--2---:R-:W-:Y:S05]  /*14c20*/  RET.REL.NODEC R2 `(_ZN7cutlass13device_kernelIN5flash19enable_sm80_to_sm89INS1_16FlashAttnFwdSm80INS1_25CollectiveMainloopFwdSm80ILi4ELi1ELb0EN4cute5tupleIJNS5_1CILi128EEENS7_ILi48EEENS7_ILi96EEEEEELi96ENS_10bfloat16_tEfNS_4arch4Sm80ELb0ELb1ELb1ELb0ELb1ELb0ELb1ELb0EEENS1_21CollectiveEpilogueFwdINS6_IJS8_SA_S9_EEENS6_IJNS7_ILi1EEESI_SI_EEESC_SE_Li128ELb0ELb1ELb0ELb0EEENS1_19SingleTileSchedulerILb0ELb0ELb1ELi128EEEEEEEEEvNT_6ParamsE) ;  /* 0xfffeb3d002007950 */ /* 0x004fea0003c3ffff */
.L_x_263:
        /* <DEDUP_REMOVED lines=13> */
.L_x_1713:


//--------------------- .text._ZN7cutlass13device_kernelIN5flash19enable_sm80_to_sm89INS1_16FlashAttnFwdSm80INS1_25CollectiveMainloopFwdSm80ILi4ELi1ELb0EN4cute5tupleIJNS5_1CILi128EEENS7_ILi48EEENS7_ILi96EEEEEELi96ENS_10bfloat16_tEfNS_4arch4Sm80ELb0ELb1ELb1ELb1ELb1ELb0ELb1ELb0EEENS1_21CollectiveEpilogueFwdINS6_IJS8_SA_S9_EEENS6_IJNS7_ILi1EEESI_SI_EEESC_SE_Li128ELb1ELb1ELb0ELb0EEENS1_19SingleTileSchedulerILb1ELb0ELb1ELi128EEEEEEEEEvNT_6ParamsE --------------------------
	.section	.text._ZN7cutlass13device_kernelIN5flash19enable_sm80_to_sm89INS1_16FlashAttnFwdSm80INS1_25CollectiveMainloopFwdSm80ILi4ELi1ELb0EN4cute5tupleIJNS5_1CILi128EEENS7_ILi48EEENS7_ILi96EEEEEELi96ENS_10bfloat16_tEfNS_4arch4Sm80ELb0ELb1ELb1ELb1ELb1ELb0ELb1ELb0EEENS1_21CollectiveEpilogueFwdINS6_IJS8_SA_S9_EEENS6_IJNS7_ILi1EEESI_SI_EEESC_SE_Li128ELb1ELb1ELb0ELb0EEENS1_19SingleTileSchedulerILb1ELb0ELb1ELi128EEEEEEEEEvNT_6ParamsE,"ax",@progbits
	.sectioninfo	@"SHI_REGISTERS=255"
	.align	128
.text._ZN7cutlass13device_kernelIN5flash19enable_sm80_to_sm89INS1_16FlashAttnFwdSm80INS1_25CollectiveMainloopFwdSm80ILi4ELi1ELb0EN4cute5tupleIJNS5_1CILi128EEENS7_ILi48EEENS7_ILi96EEEEEELi96ENS_10bfloat16_tEfNS_4arch4Sm80ELb0ELb1ELb1ELb1ELb1ELb0ELb1ELb0EEENS1_21CollectiveEpilogueFwdINS6_IJS8_SA_S9_EEENS6_IJNS7_ILi1EEESI_SI_EEESC_SE_Li128ELb1ELb1ELb0ELb0EEENS1_19SingleTileSchedulerILb1ELb0ELb1ELi128EEEEEEEEEvNT_6ParamsE:
        .type           _ZN7cutlass13device_kernelIN5flash19enable_sm80_to_sm89INS1_16FlashAttnFwdSm80INS1_25CollectiveMainloopFwdSm80ILi4ELi1ELb0EN4cute5tupleIJNS5_1CILi128EEENS7_ILi48EEENS7_ILi96EEEEEELi96ENS_10bfloat16_tEfNS_4arch4Sm80ELb0ELb1ELb1ELb1ELb1ELb0ELb1ELb0EEENS1_21CollectiveEpilogueFwdINS6_IJS8_SA_S9_EEENS6_IJNS7_ILi1EEESI_SI_EEESC_SE_Li128ELb1ELb1ELb0ELb0EEENS1_19SingleTileSchedulerILb1ELb0ELb1ELi128EEEEEEEEEvNT_6ParamsE,@function
        .size           _ZN7cutlass13device_kernelIN5flash19enable_sm80_to_sm89INS1_16FlashAttnFwdSm80INS1_25CollectiveMainloopFwdSm80ILi4ELi1ELb0EN4cute5tupleIJNS5_1CILi128EEENS7_ILi48EEENS7_ILi96EEEEEELi96ENS_10bfloat16_tEfNS_4arch4Sm80ELb0ELb1ELb1ELb1ELb1ELb0ELb1ELb0EEENS1_21CollectiveEpilogueFwdINS6_IJS8_SA_S9_EEENS6_IJNS7_ILi1EEESI_SI_EEESC_SE_Li128ELb1ELb1ELb0ELb0EEENS1_19SingleTileSchedulerILb1ELb0ELb1ELi128EEEEEEEEEvNT_6ParamsE,(.L_x_1715 - _ZN7cutlass13device_kernelIN5flash19enable_sm80_to_sm89INS1_16FlashAttnFwdSm80INS1_25CollectiveMainloopFwdSm80ILi4ELi1ELb0EN4cute5tupleIJNS5_1CILi128EEENS7_ILi48EEENS7_ILi96EEEEEELi96ENS_10bfloat16_tEfNS_4arch4Sm80ELb0ELb1ELb1ELb1ELb1ELb0ELb1ELb0EEENS1_21CollectiveEpilogueFwdINS6_IJS8_SA_S9_EEENS6_IJNS7_ILi1EEESI_SI_EEESC_SE_Li128ELb1ELb1ELb0ELb0EEENS1_19SingleTileSchedulerILb1ELb0ELb1ELi128EEEEEEEEEvNT_6ParamsE)
        .other          _ZN7cutlass13device_kernelIN5flash19enable_sm80_to_sm89INS1_16FlashAttnFwdSm80INS1_25CollectiveMainloopFwdSm80ILi4ELi1ELb0EN4cute5tupleIJNS5_1CILi128EEENS7_ILi48EEENS7_ILi96EEEEEELi96ENS_10bfloat16_tEfNS_4arch4Sm80ELb0ELb1ELb1ELb1ELb1ELb0ELb1ELb0EEENS1_21CollectiveEpilogueFwdINS6_IJS8_SA_S9_EEENS6_IJNS7_ILi1EEESI_SI_EEESC_SE_Li128ELb1ELb1ELb0ELb0EEENS1_19SingleTileSchedulerILb1ELb0ELb1ELi128EEEEEEEEEvNT_6ParamsE,@"STO_CUDA_ENTRY STV_DEFAULT"
_ZN7cutlass13device_kernelIN5flash19enable_sm80_to_sm89INS1_16FlashAttnFwdSm80INS1_25CollectiveMainloopFwdSm80ILi4ELi1ELb0EN4cute5tupleIJNS5_1CILi128EEENS7_ILi48EEENS7_ILi96EEEEEELi96ENS_10bfloat16_tEfNS_4arch4Sm80ELb0ELb1ELb1ELb1ELb1ELb0ELb1ELb0EEENS1_21CollectiveEpilogueFwdINS6_IJS8_SA_S9_EEENS6_IJNS7_ILi1EEESI_SI_EEESC_SE_Li128ELb1ELb1ELb0ELb0EEENS1_19SingleTileSchedulerILb1ELb0ELb1ELi128EEEEEEEEEvNT_6ParamsE:
[----:B------:R-:W-:Y:S02]  /*0000*/  MOV R1, c[0x0][0x28] ;  /* 0x00000a0000017a02 */ /* 0x000fe40000000f00 */
[----:B------:R-:W1:Y:S01]  /*0010*/  S2R R48, SR_TID.X ;  /* 0x0000000000307919 */ /* 0x000e620000002100 */
[----:B------:R-:W-:Y:S01]  /*0020*/  IMAD.MOV.U32 R10, RZ, RZ, 0x4 ;  /* 0x00000004ff0a7424 */ /* 0x000fe200078e00ff */
[----:B------:R-:W2:Y:S01]  /*0030*/  S2UR UR4, SR_CTAID.X ;  /* 0x00000000000479c3 */ /* 0x000ea20000002500 */
[----:B------:R-:W-:Y:S01]  /*0040*/  ULDC.64 UR6, c[0x0][0x118] ;  /* 0x0000460000067ab9 */ /* 0x000fe20000000a00 */
[----:B------:R-:W3:Y:S01]  /*0050*/  S2R R5, SR_CTAID.Z ;  /* 0x0000000000057919 */ /* 0x000ee20000002700 */
[----:B------:R-:W-:Y:S02]  /*0060*/  IADD3 R1, R1, -0x48, RZ ;  /* 0xffffffb801017810 */ /* 0x000fe40007ffe0ff */
[----:B-1----:R-:W-:Y:S01]  /*0070*/  SHF.R.U32.HI R0, RZ, 0x5, R48 ;  /* 0x00000005ff007819 */ /* 0x002fe20000011630 */
[----:B---3--:R-:W-:-:S05]  /*0080*/  IMAD.WIDE R2, R5, R10, c[0x0][0x568] ;  /* 0x00015a0005027625 */ /* 0x008fca00078e020a */
[----:B------:R-:W1:Y:S02]  /*0090*/  SHFL.IDX PT, R0, R0, RZ, 0x1f ;  /* 0x00001fff00007589 */ /* 0x000e6400000e0000 */
[----:B-1----:R-:W-:-:S13]  /*00a0*/  ISETP.NE.AND P0, PT, R0, RZ, PT ;  /* 0x000000ff0000720c */ /* 0x002fda0003f05270 */
[----:B--2---:R-:W-:Y:S05]  /*00b0*/  @!P0 BRA `(.L_x_264) ;  /* 0x0000015000008947 */ /* 0x004fea0003800000 */
[----:B------:R-:W-:-:S04]  /*00c0*/  ISETP.NE.U32.AND P0, PT, RZ, c[0x0][0x568], PT ;  /* 0x00015a00ff007a0c */ /* 0x000fc80003f05070 */
[----:B------:R-:W-:-:S13]  /*00d0*/  ISETP.NE.AND.EX P0, PT, RZ, c[0x0][0x56c], PT, P0 ;  /* 0x00015b00ff007a0c */ /* 0x000fda0003f05300 */
[----:B------:R-:W-:Y:S05]  /*00e0*/  @!P0 BRA `(.L_x_265) ;  /* 0x0000002000008947 */ /* 0x000fea0003800000 */
[----:B------:R1:W5:Y:S01]  /*00f0*/  LDG.E R0, [R2.64] ;  /* 0x0000000602007981 */ /* 0x000362000c1e1900 */
[----:B------:R-:W-:Y:S05]  /*0100*/  BRA `(.L_x_266) ;  /* 0x0000009000007947 */ /* 0x000fea0003800000 */
.L_x_265:
        /* <DEDUP_REMOVED lines=8> */
.L_x_267:
[----:B------:R-:W-:-:S04]  /*0190*/  MOV R0, c[0x0][0x54c] ;  /* 0x0001530000007a02 */ /* 0x000fc80000000f00 */
.L_x_266:
[----:B------:R-:W-:Y:S01]  /*01a0*/  USHF.L.U32 UR4, UR4, 0x7, URZ ;  /* 0x0000000704047899 */ /* 0x000fe2000800063f */
[----:B-----5:R-:W-:-:S05]  /*01b0*/  IMAD R0, R0, c[0x0][0x548], RZ ;  /* 0x0001520000007a24 */ /* 0x020fca00078e02ff */
[----:B------:R-:W-:-:S04]  /*01c0*/  MOV R8, UR4 ;  /* 0x0000000400087c02 */ /* 0x000fc80008000f00 */
[----:B------:R-:W-:-:S04]  /*01d0*/  ISETP.GE.AND P0, PT, R8, R0, PT ;  /* 0x000000000800720c */ /* 0x000fc80003f06270 */
[----:B------:R-:W-:-:S05]  /*01e0*/  SEL R0, R5, 0xffffffff, !P0 ;  /* 0xffffffff05007807 */ /* 0x000fca0004000000 */
[----:B------:R2:W-:Y:S01]  /*01f0*/  STL [R1+0x44], R0 ;  /* 0x0000440001007387 */ /* 0x0005e20000100800 */
[----:B------:R-:W-:Y:S05]  /*0200*/  BRA `(.L_x_268) ;  /* 0x0000014000007947 */ /* 0x000fea0003800000 */
.L_x_264:
[----:B------:R-:W-:-:S04]  /*0210*/  ISETP.NE.U32.AND P0, PT, RZ, c[0x0][0x568], PT ;  /* 0x00015a00ff007a0c */ /* 0x000fc80003f05070 */
[----:B------:R-:W-:-:S13]  /*0220*/  ISETP.NE.AND.EX P0, PT, RZ, c[0x0][0x56c], PT, P0 ;  /* 0x00015b00ff007a0c */ /* 0x000fda0003f05300 */
[----:B------:R-:W-:Y:S05]  /*0230*/  @!P0 BRA `(.L_x_269) ;  /* 0x0000002000008947 */ /* 0x000fea0003800000 */
[----:B------:R1:W5:Y:S01]  /*0240*/  LDG.E R0, [R2.64] ;  /* 0x0000000602007981 */ /* 0x000362000c1e1900 */
[----:B------:R-:W-:Y:S05]  /*0250*/  BRA `(.L_x_270) ;  /* 0x0000009000007947 */ /* 0x000fea0003800000 */
.L_x_269:
        /* <DEDUP_REMOVED lines=8> */
.L_x_271:
[----:B------:R-:W-:-:S04]  /*02e0*/  MOV R0, c[0x0][0x54c] ;  /* 0x0001530000007a02 */ /* 0x000fc80000000f00 */
.L_x_270:
[----:B------:R-:W-:Y:S01]  /*02f0*/  USHF.L.U32 UR4, UR4, 0x7, URZ ;  /* 0x0000000704047899 */ /* 0x000fe2000800063f */
[----:B-----5:R-:W-:-:S05]  /*0300*/  IMAD R0, R0, c[0x0][0x548], RZ ;  /* 0x0001520000007a24 */ /* 0x020fca00078e02ff */
[----:B------:R-:W-:-:S04]  /*0310*/  MOV R8, UR4 ;  /* 0x0000000400087c02 */ /* 0x000fc80008000f00 */
[----:B------:R-:W-:-:S04]  /*0320*/  ISETP.GE.AND P0, PT, R8, R0, PT ;  /* 0x000000000800720c */ /* 0x000fc80003f06270 */
[----:B------:R-:W-:-:S05]  /*0330*/  SEL R0, R5, 0xffffffff, !P0 ;  /* 0xffffffff05007807 */ /* 0x000fca0004000000 */
[----:B------:R2:W-:Y:S04]  /*0340*/  STL [R1+0x44], R0 ;  /* 0x0000440001007387 */ /* 0x0005e80000100800 */
.L_x_268:
[----:B------:R-:W3:Y:S02]  /*0350*/  LDL R52, [R1+0x44] ;  /* 0x0000440001347983 */ /* 0x000ee40000100800 */
[----:B---3--:R-:W-:-:S13]  /*0360*/  ISETP.GE.AND P0, PT, R52, RZ, PT ;  /* 0x000000ff3400720c */ /* 0x008fda0003f06270 */
[----:B------:R-:W-:Y:S05]  /*0370*/  @!P0 EXIT ;  /* 0x000000000000894d */ /* 0x000fea0003800000 */
[----:B------:R-:W-:Y:S01]  /*0380*/  ISETP.NE.U32.AND P0, PT, RZ, c[0x0][0x370], PT ;  /* 0x0000dc00ff007a0c */ /* 0x000fe20003f05070 */
[----:B------:R-:W-:Y:S01]  /*0390*/  IMAD.MOV.U32 R49, RZ, RZ, RZ ;  /* 0x000000ffff317224 */ /* 0x000fe200078e00ff */
[----:B------:R-:W-:Y:S01]  /*03a0*/  ISETP.NE.U32.AND P2, PT, RZ, c[0x0][0x360], PT ;  /* 0x0000d800ff007a0c */ /* 0x000fe20003f45070 */
[----:B------:R-:W-:Y:S01]  /*03b0*/  IMAD.MOV.U32 R9, RZ, RZ, RZ ;  /* 0x000000ffff097224 */ /* 0x000fe200078e00ff */
[----:B------:R-:W-:Y:S01]  /*03c0*/  ISETP.NE.AND.EX P1, PT, RZ, c[0x0][0x374], PT, P0 ;  /* 0x0000dd00ff007a0c */ /* 0x000fe20003f25300 */
[----:B-1----:R-:W-:Y:S01]  /*03d0*/  IMAD.WIDE R2, R52, R10, c[0x0][0x348] ;  /* 0x0000d20034027625 */ /* 0x002fe200078e020a */
[----:B------:R-:W-:Y:S02]  /*03e0*/  ISETP.NE.U32.AND P3, PT, RZ, c[0x0][0x348], PT ;  /* 0x0000d200ff007a0c */ /* 0x000fe40003f65070 */
[----:B------:R-:W-:Y:S01]  /*03f0*/  ISETP.NE.AND.EX P0, PT, RZ, c[0x0][0x364], PT, P2 ;  /* 0x0000d900ff007a0c */ /* 0x000fe20003f05320 */
[----:B------:R-:W-:Y:S01]  /*0400*/  IMAD.MOV.U32 R230, RZ, RZ, c[0x0][0x168] ;  /* 0x00005a00ffe67624 */ /* 0x000fe200078e00ff */
[----:B------:R-:W-:-:S07]  /*0410*/  ISETP.NE.AND.EX P2, PT, RZ, c[0x0][0x34c], PT, P3 ;  /* 0x0000d300ff007a0c */ /* 0x000fce0003f45330 */
[CC--:B------:R-:W-:Y:S01]  /*0420*/  @P1 IMAD.WIDE R6, R52.reuse, R10.reuse, c[0x0][0x370] ;  /* 0x0000dc0034061625 */ /* 0x0c0fe200078e020a */
[----:B------:R-:W1:Y:S01]  /*0430*/  S2R R29, SR_CTAID.Y ;  /* 0x00000000001d7919 */ /* 0x000e620000002600 */
[----:B------:R-:W-:Y:S02]  /*0440*/  ULDC UR5, c[0x0][0x2ac] ;  /* 0x0000ab0000057ab9 */ /* 0x000fe40000000800 */
[----:B------:R-:W-:Y:S01]  /*0450*/  ULDC UR4, c[0x0][0x1d0] ;  /* 0x0000740000047ab9 */ /* 0x000fe20000000800 */
[----:B------:R-:W3:Y:S01]  /*0460*/  @P1 LDG.E R49, [R6.64] ;  /* 0x0000000606311981 */ /* 0x000ee2000c1e1900 */
[----:B------:R-:W-:-:S03]  /*0470*/  @P0 IMAD.WIDE R4, R52, R10, c[0x0][0x360] ;  /* 0x0000d80034040625 */ /* 0x000fc600078e020a */
[----:B------:R4:W5:Y:S01]  /*0480*/  @P2 LDG.E R9, [R2.64] ;  /* 0x0000000602092981 */ /* 0x000962000c1e1900 */
[----:B------:R-:W-:-:S03]  /*0490*/  UIMAD UR4, UR5, UR4, URZ ;  /* 0x00000004050472a4 */ /* 0x000fc6000f8e023f */
[----:B------:R2:W5:Y:S01]  /*04a0*/  @P0 LDG.E R230, [R4.64] ;  /* 0x0000000604e60981 */ /* 0x000562000c1e1900 */
[----:B-1----:R-:W-:Y:S02]  /*04b0*/  SHF.R.S32.HI R61, RZ, 0x1f, R29 ;  /* 0x0000001fff3d7819 */ /* 0x002fe4000001141d */
[----:B--2---:R-:W-:Y:S01]  /*04c0*/  IMAD.U32 R4, RZ, RZ, UR4 ;  /* 0x00000004ff047e24 */ /* 0x004fe2000f8e00ff */
[----:B---3--:R4:W-:Y:S01]  /*04d0*/  STL [R1+0x28], R49 ;  /* 0x0000283101007387 */ /* 0x0089e20000100800 */
[----:B------:R-:W-:Y:S05]  /*04e0*/  @P0 BRA `(.L_x_272) ;  /* 0x0000004000000947 */ /* 0x000fea0003800000 */
[----:B------:R-:W-:Y:S05]  /*04f0*/  @!P2 BRA `(.L_x_272) ;  /* 0x000000300000a947 */ /* 0x000fea0003800000 */
[----:B------:R1:W2:Y:S04]  /*0500*/  LDG.E R0, [R2.64] ;  /* 0x0000000602007981 */ /* 0x0002a8000c1e1900 */
[----:B-1--4-:R-:W2:Y:S02]  /*0510*/  LDG.E R2, [R2.64+0x4] ;  /* 0x0000040602027981 */ /* 0x012ea4000c1e1900 */
[----:B--2--5:R-:W-:-:S02]  /*0520*/  IADD3 R230, -R0, R2, RZ ;  /* 0x0000000200e67210 */ /* 0x024fc40007ffe1ff */
.L_x_272:
[----:B------:R-:W-:-:S04]  /*0530*/  ISETP.NE.U32.AND P0, PT, RZ, c[0x0][0x368], PT ;  /* 0x0000da00ff007a0c */ /* 0x000fc80003f05070 */
[----:B------:R-:W-:-:S13]  /*0540*/  ISETP.NE.AND.EX P0, PT, RZ, c[0x0][0x36c], PT, P0 ;  /* 0x0000db00ff007a0c */ /* 0x000fda0003f05300 */
[----:B------:R-:W-:Y:S05]  /*0550*/  @!P0 BRA `(.L_x_273) ;  /* 0x0000003000008947 */ /* 0x000fea0003800000 */
[----:B----4-:R-:W-:-:S05]  /*0560*/  IMAD.WIDE R2, R52, R10, c[0x0][0x368] ;  /* 0x0000da0034027625 */ /* 0x010fca00078e020a */
[----:B------:R1:W5:Y:S01]  /*0570*/  LDG.E R4, [R2.64] ;  /* 0x0000000602047981 */ /* 0x000362000c1e1900 */
[----:B------:R-:W-:Y:S05]  /*0580*/  BRA `(.L_x_274) ;  /* 0x0000007000007947 */ /* 0x000fea0003800000 */
.L_x_273:
[----:B------:R-:W-:-:S04]  /*0590*/  ISETP.NE.U32.AND P0, PT, RZ, c[0x0][0x350], PT ;  /* 0x0000d400ff007a0c */ /* 0x000fc80003f05070 */
[----:B------:R-:W-:-:S13]  /*05a0*/  ISETP.NE.AND.EX P0, PT, RZ, c[0x0][0x354], PT, P0 ;  /* 0x0000d500ff007a0c */ /* 0x000fda0003f05300 */
[----:B------:R-:W-:Y:S05]  /*05b0*/  @!P0 BRA `(.L_x_274) ;  /* 0x0000004000008947 */ /* 0x000fea0003800000 */
[----:B----4-:R-:W-:-:S05]  /*05c0*/  IMAD.WIDE R2, R52, R10, c[0x0][0x350] ;  /* 0x0000d40034027625 */ /* 0x010fca00078e020a */
[----:B------:R1:W2:Y:S04]  /*05d0*/  LDG.E R4, [R2.64] ;  /* 0x0000000602047981 */ /* 0x0002a8000c1e1900 */
[----:B-1----:R-:W2:Y:S02]  /*05e0*/  LDG.E R2, [R2.64+0x4] ;  /* 0x0000040602027981 */ /* 0x002ea4000c1e1900 */
[----:B--2---:R-:W-:Y:S02]  /*05f0*/  IADD3 R4, -R4, R2, RZ ;  /* 0x0000000204047210 */ /* 0x004fe40007ffe1ff */
.L_x_274:
[----:B------:R-:W-:Y:S01]  /*0600*/  IMAD.MOV.U32 R0, RZ, RZ, c[0x0][0x2c4] ;  /* 0x0000b100ff007624 */ /* 0x000fe200078e00ff */
[----:B------:R-:W-:Y:S01]  /*0610*/  LOP3.LUT R26, R26, 0xffffefff, RZ, 0xc0, !PT ;  /* 0xffffefff1a1a7812 */ /* 0x000fe200078ec0ff */
[----:B------:R-:W-:Y:S02]  /*0620*/  IMAD.MOV.U32 R172, RZ, RZ, R8 ;  /* 0x000000ffffac7224 */ /* 0x000fe400078e0008 */
[----:B------:R-:W-:Y:S01]  /*0630*/  IMAD.MOV.U32 R6, RZ, RZ, c[0x0][0x32c] ;  /* 0x0000cb00ff067624 */ /* 0x000fe200078e00ff */
[----:B------:R-:W-:Y:S01]  /*0640*/  ISETP.NE.AND P3, PT, R0, 0x1, PT ;  /* 0x000000010000780c */ /* 0x000fe20003f65270 */
[----:B-----5:R-:W-:-:S03]  /*0650*/  IMAD.IADD R229, R4, 0x1, -R49 ;  /* 0x0000000104e57824 */ /* 0x020fc600078e0a31 */
[----:B------:R-:W-:Y:S02]  /*0660*/  ISETP.GE.AND P1, PT, R6, 0x1, PT ;  /* 0x000000010600780c */ /* 0x000fe40003f26270 */
[----:B-1--4-:R-:W-:-:S07]  /*0670*/  IADD3 R2, R229, 0x1, -R230 ;  /* 0x00000001e5027810 */ /* 0x012fce0007ffe8e6 */
[----:B------:R-:W-:Y:S02]  /*0680*/  @P3 IADD3 R0, R172, 0x7f, RZ ;  /* 0x0000007fac003810 */ /* 0x000fe40007ffe0ff */
[----:B------:R-:W-:-:S03]  /*0690*/  @P3 LOP3.LUT R26, R26, 0x1000, RZ, 0xfc, !PT ;  /* 0x000010001a1a3812 */ /* 0x000fc600078efcff */
[----:B------:R-:W-:Y:S01]  /*06a0*/  @P3 IMAD.HI.U32 R3, R0, c[0x0][0x2c8], RZ ;  /* 0x0000b20000033a27 */ /* 0x000fe200078e00ff */
[----:B------:R-:W-:Y:S02]  /*06b0*/  IADD3 R0, R8, 0x7f, RZ ;  /* 0x0000007f08007810 */ /* 0x000fe40007ffe0ff */
[----:B------:R-:W-:Y:S02]  /*06c0*/  LOP3.LUT R26, R26, 0xfffffbff, RZ, 0xc0, !PT ;  /* 0xfffffbff1a1a7812 */ /* 0x000fe400078ec0ff */
[----:B------:R-:W-:Y:S02]  /*06d0*/  @P3 SHF.R.U32.HI R0, RZ, c[0x0][0x2cc], R3 ;  /* 0x0000b300ff003a19 */ /* 0x000fe40000011603 */
[----:B------:R-:W-:-:S03]  /*06e0*/  @P1 LOP3.LUT R26, R26, 0x400, RZ, 0xfc, !PT ;  /* 0x000004001a1a1812 */ /* 0x000fc600078efcff */
[----:B------:R-:W-:-:S05]  /*06f0*/  IMAD.IADD R0, R2, 0x1, R0 ;  /* 0x0000000102007824 */ /* 0x000fca00078e0200 */
[----:B------:R-:W-:Y:S01]  /*0700*/  IADD3 R3, R0, c[0x0][0x328], RZ ;  /* 0x0000ca0000037a10 */ /* 0x000fe20007ffe0ff */
[----:B------:R-:W-:Y:S05]  /*0710*/  @!P1 BRA `(.L_x_275) ;  /* 0x000000e000009947 */ /* 0x000fea0003800000 */
[C---:B------:R-:W-:Y:S02]  /*0720*/  ISETP.GT.AND P0, PT, R0.reuse, RZ, PT ;  /* 0x000000ff0000720c */ /* 0x040fe40003f04270 */
[----:B------:R-:W-:-:S11]  /*0730*/  IADD3 R2, R0, -0x1, RZ ;  /* 0xffffffff00027810 */ /* 0x000fd60007ffe0ff */
[----:B------:R-:W-:Y:S05]  /*0740*/  @P0 BRA `(.L_x_276) ;  /* 0x0000006000000947 */ /* 0x000fea0003800000 */
[----:B------:R-:W-:Y:S01]  /*0750*/  ISETP.NE.AND P0, PT, R6, 0x1, PT ;  /* 0x000000010600780c */ /* 0x000fe20003f05270 */
[----:B------:R-:W-:-:S12]  /*0760*/  IMAD.MOV R0, RZ, RZ, -R0 ;  /* 0x000000ffff007224 */ /* 0x000fd800078e0a00 */
[----:B------:R-:W-:-:S05]  /*0770*/  @P0 IMAD.HI.U32 R2, R0, c[0x0][0x330], RZ ;  /* 0x0000cc0000020a27 */ /* 0x000fca00078e00ff */
[----:B------:R-:W-:-:S04]  /*0780*/  @P0 SHF.R.U32.HI R0, RZ, c[0x0][0x334], R2 ;  /* 0x0000cd00ff000a19 */ /* 0x000fc80000011602 */
[----:B------:R-:W-:Y:S01]  /*0790*/  LOP3.LUT R2, RZ, R0, RZ, 0x33, !PT ;  /* 0x00000000ff027212 */ /* 0x000fe200078e33ff */
[----:B------:R-:W-:Y:S05]  /*07a0*/  BRA `(.L_x_277) ;  /* 0x0000003000007947 */ /* 0x000fea0003800000 */
.L_x_276:
[----:B------:R-:W-:-:S13]  /*07b0*/  ISETP.NE.AND P0, PT, R6, 0x1, PT ;  /* 0x000000010600780c */ /* 0x000fda0003f05270 */
[----:B------:R-:W-:-:S05]  /*07c0*/  @P0 IMAD.HI.U32 R0, R2, c[0x0][0x330], RZ ;  /* 0x0000cc0002000a27 */ /* 0x000fca00078e00ff */
[----:B------:R-:W-:-:S05]  /*07d0*/  @P0 SHF.R.U32.HI R2, RZ, c[0x0][0x334], R0 ;  /* 0x0000cd00ff020a19 */ /* 0x000fca0000011600 */
.L_x_277:
[----:B------:R-:W-:-:S05]  /*07e0*/  IMAD R2, R2, R6, c[0x0][0x32c] ;  /* 0x0000cb0002027624 */ /* 0x000fca00078e0206 */
[----:B------:R-:W-:-:S04]  /*07f0*/  IMNMX R3, R3, R2, PT ;  /* 0x0000000203037217 */ /* 0x000fc80003800200 */
.L_x_275:
[----:B------:R-:W-:Y:S01]  /*0800*/  IADD3 R2, R3, 0x2f, RZ ;  /* 0x0000002f03027810 */ /* 0x000fe20007ffe0ff */
[----:B------:R-:W-:Y:S01]  /*0810*/  @P3 IMAD.HI.U32 R4, R172, c[0x0][0x2c8], RZ ;  /* 0x0000b200ac043a27 */ /* 0x000fe200078e00ff */
[----:B------:R-:W-:-:S03]  /*0820*/  IADD3 R3, R229, 0x2f, RZ ;  /* 0x0000002fe5037810 */ /* 0x000fc60007ffe0ff */
[----:B------:R-:W-:-:S04]  /*0830*/  IMAD.HI R5, R2, 0x2aaaaaab, RZ ;  /* 0x2aaaaaab02057827 */ /* 0x000fc800078e02ff */
[----:B------:R-:W-:-:S04]  /*0840*/  IMAD.HI R2, R3, 0x2aaaaaab, RZ ;  /* 0x2aaaaaab03027827 */ /* 0x000fc800078e02ff */
[----:B------:R-:W-:Y:S01]  /*0850*/  IMAD.MOV.U32 R0, RZ, RZ, R172 ;  /* 0x000000ffff007224 */ /* 0x000fe200078e00ac */
[----:B------:R-:W-:Y:S01]  /*0860*/  @P3 SHF.R.U32.HI R0, RZ, c[0x0][0x2cc], R4 ;  /* 0x0000b300ff003a19 */ /* 0x000fe20000011604 */
[----:B------:R-:W-:Y:S01]  /*0870*/  IMAD.IADD R249, R229, 0x1, -R230 ;  /* 0x00000001e5f97824 */ /* 0x000fe200078e0ae6 */
[----:B------:R-:W-:Y:S02]  /*0880*/  SHF.R.U32.HI R4, RZ, 0x1f, R5 ;  /* 0x0000001fff047819 */ /* 0x000fe40000011605 */
[----:B------:R-:W-:Y:S01]  /*0890*/  SHF.R.U32.HI R3, RZ, 0x1f, R2 ;  /* 0x0000001fff037819 */ /* 0x000fe20000011602 */
[----:B------:R-:W-:Y:S01]  /*08a0*/  IMAD.IADD R0, R249, 0x1, R0 ;  /* 0x00000001f9007824 */ /* 0x000fe200078e0200 */
[----:B------:R-:W-:Y:S02]  /*08b0*/  LEA.HI.SX32 R4, R5, R4, 0x1d ;  /* 0x0000000405047211 */ /* 0x000fe400078feaff */
[----:B------:R-:W-:Y:S02]  /*08c0*/  LEA.HI.SX32 R2, R2, R3, 0x1d ;  /* 0x0000000302027211 */ /* 0x000fe400078feaff */
[----:B------:R-:W-:-:S02]  /*08d0*/  IADD3 R3, R0, -c[0x0][0x324], RZ ;  /* 0x8000c90000037a10 */ /* 0x000fc40007ffe0ff */
[----:B------:R-:W-:Y:S01]  /*08e0*/  IMNMX R224, R2, R4, PT ;  /* 0x0000000402e07217 */ /* 0x000fe20003800200 */
[----:B------:R-:W-:Y:S05]  /*08f0*/  @!P1 BRA `(.L_x_278) ;  /* 0x000000d000009947 */ /* 0x000fea0003800000 */
[----:B------:R-:W-:-:S13]  /*0900*/  ISETP.GT.AND P0, PT, R0, -0x1, PT ;  /* 0xffffffff0000780c */ /* 0x000fda0003f04270 */
[----:B------:R-:W-:Y:S05]  /*0910*/  @P0 BRA `(.L_x_279) ;  /* 0x0000006000000947 */ /* 0x000fea0003800000 */
[----:B------:R-:W-:Y:S02]  /*0920*/  ISETP.NE.AND P0, PT, R6, 0x1, PT ;  /* 0x000000010600780c */ /* 0x000fe40003f05270 */
[----:B------:R-:W-:-:S11]  /*0930*/  LOP3.LUT R0, RZ, R0, RZ, 0x33, !PT ;  /* 0x00000000ff007212 */ /* 0x000fd600078e33ff */
[----:B------:R-:W-:-:S05]  /*0940*/  @P0 IMAD.HI.U32 R2, R0, c[0x0][0x330], RZ ;  /* 0x0000cc0000020a27 */ /* 0x000fca00078e00ff */
[----:B------:R-:W-:-:S04]  /*0950*/  @P0 SHF.R.U32.HI R0, RZ, c[0x0][0x334], R2 ;  /* 0x0000cd00ff000a19 */ /* 0x000fc80000011602 */
[----:B------:R-:W-:Y:S01]  /*0960*/  LOP3.LUT R0, RZ, R0, RZ, 0x33, !PT ;  /* 0x00000000ff007212 */ /* 0x000fe200078e33ff */
[----:B------:R-:W-:Y:S05]  /*0970*/  BRA `(.L_x_280) ;  /* 0x0000003000007947 */ /* 0x000fea0003800000 */
.L_x_279:
[----:B------:R-:W-:-:S13]  /*0980*/  ISETP.NE.AND P0, PT, R6, 0x1, PT ;  /* 0x000000010600780c */ /* 0x000fda0003f05270 */
[----:B------:R-:W-:-:S05]  /*0990*/  @P0 IMAD.HI.U32 R2, R0, c[0x0][0x330], RZ ;  /* 0x0000cc0000020a27 */ /* 0x000fca00078e00ff */
[----:B------:R-:W-:-:S05]  /*09a0*/  @P0 SHF.R.U32.HI R0, RZ, c[0x0][0x334], R2 ;  /* 0x0000cd00ff000a19 */ /* 0x000fca0000011602 */
.L_x_280:
[----:B------:R-:W-:-:S05]  /*09b0*/  IMAD R0, R0, c[0x0][0x32c], RZ ;  /* 0x0000cb0000007a24 */ /* 0x000fca00078e02ff */
[----:B------:R-:W-:-:S05]  /*09c0*/  IMNMX R3, R3, R0, !PT ;  /* 0x0000000003037217 */ /* 0x000fca0007800200 */
.L_x_278:
[----:B------:R-:W-:Y:S01]  /*09d0*/  IMAD.HI R0, R3, 0x2aaaaaab, RZ ;  /* 0x2aaaaaab03007827 */ /* 0x000fe200078e02ff */
[----:B------:R-:W-:Y:S01]  /*09e0*/  PLOP3.LUT P4, PT, PT, PT, PT, 0x80, 0x0 ;  /* 0x000000000000781c */ /* 0x000fe20003f8f070 */
[----:B------:R-:W-:Y:S01]  /*09f0*/  CS2R R94, SRZ ;  /* 0x00000000005e7805 */ /* 0x000fe2000001ff00 */
[----:B------:R-:W-:Y:S01]  /*0a00*/  CS2R R98, SRZ ;  /* 0x0000000000627805 */ /* 0x000fe2000001ff00 */
[----:B------:R-:W-:Y:S01]  /*0a10*/  IMAD.MOV.U32 R11, RZ, RZ, RZ ;  /* 0x000000ffff0b7224 */ /* 0x000fe200078e00ff */
[----:B------:R-:W-:Y:S01]  /*0a20*/  SHF.R.U32.HI R2, RZ, 0x1f, R0 ;  /* 0x0000001fff027819 */ /* 0x000fe20000011600 */
[----:B------:R-:W-:Y:S01]  /*0a30*/  IMAD.MOV.U32 R92, RZ, RZ, RZ ;  /* 0x000000ffff5c7224 */ /* 0x000fe200078e00ff */
[----:B------:R-:W-:Y:S01]  /*0a40*/  CS2R R96, SRZ ;  /* 0x0000000000607805 */ /* 0x000fe2000001ff00 */
[----:B------:R-:W-:Y:S01]  /*0a50*/  CS2R R12, SRZ ;  /* 0x00000000000c7805 */ /* 0x000fe2000001ff00 */
[----:B------:R-:W-:Y:S01]  /*0a60*/  LEA.HI.SX32 R0, R0, R2, 0x1d ;  /* 0x0000000200007211 */ /* 0x000fe200078feaff */
[----:B------:R-:W-:Y:S01]  /*0a70*/  CS2R R88, SRZ ;  /* 0x0000000000587805 */ /* 0x000fe2000001ff00 */
[----:B------:R-:W-:Y:S01]  /*0a80*/  MOV R90, RZ ;  /* 0x000000ff005a7202 */ /* 0x000fe20000000f00 */
[----:B------:R-:W-:Y:S01]  /*0a90*/  CS2R R86, SRZ ;  /* 0x0000000000567805 */ /* 0x000fe2000001ff00 */
[----:B------:R-:W-:Y:S01]  /*0aa0*/  IMNMX R4, RZ, R0, !PT ;  /* 0x00000000ff047217 */ /* 0x000fe20007800200 */
[----:B------:R-:W-:Y:S01]  /*0ab0*/  CS2R R84, SRZ ;  /* 0x0000000000547805 */ /* 0x000fe2000001ff00 */
[----:B------:R-:W-:Y:S01]  /*0ac0*/  CS2R R14, SRZ ;  /* 0x00000000000e7805 */ /* 0x000fe2000001ff00 */
[----:B------:R-:W-:Y:S01]  /*0ad0*/  IMAD.MOV.U32 R78, RZ, RZ, RZ ;  /* 0x000000ffff4e7224 */ /* 0x000fe200078e00ff */
[----:B------:R-:W-:Y:S01]  /*0ae0*/  ISETP.GT.AND P0, PT, R224, R4, PT ;  /* 0x00000004e000720c */ /* 0x000fe20003f04270 */
[----:B------:R1:W-:Y:S01]  /*0af0*/  STL [R1+0x18], R4 ;  /* 0x0000180401007387 */ /* 0x0003e20000100800 */
        /* <DEDUP_REMOVED lines=55> */
[----:B------:R-:W-:Y:S01]  /*0e70*/  CS2R R50, SRZ ;  /* 0x0000000000327805 */ /* 0x000fe2000001ff00 */
[----:B------:R-:W-:Y:S05]  /*0e80*/  @!P0 BRA `(.L_x_281) ;  /* 0x0001236000008947 */ /* 0x000fea0003800000 */
[----:B-1----:R-:W-:-:S04]  /*0e90*/  ISETP.NE.U32.AND P1, PT, RZ, c[0x0][0x340], PT ;  /* 0x0000d000ff007a0c */ /* 0x002fc80003f25070 */
[----:B------:R-:W-:-:S13]  /*0ea0*/  ISETP.NE.AND.EX P1, PT, RZ, c[0x0][0x344], PT, P1 ;  /* 0x0000d100ff007a0c */ /* 0x000fda0003f25310 */
[----:B------:R-:W-:-:S05]  /*0eb0*/  @P1 IMAD.WIDE R2, R52, R10, c[0x0][0x340] ;  /* 0x0000d00034021625 */ /* 0x000fca00078e020a */
[----:B------:R1:W5:Y:S01]  /*0ec0*/  @P1 LDG.E R15, [R2.64] ;  /* 0x00000006020f1981 */ /* 0x000362000c1e1900 */
[----:B------:R-:W-:Y:S01]  /*0ed0*/  SHF.R.S32.HI R10, RZ, 0x1f, R48 ;  /* 0x0000001fff0a7819 */ /* 0x000fe20000011430 */
[----:B------:R-:W-:Y:S01]  /*0ee0*/  IMAD R6, R61, c[0x0][0x1b8], RZ ;  /* 0x00006e003d067a24 */ /* 0x000fe200078e02ff */
[----:B------:R-:W-:Y:S01]  /*0ef0*/  SHF.R.S32.HI R0, RZ, 0x1f, R9 ;  /* 0x0000001fff007819 */ /* 0x000fe20000011409 */
[----:B------:R-:W-:Y:S01]  /*0f00*/  IMAD R12, R230, c[0x0][0x2c4], RZ ;  /* 0x0000b100e60c7a24 */ /* 0x000fe200078e02ff */
[CC--:B------:R-:W-:Y:S01]  /*0f10*/  LEA.HI R5, R10.reuse, R48.reuse, RZ, 0x2 ;  /* 0x000000300a057211 */ /* 0x0c0fe200078f10ff */
[----:B------:R-:W-:Y:S01]  /*0f20*/  IMAD R6, R29, c[0x0][0x1bc], R6 ;  /* 0x00006f001d067a24 */ /* 0x000fe200078e0206 */
[-C--:B------:R-:W-:Y:S01]  /*0f30*/  LEA.HI R20, R10, R48.reuse, RZ, 0x4 ;  /* 0x000000300a147211 */ /* 0x080fe200078f20ff */
[----:B------:R-:W-:Y:S01]  /*0f40*/  IMAD R0, R0, c[0x0][0x178], RZ ;  /* 0x00005e0000007a24 */ /* 0x000fe200078e02ff */
[----:B------:R-:W-:Y:S01]  /*0f50*/  LOP3.LUT R4, R5, 0xfffffffc, RZ, 0xc0, !PT ;  /* 0xfffffffc05047812 */ /* 0x000fe200078ec0ff */
[----:B------:R-:W-:Y:S01]  /*0f60*/  BSSY B0, `(.L_x_282) ;  /* 0x0000056000007945 */ /* 0x000fe20003800000 */
[----:B------:R-:W-:Y:S01]  /*0f70*/  SHF.R.S32.HI R22, RZ, 0x2, R5 ;  /* 0x00000002ff167819 */ /* 0x000fe20000011405 */
[----:B------:R-:W-:Y:S01]  /*0f80*/  IMAD R0, R9, c[0x0][0x17c], R0 ;  /* 0x00005f0009007a24 */ /* 0x000fe200078e0200 */
[-C--:B------:R-:W-:Y:S01]  /*0f90*/  LEA.HI R21, R10, R48.reuse, RZ, 0x3 ;  /* 0x000000300a157211 */ /* 0x080fe200078f18ff */
[----:B------:R-:W-:Y:S01]  /*0fa0*/  IMAD.IADD R41, R48, 0x1, -R4 ;  /* 0x0000000130297824 */ /* 0x000fe200078e0a04 */
[----:B------:R-:W-:Y:S01]  /*0fb0*/  SEL R4, R52, RZ, !P2 ;  /* 0x000000ff34047207 */ /* 0x000fe20005000000 */
[--C-:B------:R-:W-:Y:S01]  /*0fc0*/  IMAD.IADD R11, R172, 0x1, R22.reuse ;  /* 0x00000001ac0b7824 */ /* 0x100fe200078e0216 */
[----:B------:R-:W-:Y:S01]  /*0fd0*/  SHF.R.S32.HI R19, RZ, 0x3, R21 ;  /* 0x00000003ff137819 */ /* 0x000fe20000011415 */
[C---:B------:R-:W-:Y:S01]  /*0fe0*/  IMAD R31, R41.reuse, 0x20, R22 ;  /* 0x00000020291f7824 */ /* 0x040fe200078e0216 */
[----:B------:R-:W-:Y:S01]  /*0ff0*/  LEA.HI R126, R10, R48, RZ, 0x5 ;  /* 0x000000300a7e7211 */ /* 0x000fe200078f28ff */
[----:B------:R-:W-:Y:S01]  /*1000*/  IMAD.SHL.U32 R226, R41, 0x8, RZ ;  /* 0x0000000829e27824 */ /* 0x000fe200078e00ff */
[----:B------:R-:W-:Y:S01]  /*1010*/  ISETP.GE.AND P4, PT, R11, R12, PT ;  /* 0x0000000c0b00720c */ /* 0x000fe20003f86270 */
[----:B------:R-:W-:Y:S01]  /*1020*/  IMAD.IADD R5, R172, 0x1, R31 ;  /* 0x00000001ac057824 */ /* 0x000fe200078e021f */
[----:B------:R2:W-:Y:S01]  /*1030*/  STL [R1+0x1c], R31 ;  /* 0x00001c1f01007387 */ /* 0x0005e20000100800 */
[----:B------:R-:W-:Y:S01]  /*1040*/  SHF.R.S32.HI R125, RZ, 0x5, R126 ;  /* 0x00000005ff7d7819 */ /* 0x000fe2000001147e */
[----:B-1----:R-:W-:Y:S01]  /*1050*/  IMAD.WIDE.U32 R2, R9, c[0x0][0x178], RZ ;  /* 0x00005e0009027a25 */ /* 0x002fe200078e00ff */
[----:B------:R-:W-:-:S03]  /*1060*/  IADD3 R51, R226, 0x40, RZ ;  /* 0x00000040e2337810 */ /* 0x000fc60007ffe0ff */
[----:B------:R-:W-:Y:S01]  /*1070*/  IMAD.IADD R3, R3, 0x1, R0 ;  /* 0x0000000103037824 */ /* 0x000fe200078e0200 */
[----:B------:R-:W-:Y:S01]  /*1080*/  SHF.R.S32.HI R0, RZ, 0x1f, R52 ;  /* 0x0000001fff007819 */ /* 0x000fe20000011434 */
[----:B------:R-:W-:-:S03]  /*1090*/  @P3 IMAD.HI.U32 R8, R5, c[0x0][0x2c8], RZ ;  /* 0x0000b20005083a27 */ /* 0x000fc600078e00ff */
[----:B------:R-:W-:Y:S01]  /*10a0*/  SEL R7, R0, RZ, !P2 ;  /* 0x000000ff00077207 */ /* 0x000fe20005000000 */
[----:B------:R-:W-:-:S04]  /*10b0*/  IMAD.WIDE.U32 R2, R29, c[0x0][0x1b8], R2 ;  /* 0x00006e001d027a25 */ /* 0x000fc800078e0002 */
[----:B------:R-:W-:Y:S02]  /*10c0*/  IMAD.IADD R3, R3, 0x1, R6 ;  /* 0x0000000103037824 */ /* 0x000fe400078e0206 */
[----:B------:R-:W-:Y:S01]  /*10d0*/  IMAD.MOV.U32 R0, RZ, RZ, R5 ;  /* 0x000000ffff007224 */ /* 0x000fe200078e0005 */
[----:B------:R-:W-:Y:S01]  /*10e0*/  @P3 SHF.R.U32.HI R0, RZ, c[0x0][0x2cc], R8 ;  /* 0x0000b300ff003a19 */ /* 0x000fe20000011608 */
[----:B------:R-:W-:Y:S01]  /*10f0*/  IMAD R6, R7, c[0x0][0x1c0], RZ ;  /* 0x0000700007067a24 */ /* 0x000fe200078e02ff */
[----:B------:R-:W-:Y:S01]  /*1100*/  ISETP.GE.AND P3, PT, R51, c[0x0][0x198], PT ;  /* 0x0000660033007a0c */ /* 0x000fe20003f66270 */
[----:B------:R-:W-:-:S04]  /*1110*/  IMAD.WIDE.U32 R2, R4, c[0x0][0x1c0], R2 ;  /* 0x0000700004027a25 */ /* 0x000fc800078e0002 */
[----:B------:R-:W-:Y:S01]  /*1120*/  IMAD R7, R4, c[0x0][0x1c4], R6 ;  /* 0x0000710004077a24 */ /* 0x000fe200078e0206 */
[--C-:B------:R-:W-:Y:S01]  /*1130*/  SHF.R.S32.HI R6, RZ, 0x1f, R0.reuse ;  /* 0x0000001fff067819 */ /* 0x100fe20000011400 */
[----:B------:R-:W-:Y:S02]  /*1140*/  IMAD.MOV R4, RZ, RZ, -R0 ;  /* 0x000000ffff047224 */ /* 0x000fe400078e0a00 */
[----:B------:R-:W-:Y:S02]  /*1150*/  IMAD.IADD R3, R3, 0x1, R7 ;  /* 0x0000000103037824 */ /* 0x000fe400078e0207 */
[----:B------:R-:W-:Y:S02]  /*1160*/  IMAD R6, R6, c[0x0][0x1b0], RZ ;  /* 0x00006c0006067a24 */ /* 0x000fe400078e02ff */
[----:B------:R-:W-:Y:S01]  /*1170*/  IMAD R4, R4, c[0x0][0x2c4], R5 ;  /* 0x0000b10004047a24 */ /* 0x000fe200078e0205 */
[----:B------:R-:W-:Y:S01]  /*1180*/  LOP3.LUT R5, R20, 0xfffffff0, RZ, 0xc0, !PT ;  /* 0xfffffff014057812 */ /* 0x000fe200078ec0ff */
[----:B------:R-:W-:-:S02]  /*1190*/  IMAD R6, R0, c[0x0][0x1b4], R6 ;  /* 0x00006d0000067a24 */ /* 0x000fc400078e0206 */
[----:B------:R-:W-:Y:S01]  /*11a0*/  IMAD.WIDE.U32 R2, R0, c[0x0][0x1b0], R2 ;  /* 0x00006c0000027a25 */ /* 0x000fe200078e0002 */
[----:B------:R-:W-:-:S03]  /*11b0*/  SHF.R.S32.HI R0, RZ, 0x1f, R4 ;  /* 0x0000001fff007819 */ /* 0x000fc60000011404 */
[----:B------:R-:W-:Y:S02]  /*11c0*/  IMAD.IADD R16, R48, 0x1, -R5 ;  /* 0x0000000130107824 */ /* 0x000fe400078e0a05 */
[----:B------:R-:W-:Y:S02]  /*11d0*/  IMAD R0, R0, c[0x0][0x1a8], RZ ;  /* 0x00006a0000007a24 */ /* 0x000fe400078e02ff */
[----:B------:R-:W-:Y:S01]  /*11e0*/  IMAD.SHL.U32 R5, R19, 0x40, RZ ;  /* 0x0000004013057824 */ /* 0x000fe200078e00ff */
[----:B------:R-:W-:Y:S01]  /*11f0*/  LEA.HI R17, R16, R16, RZ, 0x1 ;  /* 0x0000001010117211 */ /* 0x000fe200078f08ff */
[----:B------:R-:W-:Y:S02]  /*1200*/  IMAD.IADD R3, R3, 0x1, R6 ;  /* 0x0000000103037824 */ /* 0x000fe400078e0206 */
[C---:B------:R-:W-:Y:S01]  /*1210*/  IMAD R6, R4.reuse, c[0x0][0x1ac], R0 ;  /* 0x00006b0004067a24 */ /* 0x040fe200078e0200 */
[----:B------:R-:W-:Y:S01]  /*1220*/  LOP3.LUT R0, R5, 0xc0, RZ, 0xc0, !PT ;  /* 0x000000c005007812 */ /* 0x000fe200078ec0ff */
[----:B------:R-:W-:Y:S01]  /*1230*/  IMAD.WIDE.U32 R2, R4, c[0x0][0x1a8], R2 ;  /* 0x00006a0004027a25 */ /* 0x000fe200078e0002 */
[----:B------:R-:W-:-:S02]  /*1240*/  SHF.R.S32.HI R5, RZ, 0x1, R17 ;  /* 0x00000001ff057819 */ /* 0x000fc40000011411 */
[----:B------:R-:W-:Y:S01]  /*1250*/  SHF.R.S32.HI R4, RZ, 0x1f, R17 ;  /* 0x0000001fff047819 */ /* 0x000fe20000011411 */
[----:B------:R-:W-:Y:S01]  /*1260*/  IMAD.IADD R6, R3, 0x1, R6 ;  /* 0x0000000103067824 */ /* 0x000fe200078e0206 */
[----:B------:R-:W-:Y:S02]  /*1270*/  SHF.R.U32.HI R7, RZ, 0x3, R0 ;  /* 0x00000003ff077819 */ /* 0x000fe40000011600 */
[----:B------:R-:W-:Y:S02]  /*1280*/  LOP3.LUT R0, R0, 0x18, R226, 0xf8, !PT ;  /* 0x0000001800007812 */ /* 0x000fe400078ef8e2 */
[----:B------:R-:W-:Y:S02]  /*1290*/  LEA.HI R3, R4, R5, RZ, 0x2 ;  /* 0x0000000504037211 */ /* 0x000fe400078f10ff */
[----:B------:R-:W-:Y:S02]  /*12a0*/  LEA R14, P0, R2, c[0x0][0x160], 0x1 ;  /* 0x00005800020e7a11 */ /* 0x000fe400078008ff */
[----:B------:R-:W-:-:S02]  /*12b0*/  LOP3.LUT R4, R0, R7, RZ, 0x3c, !PT ;  /* 0x0000000700047212 */ /* 0x000fc400078e3cff */
[----:B------:R-:W-:Y:S02]  /*12c0*/  LOP3.LUT R0, R3, 0xfffffffc, RZ, 0xc0, !PT ;  /* 0xfffffffc03007812 */ /* 0x000fe400078ec0ff */
[----:B------:R-:W-:Y:S02]  /*12d0*/  LEA.HI.X R13, R2, c[0x0][0x164], R6, 0x1, P0 ;  /* 0x00005900020d7a11 */ /* 0x000fe400000f0c06 */
[----:B------:R-:W-:Y:S01]  /*12e0*/  LEA.HI R6, R22, R22, RZ, 0x1 ;  /* 0x0000001616067211 */ /* 0x000fe200078f08ff */
[----:B------:R-:W-:Y:S01]  /*12f0*/  IMAD.IADD R18, R5, 0x1, -R0 ;  /* 0x0000000105127824 */ /* 0x000fe200078e0a00 */
[----:B------:R2:W1:Y:S01]  /*1300*/  SHFL.IDX PT, R2, R14, RZ, 0x1c1f ;  /* 0x001c1fff0e027589 */ /* 0x00046200000e0000 */
[----:B------:R-:W-:Y:S01]  /*1310*/  IMAD.MOV.U32 R5, RZ, RZ, 0x10 ;  /* 0x00000010ff057424 */ /* 0x000fe200078e00ff */
[----:B------:R-:W-:Y:S02]  /*1320*/  LOP3.LUT R0, R6, 0x7fffffe, RZ, 0xc0, !PT ;  /* 0x07fffffe06007812 */ /* 0x000fe400078ec0ff */
[----:B------:R-:W-:Y:S01]  /*1330*/  LOP3.LUT P0, RZ, R18, 0x2, RZ, 0xc0, !PT ;  /* 0x0000000212ff7812 */ /* 0x000fe2000780c0ff */
[----:B------:R2:W3:Y:S02]  /*1340*/  SHFL.IDX PT, R3, R13, RZ, 0x1c1f ;  /* 0x001c1fff0d037589 */ /* 0x0004e400000e0000 */
[----:B------:R-:W-:-:S04]  /*1350*/  IMAD.IADD R0, R22, 0x1, -R0 ;  /* 0x0000000116007824 */ /* 0x000fc800078e0a00 */
[----:B------:R-:W-:-:S04]  /*1360*/  IMAD R0, R125, 0x8, R0 ;  /* 0x000000087d007824 */ /* 0x000fc800078e0200 */
[----:B------:R-:W-:Y:S01]  /*1370*/  IMAD.U32 R222, R0, 0x20, R4 ;  /* 0x0000002000de7824 */ /* 0x000fe200078e0004 */
[----:B------:R-:W-:Y:S01]  /*1380*/  SEL R4, R5, 0xfffffff0, !P0 ;  /* 0xfffffff005047807 */ /* 0x000fe20004000000 */
[----:B------:R-:W-:Y:S01]  /*1390*/  @!P1 IMAD.MOV.U32 R15, RZ, RZ, R52 ;  /* 0x000000ffff0f9224 */ /* 0x000fe200078e0034 */
[C---:B------:R-:W-:Y:S02]  /*13a0*/  IADD3 R52, R226.reuse, 0x20, RZ ;  /* 0x00000020e2347810 */ /* 0x040fe40007ffe0ff */
[----:B------:R-:W-:Y:S02]  /*13b0*/  ISETP.GE.AND P1, PT, R226, c[0x0][0x198], PT ;  /* 0x00006600e2007a0c */ /* 0x000fe40003f26270 */
[----:B------:R-:W-:Y:S01]  /*13c0*/  ISETP.GE.AND P2, PT, R52, c[0x0][0x198], PT ;  /* 0x0000660034007a0c */ /* 0x000fe20003f46270 */
[----:B------:R-:W-:Y:S07]  /*13d0*/  @P4 BRA `(.L_x_283) ;  /* 0x000000e000004947 */ /* 0x000fee0003800000 */
[----:B-123--:R-:W-:Y:S01]  /*13e0*/  SHF.R.S32.HI R5, RZ, 0x1f, R52 ;  /* 0x0000001fff057819 */ /* 0x00efe20000011434 */
[----:B------:R-:W-:Y:S01]  /*13f0*/  IMAD.WIDE R8, R226, 0x2, R2 ;  /* 0x00000002e2087825 */ /* 0x000fe200078e0202 */
[----:B------:R-:W-:-:S02]  /*1400*/  SHF.R.S32.HI R0, RZ, 0x1f, R51 ;  /* 0x0000001fff007819 */ /* 0x000fc40000011433 */
[----:B------:R-:W-:Y:S02]  /*1410*/  LEA.HI R5, R5, R52, RZ, 0x3 ;  /* 0x0000003405057211 */ /* 0x000fe400078f18ff */
[----:B------:R-:W-:Y:S02]  /*1420*/  LEA.HI R0, R0, R51, RZ, 0x3 ;  /* 0x0000003300007211 */ /* 0x000fe400078f18ff */
        /* <DEDUP_REMOVED lines=9> */
.L_x_283:
[----:B-123--:R-:W-:Y:S05]  /*14c0*/  BSYNC B0 ;  /* 0x0000000000007941 */ /* 0x00efea0003800000 */
.L_x_282:
        /* <DEDUP_REMOVED lines=20> */
.L_x_285:
[----:B------:R-:W-:Y:S05]  /*1610*/  BSYNC B0 ;  /* 0x0000000000007941 */ /* 0x000fea0003800000 */
.L_x_284:
        /* <DEDUP_REMOVED lines=20> */
.L_x_287:
[----:B------:R-:W-:Y:S05]  /*1760*/  BSYNC B0 ;  /* 0x0000000000007941 */ /* 0x000fea0003800000 */
.L_x_286:
[----:B---3--:R-:W-:Y:S01]  /*1770*/  SHFL.IDX PT, R2, R14, 0x3, 0x1c1f ;  /* 0x007c1f000e027f89 */ /* 0x008fe200000e0000 */
[----:B------:R-:W-:Y:S01]  /*1780*/  IADD3 R0, R11, 0x60, RZ ;  /* 0x000000600b007810 */ /* 0x000fe20007ffe0ff */
[----:B------:R-:W-:Y:S01]  /*1790*/  IMAD.MOV.U32 R5, RZ, RZ, c[0x0][0x2b8] ;  /* 0x0000ae00ff057624 */ /* 0x000fe200078e00ff */
[----:B------:R-:W-:Y:S01]  /*17a0*/  SHF.R.S32.HI R9, RZ, 0x1f, R51 ;  /* 0x0000001fff097819 */ /* 0x000fe20000011433 */
[----:B----4-:R3:W4:Y:S01]  /*17b0*/  SHFL.IDX PT, R3, R13, 0x3, 0x1c1f ;  /* 0x007c1f000d037f89 */ /* 0x01072200000e0000 */
[----:B------:R-:W-:Y:S01]  /*17c0*/  ISETP.GE.AND P0, PT, R0, R12, PT ;  /* 0x0000000c0000720c */ /* 0x000fe20003f06270 */
[----:B------:R-:W-:Y:S01]  /*17d0*/  IMAD.MOV.U32 R40, RZ, RZ, 0x30 ;  /* 0x00000030ff287424 */ /* 0x000fe200078e00ff */
[----:B------:R-:W-:Y:S01]  /*17e0*/  ISETP.NE.AND P4, PT, R5, 0x1, PT ;  /* 0x000000010500780c */ /* 0x000fe20003f85270 */
[----:B------:R-:W-:Y:S01]  /*17f0*/  IMAD.SHL.U32 R222, R222, 0x2, RZ ;  /* 0x00000002dede7824 */ /* 0x000fe200078e00ff */
[----:B------:R-:W-:Y:S01]  /*1800*/  SHF.R.S32.HI R5, RZ, 0x1f, R52 ;  /* 0x0000001fff057819 */ /* 0x000fe20000011434 */
[----:B------:R-:W-:Y:S01]  /*1810*/  IMAD R43, R224, R40, -0x30 ;  /* 0xffffffd0e02b7424 */ /* 0x000fe200078e0228 */
[----:B-----5:R-:W-:Y:S01]  /*1820*/  SHF.R.S32.HI R8, RZ, 0x1f, R15 ;  /* 0x0000001fff087819 */ /* 0x020fe2000001140f */
[----:B------:R-:W-:Y:S01]  /*1830*/  IMAD.MOV.U32 R223, RZ, RZ, RZ ;  /* 0x000000ffffdf7224 */ /* 0x000fe200078e00ff */
[----:B------:R-:W-:Y:S01]  /*1840*/  LEA.HI R5, R5, R52, RZ, 0x3 ;  /* 0x0000003405057211 */ /* 0x000fe200078f18ff */
[----:B------:R-:W-:Y:S01]  /*1850*/  IMAD.IADD R0, R31, 0x1, R43 ;  /* 0x000000011f007824 */ /* 0x000fe200078e022b */
[----:B------:R-:W-:-:S02]  /*1860*/  LEA.HI R9, R9, R51, RZ, 0x3 ;  /* 0x0000003309097211 */ /* 0x000fc400078f18ff */
[----:B------:R-:W-:Y:S01]  /*1870*/  LOP3.LUT R50, R5, 0xfffffff8, RZ, 0xc0, !PT ;  /* 0xfffffff805327812 */ /* 0x000fe200078ec0ff */
[----:B-123--:R-:W-:-:S04]  /*1880*/  IMAD.WIDE.U32 R12, R15, c[0x0][0x2b0], RZ ;  /* 0x0000ac000f0c7a25 */ /* 0x00efc800078e00ff */
[----:B----4-:R-:W-:Y:S01]  /*1890*/  @!P0 IMAD.WIDE R6, R226, 0x2, R2 ;  /* 0x00000002e2068825 */ /* 0x010fe200078e0202 */
[----:B------:R-:W-:Y:S04]  /*18a0*/  STL.64 [R1+0x30], R12 ;  /* 0x0000300c01007387 */ /* 0x000fe80000100a00 */
[----:B------:R-:W-:Y:S01]  /*18b0*/  @!PT LDS RZ, [RZ] ;  /* 0x00000000fffff984 */ /* 0x000fe20000000800 */
[----:B------:R1:W-:Y:S01]  /*18c0*/  @!P0 LDGSTS.E.BYPASS.LTC128B.128 [R222+0x7880], [R6.64], !P1 ;  /* 0x0788000006de8fae */ /* 0x0003e2000c901d46 */
[----:B------:R-:W-:-:S04]  /*18d0*/  ISETP.GE.AND P1, PT, R0, R229, PT ;  /* 0x000000e50000720c */ /* 0x000fc80003f26270 */
[----:B------:R-:W-:Y:S01]  /*18e0*/  ISETP.GT.OR P1, PT, R31, 0x2f, P1 ;  /* 0x0000002f1f00780c */ /* 0x000fe20000f24670 */
[----:B-1----:R-:W-:Y:S02]  /*18f0*/  IMAD R6, R8, c[0x0][0x2b0], RZ ;  /* 0x0000ac0008067a24 */ /* 0x002fe400078e02ff */
[----:B------:R-:W-:Y:S01]  /*1900*/  IMAD.IADD R8, R0, 0x1, R49 ;  /* 0x0000000100087824 */ /* 0x000fe200078e0231 */
[----:B------:R-:W-:Y:S01]  /*1910*/  LOP3.LUT R49, R9, 0xfffffff8, RZ, 0xc0, !PT ;  /* 0xfffffff809317812 */ /* 0x000fe200078ec0ff */
[----:B------:R-:W-:Y:S02]  /*1920*/  IMAD R10, R15, c[0x0][0x2b4], R6 ;  /* 0x0000ad000f0a7a24 */ /* 0x000fe400078e0206 */
[----:B------:R-:W-:-:S04]  /*1930*/  @!P0 IMAD.WIDE R6, R50, 0x2, R2 ;  /* 0x0000000232068825 */ /* 0x000fc800078e0202 */
[----:B------:R-:W-:Y:S01]  /*1940*/  @!P0 IMAD.WIDE R2, R49, 0x2, R2 ;  /* 0x0000000231028825 */ /* 0x000fe200078e0202 */
[----:B------:R1:W-:Y:S03]  /*1950*/  @!P0 LDGSTS.E.BYPASS.LTC128B.128 [R222+0x9880], [R6.64], !P2 ;  /* 0x0988000006de8fae */ /* 0x0003e6000d101d46 */
[----:B------:R-:W-:Y:S01]  /*1960*/  @P4 IMAD.HI.U32 R5, R8, c[0x0][0x2bc], RZ ;  /* 0x0000af0008054a27 */ /* 0x000fe200078e00ff */
[----:B------:R2:W-:Y:S03]  /*1970*/  @!P0 LDGSTS.E.BYPASS.LTC128B.128 [R222+0xb880], [R2.64], !P3 ;  /* 0x0b88000002de8fae */ /* 0x0005e6000d901d46 */
[----:B------:R-:W-:Y:S01]  /*1980*/  IMAD.MOV.U32 R0, RZ, RZ, R8 ;  /* 0x000000ffff007224 */ /* 0x000fe200078e0008 */
[----:B------:R-:W0:Y:S01]  /*1990*/  LDGDEPBAR ;  /* 0x00000000000079af */ /* 0x000e220000000000 */
[----:B------:R-:W-:Y:S01]  /*19a0*/  @P4 SHF.R.U32.HI R0, RZ, c[0x0][0x2c0], R5 ;  /* 0x0000b000ff004a19 */ /* 0x000fe20000011605 */
[----:B------:R-:W-:-:S03]  /*19b0*/  IMAD.IADD R11, R13, 0x1, R10 ;  /* 0x000000010d0b7824 */ /* 0x000fc600078e020a */
[C---:B------:R-:W-:Y:S02]  /*19c0*/  @!P1 IADD3 R5, P2, R0.reuse, R12, RZ ;  /* 0x0000000c00059210 */ /* 0x040fe40007f5e0ff */
[----:B------:R3:W-:Y:S02]  /*19d0*/  STL [R1+0x38], R11 ;  /* 0x0000380b01007387 */ /* 0x0007e40000100800 */
[----:B-1----:R-:W-:Y:S02]  /*19e0*/  @!P1 LEA.HI.X.SX32 R7, R0, R11, 0x1, P2 ;  /* 0x0000000b00079211 */ /* 0x002fe400010f0eff */
[----:B------:R-:W-:-:S04]  /*19f0*/  @!P1 LEA R6, P2, R5, c[0x0][0x2a0], 0x2 ;  /* 0x0000a80005069a11 */ /* 0x000fc800078410ff */
[----:B------:R-:W-:Y:S01]  /*1a00*/  @!P1 LEA.HI.X R7, R5, c[0x0][0x2a4], R7, 0x2, P2 ;  /* 0x0000a90005079a11 */ /* 0x000fe200010f1407 */
[----:B------:R-:W-:Y:S06]  /*1a10*/  BAR.SYNC.DEFER_BLOCKING 0x0 ;  /* 0x0000000000007b1d */ /* 0x000fec0000010000 */
[----:B------:R-:W4:Y:S01]  /*1a20*/  @!P1 LDG.E R223, [R6.64] ;  /* 0x0000000606df9981 */ /* 0x000f22000c1e1900 */
[----:B------:R-:W-:Y:S01]  /*1a30*/  IMAD.MOV R0, RZ, RZ, -R0 ;  /* 0x000000ffff007224 */ /* 0x000fe200078e0a00 */
[----:B------:R-:W-:Y:S01]  /*1a40*/  ISETP.GE.AND P6, PT, R226, c[0x0][0x1d4], PT ;  /* 0x00007500e2007a0c */ /* 0x000fe20003fc6270 */
[----:B---3--:R-:W-:Y:S01]  /*1a50*/  IMAD.WIDE.U32 R10, R29, c[0x0][0x1e8], RZ ;  /* 0x00007a001d0a7a25 */ /* 0x008fe200078e00ff */
[----:B------:R-:W-:Y:S01]  /*1a60*/  ISETP.GE.AND P5, PT, R52, c[0x0][0x1d4], PT ;  /* 0x0000750034007a0c */ /* 0x000fe20003fa6270 */
[----:B------:R-:W-:Y:S01]  /*1a70*/  BSSY B0, `(.L_x_288) ;  /* 0x00000ac000007945 */ /* 0x000fe20003800000 */
[----:B------:R-:W-:Y:S01]  /*1a80*/  ISETP.GE.AND P4, PT, R51, c[0x0][0x1d4], PT ;  /* 0x0000750033007a0c */ /* 0x000fe20003f86270 */
[----:B------:R-:W-:Y:S01]  /*1a90*/  IMAD R225, R0, c[0x0][0x2b8], R8 ;  /* 0x0000ae0000e17a24 */ /* 0x000fe200078e0208 */
[----:B------:R-:W-:Y:S01]  /*1aa0*/  ISETP.GE.AND P3, PT, R226, c[0x0][0x1d4], PT ;  /* 0x00007500e2007a0c */ /* 0x000fe20003f66270 */
[----:B------:R-:W-:Y:S01]  /*1ab0*/  IMAD R40, R224, -0x30, R40 ;  /* 0xffffffd0e0287824 */ /* 0x000fe200078e0228 */
[----:B------:R-:W-:Y:S01]  /*1ac0*/  ISETP.GE.AND P2, PT, R52, c[0x0][0x1d4], PT ;  /* 0x0000750034007a0c */ /* 0x000fe20003f46270 */
[----:B--2---:R-:W-:Y:S01]  /*1ad0*/  IMAD.WIDE.U32 R2, R225, c[0x0][0x1e0], RZ ;  /* 0x00007800e1027a25 */ /* 0x004fe200078e00ff */
[----:B------:R-:W-:-:S02]  /*1ae0*/  SHF.R.S32.HI R12, RZ, 0x1f, R225 ;  /* 0x0000001fff0c7819 */ /* 0x000fc400000114e1 */
[----:B------:R-:W-:Y:S01]  /*1af0*/  ISETP.GE.AND P1, PT, R51, c[0x0][0x1d4], PT ;  /* 0x0000750033007a0c */ /* 0x000fe20003f26270 */
[----:B------:R-:W-:Y:S01]  /*1b00*/  IMAD.IADD R42, R229, 0x1, R40 ;  /* 0x00000001e52a7824 */ /* 0x000fe200078e0228 */
[----:B------:R-:W-:Y:S01]  /*1b10*/  IADD3 R124, R224, -0x1, RZ ;  /* 0xffffffffe07c7810 */ /* 0x000fe20007ffe0ff */
[----:B------:R-:W-:Y:S02]  /*1b20*/  IMAD R0, R12, c[0x0][0x1e0], RZ ;  /* 0x000078000c007a24 */ /* 0x000fe400078e02ff */
[----:B------:R-:W-:-:S04]  /*1b30*/  IMAD.WIDE.U32 R14, R29, c[0x0][0x210], RZ ;  /* 0x000084001d0e7a25 */ /* 0x000fc800078e00ff */
[----:B------:R-:W-:-:S04]  /*1b40*/  IMAD R0, R225, c[0x0][0x1e4], R0 ;  /* 0x00007900e1007a24 */ /* 0x000fc800078e0200 */
[----:B------:R-:W-:Y:S02]  /*1b50*/  IMAD.IADD R3, R3, 0x1, R0 ;  /* 0x0000000103037824 */ /* 0x000fe400078e0200 */
[----:B------:R-:W-:-:S04]  /*1b60*/  IMAD R0, R61, c[0x0][0x1e8], RZ ;  /* 0x00007a003d007a24 */ /* 0x000fc800078e02ff */
[----:B------:R-:W-:-:S04]  /*1b70*/  IMAD R0, R29, c[0x0][0x1ec], R0 ;  /* 0x00007b001d007a24 */ /* 0x000fc800078e0200 */
[----:B------:R-:W-:Y:S01]  /*1b80*/  IMAD.IADD R9, R11, 0x1, R0 ;  /* 0x000000010b097824 */ /* 0x000fe200078e0200 */
[----:B----4-:R-:W-:Y:S01]  /*1b90*/  SHF.R.S32.HI R13, RZ, 0x1f, R223 ;  /* 0x0000001fff0d7819 */ /* 0x010fe200000114df */
[----:B------:R-:W-:-:S04]  /*1ba0*/  IMAD.WIDE.U32 R2, R223, c[0x0][0x1f0], R2 ;  /* 0x00007c00df027a25 */ /* 0x000fc800078e0002 */
[----:B------:R-:W-:Y:S01]  /*1bb0*/  IMAD R5, R13, c[0x0][0x1f0], RZ ;  /* 0x00007c000d057a24 */ /* 0x000fe200078e02ff */
[----:B------:R-:W-:-:S03]  /*1bc0*/  IADD3 R0, P0, R10, R2, RZ ;  /* 0x000000020a007210 */ /* 0x000fc60007f1e0ff */
[----:B------:R-:W-:-:S05]  /*1bd0*/  IMAD R5, R223, c[0x0][0x1f4], R5 ;  /* 0x00007d00df057a24 */ /* 0x000fca00078e0205 */
[----:B------:R-:W-:Y:S02]  /*1be0*/  IADD3.X R2, R9, R3, R5, P0, !PT ;  /* 0x0000000309027210 */ /* 0x000fe400007fe405 */
[----:B------:R-:W-:Y:S02]  /*1bf0*/  LEA R6, P0, R0, c[0x0][0x1c8], 0x1 ;  /* 0x0000720000067a11 */ /* 0x000fe400078008ff */
[----:B------:R-:W-:Y:S02]  /*1c00*/  IMNMX R5, R42, 0x30, PT ;  /* 0x000000302a057817 */ /* 0x000fe40003800200 */
[----:B------:R-:W-:Y:S02]  /*1c10*/  LEA.HI.X R0, R0, c[0x0][0x1cc], R2, 0x1, P0 ;  /* 0x0000730000007a11 */ /* 0x000fe400000f0c02 */
[----:B------:R-:W-:Y:S01]  /*1c20*/  SHFL.IDX PT, R2, R6, RZ, 0x1c1f ;  /* 0x001c1fff06027589 */ /* 0x000fe200000e0000 */
[----:B------:R-:W-:-:S03]  /*1c30*/  IMAD.IADD R5, R5, 0x1, -R22 ;  /* 0x0000000105057824 */ /* 0x000fc600078e0a16 */
[----:B------:R-:W1:Y:S02]  /*1c40*/  SHFL.IDX PT, R3, R0, RZ, 0x1c1f ;  /* 0x001c1fff00037589 */ /* 0x000e6400000e0000 */
[----:B------:R-:W-:Y:S02]  /*1c50*/  ISETP.GE.AND P0, PT, R5, 0x1, PT ;  /* 0x000000010500780c */ /* 0x000fe40003f06270 */
[----:B------:R-:W-:Y:S04]  /*1c60*/  SHFL.IDX PT, R6, R6, 0x1, 0x1c1f ;  /* 0x003c1f0006067f89 */ /* 0x000fe800000e0000 */
[----:B------:R2:W3:Y:S07]  /*1c70*/  SHFL.IDX PT, R7, R0, 0x1, 0x1c1f ;  /* 0x003c1f0000077f89 */ /* 0x0004ee00000e0000 */
[----:B-1----:R-:W-:-:S04]  /*1c80*/  @P0 IMAD.WIDE R10, R226, 0x2, R2 ;  /* 0x00000002e20a0825 */ /* 0x002fc800078e0202 */
[--C-:B------:R-:W-:Y:S01]  /*1c90*/  @P0 IMAD.WIDE R8, R50, 0x2, R2.reuse ;  /* 0x0000000232080825 */ /* 0x100fe200078e0202 */
[----:B------:R3:W-:Y:S03]  /*1ca0*/  @P0 LDGSTS.E.BYPASS.LTC128B.128 [R222+0x3c80], [R10.64], !P6 ;  /* 0x03c800000ade0fae */ /* 0x0007e6000f101d46 */
[----:B------:R-:W-:Y:S01]  /*1cb0*/  @P0 IMAD.WIDE R2, R49, 0x2, R2 ;  /* 0x0000000231020825 */ /* 0x000fe200078e0202 */
[----:B------:R1:W-:Y:S03]  /*1cc0*/  @P0 LDGSTS.E.BYPASS.LTC128B.128 [R222+0x4880], [R8.64], !P5 ;  /* 0x0488000008de0fae */ /* 0x0003e6000e901d46 */
[----:B--2---:R-:W-:Y:S01]  /*1cd0*/  IMAD R0, R12, c[0x0][0x208], RZ ;  /* 0x000082000c007a24 */ /* 0x004fe200078e02ff */
[----:B------:R2:W-:Y:S01]  /*1ce0*/  @P0 LDGSTS.E.BYPASS.LTC128B.128 [R222+0x5480], [R2.64], !P4 ;  /* 0x0548000002de0fae */ /* 0x0005e2000e101d46 */
[----:B------:R-:W-:Y:S01]  /*1cf0*/  ISETP.GT.AND P0, PT, R5, 0x20, PT ;  /* 0x000000200500780c */ /* 0x000fe20003f04270 */
[----:B------:R-:W-:-:S02]  /*1d00*/  IMAD R5, R13, c[0x0][0x218], RZ ;  /* 0x000086000d057a24 */ /* 0x000fc400078e02ff */
[----:B------:R-:W-:Y:S02]  /*1d10*/  IMAD R0, R225, c[0x0][0x20c], R0 ;  /* 0x00008300e1007a24 */ /* 0x000fe400078e0200 */
[----:B------:R-:W-:-:S08]  /*1d20*/  IMAD R5, R223, c[0x0][0x21c], R5 ;  /* 0x00008700df057a24 */ /* 0x000fd000078e0205 */
[----:B---3--:R-:W-:-:S04]  /*1d30*/  @P0 IMAD.WIDE R10, R226, 0x2, R6 ;  /* 0x00000002e20a0825 */ /* 0x008fc800078e0206 */
[--C-:B-1----:R-:W-:Y:S01]  /*1d40*/  @P0 IMAD.WIDE R8, R50, 0x2, R6.reuse ;  /* 0x0000000232080825 */ /* 0x102fe200078e0206 */
[----:B------:R1:W-:Y:S03]  /*1d50*/  @P0 LDGSTS.E.BYPASS.LTC128B.128 [R222+0x4480], [R10.64], !P6 ;  /* 0x044800000ade0fae */ /* 0x0003e6000f101d46 */
[----:B------:R-:W-:Y:S01]  /*1d60*/  @P0 IMAD.WIDE R6, R49, 0x2, R6 ;  /* 0x0000000231060825 */ /* 0x000fe200078e0206 */
[----:B------:R3:W-:Y:S03]  /*1d70*/  @P0 LDGSTS.E.BYPASS.LTC128B.128 [R222+0x5080], [R8.64], !P5 ;  /* 0x0508000008de0fae */ /* 0x0007e6000e901d46 */
[----:B--2---:R-:W-:Y:S01]  /*1d80*/  IMAD.WIDE.U32 R2, R225, c[0x0][0x208], RZ ;  /* 0x00008200e1027a25 */ /* 0x004fe200078e00ff */
[----:B------:R2:W-:Y:S01]  /*1d90*/  @P0 LDGSTS.E.BYPASS.LTC128B.128 [R222+0x5c80], [R6.64], !P4 ;  /* 0x05c8000006de0fae */ /* 0x0005e2000e101d46 */
[----:B------:R-:W-:-:S02]  /*1da0*/  ISETP.GT.AND P4, PT, R31, 0x2f, PT ;  /* 0x0000002f1f00780c */ /* 0x000fc40003f84270 */
[----:B------:R-:W-:Y:S01]  /*1db0*/  IMAD.IADD R3, R3, 0x1, R0 ;  /* 0x0000000103037824 */ /* 0x000fe200078e0200 */
[----:B------:R-:W0:Y:S01]  /*1dc0*/  LDGDEPBAR ;  /* 0x00000000000079af */ /* 0x000e220000000000 */
[----:B------:R-:W-:Y:S02]  /*1dd0*/  IMAD R0, R61, c[0x0][0x210], RZ ;  /* 0x000084003d007a24 */ /* 0x000fe400078e02ff */
[----:B------:R-:W-:-:S04]  /*1de0*/  IMAD.WIDE.U32 R2, R223, c[0x0][0x218], R2 ;  /* 0x00008600df027a25 */ /* 0x000fc800078e0002 */
[----:B------:R-:W-:Y:S01]  /*1df0*/  IMAD R0, R29, c[0x0][0x214], R0 ;  /* 0x000085001d007a24 */ /* 0x000fe200078e0200 */
[----:B------:R-:W-:-:S03]  /*1e00*/  IADD3 R2, P0, R14, R2, RZ ;  /* 0x000000020e027210 */ /* 0x000fc60007f1e0ff */
[----:B-1----:R-:W-:Y:S01]  /*1e10*/  IMAD.IADD R11, R15, 0x1, R0 ;  /* 0x000000010f0b7824 */ /* 0x002fe200078e0200 */
[----:B------:R-:W-:Y:S02]  /*1e20*/  SHF.R.S32.HI R10, RZ, 0x4, R20 ;  /* 0x00000004ff0a7819 */ /* 0x000fe40000011414 */
[----:B---3--:R-:W-:Y:S02]  /*1e30*/  LOP3.LUT R8, R17, 0x7fffffe, RZ, 0xc0, !PT ;  /* 0x07fffffe11087812 */ /* 0x008fe400078ec0ff */
[----:B------:R-:W-:Y:S02]  /*1e40*/  IADD3.X R3, R11, R3, R5, P0, !PT ;  /* 0x000000030b037210 */ /* 0x000fe400007fe405 */
[----:B--2---:R-:W-:Y:S01]  /*1e50*/  LOP3.LUT R7, R21, 0xfffffff8, RZ, 0xc0, !PT ;  /* 0xfffffff815077812 */ /* 0x004fe200078ec0ff */
[----:B------:R-:W-:Y:S01]  /*1e60*/  IMAD.IADD R29, R16, 0x1, -R8 ;  /* 0x00000001101d7824 */ /* 0x000fe200078e0a08 */
[----:B------:R-:W-:Y:S01]  /*1e70*/  LEA.HI R6, R20, R10, RZ, 0x1 ;  /* 0x0000000a14067211 */ /* 0x000fe200078f08ff */
[----:B------:R-:W-:-:S04]  /*1e80*/  DEPBAR.LE SB0, 0x1 ;  /* 0x000080400000791a */ /* 0x000fc80000000000 */
[----:B------:R-:W-:Y:S01]  /*1e90*/  IMAD.IADD R7, R48, 0x1, -R7 ;  /* 0x0000000130077824 */ /* 0x000fe200078e0a07 */
[----:B------:R-:W-:Y:S01]  /*1ea0*/  LEA R30, P0, R2, c[0x0][0x1f8], 0x1 ;  /* 0x00007e00021e7a11 */ /* 0x000fe200078008ff */
[----:B------:R-:W-:-:S04]  /*1eb0*/  DEPBAR.LE SB0, 0x0 ;  /* 0x000080000000791a */ /* 0x000fc80000000000 */
[C---:B------:R-:W-:Y:S01]  /*1ec0*/  LEA.HI R0, R7.reuse, R7, RZ, 0x1 ;  /* 0x0000000707007211 */ /* 0x040fe200078f08ff */
[----:B------:R-:W-:Y:S01]  /*1ed0*/  SHFL.IDX PT, R24, R30, RZ, 0x1c1f ;  /* 0x001c1fff1e187589 */ /* 0x000fe200000e0000 */
[----:B------:R-:W-:Y:S02]  /*1ee0*/  SHF.R.S32.HI R9, RZ, 0x1f, R16 ;  /* 0x0000001fff097819 */ /* 0x000fe40000011410 */
[----:B------:R-:W-:Y:S02]  /*1ef0*/  LOP3.LUT R5, R0, 0x3fffffe, RZ, 0xc0, !PT ;  /* 0x03fffffe00057812 */ /* 0x000fe400078ec0ff */
[----:B------:R-:W-:Y:S02]  /*1f00*/  SHF.R.S32.HI R0, RZ, 0x1, R0 ;  /* 0x00000001ff007819 */ /* 0x000fe40000011400 */
[----:B------:R-:W-:Y:S01]  /*1f10*/  LOP3.LUT R6, R6, 0xfffffffe, RZ, 0xc0, !PT ;  /* 0xfffffffe06067812 */ /* 0x000fe200078ec0ff */
[----:B------:R-:W-:Y:S01]  /*1f20*/  IMAD.IADD R5, R7, 0x1, -R5 ;  /* 0x0000000107057824 */ /* 0x000fe200078e0a05 */
[----:B------:R-:W-:Y:S01]  /*1f30*/  LEA.HI.X R28, R2, c[0x0][0x1fc], R3, 0x1, P0 ;  /* 0x00007f00021c7a11 */ /* 0x000fe200000f0c03 */
[----:B------:R-:W-:Y:S01]  /*1f40*/  IMAD.SHL.U32 R2, R0, 0x40, RZ ;  /* 0x0000004000027824 */ /* 0x000fe200078e00ff */
[----:B------:R-:W-:Y:S01]  /*1f50*/  LEA.HI R9, R9, R16, RZ, 0x3 ;  /* 0x0000001009097211 */ /* 0x000fe200078f18ff */
[----:B------:R-:W-:Y:S01]  /*1f60*/  IMAD.SHL.U32 R3, R18, 0x40, RZ ;  /* 0x0000004012037824 */ /* 0x000fe200078e00ff */
[----:B------:R-:W-:Y:S01]  /*1f70*/  IADD3 R8, R10, -R6, RZ ;  /* 0x800000060a087210 */ /* 0x000fe20007ffe0ff */
[----:B------:R-:W-:Y:S01]  /*1f80*/  IMAD.SHL.U32 R10, R19, 0x8, RZ ;  /* 0x00000008130a7824 */ /* 0x000fe200078e00ff */
[----:B------:R-:W-:Y:S01]  /*1f90*/  BAR.SYNC.DEFER_BLOCKING 0x0 ;  /* 0x0000000000007b1d */ /* 0x000fe20000010000 */
[----:B------:R-:W-:Y:S01]  /*1fa0*/  LOP3.LUT P0, RZ, R0, 0x2, RZ, 0xc0, !PT ;  /* 0x0000000200ff7812 */ /* 0x000fe2000780c0ff */
[----:B------:R-:W-:Y:S01]  /*1fb0*/  IMAD.SHL.U32 R6, R9, 0x20, RZ ;  /* 0x0000002009067824 */ /* 0x000fe200078e00ff */
[----:B------:R-:W-:Y:S01]  /*1fc0*/  LOP3.LUT R0, R2, 0xc0, RZ, 0xc0, !PT ;  /* 0x000000c002007812 */ /* 0x000fe200078ec0ff */
[C---:B------:R-:W-:Y:S01]  /*1fd0*/  IMAD R7, R8.reuse, 0x8, R5 ;  /* 0x0000000808077824 */ /* 0x040fe200078e0205 */
[----:B------:R-:W-:Y:S01]  /*1fe0*/  LOP3.LUT R2, R3, 0xc0, RZ, 0xc0, !PT ;  /* 0x000000c003027812 */ /* 0x000fe200078ec0ff */
[----:B------:R-:W-:Y:S01]  /*1ff0*/  IMAD.SHL.U32 R5, R8, 0x8, RZ ;  /* 0x0000000808057824 */ /* 0x000fe200078e00ff */
[----:B------:R-:W-:Y:S01]  /*2000*/  LOP3.LUT R3, R0, 0x8, R10, 0xf8, !PT ;  /* 0x0000000800037812 */ /* 0x000fe200078ef80a */
[----:B------:R-:W1:Y:S01]  /*2010*/  SHFL.IDX PT, R25, R28, RZ, 0x1c1f ;  /* 0x001c1fff1c197589 */ /* 0x000e6200000e0000 */
[----:B------:R-:W-:-:S02]  /*2020*/  SHF.R.U32.HI R0, RZ, 0x3, R0 ;  /* 0x00000003ff007819 */ /* 0x000fc40000011600 */
[----:B------:R-:W-:Y:S02]  /*2030*/  LOP3.LUT R27, R6, 0xffffff00, RZ, 0xc0, !PT ;  /* 0xffffff00061b7812 */ /* 0x000fe400078ec0ff */
[----:B------:R-:W-:Y:S02]  /*2040*/  LOP3.LUT R0, R3, R0, RZ, 0x3c, !PT ;  /* 0x0000000003007212 */ /* 0x000fe400078e3cff */
[----:B------:R-:W-:Y:S02]  /*2050*/  LOP3.LUT R5, R2, 0x8, R5, 0xf8, !PT ;  /* 0x0000000802057812 */ /* 0x000fe400078ef805 */
[----:B------:R-:W-:Y:S01]  /*2060*/  SHF.R.U32.HI R3, RZ, 0x3, R2 ;  /* 0x00000003ff037819 */ /* 0x000fe20000011602 */
[----:B------:R-:W-:Y:S02]  /*2070*/  IMAD R2, R125, 0x200, R27 ;  /* 0x000002007d027824 */ /* 0x000fe400078e021b */
[----:B------:R-:W-:Y:S01]  /*2080*/  IMAD.U32 R0, R7, 0x20, R0 ;  /* 0x0000002007007824 */ /* 0x000fe200078e0000 */
[----:B------:R-:W-:Y:S01]  /*2090*/  LOP3.LUT R3, R5, R3, RZ, 0x3c, !PT ;  /* 0x0000000305037212 */ /* 0x000fe200078e3cff */
[----:B------:R-:W-:Y:S01]  /*20a0*/  IMAD.IADD R5, R42, 0x1, -R22 ;  /* 0x000000012a057824 */ /* 0x000fe200078e0a16 */
[----:B------:R-:W-:Y:S01]  /*20b0*/  LEA R2, R29, R2, 0x5 ;  /* 0x000000021d027211 */ /* 0x000fe200078e28ff */
[----:B------:R-:W-:-:S04]  /*20c0*/  IMAD.SHL.U32 R208, R0, 0x2, RZ ;  /* 0x0000000200d07824 */ /* 0x000fc800078e00ff */
[----:B------:R-:W-:Y:S01]  /*20d0*/  IMAD.IADD R0, R3, 0x1, R2 ;  /* 0x0000000103007824 */ /* 0x000fe200078e0202 */
[C---:B------:R-:W-:Y:S01]  /*20e0*/  IADD3 R2, R208.reuse, 0x3c80, RZ ;  /* 0x00003c80d0027810 */ /* 0x040fe20007ffe0ff */
[----:B------:R2:W3:Y:S01]  /*20f0*/  LDSM.16.M88.4 R44, [R208+0x3c80] ;  /* 0x003c8000d02c783b */ /* 0x0004e20000000200 */
[----:B------:R-:W-:Y:S01]  /*2100*/  IADD3 R213, R208, 0x3ca0, RZ ;  /* 0x00003ca0d0d57810 */ /* 0x000fe20007ffe0ff */
[----:B------:R-:W-:Y:S01]  /*2110*/  IMAD.SHL.U32 R211, R0, 0x2, RZ ;  /* 0x0000000200d37824 */ /* 0x000fe200078e00ff */
[----:B------:R-:W-:Y:S01]  /*2120*/  @P0 IADD3 R213, R2, -0x20, RZ ;  /* 0xffffffe002d50810 */ /* 0x000fe20007ffe0ff */
[----:B-1----:R-:W-:Y:S01]  /*2130*/  IMAD.WIDE R6, R226, 0x2, R24 ;  /* 0x00000002e2067825 */ /* 0x002fe200078e0218 */
[----:B------:R-:W-:Y:S01]  /*2140*/  ISETP.LT.OR P0, PT, R5, 0x1, P3 ;  /* 0x000000010500780c */ /* 0x000fe20001f01670 */
[----:B------:R2:W1:Y:S01]  /*2150*/  LDSM.16.M88.4 R36, [R208+0x4080] ;  /* 0x00408000d024783b */ /* 0x0004620000000200 */
[----:B------:R-:W-:Y:S01]  /*2160*/  SHF.R.S32.HI R2, RZ, 0x1f, R49 ;  /* 0x0000001fff027819 */ /* 0x000fe20000011431 */
[----:B------:R-:W-:Y:S01]  /*2170*/  IMAD R212, R4, 0x2, R211 ;  /* 0x0000000204d47824 */ /* 0x000fe200078e02d3 */
[----:B------:R-:W-:Y:S01]  /*2180*/  IADD3 R221, R213, 0x400, RZ ;  /* 0x00000400d5dd7810 */ /* 0x000fe20007ffe0ff */
[----:B------:R2:W4:Y:S01]  /*2190*/  LDSM.16.M88.4 R16, [R211+0x6080] ;  /* 0x00608000d310783b */ /* 0x0005220000000200 */
[----:B------:R-:W-:Y:S01]  /*21a0*/  IMAD R0, R29, 0x20, R27 ;  /* 0x000000201d007824 */ /* 0x000fe200078e021b */
[----:B------:R-:W-:-:S02]  /*21b0*/  IADD3 R220, R213, 0x800, RZ ;  /* 0x00000800d5dc7810 */ /* 0x000fc40007ffe0ff */
[----:B------:R2:W1:Y:S01]  /*21c0*/  LDSM.16.M88.4 R12, [R211+0x7080] ;  /* 0x00708000d30c783b */ /* 0x0004620000000200 */
[----:B------:R-:W-:Y:S01]  /*21d0*/  IMAD.IADD R0, R3, 0x1, R0 ;  /* 0x0000000103007824 */ /* 0x000fe200078e0200 */
[----:B------:R-:W-:Y:S02]  /*21e0*/  SHF.R.S32.HI R3, RZ, 0x1f, R50 ;  /* 0x0000001fff037819 */ /* 0x000fe40000011432 */
[----:B------:R2:W1:Y:S04]  /*21f0*/  LDSM.16.M88.4 R32, [R208+0x4480] ;  /* 0x00448000d020783b */ /* 0x0004680000000200 */
        /* <DEDUP_REMOVED lines=12> */
[----:B--2---:R-:W-:-:S05]  /*22c0*/  IMAD.WIDE R6, R50, 0x2, R24 ;  /* 0x0000000232067825 */ /* 0x004fca00078e0218 */
[----:B------:R2:W-:Y:S01]  /*22d0*/  LDGSTS.E.BYPASS.LTC128B.128 [R222+0x2480], [R6.64], !P0 ;  /* 0x0248000006de7fae */ /* 0x0005e2000c101d46 */
[----:B------:R-:W-:Y:S01]  /*22e0*/  ISETP.LT.OR P0, PT, R5, 0x1, P1 ;  /* 0x000000010500780c */ /* 0x000fe20000f01670 */
[----:B--2---:R-:W-:-:S12]  /*22f0*/  IMAD.WIDE R6, R49, 0x2, R24 ;  /* 0x0000000231067825 */ /* 0x004fd800078e0218 */
[----:B------:R2:W-:Y:S01]  /*2300*/  LDGSTS.E.BYPASS.LTC128B.128 [R222+0x3080], [R6.64], !P0 ;  /* 0x0308000006de7fae */ /* 0x0005e2000c101d46 */
[----:B------:R-:W-:Y:S02]  /*2310*/  ISETP.GT.AND P0, PT, R48, 0x3f, PT ;  /* 0x0000003f3000780c */ /* 0x000fe40003f04270 */
[----:B--2---:R-:W-:-:S11]  /*2320*/  SHF.R.S32.HI R6, RZ, 0x1f, R226 ;  /* 0x0000001fff067819 */ /* 0x004fd600000114e2 */
[----:B------:R-:W-:Y:S05]  /*2330*/  @P0 BRA `(.L_x_289) ;  /* 0x000001f000000947 */ /* 0x000fea0003800000 */
[----:B-1-34-:R-:W-:Y:S05]  /*2340*/  BRA.DIV ~URZ, `(.L_x_290) ;  /* 0x000132327f007947 */ /* 0x01afea000b800000 */
[----:B------:R1:W2:Y:S04]  /*2350*/  SHFL.IDX PT, R6, R28, 0x1, 0x1c1f ;  /* 0x003c1f001c067f89 */ /* 0x0002a800000e0000 */
[----:B------:R1:W3:Y:S02]  /*2360*/  SHFL.IDX PT, R2, R30, 0x1, 0x1c1f ;  /* 0x003c1f001e027f89 */ /* 0x0002e400000e0000 */
.L_x_384:
[----:B------:R-:W4:Y:S04]  /*2370*/  LDL R31, [R1+0x40] ;  /* 0x00004000011f7983 */ /* 0x000f280000100800 */
[----:B------:R-:W5:Y:S01]  /*2380*/  LDL R29, [R1+0x3c] ;  /* 0x00003c00011d7983 */ /* 0x000f620000100800 */
[C---:B------:R-:W-:Y:S02]  /*2390*/  IADD3 R3, R226.reuse, 0x20, RZ ;  /* 0x00000020e2037810 */ /* 0x040fe40007ffe0ff */
[----:B-1----:R-:W-:-:S02]  /*23a0*/  IADD3 R30, R226, 0x20, RZ ;  /* 0x00000020e21e7810 */ /* 0x002fc40007ffe0ff */
[----:B------:R-:W-:Y:S02]  /*23b0*/  SHF.R.S32.HI R3, RZ, 0x1f, R3 ;  /* 0x0000001fff037819 */ /* 0x000fe40000011403 */
[C---:B------:R-:W-:Y:S02]  /*23c0*/  IADD3 R7, R226.reuse, 0x40, RZ ;  /* 0x00000040e2077810 */ /* 0x040fe40007ffe0ff */
[----:B------:R-:W-:Y:S02]  /*23d0*/  LEA.HI R3, R3, R30, RZ, 0x3 ;  /* 0x0000001e03037211 */ /* 0x000fe400078f18ff */
[C---:B------:R-:W-:Y:S02]  /*23e0*/  IADD3 R28, R226.reuse, 0x40, RZ ;  /* 0x00000040e21c7810 */ /* 0x040fe40007ffe0ff */
[----:B------:R-:W-:Y:S02]  /*23f0*/  SHF.R.S32.HI R7, RZ, 0x1f, R7 ;  /* 0x0000001fff077819 */ /* 0x000fe40000011407 */
[----:B---3--:R-:W-:-:S02]  /*2400*/  LEA R26, P0, R226, R2, 0x1 ;  /* 0x00000002e21a7211 */ /* 0x008fc400078008ff */
[----:B------:R-:W-:Y:S02]  /*2410*/  SHF.R.S32.HI R24, RZ, 0x1f, R226 ;  /* 0x0000001fff187819 */ /* 0x000fe400000114e2 */
[----:B------:R-:W-:Y:S02]  /*2420*/  LOP3.LUT R3, R3, 0xfffffff8, RZ, 0xc0, !PT ;  /* 0xfffffff803037812 */ /* 0x000fe400078ec0ff */
[----:B------:R-:W-:Y:S02]  /*2430*/  LEA.HI R7, R7, R28, RZ, 0x3 ;  /* 0x0000001c07077211 */ /* 0x000fe400078f18ff */
[----:B--2---:R-:W-:Y:S02]  /*2440*/  LEA.HI.X R27, R226, R6, R24, 0x1, P0 ;  /* 0x00000006e21b7211 */ /* 0x004fe400000f0c18 */
[----:B------:R-:W-:Y:S02]  /*2450*/  LEA R24, P0, R3, R2, 0x1 ;  /* 0x0000000203187211 */ /* 0x000fe400078008ff */
[----:B------:R-:W-:-:S02]  /*2460*/  LOP3.LUT R7, R7, 0xfffffff8, RZ, 0xc0, !PT ;  /* 0xfffffff807077812 */ /* 0x000fc400078ec0ff */
        /* <DEDUP_REMOVED lines=12> */
.L_x_289:
[----:B-1-34-:R-:W-:Y:S05]  /*2530*/  BSYNC B0 ;  /* 0x0000000000007941 */ /* 0x01afea0003800000 */
.L_x_288:
        /* <DEDUP_REMOVED lines=19> */
[C---:B------:R-:W-:Y:S01]  /*2670*/  HMMA.16816.F32.BF16 R92, R16.reuse, R38, RZ ;  /* 0x00000026105c723c */ /* 0x040fe200000418ff */
[----:B------:R-:W-:Y:S07]  /*2680*/  LDSM.16.M88.4 R36, [R208+0x4880] ;  /* 0x00488000d024783b */ /* 0x000fee0000000200 */
[----:B------:R-:W-:Y:S01]  /*2690*/  HMMA.16816.F32.BF16 R100, R16, R34, RZ ;  /* 0x000000221064723c */ /* 0x000fe200000418ff */
[----:B------:R-:W-:Y:S04]  /*26a0*/  LDSM.16.M88.4 R32, [R208+0x4c80] ;  /* 0x004c8000d020783b */ /* 0x000fe80000000200 */
[----:B------:R-:W-:Y:S03]  /*26b0*/  LDSM.16.M88.4 R16, [R208+0x5080] ;  /* 0x00508000d010783b */ /* 0x000fe60000000200 */
[C---:B------:R-:W-:Y:S01]  /*26c0*/  HMMA.16816.F32.BF16 R116, R8.reuse, R64, R56 ;  /* 0x000000400874723c */ /* 0x040fe20000041838 */
[----:B------:R-:W-:Y:S07]  /*26d0*/  LDSM.16.M88.4 R56, [R213+0x1000] ;  /* 0x00100000d538783b */ /* 0x000fee0000000200 */
[C---:B------:R-:W-:Y:S08]  /*26e0*/  HMMA.16816.F32.BF16 R112, R8.reuse, R76, R48 ;  /* 0x0000004c0870723c */ /* 0x040ff00000041830 */
        /* <DEDUP_REMOVED lines=33> */
[----:B------:R-:W-:Y:S01]  /*2900*/  HMMA.16816.F32.BF16 R116, R24, R56, R112 ;  /* 0x000000381874723c */ /* 0x000fe20000041870 */
[----:B--2---:R-:W-:-:S07]  /*2910*/  ISETP.GT.AND P0, PT, R124, R250, PT ;  /* 0x000000fa7c00720c */ /* 0x004fce0003f04270 */
[C---:B----4-:R-:W-:Y:S08]  /*2920*/  HMMA.16816.F32.BF16 R72, R24.reuse, R60, R88 ;  /* 0x0000003c1848723c */ /* 0x050ff00000041858 */
[C---:B------:R-:W-:Y:S08]  /*2930*/  HMMA.16816.F32.BF16 R68, R24.reuse, R62, R104 ;  /* 0x0000003e1844723c */ /* 0x040ff00000041868 */
[C---:B------:R-:W-:Y:S08]  /*2940*/  HMMA.16816.F32.BF16 R112, R24.reuse, R58, R96 ;  /* 0x0000003a1870723c */ /* 0x040ff00000041860 */
[C---:B-----5:R-:W-:Y:S08]  /*2950*/  HMMA.16816.F32.BF16 R120, R24.reuse, R64, R108 ;  /* 0x000000401878723c */ /* 0x060ff0000004186c */
[----:B------:R-:W-:Y:S01]  /*2960*/  HMMA.16816.F32.BF16 R108, R24, R66, R84 ;  /* 0x00000042186c723c */ /* 0x000fe20000041854 */
[----:B------:R-:W-:Y:S07]  /*2970*/  LDSM.16.M88.4 R24, [R213+0x2000] ;  /* 0x00200000d518783b */ /* 0x000fee0000000200 */
[C---:B------:R-:W-:Y:S08]  /*2980*/  HMMA.16816.F32.BF16 R104, R28.reuse, R60, R80 ;  /* 0x0000003c1c68723c */ /* 0x040ff00000041850 */
[C---:B------:R-:W-:Y:S01]  /*2990*/  HMMA.16816.F32.BF16 R96, R28.reuse, R56, R36 ;  /* 0x000000381c60723c */ /* 0x040fe20000041824 */
[----:B------:R-:W-:Y:S07]  /*29a0*/  LDSM.16.M88.4 R36, [R213+0x1800] ;  /* 0x00180000d524783b */ /* 0x000fee0000000200 */
[C---:B------:R-:W-:Y:S08]  /*29b0*/  HMMA.16816.F32.BF16 R100, R28.reuse, R62, R76 ;  /* 0x0000003e1c64723c */ /* 0x040ff0000004184c */
        /* <DEDUP_REMOVED lines=8> */
[C---:B------:R-:W-:Y:S08]  /*2a40*/  HMMA.16816.F32.BF16 R76, R16.reuse, R54, R68 ;  /* 0x00000036104c723c */ /* 0x040ff00000041844 */
[C---:B------:R-:W-:Y:S08]  /*2a50*/  HMMA.16816.F32.BF16 R72, R16.reuse, R48, R116 ;  /* 0x000000301048723c */ /* 0x040ff00000041874 */
[C---:B------:R-:W-:Y:S08]  /*2a60*/  HMMA.16816.F32.BF16 R68, R16.reuse, R50, R112 ;  /* 0x000000321044723c */ /* 0x040ff00000041870 */
[C---:B------:R-:W-:Y:S08]  /*2a70*/  HMMA.16816.F32.BF16 R64, R16.reuse, R44, R120 ;  /* 0x0000002c1040723c */ /* 0x040ff00000041878 */
[----:B------:R-:W-:Y:S08]  /*2a80*/  HMMA.16816.F32.BF16 R60, R16, R46, R108 ;  /* 0x0000002e103c723c */ /* 0x000ff0000004186c */
[C---:B---3--:R-:W-:Y:S08]  /*2a90*/  HMMA.16816.F32.BF16 R56, R20.reuse, R52, R104 ;  /* 0x000000341438723c */ /* 0x048ff00000041868 */
[C---:B------:R-:W-:Y:S08]  /*2aa0*/  HMMA.16816.F32.BF16 R28, R20.reuse, R48, R96 ;  /* 0x00000030141c723c */ /* 0x040ff00000041860 */
[C---:B------:R-:W-:Y:S08]  /*2ab0*/  HMMA.16816.F32.BF16 R52, R20.reuse, R54, R100 ;  /* 0x000000361434723c */ /* 0x040ff00000041864 */
[C---:B------:R-:W-:Y:S08]  /*2ac0*/  HMMA.16816.F32.BF16 R48, R20.reuse, R50, R92 ;  /* 0x000000321430723c */ /* 0x040ff0000004185c */
[C---:B------:R-:W-:Y:S08]  /*2ad0*/  HMMA.16816.F32.BF16 R16, R20.reuse, R44, R88 ;  /* 0x0000002c1410723c */ /* 0x040ff00000041858 */
[----:B------:R-:W-:Y:S08]  /*2ae0*/  HMMA.16816.F32.BF16 R20, R20, R46, R84 ;  /* 0x0000002e1414723c */ /* 0x000ff00000041854 */
[C---:B--2---:R-:W-:Y:S08]  /*2af0*/  HMMA.16816.F32.BF16 R80, R8.reuse, R36, R80 ;  /* 0x000000240850723c */ /* 0x044ff00000041850 */
[----:B------:R-:W-:Y:S08]  /*2b00*/  HMMA.16816.F32.BF16 R76, R8, R38, R76 ;  /* 0x00000026084c723c */ /* 0x000ff0000004184c */
[C---:B----4-:R-:W-:Y:S08]  /*2b10*/  HMMA.16816.F32.BF16 R56, R12.reuse, R36, R56 ;  /* 0x000000240c38723c */ /* 0x050ff00000041838 */
[C---:B------:R-:W-:Y:S08]  /*2b20*/  HMMA.16816.F32.BF16 R52, R12.reuse, R38, R52 ;  /* 0x000000260c34723c */ /* 0x040ff00000041834 */
[-C--:B------:R-:W-:Y:S08]  /*2b30*/  HMMA.16816.F32.BF16 R44, R12, R32.reuse, R28 ;  /* 0x000000200c2c723c */ /* 0x080ff0000004181c */
[C---:B------:R-:W-:Y:S08]  /*2b40*/  HMMA.16816.F32.BF16 R72, R8.reuse, R32, R72 ;  /* 0x000000200848723c */ /* 0x040ff00000041848 */
[C---:B------:R-:W-:Y:S08]  /*2b50*/  HMMA.16816.F32.BF16 R68, R8.reuse, R34, R68 ;  /* 0x000000220844723c */ /* 0x040ff00000041844 */
[C---:B------:R-:W-:Y:S08]  /*2b60*/  HMMA.16816.F32.BF16 R64, R8.reuse, R24, R64 ;  /* 0x000000180840723c */ /* 0x040ff00000041840 */
[----:B------:R-:W-:Y:S08]  /*2b70*/  HMMA.16816.F32.BF16 R60, R8, R26, R60 ;  /* 0x0000001a083c723c */ /* 0x000ff0000004183c */
[C---:B------:R-:W-:Y:S08]  /*2b80*/  HMMA.16816.F32.BF16 R48, R12.reuse, R34, R48 ;  /* 0x000000220c30723c */ /* 0x040ff00000041830 */
[C---:B------:R-:W-:Y:S08]  /*2b90*/  HMMA.16816.F32.BF16 R36, R12.reuse, R24, R16 ;  /* 0x000000180c24723c */ /* 0x040ff00000041810 */
[----:B------:R-:W-:Y:S01]  /*2ba0*/  HMMA.16816.F32.BF16 R28, R12, R26, R20 ;  /* 0x0000001a0c1c723c */ /* 0x000fe20000041814 */
[----:B------:R-:W-:Y:S06]  /*2bb0*/  BAR.SYNC.DEFER_BLOCKING 0x0 ;  /* 0x0000000000007b1d */ /* 0x000fec0000010000 */
[----:B------:R-:W-:Y:S05]  /*2bc0*/  @!P0 BRA `(.L_x_291) ;  /* 0x0000065000008947 */ /* 0x000fea0003800000 */
[----:B------:R-:W2:Y:S04]  /*2bd0*/  LDL R3, [R1+0x28] ;  /* 0x0000280001037983 */ /* 0x000ea80000100800 */
[----:B------:R-:W3:Y:S04]  /*2be0*/  LDL.64 R128, [R1+0x30] ;  /* 0x0000300001807983 */ /* 0x000ee80000100a00 */
[----:B------:R-:W4:Y:S04]  /*2bf0*/  LDL R6, [R1+0x40] ;  /* 0x0000400001067983 */ /* 0x000f280000100800 */
[----:B------:R-:W5:Y:S04]  /*2c00*/  LDL R7, [R1+0x38] ;  /* 0x0000380001077983 */ /* 0x000f680000100800 */
[----:B------:R-:W1:Y:S04]  /*2c10*/  S2R R5, SR_TID.X ;  /* 0x0000000000057919 */ /* 0x000e680000002100 */
[----:B------:R-:W5:Y:S01]  /*2c20*/  LDL R127, [R1+0x3c] ;  /* 0x00003c00017f7983 */ /* 0x000f620000100800 */
[----:B-1----:R-:W-:-:S04]  /*2c30*/  SHF.R.S32.HI R2, RZ, 0x1f, R5 ;  /* 0x0000001fff027819 */ /* 0x002fc80000011405 */
[----:B------:R-:W-:Y:S01]  /*2c40*/  LEA.HI R2, R2, R5, RZ, 0x2 ;  /* 0x0000000502027211 */ /* 0x000fe200078f10ff */
[----:B------:R-:W-:-:S03]  /*2c50*/  IMAD.MOV.U32 R5, RZ, RZ, c[0x0][0x2b8] ;  /* 0x0000ae00ff057624 */ /* 0x000fc600078e00ff */
[----:B------:R-:W-:Y:S02]  /*2c60*/  SHF.R.S32.HI R2, RZ, 0x2, R2 ;  /* 0x00000002ff027819 */ /* 0x000fe40000011402 */
[----:B------:R-:W-:-:S03]  /*2c70*/  ISETP.NE.AND P2, PT, R5, 0x1, PT ;  /* 0x000000010500780c */ /* 0x000fc60003f45270 */
[----:B------:R-:W-:-:S05]  /*2c80*/  IMAD R2, R41, 0x20, R2 ;  /* 0x0000002029027824 */ /* 0x000fca00078e0202 */
[C---:B------:R-:W-:Y:S01]  /*2c90*/  ISETP.GT.AND P1, PT, R2.reuse, 0x2f, PT ;  /* 0x0000002f0200780c */ /* 0x040fe20003f24270 */
[----:B------:R-:W-:Y:S01]  /*2ca0*/  IMAD.MOV.U32 R223, RZ, RZ, RZ ;  /* 0x000000ffffdf7224 */ /* 0x000fe200078e00ff */
[----:B--2---:R-:W-:-:S04]  /*2cb0*/  IADD3 R3, R2, R43, R3 ;  /* 0x0000002b02037210 */ /* 0x004fc80007ffe003 */
[----:B------:R-:W-:-:S05]  /*2cc0*/  IADD3 R3, R3, -0x30, RZ ;  /* 0xffffffd003037810 */ /* 0x000fca0007ffe0ff */
[----:B------:R-:W-:-:S04]  /*2cd0*/  @P2 IMAD.HI.U32 R5, R3, c[0x0][0x2bc], RZ ;  /* 0x0000af0003052a27 */ /* 0x000fc800078e00ff */
[----:B------:R-:W-:Y:S01]  /*2ce0*/  IMAD.MOV.U32 R2, RZ, RZ, R3 ;  /* 0x000000ffff027224 */ /* 0x000fe200078e0003 */
[----:B------:R-:W-:-:S04]  /*2cf0*/  @P2 SHF.R.U32.HI R2, RZ, c[0x0][0x2c0], R5 ;  /* 0x0000b000ff022a19 */ /* 0x000fc80000011605 */
[----:B---3--:R-:W-:Y:S01]  /*2d00*/  @!P1 IADD3 R5, P0, R2, R128, RZ ;  /* 0x0000008002059210 */ /* 0x008fe20007f1e0ff */
[----:B----4-:R-:W-:-:S03]  /*2d10*/  IMAD.MOV.U32 R132, RZ, RZ, R6 ;  /* 0x000000ffff847224 */ /* 0x010fc600078e0006 */
[----:B-----5:R-:W-:Y:S02]  /*2d20*/  @!P1 LEA.HI.X.SX32 R7, R2, R7, 0x1, P0 ;  /* 0x0000000702079211 */ /* 0x020fe400000f0eff */
[----:B------:R-:W-:-:S04]  /*2d30*/  @!P1 LEA R6, P0, R5, c[0x0][0x2a0], 0x2 ;  /* 0x0000a80005069a11 */ /* 0x000fc800078010ff */
[----:B------:R-:W-:-:S05]  /*2d40*/  @!P1 LEA.HI.X R7, R5, c[0x0][0x2a4], R7, 0x2, P0 ;  /* 0x0000a90005079a11 */ /* 0x000fca00000f1407 */
[----:B------:R-:W2:Y:S01]  /*2d50*/  @!P1 LDG.E R223, [R6.64] ;  /* 0x0000000606df9981 */ /* 0x000ea2000c1e1900 */
[----:B------:R-:W-:-:S03]  /*2d60*/  IMAD.MOV.U32 R129, RZ, RZ, R127 ;  /* 0x000000ffff817224 */ /* 0x000fc600078e007f */
[----:B------:R-:W1:Y:S01]  /*2d70*/  S2R R127, SR_CTAID.Y ;  /* 0x00000000007f7919 */ /* 0x000e620000002600 */
[----:B------:R-:W-:-:S03]  /*2d80*/  IMAD.MOV R2, RZ, RZ, -R2 ;  /* 0x000000ffff027224 */ /* 0x000fc600078e0a02 */
[----:B------:R-:W3:Y:S01]  /*2d90*/  S2R R128, SR_CTAID.Y ;  /* 0x0000000000807919 */ /* 0x000ee20000002600 */
[----:B------:R-:W-:-:S05]  /*2da0*/  IMAD R225, R2, c[0x0][0x2b8], R3 ;  /* 0x0000ae0002e17a24 */ /* 0x000fca00078e0203 */
[----:B------:R-:W-:-:S05]  /*2db0*/  SHF.R.S32.HI R2, RZ, 0x1f, R225 ;  /* 0x0000001fff027819 */ /* 0x000fca00000114e1 */
[----:B------:R-:W-:Y:S02]  /*2dc0*/  IMAD R5, R2, c[0x0][0x1e0], RZ ;  /* 0x0000780002057a24 */ /* 0x000fe400078e02ff */
[----:B------:R-:W-:-:S04]  /*2dd0*/  IMAD.WIDE.U32 R2, R225, c[0x0][0x1e0], RZ ;  /* 0x00007800e1027a25 */ /* 0x000fc800078e00ff */
[----:B------:R-:W-:Y:S01]  /*2de0*/  IMAD R5, R225, c[0x0][0x1e4], R5 ;  /* 0x00007900e1057a24 */ /* 0x000fe200078e0205 */
[----:B-1----:R-:W-:-:S03]  /*2df0*/  SHF.R.S32.HI R127, RZ, 0x1f, R127 ;  /* 0x0000001fff7f7819 */ /* 0x002fc6000001147f */
[----:B------:R-:W-:Y:S02]  /*2e00*/  IMAD.IADD R3, R3, 0x1, R5 ;  /* 0x0000000103037824 */ /* 0x000fe400078e0205 */
[----:B------:R-:W-:Y:S02]  /*2e10*/  IMAD R127, R127, c[0x0][0x1e8], RZ ;  /* 0x00007a007f7f7a24 */ /* 0x000fe400078e02ff */
[----:B---3--:R-:W-:-:S04]  /*2e20*/  IMAD.WIDE.U32 R130, R128, c[0x0][0x1e8], RZ ;  /* 0x00007a0080827a25 */ /* 0x008fc800078e00ff */
[----:B------:R-:W-:-:S04]  /*2e30*/  IMAD R127, R128, c[0x0][0x1ec], R127 ;  /* 0x00007b00807f7a24 */ /* 0x000fc800078e027f */
[----:B------:R-:W-:Y:S01]  /*2e40*/  IMAD.IADD R127, R131, 0x1, R127 ;  /* 0x00000001837f7824 */ /* 0x000fe200078e027f */
[C---:B------:R-:W-:Y:S02]  /*2e50*/  IADD3 R128, R226.reuse, 0x40, RZ ;  /* 0x00000040e2807810 */ /* 0x040fe40007ffe0ff */
[C---:B------:R-:W-:Y:S01]  /*2e60*/  IADD3 R131, R226.reuse, 0x20, RZ ;  /* 0x00000020e2837810 */ /* 0x040fe20007ffe0ff */
[----:B------:R-:W-:Y:S01]  /*2e70*/  BSSY B0, `(.L_x_292) ;  /* 0x000002a000007945 */ /* 0x000fe20003800000 */
[C---:B------:R-:W-:Y:S02]  /*2e80*/  IADD3 R9, R226.reuse, 0x40, RZ ;  /* 0x00000040e2097810 */ /* 0x040fe40007ffe0ff */
[----:B------:R-:W-:Y:S02]  /*2e90*/  IADD3 R8, R226, 0x20, RZ ;  /* 0x00000020e2087810 */ /* 0x000fe40007ffe0ff */
[----:B------:R-:W-:Y:S02]  /*2ea0*/  ISETP.GE.AND P1, PT, R9, c[0x0][0x1d4], PT ;  /* 0x0000750009007a0c */ /* 0x000fe40003f26270 */
[----:B------:R-:W-:-:S02]  /*2eb0*/  ISETP.GE.AND P2, PT, R8, c[0x0][0x1d4], PT ;  /* 0x0000750008007a0c */ /* 0x000fc40003f46270 */
[----:B------:R-:W-:Y:S02]  /*2ec0*/  ISETP.GE.AND P3, PT, R226, c[0x0][0x1d4], PT ;  /* 0x00007500e2007a0c */ /* 0x000fe40003f66270 */
[----:B------:R-:W-:Y:S02]  /*2ed0*/  SHF.R.S32.HI R133, RZ, 0x1f, R226 ;  /* 0x0000001fff857819 */ /* 0x000fe400000114e2 */
[----:B--2---:R-:W-:Y:S01]  /*2ee0*/  SHF.R.S32.HI R5, RZ, 0x1f, R223 ;  /* 0x0000001fff057819 */ /* 0x004fe200000114df */
[----:B------:R-:W-:-:S04]  /*2ef0*/  IMAD.WIDE.U32 R2, R223, c[0x0][0x1f0], R2 ;  /* 0x00007c00df027a25 */ /* 0x000fc800078e0002 */
[----:B------:R-:W-:Y:S01]  /*2f00*/  IMAD R5, R5, c[0x0][0x1f0], RZ ;  /* 0x00007c0005057a24 */ /* 0x000fe200078e02ff */
[----:B------:R-:W-:-:S03]  /*2f10*/  IADD3 R2, P0, R130, R2, RZ ;  /* 0x0000000282027210 */ /* 0x000fc60007f1e0ff */
[----:B------:R-:W-:-:S05]  /*2f20*/  IMAD R5, R223, c[0x0][0x1f4], R5 ;  /* 0x00007d00df057a24 */ /* 0x000fca00078e0205 */
[----:B------:R-:W-:Y:S02]  /*2f30*/  IADD3.X R3, R127, R3, R5, P0, !PT ;  /* 0x000000037f037210 */ /* 0x000fe400007fe405 */
[----:B------:R-:W1:Y:S01]  /*2f40*/  S2R R127, SR_TID.X ;  /* 0x00000000007f7919 */ /* 0x000e620000002100 */
[----:B------:R-:W-:-:S04]  /*2f50*/  LEA R10, P0, R2, c[0x0][0x1c8], 0x1 ;  /* 0x00007200020a7a11 */ /* 0x000fc800078008ff */
[----:B------:R-:W-:Y:S02]  /*2f60*/  LEA.HI.X R5, R2, c[0x0][0x1cc], R3, 0x1, P0 ;  /* 0x0000730002057a11 */ /* 0x000fe400000f0c03 */
[----:B-1----:R-:W-:-:S04]  /*2f70*/  SHF.R.S32.HI R11, RZ, 0x1f, R127 ;  /* 0x0000001fff0b7819 */ /* 0x002fc8000001147f */
[----:B------:R-:W-:-:S04]  /*2f80*/  LEA.HI R11, R11, R127, RZ, 0x2 ;  /* 0x0000007f0b0b7211 */ /* 0x000fc800078f10ff */
[----:B------:R-:W-:-:S04]  /*2f90*/  SHF.R.S32.HI R11, RZ, 0x2, R11 ;  /* 0x00000002ff0b7819 */ /* 0x000fc8000001140b */
[----:B------:R-:W-:-:S04]  /*2fa0*/  IADD3 R11, -R11, 0x30, RZ ;  /* 0x000000300b0b7810 */ /* 0x000fc80007ffe1ff */
[----:B------:R-:W-:Y:S02]  /*2fb0*/  ISETP.GE.AND P0, PT, R11, 0x1, PT ;  /* 0x000000010b00780c */ /* 0x000fe40003f06270 */
[C---:B------:R-:W-:Y:S02]  /*2fc0*/  IADD3 R127, R226.reuse, 0x40, RZ ;  /* 0x00000040e27f7810 */ /* 0x040fe40007ffe0ff */
[----:B------:R-:W-:Y:S02]  /*2fd0*/  IADD3 R130, R226, 0x20, RZ ;  /* 0x00000020e2827810 */ /* 0x000fe40007ffe0ff */
[----:B------:R-:W-:Y:S02]  /*2fe0*/  SHF.R.S32.HI R127, RZ, 0x1f, R127 ;  /* 0x0000001fff7f7819 */ /* 0x000fe4000001147f */
[----:B------:R-:W-:Y:S01]  /*2ff0*/  SHF.R.S32.HI R130, RZ, 0x1f, R130 ;  /* 0x0000001fff827819 */ /* 0x000fe20000011482 */
[----:B------:R1:W2:Y:S01]  /*3000*/  SHFL.IDX PT, R2, R10, RZ, 0x1c1f ;  /* 0x001c1fff0a027589 */ /* 0x0002a200000e0000 */
[----:B------:R-:W-:-:S02]  /*3010*/  LEA.HI R127, R127, R128, RZ, 0x3 ;  /* 0x000000807f7f7211 */ /* 0x000fc400078f18ff */
[----:B------:R-:W-:Y:S01]  /*3020*/  LEA.HI R130, R130, R131, RZ, 0x3 ;  /* 0x0000008382827211 */ /* 0x000fe200078f18ff */
[----:B------:R1:W3:Y:S01]  /*3030*/  SHFL.IDX PT, R3, R5, RZ, 0x1c1f ;  /* 0x001c1fff05037589 */ /* 0x0002e200000e0000 */
[----:B------:R-:W-:Y:S02]  /*3040*/  LOP3.LUT R127, R127, 0xfffffff8, RZ, 0xc0, !PT ;  /* 0xfffffff87f7f7812 */ /* 0x000fe400078ec0ff */
[----:B------:R-:W-:Y:S01]  /*3050*/  LOP3.LUT R130, R130, 0xfffffff8, RZ, 0xc0, !PT ;  /* 0xfffffff882827812 */ /* 0x000fe200078ec0ff */
[----:B------:R-:W-:Y:S05]  /*3060*/  @!P0 BRA `(.L_x_293) ;  /* 0x000000a000008947 */ /* 0x000fea0003800000 */
[----:B--2---:R-:W-:-:S04]  /*3070*/  LEA R8, P0, R226, R2, 0x1 ;  /* 0x00000002e2087211 */ /* 0x004fc800078008ff */
[----:B---3--:R-:W-:Y:S02]  /*3080*/  LEA.HI.X R9, R226, R3, R133, 0x1, P0 ;  /* 0x00000003e2097211 */ /* 0x008fe400000f0c85 */
[----:B------:R-:W-:-:S03]  /*3090*/  LEA R6, P0, R130, R2, 0x1 ;  /* 0x0000000282067211 */ /* 0x000fc600078008ff */
[----:B------:R-:W-:Y:S01]  /*30a0*/  @!PT LDS RZ, [RZ] ;  /* 0x00000000fffff984 */ /* 0x000fe20000000800 */
[----:B------:R2:W-:Y:S01]  /*30b0*/  LDGSTS.E.BYPASS.LTC128B.128 [R222+0x3c80], [R8.64], !P3 ;  /* 0x03c8000008de7fae */ /* 0x0005e2000d901d46 */
[----:B------:R-:W-:Y:S02]  /*30c0*/  LEA.HI.X R7, R130, R3, R132, 0x1, P0 ;  /* 0x0000000382077211 */ /* 0x000fe400000f0c84 */
[----:B------:R-:W-:-:S03]  /*30d0*/  LEA R2, P0, R127, R2, 0x1 ;  /* 0x000000027f027211 */ /* 0x000fc600078008ff */
[----:B------:R2:W-:Y:S01]  /*30e0*/  LDGSTS.E.BYPASS.LTC128B.128 [R222+0x4880], [R6.64], !P2 ;  /* 0x0488000006de7fae */ /* 0x0005e2000d101d46 */
[----:B------:R-:W-:-:S05]  /*30f0*/  LEA.HI.X R3, R127, R3, R129, 0x1, P0 ;  /* 0x000000037f037211 */ /* 0x000fca00000f0c81 */
[----:B------:R2:W-:Y:S04]  /*3100*/  LDGSTS.E.BYPASS.LTC128B.128 [R222+0x5480], [R2.64], !P1 ;  /* 0x0548000002de7fae */ /* 0x0005e8000c901d46 */
.L_x_293:
[----:B------:R-:W-:Y:S05]  /*3110*/  BSYNC B0 ;  /* 0x0000000000007941 */ /* 0x000fea0003800000 */
.L_x_292:
[----:B------:R-:W-:Y:S01]  /*3120*/  ISETP.GE.AND P0, PT, R11, 0x21, PT ;  /* 0x000000210b00780c */ /* 0x000fe20003f06270 */
[----:B--23--:R2:W3:Y:S01]  /*3130*/  SHFL.IDX PT, R3, R5, 0x1, 0x1c1f ;  /* 0x003c1f0005037f89 */ /* 0x00c4e200000e0000 */
[----:B------:R-:W-:Y:S03]  /*3140*/  BSSY B0, `(.L_x_291) ;  /* 0x000000d000007945 */ /* 0x000fe60003800000 */
[----:B------:R2:W4:Y:S08]  /*3150*/  SHFL.IDX PT, R2, R10, 0x1, 0x1c1f ;  /* 0x003c1f000a027f89 */ /* 0x00053000000e0000 */
[----:B------:R-:W-:Y:S05]  /*3160*/  @!P0 BRA `(.L_x_294) ;  /* 0x000000a000008947 */ /* 0x000fea0003800000 */
[----:B----4-:R-:W-:-:S04]  /*3170*/  LEA R8, P0, R226, R2, 0x1 ;  /* 0x00000002e2087211 */ /* 0x010fc800078008ff */
        /* <DEDUP_REMOVED lines=9> */
.L_x_294:
[----:B------:R-:W-:Y:S05]  /*3210*/  BSYNC B0 ;  /* 0x0000000000007941 */ /* 0x000fea0003800000 */
.L_x_291:
[----:B---3--:R-:W3:Y:S01]  /*3220*/  S2R R6, SR_TID.X ;  /* 0x0000000000067919 */ /* 0x008ee20000002100 */
[----:B----4-:R-:W-:Y:S01]  /*3230*/  FMUL.FTZ R2, R48, c[0x0][0x320] ;  /* 0x0000c80030027a20 */ /* 0x010fe20000410000 */
[----:B-12---:R-:W-:Y:S01]  /*3240*/  SHF.R.S32.HI R5, RZ, 0x1f, R125 ;  /* 0x0000001fff057819 */ /* 0x006fe2000001147d */
[----:B------:R-:W-:Y:S01]  /*3250*/  FMUL.FTZ R3, R52, c[0x0][0x320] ;  /* 0x0000c80034037a20 */ /* 0x000fe20000410000 */
[----:B------:R-:W-:Y:S01]  /*3260*/  MOV R252, c[0x0][0x2c4] ;  /* 0x0000b10000fc7a02 */ /* 0x000fe20000000f00 */
[----:B------:R1:W2:Y:S01]  /*3270*/  MUFU.TANH R23, R2 ;  /* 0x0000000200177308 */ /* 0x0002a20000002400 */
[----:B------:R-:W-:Y:S01]  /*3280*/  LEA.HI R5, R5, R125, RZ, 0x2 ;  /* 0x0000007d05057211 */ /* 0x000fe200078f10ff */
[----:B------:R-:W-:Y:S01]  /*3290*/  IMAD.MOV.U32 R251, RZ, RZ, c[0x0][0x32c] ;  /* 0x0000cb00fffb7624 */ /* 0x000fe200078e00ff */
[----:B------:R-:W-:Y:S01]  /*32a0*/  ISETP.NE.AND P0, PT, R252, 0x1, PT ;  /* 0x00000001fc00780c */ /* 0x000fe20003f05270 */
[----:B------:R-:W-:Y:S01]  /*32b0*/  ULDC UR4, c[0x0][0x324] ;  /* 0x0000c90000047ab9 */ /* 0x000fe20000000800 */
[----:B------:R-:W0:Y:S01]  /*32c0*/  LDGDEPBAR ;  /* 0x00000000000079af */ /* 0x000e220000000000 */
[----:B------:R-:W-:-:S02]  /*32d0*/  ULOP3.LUT UR4, URZ, UR4, URZ, 0x33, !UPT ;  /* 0x000000043f047292 */ /* 0x000fc4000f8e333f */
[----:B------:R4:W2:Y:S01]  /*32e0*/  MUFU.TANH R17, R3 ;  /* 0x0000000300117308 */ /* 0x0008a20000002400 */
[----:B-1----:R-:W-:-:S07]  /*32f0*/  FMUL.FTZ R2, R56, c[0x0][0x320] ;  /* 0x0000c80038027a20 */ /* 0x002fce0000410000 */
[----:B------:R1:W1:Y:S01]  /*3300*/  MUFU.TANH R22, R2 ;  /* 0x0000000200167308 */ /* 0x0002620000002400 */
[----:B----4-:R-:W-:-:S07]  /*3310*/  FMUL.FTZ R3, R53, c[0x0][0x320] ;  /* 0x0000c80035037a20 */ /* 0x010fce0000410000 */
[----:B------:R4:W2:Y:S01]  /*3320*/  MUFU.TANH R15, R3 ;  /* 0x00000003000f7308 */ /* 0x0008a20000002400 */
[----:B-1----:R-:W-:-:S07]  /*3330*/  FMUL.FTZ R2, R57, c[0x0][0x320] ;  /* 0x0000c80039027a20 */ /* 0x002fce0000410000 */
[----:B------:R1:W1:Y:S01]  /*3340*/  MUFU.TANH R20, R2 ;  /* 0x0000000200147308 */ /* 0x0002620000002400 */
[----:B----4-:R-:W-:-:S04]  /*3350*/  LEA.HI R3, R41, R41, RZ, 0x1 ;  /* 0x0000002929037211 */ /* 0x010fc800078f08ff */
[C---:B------:R-:W-:Y:S02]  /*3360*/  SHF.L.U32 R8, R3.reuse, 0x5, RZ ;  /* 0x0000000503087819 */ /* 0x040fe400000006ff */
[----:B------:R-:W-:Y:S02]  /*3370*/  LOP3.LUT R3, R3, 0x1ffffffe, RZ, 0xc0, !PT ;  /* 0x1ffffffe03037812 */ /* 0x000fe400078ec0ff */
[----:B-1----:R-:W-:-:S05]  /*3380*/  LOP3.LUT R2, R126, 0xffffffe0, RZ, 0xc0, !PT ;  /* 0xffffffe07e027812 */ /* 0x002fca00078ec0ff */
[----:B---3--:R-:W-:Y:S01]  /*3390*/  IMAD.IADD R2, R6, 0x1, -R2 ;  /* 0x0000000106027824 */ /* 0x008fe200078e0a02 */
[----:B------:R-:W-:-:S04]  /*33a0*/  LOP3.LUT R6, R5, 0xffffffc, RZ, 0xc0, !PT ;  /* 0x0ffffffc05067812 */ /* 0x000fc800078ec0ff */
[----:B------:R-:W-:Y:S01]  /*33b0*/  SHF.R.S32.HI R7, RZ, 0x1f, R2 ;  /* 0x0000001fff077819 */ /* 0x000fe20000011402 */
[----:B------:R-:W-:-:S03]  /*33c0*/  IMAD.IADD R9, R125, 0x1, -R6 ;  /* 0x000000017d097824 */ /* 0x000fc600078e0a06 */
[----:B------:R-:W-:Y:S01]  /*33d0*/  LEA.HI R5, R7, R2, RZ, 0x2 ;  /* 0x0000000207057211 */ /* 0x000fe200078f10ff */
[----:B------:R-:W-:-:S03]  /*33e0*/  FMUL.FTZ R7, R44, c[0x0][0x320] ;  /* 0x0000c8002c077a20 */ /* 0x000fc60000410000 */
[----:B------:R-:W-:Y:S01]  /*33f0*/  LEA.HI.SX32 R6, R5, R172, 0x1e ;  /* 0x000000ac05067211 */ /* 0x000fe200078ff2ff */
[----:B------:R1:W3:Y:S04]  /*3400*/  MUFU.TANH R14, R7 ;  /* 0x00000007000e7308 */ /* 0x0002e80000002400 */
[----:B------:R-:W-:Y:S01]  /*3410*/  IMAD R9, R9, 0x10, R6 ;  /* 0x0000001009097824 */ /* 0x000fe200078e0206 */
[----:B------:R-:W-:-:S05]  /*3420*/  LOP3.LUT R6, R8, 0xffffffc0, RZ, 0xc0, !PT ;  /* 0xffffffc008067812 */ /* 0x000fca00078ec0ff */
[----:B------:R-:W-:Y:S02]  /*3430*/  IMAD.IADD R6, R6, 0x1, R9 ;  /* 0x0000000106067824 */ /* 0x000fe400078e0209 */
[----:B-1----:R-:W-:Y:S02]  /*3440*/  IMAD.IADD R7, R41, 0x1, -R3 ;  /* 0x0000000129077824 */ /* 0x002fe400078e0a03 */
[----:B------:R-:W-:Y:S02]  /*3450*/  FMUL.FTZ R3, R45, c[0x0][0x320] ;  /* 0x0000c8002d037a20 */ /* 0x000fe40000410000 */
[----:B------:R-:W-:Y:S02]  /*3460*/  IMAD R10, R7, 0x8, R6 ;  /* 0x00000008070a7824 */ /* 0x000fe400078e0206 */
[----:B------:R1:W4:Y:S02]  /*3470*/  MUFU.TANH R13, R3 ;  /* 0x00000003000d7308 */ /* 0x0003240000002400 */
[----:B------:R-:W-:Y:S01]  /*3480*/  @P0 IMAD.HI.U32 R6, R10, c[0x0][0x2c8], RZ ;  /* 0x0000b2000a060a27 */ /* 0x000fe200078e00ff */
[----:B------:R-:W-:Y:S01]  /*3490*/  MOV R9, R10 ;  /* 0x0000000a00097202 */ /* 0x000fe20000000f00 */
[----:B------:R5:W-:Y:S03]  /*34a0*/  STL [R1+0x20], R10 ;  /* 0x0000200a01007387 */ /* 0x000be60000100800 */
[----:B------:R-:W-:Y:S01]  /*34b0*/  @P0 SHF.R.U32.HI R9, RZ, c[0x0][0x2cc], R6 ;  /* 0x0000b300ff090a19 */ /* 0x000fe20000011606 */
[----:B------:R-:W-:Y:S01]  /*34c0*/  FMUL.FTZ R6, R37, c[0x0][0x320] ;  /* 0x0000c80025067a20 */ /* 0x000fe20000410000 */
[----:B------:R-:W-:Y:S01]  /*34d0*/  ISETP.GE.AND P0, PT, R251, 0x1, PT ;  /* 0x00000001fb00780c */ /* 0x000fe20003f06270 */
[----:B-1----:R-:W-:-:S04]  /*34e0*/  FMUL.FTZ R3, R49, c[0x0][0x320] ;  /* 0x0000c80031037a20 */ /* 0x002fc80000410000 */
[----:B------:R1:W1:Y:S08]  /*34f0*/  MUFU.TANH R12, R3 ;  /* 0x00000003000c7308 */ /* 0x0002700000002400 */
[----:B-----5:R-:W2:Y:S01]  /*3500*/  MUFU.TANH R10, R6 ;  /* 0x00000006000a7308 */ /* 0x020ea20000002400 */
[----:B-1----:R-:W-:-:S07]  /*3510*/  FMUL.FTZ R3, R36, c[0x0][0x320] ;  /* 0x0000c80024037a20 */ /* 0x002fce0000410000 */
[----:B------:R1:W1:Y:S02]  /*3520*/  MUFU.TANH R11, R3 ;  /* 0x00000003000b7308 */ /* 0x0002640000002400 */
[----:B-1----:R-:W-:Y:S02]  /*3530*/  LOP3.LUT R3, R5, 0x7ffffffc, RZ, 0xc0, !PT ;  /* 0x7ffffffc05037812 */ /* 0x002fe400078ec0ff */
[----:B------:R-:W1:Y:S03]  /*3540*/  SHFL.IDX PT, R5, R9, RZ, 0x1c1f ;  /* 0x001c1fff09057589 */ /* 0x000e6600000e0000 */
[----:B------:R-:W-:Y:S02]  /*3550*/  IMAD.IADD R3, R2, 0x1, -R3 ;  /* 0x0000000102037824 */ /* 0x000fe400078e0a03 */
[----:B------:R-:W-:Y:S02]  /*3560*/  FMUL.FTZ R2, R28, c[0x0][0x320] ;  /* 0x0000c8001c027a20 */ /* 0x000fe40000410000 */
[----:B------:R-:W-:-:S02]  /*3570*/  IMAD.SHL.U32 R21, R3, 0x2, RZ ;  /* 0x0000000203157824 */ /* 0x000fc400078e00ff */
[----:B------:R5:W1:Y:S01]  /*3580*/  MUFU.TANH R8, R2 ;  /* 0x0000000200087308 */ /* 0x000a620000002400 */
[----:B------:R-:W-:Y:S02]  /*3590*/  FMUL.FTZ R3, R29, c[0x0][0x320] ;  /* 0x0000c8001d037a20 */ /* 0x000fe40000410000 */
[C---:B------:R-:W-:Y:S01]  /*35a0*/  IADD3 R18, -R21.reuse, R229, R40 ;  /* 0x000000e515127210 */ /* 0x040fe20007ffe128 */
[----:B------:R2:W-:Y:S04]  /*35b0*/  STL [R1+0x4], R21 ;  /* 0x0000041501007387 */ /* 0x0005e80000100800 */
[----:B------:R1:W1:Y:S01]  /*35c0*/  MUFU.TANH R7, R3 ;  /* 0x0000000300077308 */ /* 0x0002620000002400 */
[----:B-----5:R-:W-:-:S04]  /*35d0*/  IADD3 R2, -R21, 0x1, R42 ;  /* 0x0000000115027810 */ /* 0x020fc80007ffe12a */
[----:B------:R-:W-:-:S04]  /*35e0*/  IADD3 R2, R2, -R230, RZ ;  /* 0x800000e602027210 */ /* 0x000fc80007ffe0ff */
[C---:B------:R-:W-:Y:S02]  /*35f0*/  IADD3 R16, R2.reuse, c[0x0][0x328], RZ ;  /* 0x0000ca0002107a10 */ /* 0x040fe40007ffe0ff */
[----:B------:R-:W-:Y:S02]  /*3600*/  IADD3 R19, R2, UR4, RZ ;  /* 0x0000000402137c10 */ /* 0x000fe4000fffe0ff */
[-C--:B-1----:R-:W-:Y:S01]  /*3610*/  IADD3 R3, R16, R5.reuse, RZ ;  /* 0x0000000510037210 */ /* 0x082fe20007ffe0ff */
[----:B--2---:R-:W-:Y:S01]  /*3620*/  IMAD.IADD R21, R40, 0x1, -R21 ;  /* 0x0000000128157824 */ /* 0x004fe200078e0a15 */
[----:B------:R-:W-:Y:S02]  /*3630*/  IADD3 R2, R19, R5, RZ ;  /* 0x0000000513027210 */ /* 0x000fe40007ffe0ff */
[----:B------:R-:W-:Y:S01]  /*3640*/  IMNMX R3, R3, R18, PT ;  /* 0x0000001203037217 */ /* 0x000fe20003800200 */
[----:B------:R-:W-:Y:S05]  /*3650*/  @!P0 BRA `(.L_x_295) ;  /* 0x0000014000008947 */ /* 0x000fea0003800000 */
[----:B---34-:R-:W-:Y:S01]  /*3660*/  IADD3 R5, -R230, R229, R5 ;  /* 0x000000e5e6057210 */ /* 0x018fe20007ffe105 */
[----:B------:R-:W-:Y:S03]  /*3670*/  BSSY B0, `(.L_x_296) ;  /* 0x000000e000007945 */ /* 0x000fe60003800000 */
        /* <DEDUP_REMOVED lines=9> */
.L_x_297:
[----:B------:R-:W-:-:S04]  /*3710*/  MOV R6, 0x1 ;  /* 0x0000000100067802 */ /* 0x000fc80000000f00 */
[----:B------:R-:W-:-:S13]  /*3720*/  ISETP.NE.AND P0, PT, R6, c[0x0][0x32c], PT ;  /* 0x0000cb0006007a0c */ /* 0x000fda0003f05270 */
[----:B------:R-:W-:-:S05]  /*3730*/  @P0 IMAD.HI.U32 R6, R5, c[0x0][0x330], RZ ;  /* 0x0000cc0005060a27 */ /* 0x000fca00078e00ff */
[----:B------:R-:W-:Y:S02]  /*3740*/  @P0 SHF.R.U32.HI R5, RZ, c[0x0][0x334], R6 ;  /* 0x0000cd00ff050a19 */ /* 0x000fe40000011606 */
.L_x_298:
[----:B------:R-:W-:Y:S05]  /*3750*/  BSYNC B0 ;  /* 0x0000000000007941 */ /* 0x000fea0003800000 */
.L_x_296:
[----:B------:R-:W-:-:S05]  /*3760*/  IMAD R5, R5, c[0x0][0x32c], R21 ;  /* 0x0000cb0005057a24 */ /* 0x000fca00078e0215 */
[----:B------:R-:W-:Y:S02]  /*3770*/  IADD3 R6, R5, c[0x0][0x32c], RZ ;  /* 0x0000cb0005067a10 */ /* 0x000fe40007ffe0ff */
[----:B------:R-:W-:Y:S02]  /*3780*/  IMNMX R2, R2, R5, !PT ;  /* 0x0000000502027217 */ /* 0x000fe40007800200 */
[----:B------:R-:W-:Y:S02]  /*3790*/  IMNMX R3, R3, R6, PT ;  /* 0x0000000603037217 */ /* 0x000fe40003800200 */
.L_x_295:
        /* <DEDUP_REMOVED lines=11> */
[----:B------:R-:W-:Y:S02]  /*3850*/  ISETP.LT.OR P0, PT, R3, 0x9, P0 ;  /* 0x000000090300780c */ /* 0x000fe40000701670 */
        /* <DEDUP_REMOVED lines=46> */
[----:B------:R-:W-:Y:S02]  /*3b40*/  ISETP.GE.AND P0, PT, R251, 0x1, PT ;  /* 0x00000001fb00780c */ /* 0x000fe40003f06270 */
        /* <DEDUP_REMOVED lines=25> */
[----:B--234-:R-:W-:Y:S01]  /*3ce0*/  IADD3 R5, -R230, R229, R5 ;  /* 0x000000e5e6057210 */ /* 0x01cfe20007ffe105 */
        /* <DEDUP_REMOVED lines=10> */
.L_x_301:
[----:B------:R-:W-:-:S04]  /*3d90*/  MOV R6, 0x1 ;  /* 0x0000000100067802 */ /* 0x000fc80000000f00 */
[----:B------:R-:W-:-:S13]  /*3da0*/  ISETP.NE.AND P0, PT, R6, c[0x0][0x32c], PT ;  /* 0x0000cb0006007a0c */ /* 0x000fda0003f05270 */
[----:B------:R-:W-:-:S05]  /*3db0*/  @P0 IMAD.HI.U32 R6, R5, c[0x0][0x330], RZ ;  /* 0x0000cc0005060a27 */ /* 0x000fca00078e00ff */
[----:B------:R-:W-:Y:S02]  /*3dc0*/  @P0 SHF.R.U32.HI R5, RZ, c[0x0][0x334], R6 ;  /* 0x0000cd00ff050a19 */ /* 0x000fe40000011606 */
.L_x_302:
[----:B------:R-:W-:Y:S05]  /*3dd0*/  BSYNC B0 ;  /* 0x0000000000007941 */ /* 0x000fea0003800000 */
.L_x_300:
[----:B------:R-:W-:-:S05]  /*3de0*/  IMAD R5, R5, c[0x0][0x32c], R21 ;  /* 0x0000cb0005057a24 */ /* 0x000fca00078e0215 */
[----:B------:R-:W-:Y:S02]  /*3df0*/  IADD3 R6, R5, c[0x0][0x32c], RZ ;  /* 0x0000cb0005067a10 */ /* 0x000fe40007ffe0ff */
[----:B------:R-:W-:Y:S02]  /*3e00*/  IMNMX R2, R2, R5, !PT ;  /* 0x0000000502027217 */ /* 0x000fe40007800200 */
[----:B------:R-:W-:Y:S02]  /*3e10*/  IMNMX R3, R3, R6, PT ;  /* 0x0000000603037217 */ /* 0x000fe40003800200 */
.L_x_299:
        /* <DEDUP_REMOVED lines=83> */
.L_x_305:
[----:B------:R-:W-:-:S04]  /*4350*/  MOV R6, 0x1 ;  /* 0x0000000100067802 */ /* 0x000fc80000000f00 */
[----:B------:R-:W-:-:S13]  /*4360*/  ISETP.NE.AND P0, PT, R6, c[0x0][0x32c], PT ;  /* 0x0000cb0006007a0c */ /* 0x000fda0003f05270 */
[----:B------:R-:W-:-:S05]  /*4370*/  @P0 IMAD.HI.U32 R6, R5, c[0x0][0x330], RZ ;  /* 0x0000cc0005060a27 */ /* 0x000fca00078e00ff */
[----:B------:R-:W-:Y:S02]  /*4380*/  @P0 SHF.R.U32.HI R5, RZ, c[0x0][0x334], R6 ;  /* 0x0000cd00ff050a19 */ /* 0x000fe40000011606 */
.L_x_306:
[----:B------:R-:W-:Y:S05]  /*4390*/  BSYNC B0 ;  /* 0x0000000000007941 */ /* 0x000fea0003800000 */
.L_x_304:
[----:B------:R-:W-:-:S05]  /*43a0*/  IMAD R5, R5, c[0x0][0x32c], R21 ;  /* 0x0000cb0005057a24 */ /* 0x000fca00078e0215 */
[----:B------:R-:W-:Y:S02]  /*43b0*/  IADD3 R6, R5, c[0x0][0x32c], RZ ;  /* 0x0000cb0005067a10 */ /* 0x000fe40007ffe0ff */
[----:B------:R-:W-:Y:S02]  /*43c0*/  IMNMX R2, R2, R5, !PT ;  /* 0x0000000502027217 */ /* 0x000fe40007800200 */
[----:B------:R-:W-:Y:S02]  /*43d0*/  IMNMX R3, R3, R6, PT ;  /* 0x0000000603037217 */ /* 0x000fe40003800200 */
.L_x_303:
        /* <DEDUP_REMOVED lines=83> */
.L_x_309:
[----:B------:R-:W-:-:S04]  /*4910*/  MOV R6, 0x1 ;  /* 0x0000000100067802 */ /* 0x000fc80000000f00 */
[----:B------:R-:W-:-:S13]  /*4920*/  ISETP.NE.AND P0, PT, R6, c[0x0][0x32c], PT ;  /* 0x0000cb0006007a0c */ /* 0x000fda0003f05270 */
[----:B------:R-:W-:-:S05]  /*4930*/  @P0 IMAD.HI.U32 R6, R5, c[0x0][0x330], RZ ;  /* 0x0000cc0005060a27 */ /* 0x000fca00078e00ff */
[----:B------:R-:W-:Y:S02]  /*4940*/  @P0 SHF.R.U32.HI R5, RZ, c[0x0][0x334], R6 ;  /* 0x0000cd00ff050a19 */ /* 0x000fe40000011606 */
.L_x_310:
[----:B------:R-:W-:Y:S05]  /*4950*/  BSYNC B0 ;  /* 0x0000000000007941 */ /* 0x000fea0003800000 */
.L_x_308:
[----:B------:R-:W-:-:S05]  /*4960*/  IMAD R5, R5, c[0x0][0x32c], R21 ;  /* 0x0000cb0005057a24 */ /* 0x000fca00078e0215 */
[----:B------:R-:W-:Y:S02]  /*4970*/  IADD3 R6, R5, c[0x0][0x32c], RZ ;  /* 0x0000cb0005067a10 */ /* 0x000fe40007ffe0ff */
[----:B------:R-:W-:Y:S02]  /*4980*/  IMNMX R2, R2, R5, !PT ;  /* 0x0000000502027217 */ /* 0x000fe40007800200 */
[----:B------:R-:W-:Y:S02]  /*4990*/  IMNMX R3, R3, R6, PT ;  /* 0x0000000603037217 */ /* 0x000fe40003800200 */
.L_x_307:
        /* <DEDUP_REMOVED lines=29> */
[----:B------:R-:W-:Y:S02]  /*4b70*/  FMNMX.FTZ R106, R114, R106, !PT ;  /* 0x0000006a726a7209 */ /* 0x000fe40007810000 */
[----:B------:R-:W-:Y:S02]  /*4b80*/  FSEL R85, R13, -INF , !P0 ;  /* 0xff8000000d557808 */ /* 0x000fe40004000000 */
[----:B------:R-:W-:Y:S02]  /*4b90*/  ISETP.NE.AND P0, PT, R26, RZ, PT ;  /* 0x000000ff1a00720c */ /* 0x000fe40003f05270 */
[----:B------:R-:W-:-:S02]  /*4ba0*/  FMNMX.FTZ R106, R113, R106, !PT ;  /* 0x0000006a716a7209 */ /* 0x000fc40007810000 */
[----:B------:R-:W-:Y:S02]  /*4bb0*/  ISETP.GT.AND P0, PT, R2, 0x10, !P0 ;  /* 0x000000100200780c */ /* 0x000fe40004704270 */
[----:B------:R-:W-:Y:S02]  /*4bc0*/  FMNMX.FTZ R106, R122, R106, !PT ;  /* 0x0000006a7a6a7209 */ /* 0x000fe40007810000 */
[----:B------:R-:W-:Y:S02]  /*4bd0*/  ISETP.LT.OR P0, PT, R3, 0x11, P0 ;  /* 0x000000110300780c */ /* 0x000fe40000701670 */
[----:B------:R-:W-:Y:S02]  /*4be0*/  IADD3 R224, R224, -0x2, RZ ;  /* 0xfffffffee0e07810 */ /* 0x000fe40007ffe0ff */
[----:B------:R-:W-:Y:S02]  /*4bf0*/  FSEL R92, R11, -INF , !P0 ;  /* 0xff8000000b5c7808 */ /* 0x000fe40004000000 */
[----:B------:R-:W-:-:S02]  /*4c00*/  ISETP.GT.AND P0, PT, R2, 0x11, !P6 ;  /* 0x000000110200780c */ /* 0x000fc40007704270 */
[----:B------:R-:W-:Y:S02]  /*4c10*/  ISETP.NE.AND P6, PT, R24, RZ, PT ;  /* 0x000000ff1800720c */ /* 0x000fe40003fc5270 */
[----:B------:R-:W-:-:S04]  /*4c20*/  ISETP.LT.OR P0, PT, R3, 0x12, P0 ;  /* 0x000000120300780c */ /* 0x000fc80000701670 */
[----:B------:R-:W-:Y:S02]  /*4c30*/  FSEL R87, R20, -INF , !P0 ;  /* 0xff80000014577808 */ /* 0x000fe40004000000 */
[----:B------:R-:W-:Y:S02]  /*4c40*/  ISETP.GT.AND P0, PT, R2, 0x18, !P5 ;  /* 0x000000180200780c */ /* 0x000fe40006f04270 */
[----:B------:R-:W-:Y:S02]  /*4c50*/  ISETP.NE.AND P5, PT, R25, RZ, PT ;  /* 0x000000ff1900720c */ /* 0x000fe40003fa5270 */
[----:B------:R-:W-:Y:S01]  /*4c60*/  ISETP.LT.OR P0, PT, R3, 0x19, P0 ;  /* 0x000000190300780c */ /* 0x000fe20000701670 */
[----:B------:R-:W-:Y:S03]  /*4c70*/  LDSM.16.MT88.4 R24, [R209+0x2480] ;  /* 0x00248000d118783b */ /* 0x000fe60000004200 */
[----:B------:R-:W-:-:S02]  /*4c80*/  FSEL R94, R7, -INF , !P0 ;  /* 0xff800000075e7808 */ /* 0x000fc40004000000 */
[----:B------:R-:W-:-:S04]  /*4c90*/  ISETP.GT.AND P0, PT, R2, 0x19, !P4 ;  /* 0x000000190200780c */ /* 0x000fc80006704270 */
[----:B------:R-:W-:-:S04]  /*4ca0*/  ISETP.LT.OR P0, PT, R3, 0x1a, P0 ;  /* 0x0000001a0300780c */ /* 0x000fc80000701670 */
[----:B------:R-:W-:Y:S02]  /*4cb0*/  FSEL R93, R22, -INF , !P0 ;  /* 0xff800000165d7808 */ /* 0x000fe40004000000 */
[----:B------:R-:W-:Y:S01]  /*4cc0*/  ISETP.GT.AND P0, PT, R2, 0x20, !P3 ;  /* 0x000000200200780c */ /* 0x000fe20005f04270 */
[----:B------:R-:W-:Y:S03]  /*4cd0*/  LDSM.16.MT88.4 R20, [R210+0x1880] ;  /* 0x00188000d214783b */ /* 0x000fe60000004200 */
[----:B------:R-:W-:-:S04]  /*4ce0*/  ISETP.LT.OR P0, PT, R3, 0x21, P0 ;  /* 0x000000210300780c */ /* 0x000fc80000701670 */
[----:B------:R-:W-:Y:S02]  /*4cf0*/  FSEL R173, R17, -INF , !P0 ;  /* 0xff80000011ad7808 */ /* 0x000fe40004000000 */
[----:B------:R-:W-:Y:S01]  /*4d00*/  ISETP.GT.AND P0, PT, R2, 0x21, !P2 ;  /* 0x000000210200780c */ /* 0x000fe20005704270 */
[----:B------:R-:W-:Y:S03]  /*4d10*/  LDSM.16.MT88.4 R16, [R209+0x1880] ;  /* 0x00188000d110783b */ /* 0x000fe60000004200 */
[----:B------:R-:W-:-:S04]  /*4d20*/  ISETP.LT.OR P0, PT, R3, 0x22, P0 ;  /* 0x000000220300780c */ /* 0x000fc80000701670 */
[----:B------:R-:W-:Y:S02]  /*4d30*/  FSEL R174, R15, -INF , !P0 ;  /* 0xff8000000fae7808 */ /* 0x000fe40004000000 */
[----:B------:R-:W-:-:S04]  /*4d40*/  ISETP.GT.AND P0, PT, R2, 0x28, !P1 ;  /* 0x000000280200780c */ /* 0x000fc80004f04270 */
[----:B------:R-:W-:-:S04]  /*4d50*/  ISETP.LT.OR P0, PT, R3, 0x29, P0 ;  /* 0x000000290300780c */ /* 0x000fc80000701670 */
[----:B------:R-:W-:Y:S02]  /*4d60*/  FSEL R175, R9, -INF , !P0 ;  /* 0xff80000009af7808 */ /* 0x000fe40004000000 */
[----:B------:R-:W-:-:S04]  /*4d70*/  ISETP.GT.AND P0, PT, R2, RZ, !P5 ;  /* 0x000000ff0200720c */ /* 0x000fc80006f04270 */
[----:B------:R-:W-:-:S04]  /*4d80*/  ISETP.LT.OR P0, PT, R3, 0x1, P0 ;  /* 0x000000010300780c */ /* 0x000fc80000701670 */
[----:B------:R-:W-:Y:S02]  /*4d90*/  FSEL R14, R12, -INF , !P0 ;  /* 0xff8000000c0e7808 */ /* 0x000fe40004000000 */
[----:B------:R-:W-:Y:S02]  /*4da0*/  ISETP.GT.AND P0, PT, R2, 0x29, !P6 ;  /* 0x000000290200780c */ /* 0x000fe40007704270 */
[----:B------:R-:W1:Y:S01]  /*4db0*/  SHFL.BFLY PT, R2, R106, 0x2, 0x1f ;  /* 0x0c401f006a027f89 */ /* 0x000e6200000e0000 */
[----:B------:R-:W-:Y:S02]  /*4dc0*/  ISETP.NE.AND P6, PT, R252, 0x1, PT ;  /* 0x00000001fc00780c */ /* 0x000fe40003fc5270 */
[----:B------:R-:W-:-:S04]  /*4dd0*/  ISETP.LT.OR P0, PT, R3, 0x2a, P0 ;  /* 0x0000002a0300780c */ /* 0x000fc80000701670 */
[----:B------:R-:W-:Y:S02]  /*4de0*/  FSEL R15, R8, -INF , !P0 ;  /* 0xff800000080f7808 */ /* 0x000fe40004000000 */
[----:B-1----:R-:W-:-:S05]  /*4df0*/  FMNMX.FTZ R106, R106, R2, !PT ;  /* 0x000000026a6a7209 */ /* 0x002fca0007810000 */
[----:B------:R-:W1:Y:S02]  /*4e00*/  SHFL.BFLY PT, R2, R106, 0x1, 0x1f ;  /* 0x0c201f006a027f89 */ /* 0x000e6400000e0000 */
[----:B-1----:R-:W-:Y:S02]  /*4e10*/  FMNMX.FTZ R106, R106, R2, !PT ;  /* 0x000000026a6a7209 */ /* 0x002fe40007810000 */
[----:B------:R-:W-:Y:S02]  /*4e20*/  FMNMX.FTZ R2, R30, R31, !PT ;  /* 0x0000001f1e027209 */ /* 0x000fe40007810000 */
[C---:B------:R-:W-:Y:S01]  /*4e30*/  FSETP.NEU.FTZ.AND P0, PT, R106.reuse, -INF , PT ;  /* 0xff8000006a00780b */ /* 0x040fe20003f1d000 */
[----:B------:R-:W-:Y:S01]  /*4e40*/  FMUL.FTZ R3, R106, c[0x0][0x2d0] ;  /* 0x0000b4006a037a20 */ /* 0x000fe20000410000 */
[----:B------:R-:W-:-:S04]  /*4e50*/  FMNMX.FTZ R2, R32, R2, !PT ;  /* 0x0000000220027209 */ /* 0x000fc80007810000 */
[----:B------:R-:W-:Y:S02]  /*4e60*/  FMNMX.FTZ R2, R33, R2, !PT ;  /* 0x0000000221027209 */ /* 0x000fe40007810000 */
[----:B------:R-:W-:Y:S02]  /*4e70*/  FSEL R3, R3, RZ, P0 ;  /* 0x000000ff03037208 */ /* 0x000fe40000000000 */
[----:B------:R-:W-:-:S04]  /*4e80*/  FMNMX.FTZ R2, R41, R2, !PT ;  /* 0x0000000229027209 */ /* 0x000fc80007810000 */
[----:B------:R-:W-:-:S04]  /*4e90*/  FMNMX.FTZ R2, R42, R2, !PT ;  /* 0x000000022a027209 */ /* 0x000fc80007810000 */
[----:B------:R-:W-:-:S04]  /*4ea0*/  FMNMX.FTZ R2, R43, R2, !PT ;  /* 0x000000022b027209 */ /* 0x000fc80007810000 */
[----:B------:R-:W-:-:S04]  /*4eb0*/  FMNMX.FTZ R2, R44, R2, !PT ;  /* 0x000000022c027209 */ /* 0x000fc80007810000 */
[----:B------:R-:W-:-:S04]  /*4ec0*/  FMNMX.FTZ R2, R107, R2, !PT ;  /* 0x000000026b027209 */ /* 0x000fc80007810000 */
[----:B------:R-:W-:-:S04]  /*4ed0*/  FMNMX.FTZ R2, R115, R2, !PT ;  /* 0x0000000273027209 */ /* 0x000fc80007810000 */
[----:B------:R-:W-:-:S04]  /*4ee0*/  FMNMX.FTZ R2, R121, R2, !PT ;  /* 0x0000000279027209 */ /* 0x000fc80007810000 */
[----:B------:R-:W-:-:S05]  /*4ef0*/  FMNMX.FTZ R2, R120, R2, !PT ;  /* 0x0000000278027209 */ /* 0x000fca0007810000 */
[----:B------:R-:W1:Y:S02]  /*4f00*/  SHFL.BFLY PT, R5, R2, 0x2, 0x1f ;  /* 0x0c401f0002057f89 */ /* 0x000e6400000e0000 */
        /* <DEDUP_REMOVED lines=16> */
[----:B------:R-:W-:-:S03]  /*5010*/  FMNMX.FTZ R5, R192, R5, !PT ;  /* 0x00000005c0057209 */ /* 0x000fc60007810000 */
[--C-:B------:R-:W-:Y:S02]  /*5020*/  FFMA.FTZ R0, R31, c[0x0][0x2d0], -R2.reuse ;  /* 0x0000b4001f007a23 */ /* 0x100fe40000010802 */
[----:B------:R-:W1:Y:S02]  /*5030*/  SHFL.BFLY PT, R6, R5, 0x2, 0x1f ;  /* 0x0c401f0005067f89 */ /* 0x000e6400000e0000 */
[----:B------:R2:W-:Y:S02]  /*5040*/  MUFU.EX2 R233, R0 ;  /* 0x0000000000e97308 */ /* 0x0005e40000000800 */
[----:B--2---:R-:W-:-:S06]  /*5050*/  FFMA.FTZ R0, R32, c[0x0][0x2d0], -R2 ;  /* 0x0000b40020007a23 */ /* 0x004fcc0000010802 */
[----:B------:R2:W-:Y:S01]  /*5060*/  MUFU.EX2 R236, R0 ;  /* 0x0000000000ec7308 */ /* 0x0005e20000000800 */
[----:B-1----:R-:W-:-:S05]  /*5070*/  FMNMX.FTZ R5, R5, R6, !PT ;  /* 0x0000000605057209 */ /* 0x002fca0007810000 */
[----:B------:R-:W1:Y:S01]  /*5080*/  SHFL.BFLY PT, R104, R5, 0x1, 0x1f ;  /* 0x0c201f0005687f89 */ /* 0x000e6200000e0000 */
[----:B--2---:R-:W-:-:S04]  /*5090*/  FFMA.FTZ R0, R33, c[0x0][0x2d0], -R2 ;  /* 0x0000b40021007a23 */ /* 0x004fc80000010802 */
[----:B------:R2:W3:Y:S01]  /*50a0*/  MUFU.EX2 R237, R0 ;  /* 0x0000000000ed7308 */ /* 0x0004e20000000800 */
[----:B-1----:R-:W-:Y:S02]  /*50b0*/  FMNMX.FTZ R104, R5, R104, !PT ;  /* 0x0000006805687209 */ /* 0x002fe40007810000 */
[----:B------:R-:W-:Y:S02]  /*50c0*/  FMNMX.FTZ R5, R14, R84, !PT ;  /* 0x000000540e057209 */ /* 0x000fe40007810000 */
[----:B------:R-:W-:Y:S01]  /*50d0*/  FSETP.NEU.FTZ.AND P0, PT, R104, -INF , PT ;  /* 0xff8000006800780b */ /* 0x000fe20003f1d000 */
[----:B--2---:R-:W-:Y:S01]  /*50e0*/  FFMA.FTZ R0, R45, c[0x0][0x2d0], -R3 ;  /* 0x0000b4002d007a23 */ /* 0x004fe20000010803 */
[----:B------:R-:W-:Y:S01]  /*50f0*/  FMNMX.FTZ R5, R86, R5, !PT ;  /* 0x0000000556057209 */ /* 0x000fe20007810000 */
[----:B------:R-:W-:Y:S01]  /*5100*/  FMUL.FTZ R13, R104, c[0x0][0x2d0] ;  /* 0x0000b400680d7a20 */ /* 0x000fe20000410000 */
[----:B---3--:R-:W-:Y:S01]  /*5110*/  F2FP.BF16.PACK_AB R11, R237, R236 ;  /* 0x000000eced0b723e */ /* 0x008fe200000010ff */
[----:B------:R1:W-:Y:S01]  /*5120*/  MUFU.EX2 R241, R0 ;  /* 0x0000000000f17308 */ /* 0x0003e20000000800 */
[----:B------:R-:W-:-:S02]  /*5130*/  FMNMX.FTZ R5, R85, R5, !PT ;  /* 0x0000000555057209 */ /* 0x000fc40007810000 */
[----:B------:R-:W-:Y:S02]  /*5140*/  FSEL R13, R13, RZ, P0 ;  /* 0x000000ff0d0d7208 */ /* 0x000fe40000000000 */
[----:B------:R-:W-:-:S04]  /*5150*/  FMNMX.FTZ R5, R92, R5, !PT ;  /* 0x000000055c057209 */ /* 0x000fc80007810000 */
[----:B------:R-:W-:-:S04]  /*5160*/  FMNMX.FTZ R5, R87, R5, !PT ;  /* 0x0000000557057209 */ /* 0x000fc80007810000 */
[----:B------:R-:W-:Y:S01]  /*5170*/  FMNMX.FTZ R5, R94, R5, !PT ;  /* 0x000000055e057209 */ /* 0x000fe20007810000 */
[----:B-1----:R-:W-:-:S03]  /*5180*/  FFMA.FTZ R0, R48, c[0x0][0x2d0], -R3 ;  /* 0x0000b40030007a23 */ /* 0x002fc60000010803 */
[----:B------:R-:W-:Y:S01]  /*5190*/  FMNMX.FTZ R5, R93, R5, !PT ;  /* 0x000000055d057209 */ /* 0x000fe20007810000 */
[----:B------:R1:W2:Y:S03]  /*51a0*/  MUFU.EX2 R243, R0 ;  /* 0x0000000000f37308 */ /* 0x0002a60000000800 */
[----:B------:R-:W-:-:S04]  /*51b0*/  FMNMX.FTZ R5, R173, R5, !PT ;  /* 0x00000005ad057209 */ /* 0x000fc80007810000 */
[----:B------:R-:W-:-:S04]  /*51c0*/  FMNMX.FTZ R5, R174, R5, !PT ;  /* 0x00000005ae057209 */ /* 0x000fc80007810000 */
[----:B------:R-:W-:-:S04]  /*51d0*/  FMNMX.FTZ R5, R175, R5, !PT ;  /* 0x00000005af057209 */ /* 0x000fc80007810000 */
[----:B------:R-:W-:Y:S01]  /*51e0*/  FMNMX.FTZ R5, R15, R5, !PT ;  /* 0x000000050f057209 */ /* 0x000fe20007810000 */
[----:B-1----:R-:W-:Y:S01]  /*51f0*/  FFMA.FTZ R0, R49, c[0x0][0x2d0], -R3 ;  /* 0x0000b40031007a23 */ /* 0x002fe20000010803 */
[----:B--2---:R-:W-:-:S03]  /*5200*/  F2FP.BF16.PACK_AB R4, R243, R241 ;  /* 0x000000f1f304723e */ /* 0x004fc600000010ff */
[----:B------:R-:W1:Y:S01]  /*5210*/  SHFL.BFLY PT, R6, R5, 0x2, 0x1f ;  /* 0x0c401f0005067f89 */ /* 0x000e6200000e0000 */
[----:B------:R2:W-:Y:S02]  /*5220*/  MUFU.EX2 R247, R0 ;  /* 0x0000000000f77308 */ /* 0x0005e40000000800 */
[----:B--2---:R-:W-:-:S06]  /*5230*/  FFMA.FTZ R0, R56, c[0x0][0x2d0], -R3 ;  /* 0x0000b40038007a23 */ /* 0x004fcc0000010803 */
[----:B------:R2:W3:Y:S01]  /*5240*/  MUFU.EX2 R248, R0 ;  /* 0x0000000000f87308 */ /* 0x0004e20000000800 */
[----:B-1----:R-:W-:-:S05]  /*5250*/  FMNMX.FTZ R5, R5, R6, !PT ;  /* 0x0000000605057209 */ /* 0x002fca0007810000 */
[----:B------:R-:W1:Y:S01]  /*5260*/  SHFL.BFLY PT, R100, R5, 0x1, 0x1f ;  /* 0x0c201f0005647f89 */ /* 0x000e6200000e0000 */
[----:B--2---:R-:W-:Y:S01]  /*5270*/  FFMA.FTZ R0, R41, c[0x0][0x2d0], -R2 ;  /* 0x0000b40029007a23 */ /* 0x004fe20000010802 */
[----:B---3--:R-:W-:-:S03]  /*5280*/  F2FP.BF16.PACK_AB R6, R248, R247 ;  /* 0x000000f7f806723e */ /* 0x008fc600000010ff */
[----:B------:R2:W-:Y:S01]  /*5290*/  MUFU.EX2 R235, R0 ;  /* 0x0000000000eb7308 */ /* 0x0005e20000000800 */
[----:B-1----:R-:W-:Y:S01]  /*52a0*/  FMNMX.FTZ R100, R100, R5, !PT ;  /* 0x0000000564647209 */ /* 0x002fe20007810000 */
[----:B------:R-:W-:-:S03]  /*52b0*/  FFMA.FTZ R5, R34, c[0x0][0x2d0], -R3 ;  /* 0x0000b40022057a23 */ /* 0x000fc60000010803 */
[----:B------:R-:W-:Y:S01]  /*52c0*/  FSETP.NEU.FTZ.AND P0, PT, R100, -INF , PT ;  /* 0xff8000006400780b */ /* 0x000fe20003f1d000 */
[----:B--2---:R-:W-:Y:S02]  /*52d0*/  FFMA.FTZ R0, R42, c[0x0][0x2d0], -R2 ;  /* 0x0000b4002a007a23 */ /* 0x004fe40000010802 */
[----:B------:R1:W-:Y:S01]  /*52e0*/  MUFU.EX2 R239, R5 ;  /* 0x0000000500ef7308 */ /* 0x0003e20000000800 */
[----:B------:R-:W-:-:S05]  /*52f0*/  FMUL.FTZ R12, R100, c[0x0][0x2d0] ;  /* 0x0000b400640c7a20 */ /* 0x000fca0000410000 */
[----:B------:R-:W-:Y:S02]  /*5300*/  FSEL R12, R12, RZ, P0 ;  /* 0x000000ff0c0c7208 */ /* 0x000fe40000000000 */
[----:B------:R2:W-:Y:S01]  /*5310*/  MUFU.EX2 R240, R0 ;  /* 0x0000000000f07308 */ /* 0x0005e20000000800 */
[----:B-1----:R-:W-:Y:S02]  /*5320*/  FFMA.FTZ R5, R35, c[0x0][0x2d0], -R3 ;  /* 0x0000b40023057a23 */ /* 0x002fe40000010803 */
[----:B------:R-:W-:Y:S05]  /*5330*/  LDSM.16.MT88.4 R32, [R209+0x3080] ;  /* 0x00308000d120783b */ /* 0x000fea0000004200 */
[----:B------:R1:W3:Y:S01]  /*5340*/  MUFU.EX2 R238, R5 ;  /* 0x0000000500ee7308 */ /* 0x0002e20000000800 */
[----:B--2---:R-:W-:-:S07]  /*5350*/  FFMA.FTZ R0, R43, c[0x0][0x2d0], -R2 ;  /* 0x0000b4002b007a23 */ /* 0x004fce0000010802 */
[----:B------:R2:W-:Y:S01]  /*5360*/  MUFU.EX2 R242, R0 ;  /* 0x0000000000f27308 */ /* 0x0005e20000000800 */
[----:B-1----:R-:W-:Y:S01]  /*5370*/  FFMA.FTZ R5, R37, c[0x0][0x2d0], -R3 ;  /* 0x0000b40025057a23 */ /* 0x002fe20000010803 */
[----:B---3--:R-:W-:-:S06]  /*5380*/  F2FP.BF16.PACK_AB R8, R238, R239 ;  /* 0x000000efee08723e */ /* 0x008fcc00000010ff */
[----:B------:R1:W-:Y:S01]  /*5390*/  MUFU.EX2 R244, R5 ;  /* 0x0000000500f47308 */ /* 0x0003e20000000800 */
[----:B--2---:R-:W-:-:S07]  /*53a0*/  FFMA.FTZ R0, R44, c[0x0][0x2d0], -R2 ;  /* 0x0000b4002c007a23 */ /* 0x004fce0000010802 */
[----:B------:R2:W3:Y:S01]  /*53b0*/  MUFU.EX2 R246, R0 ;  /* 0x0000000000f67308 */ /* 0x0004e20000000800 */
[----:B-1----:R-:W-:Y:S02]  /*53c0*/  FFMA.FTZ R5, R36, c[0x0][0x2d0], -R3 ;  /* 0x0000b40024057a23 */ /* 0x002fe40000010803 */
[----:B------:R-:W-:Y:S05]  /*53d0*/  LDSM.16.MT88.4 R36, [R210+0x3080] ;  /* 0x00308000d224783b */ /* 0x000fea0000004200 */
[----:B------:R1:W4:Y:S01]  /*53e0*/  MUFU.EX2 R245, R5 ;  /* 0x0000000500f57308 */ /* 0x0003220000000800 */
[----:B--2---:R-:W-:Y:S01]  /*53f0*/  FFMA.FTZ R0, R40, c[0x0][0x2d0], -R13 ;  /* 0x0000b40028007a23 */ /* 0x004fe2000001080d */
[----:B---3--:R-:W-:-:S06]  /*5400*/  F2FP.BF16.PACK_AB R7, R246, R242 ;  /* 0x000000f2f607723e */ /* 0x008fcc00000010ff */
[----:B------:R2:W-:Y:S01]  /*5410*/  MUFU.EX2 R232, R0 ;  /* 0x0000000000e87308 */ /* 0x0005e20000000800 */
[----:B-1----:R-:W-:Y:S01]  /*5420*/  FFMA.FTZ R5, R30, c[0x0][0x2d0], -R2 ;  /* 0x0000b4001e057a23 */ /* 0x002fe20000010802 */
[----:B----4-:R-:W-:Y:S01]  /*5430*/  F2FP.BF16.PACK_AB R10, R245, R244 ;  /* 0x000000f4f50a723e */ /* 0x010fe200000010ff */
[----:B------:R-:W1:Y:S05]  /*5440*/  LDSM.16.MT88.4 R28, [R210+0x2480] ;  /* 0x00248000d21c783b */ /* 0x000e6a0000004200 */
[----:B------:R-:W3:Y:S01]  /*5450*/  MUFU.EX2 R234, R5 ;  /* 0x0000000500ea7308 */ /* 0x000ee20000000800 */
[----:B--2---:R-:W-:-:S07]  /*5460*/  FFMA.FTZ R0, R95, c[0x0][0x2d0], -R13 ;  /* 0x0000b4005f007a23 */ /* 0x004fce000001080d */
[----:B------:R2:W-:Y:S01]  /*5470*/  MUFU.EX2 R227, R0 ;  /* 0x0000000000e37308 */ /* 0x0005e20000000800 */
[----:B---3--:R-:W-:Y:S02]  /*5480*/  F2FP.BF16.PACK_AB R9, R233, R234 ;  /* 0x000000eae909723e */ /* 0x008fe400000010ff */
[----:B------:R-:W-:-:S05]  /*5490*/  F2FP.BF16.PACK_AB R5, R240, R235 ;  /* 0x000000ebf005723e */ /* 0x000fca00000010ff */
[----:B------:R-:W-:Y:S01]  /*54a0*/  HMMA.16816.F32.BF16 R52, R8, R16, RZ ;  /* 0x000000100834723c */ /* 0x000fe200000418ff */
[----:B--2---:R-:W-:-:S04]  /*54b0*/  FFMA.FTZ R0, R97, c[0x0][0x2d0], -R13 ;  /* 0x0000b40061007a23 */ /* 0x004fc8000001080d */
[----:B------:R2:W-:Y:S03]  /*54c0*/  MUFU.EX2 R228, R0 ;  /* 0x0000000000e47308 */ /* 0x0005e60000000800 */
[C---:B------:R-:W-:Y:S08]  /*54d0*/  HMMA.16816.F32.BF16 R60, R8.reuse, R20, RZ ;  /* 0x00000014083c723c */ /* 0x040ff000000418ff */
[----:B-1----:R-:W-:Y:S01]  /*54e0*/  HMMA.16816.F32.BF16 R72, R8, R28, RZ ;  /* 0x0000001c0848723c */ /* 0x002fe200000418ff */
[----:B--2---:R-:W-:-:S07]  /*54f0*/  FFMA.FTZ R0, R96, c[0x0][0x2d0], -R13 ;  /* 0x0000b40060007a23 */ /* 0x004fce000001080d */
[C---:B------:R-:W-:Y:S01]  /*5500*/  HMMA.16816.F32.BF16 R76, R8.reuse, R24, RZ ;  /* 0x00000018084c723c */ /* 0x040fe200000418ff */
[----:B------:R1:W-:Y:S07]  /*5510*/  MUFU.EX2 R231, R0 ;  /* 0x0000000000e77308 */ /* 0x0003ee0000000800 */
[C---:B------:R-:W-:Y:S08]  /*5520*/  HMMA.16816.F32.BF16 R68, R8.reuse, R32, RZ ;  /* 0x000000200844723c */ /* 0x040ff000000418ff */
[----:B------:R-:W-:Y:S01]  /*5530*/  HMMA.16816.F32.BF16 R64, R8, R36, RZ ;  /* 0x000000240840723c */ /* 0x000fe200000418ff */
[----:B-1----:R-:W-:-:S04]  /*5540*/  FFMA.FTZ R0, R14, c[0x0][0x2d0], -R12 ;  /* 0x0000b4000e007a23 */ /* 0x002fc8000001080c */
[----:B------:R1:W-:Y:S03]  /*5550*/  MUFU.EX2 R103, R0 ;  /* 0x0000000000677308 */ /* 0x0003e60000000800 */
        /* <DEDUP_REMOVED lines=8> */
[----:B------:R1:W-:Y:S03]  /*55e0*/  MUFU.EX2 R207, R0 ;  /* 0x0000000000cf7308 */ /* 0x0003e60000000800 */
[----:B------:R-:W-:Y:S08]  /*55f0*/  HMMA.16816.F32.BF16 R8, R8, R38, RZ ;  /* 0x000000260808723c */ /* 0x000ff000000418ff */
        /* <DEDUP_REMOVED lines=8> */
[C---:B------:R-:W-:Y:S08]  /*5680*/  HMMA.16816.F32.BF16 R156, R4.reuse, R118, R48 ;  /* 0x00000076049c723c */ /* 0x040ff00000041830 */
[----:B------:R-:W-:Y:S01]  /*5690*/  HMMA.16816.F32.BF16 R128, R4, R108, R60 ;  /* 0x0000006c0480723c */ /* 0x000fe2000004183c */
[----:B------:R-:W-:Y:S01]  /*56a0*/  LDSM.16.MT88.4 R60, [R210+0x2c80] ;  /* 0x002c8000d23c783b */ /* 0x000fe20000004200 */
[----:B-1----:R-:W-:-:S06]  /*56b0*/  FFMA.FTZ R0, R114, c[0x0][0x2d0], -R3 ;  /* 0x0000b40072007a23 */ /* 0x002fcc0000010803 */
[C---:B------:R-:W-:Y:S01]  /*56c0*/  HMMA.16816.F32.BF16 R144, R4.reuse, R116, R76 ;  /* 0x000000740490723c */ /* 0x040fe2000004184c */
[----:B------:R1:W2:Y:S01]  /*56d0*/  MUFU.EX2 R203, R0 ;  /* 0x0000000000cb7308 */ /* 0x0002a20000000800 */
[----:B------:R-:W-:Y:S06]  /*56e0*/  LDSM.16.MT88.4 R76, [R209+0x3880] ;  /* 0x00388000d14c783b */ /* 0x000fec0000004200 */
[C---:B------:R-:W-:Y:S08]  /*56f0*/  HMMA.16816.F32.BF16 R68, R4.reuse, R160, R68 ;  /* 0x000000a00444723c */ /* 0x040ff00000041844 */
[----:B------:R-:W-:Y:S01]  /*5700*/  HMMA.16816.F32.BF16 R56, R4, R110, R56 ;  /* 0x0000006e0438723c */ /* 0x000fe20000041838 */
[--C-:B-1----:R-:W-:Y:S01]  /*5710*/  FFMA.FTZ R0, R113, c[0x0][0x2d0], -R3.reuse ;  /* 0x0000b40071007a23 */ /* 0x102fe20000010803 */
[----:B--2---:R-:W-:Y:S01]  /*5720*/  F2FP.BF16.PACK_AB R96, R203, R204 ;  /* 0x000000cccb60723e */ /* 0x004fe200000010ff */
[----:B------:R-:W-:-:S02]  /*5730*/  FFMA.FTZ R3, R122, c[0x0][0x2d0], -R3 ;  /* 0x0000b4007a037a23 */ /* 0x000fc40000010803 */
[----:B------:R1:W-:Y:S03]  /*5740*/  MUFU.EX2 R202, R0 ;  /* 0x0000000000ca7308 */ /* 0x0003e60000000800 */
[C---:B------:R-:W-:Y:S05]  /*5750*/  HMMA.16816.F32.BF16 R64, R4.reuse, R150, R44 ;  /* 0x000000960440723c */ /* 0x040fea000004182c */
[----:B------:R2:W3:Y:S03]  /*5760*/  MUFU.EX2 R198, R3 ;  /* 0x0000000300c67308 */ /* 0x0004e60000000800 */
[----:B------:R-:W-:Y:S01]  /*5770*/  HMMA.16816.F32.BF16 R80, R4, R162, R40 ;  /* 0x000000a20450723c */ /* 0x000fe20000041828 */
[----:B-1----:R-:W-:-:S07]  /*5780*/  FFMA.FTZ R0, R99, c[0x0][0x2d0], -R13 ;  /* 0x0000b40063007a23 */ /* 0x002fce000001080d */
[----:B------:R-:W-:Y:S01]  /*5790*/  HMMA.16816.F32.BF16 R48, R4, R166, R8 ;  /* 0x000000a60430723c */ /* 0x000fe20000041808 */
[----:B------:R1:W-:Y:S01]  /*57a0*/  MUFU.EX2 R197, R0 ;  /* 0x0000000000c57308 */ /* 0x0003e20000000800 */
[----:B--2---:R-:W-:-:S05]  /*57b0*/  FFMA.FTZ R3, R107, c[0x0][0x2d0], -R2 ;  /* 0x0000b4006b037a23 */ /* 0x004fca0000010802 */
[----:B------:R-:W-:Y:S02]  /*57c0*/  F2FP.BF16.PACK_AB R4, R227, R232 ;  /* 0x000000e8e304723e */ /* 0x000fe400000010ff */
[----:B------:R-:W-:Y:S01]  /*57d0*/  F2FP.BF16.PACK_AB R6, R231, R228 ;  /* 0x000000e4e706723e */ /* 0x000fe200000010ff */
[----:B------:R2:W-:Y:S01]  /*57e0*/  MUFU.EX2 R107, R3 ;  /* 0x00000003006b7308 */ /* 0x0005e20000000800 */
[----:B------:R-:W-:Y:S02]  /*57f0*/  F2FP.BF16.PACK_AB R5, R206, R103 ;  /* 0x00000067ce05723e */ /* 0x000fe400000010ff */
[----:B------:R-:W-:Y:S01]  /*5800*/  F2FP.BF16.PACK_AB R7, R205, R207 ;  /* 0x000000cfcd07723e */ /* 0x000fe200000010ff */
[----:B-1----:R-:W-:Y:S01]  /*5810*/  FFMA.FTZ R0, R98, c[0x0][0x2d0], -R13 ;  /* 0x0000b40062007a23 */ /* 0x002fe2000001080d */
[----:B---3--:R-:W-:-:S05]  /*5820*/  F2FP.BF16.PACK_AB R98, R198, R202 ;  /* 0x000000cac662723e */ /* 0x008fca00000010ff */
[----:B------:R-:W-:Y:S01]  /*5830*/  HMMA.16816.F32.BF16 R40, R4, R28, RZ ;  /* 0x0000001c0428723c */ /* 0x000fe200000418ff */
[----:B------:R1:W3:Y:S01]  /*5840*/  MUFU.EX2 R200, R0 ;  /* 0x0000000000c87308 */ /* 0x0002e20000000800 */
[----:B--2---:R-:W-:-:S06]  /*5850*/  @P6 IMAD.HI.U32 R3, R172, c[0x0][0x2c8], RZ ;  /* 0x0000b200ac036a27 */ /* 0x004fcc00078e00ff */
[----:B------:R-:W-:Y:S01]  /*5860*/  HMMA.16816.F32.BF16 R176, R4, R30, RZ ;  /* 0x0000001e04b0723c */ /* 0x000fe200000418ff */
[----:B------:R-:W-:Y:S02]  /*5870*/  @P6 SHF.R.U32.HI R172, RZ, c[0x0][0x2cc], R3 ;  /* 0x0000b300ffac6a19 */ /* 0x000fe40000011603 */
[----:B------:R-:W-:-:S05]  /*5880*/  ISETP.GE.AND P6, PT, R251, 0x1, PT ;  /* 0x00000001fb00780c */ /* 0x000fca0003fc6270 */
[C---:B------:R-:W-:Y:S01]  /*5890*/  HMMA.16816.F32.BF16 R8, R4.reuse, R16, RZ ;  /* 0x000000100408723c */ /* 0x040fe200000418ff */
[--C-:B-1----:R-:W-:Y:S02]  /*58a0*/  FFMA.FTZ R0, R102, c[0x0][0x2d0], -R13.reuse ;  /* 0x0000b40066007a23 */ /* 0x102fe4000001080d */
[----:B------:R-:W-:Y:S02]  /*58b0*/  IMAD.IADD R3, R249, 0x1, R172 ;  /* 0x00000001f9037824 */ /* 0x000fe400078e02ac */
[----:B------:R1:W-:Y:S03]  /*58c0*/  MUFU.EX2 R199, R0 ;  /* 0x0000000000c77308 */ /* 0x0003e60000000800 */
[C---:B------:R-:W-:Y:S01]  /*58d0*/  HMMA.16816.F32.BF16 R184, R4.reuse, R18, RZ ;  /* 0x0000001204b8723c */ /* 0x040fe200000418ff */
[----:B------:R-:W-:Y:S07]  /*58e0*/  LDSM.16.MT88.4 R16, [R210+0x3880] ;  /* 0x00388000d210783b */ /* 0x000fee0000004200 */
[----:B------:R-:W-:Y:S01]  /*58f0*/  HMMA.16816.F32.BF16 R132, R4, R20, RZ ;  /* 0x000000140484723c */ /* 0x000fe200000418ff */
[----:B-1----:R-:W-:-:S07]  /*5900*/  FFMA.FTZ R0, R101, c[0x0][0x2d0], -R13 ;  /* 0x0000b40065007a23 */ /* 0x002fce000001080d */
[C---:B------:R-:W-:Y:S01]  /*5910*/  HMMA.16816.F32.BF16 R180, R4.reuse, R22, RZ ;  /* 0x0000001604b4723c */ /* 0x040fe200000418ff */
[----:B------:R1:W2:Y:S07]  /*5920*/  MUFU.EX2 R201, R0 ;  /* 0x0000000000c97308 */ /* 0x0002ae0000000800 */
[C---:B------:R-:W-:Y:S08]  /*5930*/  HMMA.16816.F32.BF16 R44, R4.reuse, R24, RZ ;  /* 0x00000018042c723c */ /* 0x040ff000000418ff */
[----:B------:R-:W-:Y:S01]  /*5940*/  HMMA.16816.F32.BF16 R188, R4, R26, RZ ;  /* 0x0000001a04bc723c */ /* 0x000fe200000418ff */
[----:B-1----:R-:W-:-:S04]  /*5950*/  FFMA.FTZ R0, R92, c[0x0][0x2d0], -R12 ;  /* 0x0000b4005c007a23 */ /* 0x002fc8000001080c */
[----:B------:R1:W-:Y:S03]  /*5960*/  MUFU.EX2 R28, R0 ;  /* 0x00000000001c7308 */ /* 0x0003e60000000800 */
[C---:B------:R-:W-:Y:S08]  /*5970*/  HMMA.16816.F32.BF16 R24, R4.reuse, R32, RZ ;  /* 0x000000200418723c */ /* 0x040ff000000418ff */
[----:B------:R-:W-:Y:S01]  /*5980*/  HMMA.16816.F32.BF16 R20, R4, R36, RZ ;  /* 0x000000240414723c */ /* 0x000fe200000418ff */
[----:B-1----:R-:W-:-:S07]  /*5990*/  FFMA.FTZ R0, R87, c[0x0][0x2d0], -R12 ;  /* 0x0000b40057007a23 */ /* 0x002fce000001080c */
[----:B------:R-:W-:Y:S01]  /*59a0*/  HMMA.16816.F32.BF16 R32, R4, R34, RZ ;  /* 0x000000220420723c */ /* 0x000fe200000418ff */
[----:B------:R1:W4:Y:S02]  /*59b0*/  MUFU.EX2 R29, R0 ;  /* 0x00000000001d7308 */ /* 0x0003240000000800 */
[----:B-1----:R-:W-:-:S06]  /*59c0*/  FFMA.FTZ R0, R94, c[0x0][0x2d0], -R12 ;  /* 0x0000b4005e007a23 */ /* 0x002fcc000001080c */
[----:B------:R1:W-:Y:S02]  /*59d0*/  MUFU.EX2 R31, R0 ;  /* 0x00000000001f7308 */ /* 0x0003e40000000800 */
[----:B-1----:R-:W-:Y:S02]  /*59e0*/  FFMA.FTZ R0, R93, c[0x0][0x2d0], -R12 ;  /* 0x0000b4005d007a23 */ /* 0x002fe4000001080c */
[----:B------:R-:W-:Y:S04]  /*59f0*/  HMMA.16816.F32.BF16 R92, R4, R38, RZ ;  /* 0x00000026045c723c */ /* 0x000fe800000418ff */
[----:B------:R1:W5:Y:S03]  /*5a00*/  MUFU.EX2 R30, R0 ;  /* 0x00000000001e7308 */ /* 0x0003660000000800 */
[----:B---3--:R-:W-:-:S02]  /*5a10*/  F2FP.BF16.PACK_AB R4, R200, R197 ;  /* 0x000000c5c804723e */ /* 0x008fc400000010ff */
[----:B--2---:R-:W-:Y:S02]  /*5a20*/  F2FP.BF16.PACK_AB R6, R201, R199 ;  /* 0x000000c7c906723e */ /* 0x004fe400000010ff */
[----:B----4-:R-:W-:Y:S01]  /*5a30*/  F2FP.BF16.PACK_AB R5, R29, R28 ;  /* 0x0000001c1d05723e */ /* 0x010fe200000010ff */
[----:B-1----:R-:W-:Y:S01]  /*5a40*/  FFMA.FTZ R0, R115, c[0x0][0x2d0], -R2 ;  /* 0x0000b40073007a23 */ /* 0x002fe20000010802 */
[----:B-----5:R-:W-:-:S03]  /*5a50*/  F2FP.BF16.PACK_AB R7, R30, R31 ;  /* 0x0000001f1e07723e */ /* 0x020fc600000010ff */
[----:B------:R1:W2:Y:S04]  /*5a60*/  MUFU.EX2 R196, R0 ;  /* 0x0000000000c47308 */ /* 0x0002a80000000800 */
[C---:B------:R-:W-:Y:S08]  /*5a70*/  HMMA.16816.F32.BF16 R168, R4.reuse, R88, R8 ;  /* 0x0000005804a8723c */ /* 0x040ff00000041808 */
[----:B------:R-:W-:Y:S01]  /*5a80*/  HMMA.16816.F32.BF16 R36, R4, R164, R20 ;  /* 0x000000a40424723c */ /* 0x000fe20000041814 */
[--C-:B-1----:R-:W-:Y:S01]  /*5a90*/  FFMA.FTZ R0, R121, c[0x0][0x2d0], -R2.reuse ;  /* 0x0000b40079007a23 */ /* 0x102fe20000010802 */
[----:B--2---:R-:W-:Y:S01]  /*5aa0*/  F2FP.BF16.PACK_AB R97, R196, R107 ;  /* 0x0000006bc461723e */ /* 0x004fe200000010ff */
[----:B------:R-:W-:-:S02]  /*5ab0*/  FFMA.FTZ R2, R120, c[0x0][0x2d0], -R2 ;  /* 0x0000b40078027a23 */ /* 0x000fc40000010802 */
[----:B------:R-:W1:Y:S01]  /*5ac0*/  LDSM.16.MT88.4 R120, [R209+0x2080] ;  /* 0x00208000d178783b */ /* 0x000e620000004200 */
[----:B------:R2:W-:Y:S02]  /*5ad0*/  MUFU.EX2 R101, R0 ;  /* 0x0000000000657308 */ /* 0x0005e40000000800 */
[C---:B------:R-:W-:Y:S06]  /*5ae0*/  HMMA.16816.F32.BF16 R132, R4.reuse, R108, R132 ;  /* 0x0000006c0484723c */ /* 0x040fec0000041884 */
[----:B------:R-:W3:Y:S02]  /*5af0*/  MUFU.EX2 R102, R2 ;  /* 0x0000000200667308 */ /* 0x000ee40000000800 */
[----:B------:R-:W-:Y:S01]  /*5b00*/  HMMA.16816.F32.BF16 R44, R4, R116, R44 ;  /* 0x00000074042c723c */ /* 0x000fe2000004182c */
[----:B--2---:R-:W-:-:S07]  /*5b10*/  FFMA.FTZ R0, R195, c[0x0][0x2d0], -R13 ;  /* 0x0000b400c3007a23 */ /* 0x004fce000001080d */
[----:B------:R-:W-:Y:S01]  /*5b20*/  HMMA.16816.F32.BF16 R40, R4, R148, R40 ;  /* 0x000000940428723c */ /* 0x000fe20000041828 */
[----:B---3--:R-:W-:-:S07]  /*5b30*/  F2FP.BF16.PACK_AB R99, R102, R101 ;  /* 0x000000656663723e */ /* 0x008fce00000010ff */
[----:B------:R-:W-:Y:S08]  /*5b40*/  HMMA.16816.F32.BF16 R88, R4, R90, R184 ;  /* 0x0000005a0458723c */ /* 0x000ff000000418b8 */
[C---:B------:R-:W-:Y:S08]  /*5b50*/  HMMA.16816.F32.BF16 R128, R96.reuse, R136, R128 ;  /* 0x000000886080723c */ /* 0x040ff00000041880 */
[C---:B-1----:R-:W-:Y:S08]  /*5b60*/  HMMA.16816.F32.BF16 R112, R96.reuse, R120, R140 ;  /* 0x000000786070723c */ /* 0x042ff0000004188c */
[C---:B------:R-:W-:Y:S08]  /*5b70*/  HMMA.16816.F32.BF16 R144, R96.reuse, R152, R144 ;  /* 0x000000986090723c */ /* 0x040ff00000041890 */
        /* <DEDUP_REMOVED lines=8> */
[----:B------:R-:W-:Y:S01]  /*5c00*/  HMMA.16816.F32.BF16 R96, R96, R18, R48 ;  /* 0x000000126060723c */ /* 0x000fe20000041830 */
[----:B------:R1:W-:Y:S07]  /*5c10*/  MUFU.EX2 R49, R0 ;  /* 0x0000000000317308 */ /* 0x0003ee0000000800 */
[C---:B------:R-:W-:Y:S08]  /*5c20*/  HMMA.16816.F32.BF16 R72, R4.reuse, R160, R24 ;  /* 0x000000a00448723c */ /* 0x040ff00000041818 */
[----:B------:R-:W-:Y:S01]  /*5c30*/  HMMA.16816.F32.BF16 R20, R4, R110, R180 ;  /* 0x0000006e0414723c */ /* 0x000fe200000418b4 */
[----:B-1----:R-:W-:-:S04]  /*5c40*/  FFMA.FTZ R0, R194, c[0x0][0x2d0], -R13 ;  /* 0x0000b400c2007a23 */ /* 0x002fc8000001080d */
[----:B------:R1:W2:Y:S03]  /*5c50*/  MUFU.EX2 R50, R0 ;  /* 0x0000000000327308 */ /* 0x0002a60000000800 */
[C---:B------:R-:W-:Y:S08]  /*5c60*/  HMMA.16816.F32.BF16 R24, R4.reuse, R150, R176 ;  /* 0x000000960418723c */ /* 0x040ff000000418b0 */
[----:B------:R-:W-:Y:S01]  /*5c70*/  HMMA.16816.F32.BF16 R32, R4, R162, R32 ;  /* 0x000000a20420723c */ /* 0x000fe20000041820 */
[----:B-1----:R-:W-:-:S07]  /*5c80*/  FFMA.FTZ R0, R193, c[0x0][0x2d0], -R13 ;  /* 0x0000b400c1007a23 */ /* 0x002fce000001080d */
[----:B------:R-:W-:Y:S01]  /*5c90*/  HMMA.16816.F32.BF16 R164, R4, R166, R92 ;  /* 0x000000a604a4723c */ /* 0x000fe2000004185c */
[----:B------:R1:W-:Y:S06]  /*5ca0*/  MUFU.EX2 R51, R0 ;  /* 0x0000000000337308 */ /* 0x0003ec0000000800 */
[----:B--2---:R-:W-:Y:S01]  /*5cb0*/  F2FP.BF16.PACK_AB R92, R50, R49 ;  /* 0x00000031325c723e */ /* 0x004fe200000010ff */
[----:B-1----:R-:W-:-:S04]  /*5cc0*/  FFMA.FTZ R0, R192, c[0x0][0x2d0], -R13 ;  /* 0x0000b400c0007a23 */ /* 0x002fc8000001080d */
[----:B------:R1:W2:Y:S02]  /*5cd0*/  MUFU.EX2 R48, R0 ;  /* 0x0000000000307308 */ /* 0x0002a40000000800 */
[----:B-1----:R-:W-:Y:S01]  /*5ce0*/  FFMA.FTZ R0, R173, c[0x0][0x2d0], -R12 ;  /* 0x0000b400ad007a23 */ /* 0x002fe2000001080c */
[----:B--2---:R-:W-:-:S05]  /*5cf0*/  F2FP.BF16.PACK_AB R94, R48, R51 ;  /* 0x00000033305e723e */ /* 0x004fca00000010ff */
[----:B------:R1:W-:Y:S02]  /*5d00*/  MUFU.EX2 R9, R0 ;  /* 0x0000000000097308 */ /* 0x0003e40000000800 */
[----:B-1----:R-:W-:-:S06]  /*5d10*/  FFMA.FTZ R0, R174, c[0x0][0x2d0], -R12 ;  /* 0x0000b400ae007a23 */ /* 0x002fcc000001080c */
[----:B------:R1:W2:Y:S02]  /*5d20*/  MUFU.EX2 R8, R0 ;  /* 0x0000000000087308 */ /* 0x0002a40000000800 */
[----:B-1----:R-:W-:Y:S01]  /*5d30*/  FFMA.FTZ R0, R175, c[0x0][0x2d0], -R12 ;  /* 0x0000b400af007a23 */ /* 0x002fe2000001080c */
[----:B--2---:R-:W-:-:S05]  /*5d40*/  F2FP.BF16.PACK_AB R93, R8, R9 ;  /* 0x00000009085d723e */ /* 0x004fca00000010ff */
[----:B------:R1:W-:Y:S02]  /*5d50*/  MUFU.EX2 R2, R0 ;  /* 0x0000000000027308 */ /* 0x0003e40000000800 */
[----:B-1----:R-:W-:Y:S02]  /*5d60*/  FFMA.FTZ R0, R15, c[0x0][0x2d0], -R12 ;  /* 0x0000b4000f007a23 */ /* 0x002fe4000001080c */
[----:B------:R-:W-:Y:S04]  /*5d70*/  HMMA.16816.F32.BF16 R12, R4, R118, R188 ;  /* 0x00000076040c723c */ /* 0x000fe800000418bc */
[----:B------:R-:W1:Y:S03]  /*5d80*/  MUFU.EX2 R0, R0 ;  /* 0x0000000000007308 */ /* 0x000e660000000800 */
        /* <DEDUP_REMOVED lines=52> */
[----:B------:R-:W-:Y:S01]  /*60d0*/  STL [R1+0xc], R7 ;  /* 0x00000c0701007387 */ /* 0x000fe20000100800 */
[----:B------:R-:W-:Y:S01]  /*60e0*/  FADD.FTZ R0, R0, R8 ;  /* 0x0000000800007221 */ /* 0x000fe20000010000 */
[C---:B------:R-:W-:Y:S02]  /*60f0*/  HMMA.16816.F32.BF16 R60, R92.reuse, R62, R24 ;  /* 0x0000003e5c3c723c */ /* 0x040fe40000041818 */
[----:B------:R-:W-:Y:S04]  /*6100*/  STL [R1+0x8], R4 ;  /* 0x0000080401007387 */ /* 0x000fe80000100800 */
[----:B------:R1:W-:Y:S02]  /*6110*/  STL [R1+0x10], R2 ;  /* 0x0000100201007387 */ /* 0x0003e40000100800 */
[C---:B------:R-:W-:Y:S02]  /*6120*/  HMMA.16816.F32.BF16 R76, R92.reuse, R78, R32 ;  /* 0x0000004e5c4c723c */ /* 0x040fe40000041820 */
[----:B------:R2:W-:Y:S06]  /*6130*/  STL [R1+0x14], R0 ;  /* 0x0000140001007387 */ /* 0x0005ec0000100800 */
[C---:B------:R-:W-:Y:S08]  /*6140*/  HMMA.16816.F32.BF16 R88, R92.reuse, R16, R36 ;  /* 0x000000105c58723c */ /* 0x040ff00000041824 */
[----:B------:R-:W-:Y:S01]  /*6150*/  HMMA.16816.F32.BF16 R92, R92, R18, R164 ;  /* 0x000000125c5c723c */ /* 0x000fe200000418a4 */
[----:B-1----:R-:W-:Y:S01]  /*6160*/  IADD3 R2, R3, c[0x0][0x328], RZ ;  /* 0x0000ca0003027a10 */ /* 0x002fe20007ffe0ff */
[----:B------:R-:W-:Y:S06]  /*6170*/  @!P6 BRA `(.L_x_311) ;  /* 0x000001100000e947 */ /* 0x000fec0003800000 */
[C---:B------:R-:W-:Y:S02]  /*6180*/  ISETP.GT.AND P0, PT, R3.reuse, RZ, PT ;  /* 0x000000ff0300720c */ /* 0x040fe40003f04270 */
[----:B--2---:R-:W-:-:S11]  /*6190*/  IADD3 R0, R3, -0x1, RZ ;  /* 0xffffffff03007810 */ /* 0x004fd60007ffe0ff */
        /* <DEDUP_REMOVED lines=8> */
.L_x_312:
[----:B------:R-:W-:-:S04]  /*6220*/  MOV R3, 0x1 ;  /* 0x0000000100037802 */ /* 0x000fc80000000f00 */
[----:B------:R-:W-:-:S13]  /*6230*/  ISETP.NE.AND P0, PT, R3, c[0x0][0x32c], PT ;  /* 0x0000cb0003007a0c */ /* 0x000fda0003f05270 */
[----:B------:R-:W-:-:S05]  /*6240*/  @P0 IMAD.HI.U32 R3, R0, c[0x0][0x330], RZ ;  /* 0x0000cc0000030a27 */ /* 0x000fca00078e00ff */
[----:B------:R-:W-:Y:S02]  /*6250*/  @P0 SHF.R.U32.HI R0, RZ, c[0x0][0x334], R3 ;  /* 0x0000cd00ff000a19 */ /* 0x000fe40000011603 */
.L_x_313:
[----:B------:R-:W-:-:S05]  /*6260*/  MOV R3, c[0x0][0x32c] ;  /* 0x0000cb0000037a02 */ /* 0x000fca0000000f00 */
[----:B------:R-:W-:-:S05]  /*6270*/  IMAD R0, R0, R3, c[0x0][0x32c] ;  /* 0x0000cb0000007624 */ /* 0x000fca00078e0203 */
[----:B------:R-:W-:-:S05]  /*6280*/  IMNMX R2, R2, R0, PT ;  /* 0x0000000002027217 */ /* 0x000fca0003800200 */
.L_x_311:
[----:B------:R-:W-:-:S05]  /*6290*/  IMAD.HI R2, R2, 0x2aaaaaab, RZ ;  /* 0x2aaaaaab02027827 */ /* 0x000fca00078e02ff */
[----:B--2---:R-:W-:-:S04]  /*62a0*/  SHF.R.U32.HI R0, RZ, 0x1f, R2 ;  /* 0x0000001fff007819 */ /* 0x004fc80000011602 */
[----:B------:R-:W-:-:S04]  /*62b0*/  LEA.HI.SX32 R2, R2, R0, 0x1d ;  /* 0x0000000002027211 */ /* 0x000fc800078feaff */
[----:B------:R-:W-:-:S04]  /*62c0*/  IMNMX R3, R250, R2, !PT ;  /* 0x00000002fa037217 */ /* 0x000fc80007800200 */
[----:B------:R-:W-:Y:S01]  /*62d0*/  ISETP.GE.AND P0, PT, R224, R3, PT ;  /* 0x00000003e000720c */ /* 0x000fe20003f06270 */
[----:B------:R1:W-:-:S12]  /*62e0*/  STL [R1+0x24], R3 ;  /* 0x0000240301007387 */ /* 0x0003d80000100800 */
[----:B------:R-:W-:Y:S05]  /*62f0*/  @!P0 BRA `(.L_x_314) ;  /* 0x0000483000008947 */ /* 0x000fea0003800000 */
[----:B------:R-:W2:Y:S04]  /*6300*/  LDL R8, [R1+0x40] ;  /* 0x0000400001087983 */ /* 0x000ea80000100800 */
[----:B------:R-:W3:Y:S01]  /*6310*/  LDL R5, [R1+0x3c] ;  /* 0x00003c0001057983 */ /* 0x000ee20000100800 */
[----:B-1----:R-:W-:Y:S01]  /*6320*/  SHF.R.S32.HI R3, RZ, 0x1f, R226 ;  /* 0x0000001fff037819 */ /* 0x002fe200000114e2 */
        /* <DEDUP_REMOVED lines=21> */
.L_x_335:
        /* <DEDUP_REMOVED lines=16> */
[----:B-1-34-:R-:W-:Y:S01]  /*6580*/  IMAD.WIDE.U32 R2, R225, c[0x0][0x208], RZ ;  /* 0x00008200e1027a25 */ /* 0x01afe200078e00ff */
[----:B------:R-:W1:Y:S01]  /*6590*/  S2R R5, SR_CTAID.Y ;  /* 0x0000000000057919 */ /* 0x000e620000002600 */
[----:B------:R-:W-:Y:S01]  /*65a0*/  SHF.R.S32.HI R0, RZ, 0x1f, R225 ;  /* 0x0000001fff007819 */ /* 0x000fe200000114e1 */
[----:B------:R-:W-:Y:S01]  /*65b0*/  BSSY B0, `(.L_x_315) ;  /* 0x000003c000007945 */ /* 0x000fe20003800000 */
[C---:B------:R-:W-:Y:S01]  /*65c0*/  ISETP.GE.AND P1, PT, R226.reuse, c[0x0][0x1d4], PT ;  /* 0x00007500e2007a0c */ /* 0x040fe20003f26270 */
[----:B------:R-:W2:Y:S01]  /*65d0*/  S2R R8, SR_CTAID.Y ;  /* 0x0000000000087919 */ /* 0x000ea20000002600 */
[----:B------:R-:W-:Y:S01]  /*65e0*/  IADD3 R13, R226, 0x20, RZ ;  /* 0x00000020e20d7810 */ /* 0x000fe20007ffe0ff */
[----:B------:R-:W-:Y:S01]  /*65f0*/  IMAD R0, R0, c[0x0][0x208], RZ ;  /* 0x0000820000007a24 */ /* 0x000fe200078e02ff */
[----:B------:R-:W-:Y:S01]  /*6600*/  IADD3 R12, R226, 0x40, RZ ;  /* 0x00000040e20c7810 */ /* 0x000fe20007ffe0ff */
[----:B------:R-:W3:Y:S01]  /*6610*/  S2R R11, SR_TID.X ;  /* 0x00000000000b7919 */ /* 0x000ee20000002100 */
[----:B------:R-:W-:Y:S01]  /*6620*/  ISETP.GE.AND P3, PT, R13, c[0x0][0x1d4], PT ;  /* 0x000075000d007a0c */ /* 0x000fe20003f66270 */
[----:B------:R-:W-:Y:S01]  /*6630*/  IMAD R0, R225, c[0x0][0x20c], R0 ;  /* 0x00008300e1007a24 */ /* 0x000fe200078e0200 */
[----:B------:R-:W-:Y:S02]  /*6640*/  SHF.R.S32.HI R4, RZ, 0x1f, R223 ;  /* 0x0000001fff047819 */ /* 0x000fe400000114df */
[----:B------:R-:W-:Y:S01]  /*6650*/  ISETP.GE.AND P2, PT, R12, c[0x0][0x1d4], PT ;  /* 0x000075000c007a0c */ /* 0x000fe20003f46270 */
[----:B------:R-:W-:Y:S02]  /*6660*/  IMAD.IADD R3, R3, 0x1, R0 ;  /* 0x0000000103037824 */ /* 0x000fe400078e0200 */
[----:B------:R-:W-:Y:S02]  /*6670*/  IMAD R4, R4, c[0x0][0x218], RZ ;  /* 0x0000860004047a24 */ /* 0x000fe400078e02ff */
[C---:B------:R-:W-:Y:S04]  /*6680*/  IMAD.WIDE.U32 R2, R223.reuse, c[0x0][0x218], R2 ;  /* 0x00008600df027a25 */ /* 0x040fe800078e0002 */
[----:B------:R-:W-:Y:S01]  /*6690*/  IMAD R4, R223, c[0x0][0x21c], R4 ;  /* 0x00008700df047a24 */ /* 0x000fe200078e0204 */
[----:B-1----:R-:W-:Y:S01]  /*66a0*/  SHF.R.S32.HI R5, RZ, 0x1f, R5 ;  /* 0x0000001fff057819 */ /* 0x002fe20000011405 */
[----:B--2---:R-:W-:Y:S04]  /*66b0*/  IMAD.WIDE.U32 R6, R8, c[0x0][0x210], RZ ;  /* 0x0000840008067a25 */ /* 0x004fe800078e00ff */
[----:B------:R-:W-:Y:S01]  /*66c0*/  IMAD R5, R5, c[0x0][0x210], RZ ;  /* 0x0000840005057a24 */ /* 0x000fe200078e02ff */
[----:B------:R-:W-:Y:S03]  /*66d0*/  IADD3 R0, P0, R6, R2, RZ ;  /* 0x0000000206007210 */ /* 0x000fe60007f1e0ff */
[----:B------:R-:W-:Y:S04]  /*66e0*/  IMAD R5, R8, c[0x0][0x214], R5 ;  /* 0x0000850008057a24 */ /* 0x000fe800078e0205 */
[----:B------:R-:W-:Y:S05]  /*66f0*/  IMAD.IADD R5, R7, 0x1, R5 ;  /* 0x0000000107057824 */ /* 0x000fea00078e0205 */
[----:B------:R-:W-:Y:S01]  /*6700*/  IADD3.X R3, R5, R3, R4, P0, !PT ;  /* 0x0000000305037210 */ /* 0x000fe200007fe404 */
[----:B------:R-:W-:Y:S01]  /*6710*/  IMAD.SHL.U32 R5, R226, 0x2, RZ ;  /* 0x00000002e2057824 */ /* 0x000fe200078e00ff */
[C---:B------:R-:W-:Y:S04]  /*6720*/  LEA R10, P0, R0.reuse, c[0x0][0x1f8], 0x1 ;  /* 0x00007e00000a7a11 */ /* 0x040fe800078008ff */
[----:B------:R-:W-:Y:S02]  /*6730*/  LEA.HI.X R3, R0, c[0x0][0x1fc], R3, 0x1, P0 ;  /* 0x00007f0000037a11 */ /* 0x000fe400000f0c03 */
[----:B------:R-:W1:Y:S04]  /*6740*/  SHFL.IDX PT, R0, R10, RZ, 0x1c1f ;  /* 0x001c1fff0a007589 */ /* 0x000e6800000e0000 */
[----:B------:R-:W2:Y:S01]  /*6750*/  SHFL.IDX PT, R2, R3, RZ, 0x1c1f ;  /* 0x001c1fff03027589 */ /* 0x000ea200000e0000 */
[----:B-1----:R-:W-:Y:S05]  /*6760*/  IADD3 R8, P0, R0, R5, RZ ;  /* 0x0000000500087210 */ /* 0x002fea0007f1e0ff */
[----:B--2---:R-:W-:Y:S01]  /*6770*/  IMAD.X R9, R2, 0x1, R205, P0 ;  /* 0x0000000102097824 */ /* 0x004fe200000e06cd */
[----:B------:R-:W-:Y:S04]  /*6780*/  IADD3 R6, P0, R0, R207, RZ ;  /* 0x000000cf00067210 */ /* 0x000fe80007f1e0ff */
[----:B------:R-:W-:Y:S01]  /*6790*/  @!PT LDS RZ, [RZ] ;  /* 0x00000000fffff984 */ /* 0x000fe20000000800 */
[----:B------:R1:W-:Y:S01]  /*67a0*/  LDGSTS.E.BYPASS.LTC128B.128 [R222+0x1880], [R8.64], !P1 ;  /* 0x0188000008de7fae */ /* 0x0003e2000c901d46 */
[----:B------:R-:W-:Y:S01]  /*67b0*/  IMAD.X R7, R2, 0x1, R206, P0 ;  /* 0x0000000102077824 */ /* 0x000fe200000e06ce */
[----:B------:R-:W-:Y:S02]  /*67c0*/  IADD3 R4, P0, R0, R228, RZ ;  /* 0x000000e400047210 */ /* 0x000fe40007f1e0ff */
[----:B---3--:R-:W-:Y:S02]  /*67d0*/  ISETP.GT.AND P1, PT, R11, 0x3f, PT ;  /* 0x0000003f0b00780c */ /* 0x008fe40003f24270 */
[----:B------:R1:W-:Y:S01]  /*67e0*/  LDGSTS.E.BYPASS.LTC128B.128 [R222+0x2480], [R6.64], !P3 ;  /* 0x0248000006de7fae */ /* 0x0003e2000d901d46 */
[----:B------:R-:W-:Y:S05]  /*67f0*/  IMAD.X R5, R2, 0x1, R227, P0 ;  /* 0x0000000102057824 */ /* 0x000fea00000e06e3 */
[----:B------:R1:W-:Y:S05]  /*6800*/  LDGSTS.E.BYPASS.LTC128B.128 [R222+0x3080], [R4.64], !P2 ;  /* 0x0308000004de7fae */ /* 0x0003ea000d101d46 */
[----:B------:R-:W-:-:S05]  /*6810*/  @P1 BRA `(.L_x_316) ;  /* 0x0000015000001947 */ /* 0x000fca0003800000 */
[----:B------:R-:W-:-:S05]  /*6820*/  BRA.DIV ~URZ, `(.L_x_317) ;  /* 0x0000ee027f007947 */ /* 0x000fca000b800000 */
[----:B-1----:R1:W2:Y:S04]  /*6830*/  SHFL.IDX PT, R4, R3, 0x1, 0x1c1f ;  /* 0x003c1f0003047f89 */ /* 0x0022a800000e0000 */
[----:B------:R1:W3:Y:S02]  /*6840*/  SHFL.IDX PT, R0, R10, 0x1, 0x1c1f ;  /* 0x003c1f000a007f89 */ /* 0x0002e400000e0000 */
.L_x_385:
[C---:B-1----:R-:W-:Y:S01]  /*6850*/  IADD3 R10, R226.reuse, 0x20, RZ ;  /* 0x00000020e20a7810 */ /* 0x042fe20007ffe0ff */
[C---:B------:R-:W-:Y:S01]  /*6860*/  IMAD.SHL.U32 R2, R226.reuse, 0x2, RZ ;  /* 0x00000002e2027824 */ /* 0x040fe200078e00ff */
[----:B------:R-:W-:Y:S02]  /*6870*/  ISETP.GE.AND P3, PT, R226, c[0x0][0x1d4], PT ;  /* 0x00007500e2007a0c */ /* 0x000fe40003f66270 */
        /* <DEDUP_REMOVED lines=15> */
.L_x_316:
[----:B------:R-:W-:Y:S05]  /*6970*/  BSYNC B0 ;  /* 0x0000000000007941 */ /* 0x000fea0003800000 */
.L_x_315:
[----:B-1-34-:R-:W0:Y:S01]  /*6980*/  LDGDEPBAR ;  /* 0x00000000000079af */ /* 0x01ae220000000000 */
[----:B------:R-:W-:Y:S01]  /*6990*/  WARPSYNC 0xffffffff ;  /* 0xffffffff00007948 */ /* 0x000fe20003800000 */
[-C--:B------:R-:W-:Y:S06]  /*69a0*/  HMMA.16816.F32.BF16 R4, R48, R16.reuse, RZ ;  /* 0x000000103004723c */ /* 0x080fec00000418ff */
        /* <DEDUP_REMOVED lines=10> */
[----:B------:R-:W-:Y:S06]  /*6a50*/  LDSM.16.M88.4 R200, [R212+0x9080] ;  /* 0x00908000d4c8783b */ /* 0x000fec0000000200 */
[-C--:B------:R-:W-:Y:S08]  /*6a60*/  HMMA.16816.F32.BF16 R28, R44, R34.reuse, RZ ;  /* 0x000000222c1c723c */ /* 0x080ff000000418ff */
        /* <DEDUP_REMOVED lines=10> */
[----:B------:R-:W-:Y:S07]  /*6b10*/  LDSM.16.M88.4 R168, [R212+0x8080] ;  /* 0x00808000d4a8783b */ /* 0x000fee0000000200 */
[-C--:B------:R-:W-:Y:S08]  /*6b20*/  HMMA.16816.F32.BF16 R20, R164, R176.reuse, R20 ;  /* 0x000000b0a414723c */ /* 0x080ff00000041814 */
[C---:B------:R-:W-:Y:S08]  /*6b30*/  HMMA.16816.F32.BF16 R24, R172.reuse, R176, R24 ;  /* 0x000000b0ac18723c */ /* 0x040ff00000041818 */
[-C--:B------:R-:W-:Y:S08]  /*6b40*/  HMMA.16816.F32.BF16 R28, R172, R178.reuse, R28 ;  /* 0x000000b2ac1c723c */ /* 0x080ff0000004181c */
[C---:B------:R-:W-:Y:S01]  /*6b50*/  HMMA.16816.F32.BF16 R32, R164.reuse, R178, R32 ;  /* 0x000000b2a420723c */ /* 0x040fe20000041820 */
[----:B------:R-:W1:Y:S07]  /*6b60*/  LDSM.16.M88.4 R176, [R219] ;  /* 0x00000000dbb0783b */ /* 0x000e6e0000000200 */
[-C--:B------:R-:W-:Y:S08]  /*6b70*/  HMMA.16816.F32.BF16 R36, R164, R180.reuse, R36 ;  /* 0x000000b4a424723c */ /* 0x080ff00000041824 */
[C---:B------:R-:W-:Y:S08]  /*6b80*/  HMMA.16816.F32.BF16 R40, R172.reuse, R180, R40 ;  /* 0x000000b4ac28723c */ /* 0x040ff00000041828 */
[-C--:B------:R-:W-:Y:S01]  /*6b90*/  HMMA.16816.F32.BF16 R44, R172, R182.reuse, R44 ;  /* 0x000000b6ac2c723c */ /* 0x080fe2000004182c */
[----:B------:R-:W-:Y:S07]  /*6ba0*/  LDSM.16.M88.4 R172, [R217] ;  /* 0x00000000d9ac783b */ /* 0x000fee0000000200 */
[----:B------:R-:W-:Y:S01]  /*6bb0*/  HMMA.16816.F32.BF16 R48, R164, R182, R48 ;  /* 0x000000b6a430723c */ /* 0x000fe20000041830 */
[----:B------:R-:W1:Y:S08]  /*6bc0*/  LDSM.16.M88.4 R164, [R218] ;  /* 0x00000000daa4783b */ /* 0x000e700000000200 */
[----:B------:R-:W-:Y:S01]  /*6bd0*/  LDSM.16.M88.4 R180, [R211+0xa080] ;  /* 0x00a08000d3b4783b */ /* 0x000fe20000000200 */
[----:B--2---:R-:W-:Y:S01]  /*6be0*/  ISETP.GT.AND P0, PT, R204, R0, PT ;  /* 0x00000000cc00720c */ /* 0x004fe20003f04270 */
[-C--:B-1----:R-:W-:Y:S08]  /*6bf0*/  HMMA.16816.F32.BF16 R4, R184, R188.reuse, R4 ;  /* 0x000000bcb804723c */ /* 0x082ff00000041804 */
[C---:B---3--:R-:W-:Y:S08]  /*6c00*/  HMMA.16816.F32.BF16 R8, R192.reuse, R188, R8 ;  /* 0x000000bcc008723c */ /* 0x048ff00000041808 */
[-C--:B------:R-:W-:Y:S08]  /*6c10*/  HMMA.16816.F32.BF16 R12, R192, R190.reuse, R12 ;  /* 0x000000bec00c723c */ /* 0x080ff0000004180c */
[C---:B------:R-:W-:Y:S01]  /*6c20*/  HMMA.16816.F32.BF16 R16, R184.reuse, R190, R16 ;  /* 0x000000beb810723c */ /* 0x040fe20000041810 */
[----:B------:R-:W1:Y:S07]  /*6c30*/  LDSM.16.M88.4 R188, [R208+0x5480] ;  /* 0x00548000d0bc783b */ /* 0x000e6e0000000200 */
        /* <DEDUP_REMOVED lines=10> */
[----:B------:R-:W2:Y:S07]  /*6ce0*/  LDSM.16.M88.4 R160, [R211+0xb080] ;  /* 0x00b08000d3a0783b */ /* 0x000eae0000000200 */
[-C--:B------:R-:W-:Y:S01]  /*6cf0*/  HMMA.16816.F32.BF16 R4, R168, R176.reuse, R4 ;  /* 0x000000b0a804723c */ /* 0x080fe20000041804 */
[----:B------:R-:W3:Y:S07]  /*6d00*/  LDSM.16.M88.4 R184, [R208+0x5880] ;  /* 0x00588000d0b8783b */ /* 0x000eee0000000200 */
[C---:B------:R-:W-:Y:S08]  /*6d10*/  HMMA.16816.F32.BF16 R8, R200.reuse, R176, R8 ;  /* 0x000000b0c808723c */ /* 0x040ff00000041808 */
[-C--:B------:R-:W-:Y:S08]  /*6d20*/  HMMA.16816.F32.BF16 R12, R200, R178.reuse, R12 ;  /* 0x000000b2c80c723c */ /* 0x080ff0000004180c */
[C---:B------:R-:W-:Y:S01]  /*6d30*/  HMMA.16816.F32.BF16 R16, R168.reuse, R178, R16 ;  /* 0x000000b2a810723c */ /* 0x040fe20000041810 */
[----:B------:R-:W4:Y:S07]  /*6d40*/  LDSM.16.M88.4 R176, [R212+0xa080] ;  /* 0x00a08000d4b0783b */ /* 0x000f2e0000000200 */
[-C--:B------:R-:W-:Y:S08]  /*6d50*/  HMMA.16816.F32.BF16 R20, R168, R164.reuse, R20 ;  /* 0x000000a4a814723c */ /* 0x080ff00000041814 */
[C---:B------:R-:W-:Y:S08]  /*6d60*/  HMMA.16816.F32.BF16 R24, R200.reuse, R164, R24 ;  /* 0x000000a4c818723c */ /* 0x040ff00000041818 */
[-C--:B------:R-:W-:Y:S08]  /*6d70*/  HMMA.16816.F32.BF16 R28, R200, R166.reuse, R28 ;  /* 0x000000a6c81c723c */ /* 0x080ff0000004181c */
[C---:B------:R-:W-:Y:S01]  /*6d80*/  HMMA.16816.F32.BF16 R32, R168.reuse, R166, R32 ;  /* 0x000000a6a820723c */ /* 0x040fe20000041820 */
[----:B------:R-:W5:Y:S07]  /*6d90*/  LDSM.16.M88.4 R164, [R212+0xb080] ;  /* 0x00b08000d4a4783b */ /* 0x000f6e0000000200 */
[-C--:B------:R-:W-:Y:S08]  /*6da0*/  HMMA.16816.F32.BF16 R36, R168, R172.reuse, R36 ;  /* 0x000000aca824723c */ /* 0x080ff00000041824 */
[C---:B------:R-:W-:Y:S08]  /*6db0*/  HMMA.16816.F32.BF16 R40, R200.reuse, R172, R40 ;  /* 0x000000acc828723c */ /* 0x040ff00000041828 */
[-C--:B------:R-:W-:Y:S08]  /*6dc0*/  HMMA.16816.F32.BF16 R44, R200, R174.reuse, R44 ;  /* 0x000000aec82c723c */ /* 0x080ff0000004182c */
[----:B------:R-:W-:Y:S08]  /*6dd0*/  HMMA.16816.F32.BF16 R48, R168, R174, R48 ;  /* 0x000000aea830723c */ /* 0x000ff00000041830 */
[-C--:B-1----:R-:W-:Y:S08]  /*6de0*/  HMMA.16816.F32.BF16 R4, R180, R188.reuse, R4 ;  /* 0x000000bcb404723c */ /* 0x082ff00000041804 */
[C---:B--2---:R-:W-:Y:S08]  /*6df0*/  HMMA.16816.F32.BF16 R8, R160.reuse, R188, R8 ;  /* 0x000000bca008723c */ /* 0x044ff00000041808 */
[-C--:B------:R-:W-:Y:S08]  /*6e00*/  HMMA.16816.F32.BF16 R12, R160, R190.reuse, R12 ;  /* 0x000000bea00c723c */ /* 0x080ff0000004180c */
[C---:B------:R-:W-:Y:S08]  /*6e10*/  HMMA.16816.F32.BF16 R16, R180.reuse, R190, R16 ;  /* 0x000000beb410723c */ /* 0x040ff00000041810 */
[-C--:B---3--:R-:W-:Y:S08]  /*6e20*/  HMMA.16816.F32.BF16 R20, R180, R184.reuse, R20 ;  /* 0x000000b8b414723c */ /* 0x088ff00000041814 */
[C---:B------:R-:W-:Y:S08]  /*6e30*/  HMMA.16816.F32.BF16 R24, R160.reuse, R184, R24 ;  /* 0x000000b8a018723c */ /* 0x040ff00000041818 */
[-C--:B------:R-:W-:Y:S08]  /*6e40*/  HMMA.16816.F32.BF16 R28, R160, R186.reuse, R28 ;  /* 0x000000baa01c723c */ /* 0x080ff0000004181c */
[C---:B------:R-:W-:Y:S08]  /*6e50*/  HMMA.16816.F32.BF16 R32, R180.reuse, R186, R32 ;  /* 0x000000bab420723c */ /* 0x040ff00000041820 */
[-C--:B------:R-:W-:Y:S08]  /*6e60*/  HMMA.16816.F32.BF16 R36, R180, R192.reuse, R36 ;  /* 0x000000c0b424723c */ /* 0x080ff00000041824 */
[C---:B------:R-:W-:Y:S08]  /*6e70*/  HMMA.16816.F32.BF16 R40, R160.reuse, R192, R40 ;  /* 0x000000c0a028723c */ /* 0x040ff00000041828 */
[-C--:B------:R-:W-:Y:S08]  /*6e80*/  HMMA.16816.F32.BF16 R44, R160, R194.reuse, R44 ;  /* 0x000000c2a02c723c */ /* 0x080ff0000004182c */
[----:B------:R-:W-:Y:S08]  /*6e90*/  HMMA.16816.F32.BF16 R48, R180, R194, R48 ;  /* 0x000000c2b430723c */ /* 0x000ff00000041830 */
[-C--:B----4-:R-:W-:Y:S08]  /*6ea0*/  HMMA.16816.F32.BF16 R4, R176, R196.reuse, R4 ;  /* 0x000000c4b004723c */ /* 0x090ff00000041804 */
[C---:B-----5:R-:W-:Y:S08]  /*6eb0*/  HMMA.16816.F32.BF16 R8, R164.reuse, R196, R8 ;  /* 0x000000c4a408723c */ /* 0x060ff00000041808 */
        /* <DEDUP_REMOVED lines=74> */
[----:B--2---:R-:W-:Y:S02]  /*7360*/  FMUL.FTZ R26, R50, c[0x0][0x320] ;  /* 0x0000c800321a7a20 */ /* 0x004fe40000410000 */
        /* <DEDUP_REMOVED lines=34> */
[----:B------:R-:W1:Y:S01]  /*7590*/  MUFU.TANH R18, R18 ;  /* 0x0000001200127308 */ /* 0x000e620000002400 */
[----:B------:R-:W-:-:S05]  /*75a0*/  @!P0 BRA `(.L_x_318) ;  /* 0x000004c000008947 */ /* 0x000fca0003800000 */
[----:B--234-:R-:W2:Y:S01]  /*75b0*/  LDL R2, [R1+0x28] ;  /* 0x0000280001027983 */ /* 0x01cea20000100800 */
[----:B------:R-:W-:Y:S01]  /*75c0*/  IMAD.MOV.U32 R223, RZ, RZ, RZ ;  /* 0x000000ffffdf7224 */ /* 0x000fe200078e00ff */
[----:B------:R-:W-:Y:S01]  /*75d0*/  ISETP.GE.AND P5, PT, R226, c[0x0][0x1d4], PT ;  /* 0x00007500e2007a0c */ /* 0x000fe20003fa6270 */
[----:B------:R-:W-:Y:S01]  /*75e0*/  IMAD.MOV.U32 R3, RZ, RZ, c[0x0][0x2b8] ;  /* 0x0000ae00ff037624 */ /* 0x000fe200078e00ff */
[----:B------:R-:W3:Y:S04]  /*75f0*/  LDL R0, [R1+0x1c] ;  /* 0x00001c0001007983 */ /* 0x000ee80000100800 */
[----:B------:R-:W4:Y:S01]  /*7600*/  LDL.64 R232, [R1+0x30] ;  /* 0x0000300001e87983 */ /* 0x000f220000100a00 */
[----:B------:R-:W-:Y:S03]  /*7610*/  ISETP.NE.AND P2, PT, R3, 0x1, PT ;  /* 0x000000010300780c */ /* 0x000fe60003f45270 */
[----:B------:R-:W5:Y:S04]  /*7620*/  LDL R224, [R1+0x38] ;  /* 0x0000380001e07983 */ /* 0x000f680000100800 */
[----:B------:R-:W1:Y:S02]  /*7630*/  S2R R231, SR_CTAID.Y ;  /* 0x0000000000e77919 */ /* 0x000e640000002600 */
[----:B-1----:R-:W-:Y:S05]  /*7640*/  SHF.R.S32.HI R231, RZ, 0x1f, R231 ;  /* 0x0000001fffe77819 */ /* 0x002fea00000114e7 */
[----:B------:R-:W-:Y:S02]  /*7650*/  IMAD R231, R231, c[0x0][0x1e8], RZ ;  /* 0x00007a00e7e77a24 */ /* 0x000fe400078e02ff */
[----:B--2---:R-:W-:Y:S01]  /*7660*/  IMAD R2, R204, 0x30, R2 ;  /* 0x00000030cc027824 */ /* 0x004fe200078e0202 */
[----:B---3--:R-:W-:Y:S04]  /*7670*/  ISETP.GT.AND P1, PT, R0, 0x2f, PT ;  /* 0x0000002f0000780c */ /* 0x008fe80003f24270 */
[----:B------:R-:W-:Y:S05]  /*7680*/  IADD3 R2, R2, -0x30, R0 ;  /* 0xffffffd002027810 */ /* 0x000fea0007ffe000 */
[----:B------:R-:W-:Y:S04]  /*7690*/  @P2 IMAD.HI.U32 R3, R2, c[0x0][0x2bc], RZ ;  /* 0x0000af0002032a27 */ /* 0x000fe800078e00ff */
[----:B------:R-:W-:Y:S01]  /*76a0*/  IMAD.MOV.U32 R0, RZ, RZ, R2 ;  /* 0x000000ffff007224 */ /* 0x000fe200078e0002 */
[----:B------:R-:W-:Y:S04]  /*76b0*/  @P2 SHF.R.U32.HI R0, RZ, c[0x0][0x2c0], R3 ;  /* 0x0000b000ff002a19 */ /* 0x000fe80000011603 */
[C---:B----4-:R-:W-:Y:S04]  /*76c0*/  @!P1 IADD3 R3, P0, R0.reuse, R232, RZ ;  /* 0x000000e800039210 */ /* 0x050fe80007f1e0ff */
[----:B-----5:R-:W-:Y:S01]  /*76d0*/  @!P1 LEA.HI.X.SX32 R5, R0, R224, 0x1, P0 ;  /* 0x000000e000059211 */ /* 0x020fe200000f0eff */
[----:B------:R-:W-:Y:S01]  /*76e0*/  IMAD.MOV R0, RZ, RZ, -R0 ;  /* 0x000000ffff007224 */ /* 0x000fe200078e0a00 */
[----:B------:R-:W1:Y:S01]  /*76f0*/  S2R R224, SR_CTAID.Y ;  /* 0x0000000000e07919 */ /* 0x000e620000002600 */
[C---:B------:R-:W-:Y:S02]  /*7700*/  @!P1 LEA R4, P0, R3.reuse, c[0x0][0x2a0], 0x2 ;  /* 0x0000a80003049a11 */ /* 0x040fe400078010ff */
[----:B------:R-:W-:Y:S02]  /*7710*/  IMAD R225, R0, c[0x0][0x2b8], R2 ;  /* 0x0000ae0000e17a24 */ /* 0x000fe400078e0202 */
[----:B------:R-:W-:Y:S02]  /*7720*/  @!P1 LEA.HI.X R5, R3, c[0x0][0x2a4], R5, 0x2, P0 ;  /* 0x0000a90003059a11 */ /* 0x000fe400000f1405 */
[C---:B------:R-:W-:Y:S01]  /*7730*/  IMAD.WIDE.U32 R2, R225.reuse, c[0x0][0x1e0], RZ ;  /* 0x00007800e1027a25 */ /* 0x040fe200078e00ff */
[----:B------:R-:W-:Y:S02]  /*7740*/  SHF.R.S32.HI R0, RZ, 0x1f, R225 ;  /* 0x0000001fff007819 */ /* 0x000fe400000114e1 */
[----:B------:R2:W3:Y:S03]  /*7750*/  @!P1 LDG.E R223, [R4.64] ;  /* 0x0000000604df9981 */ /* 0x0004e6000c1e1900 */
[----:B------:R-:W-:Y:S04]  /*7760*/  IMAD R0, R0, c[0x0][0x1e0], RZ ;  /* 0x0000780000007a24 */ /* 0x000fe800078e02ff */
[----:B------:R-:W-:Y:S04]  /*7770*/  IMAD R0, R225, c[0x0][0x1e4], R0 ;  /* 0x00007900e1007a24 */ /* 0x000fe800078e0200 */
[----:B------:R-:W-:Y:S02]  /*7780*/  IMAD.IADD R3, R3, 0x1, R0 ;  /* 0x0000000103037824 */ /* 0x000fe400078e0200 */
[C---:B-1----:R-:W-:Y:S04]  /*7790*/  IMAD.WIDE.U32 R232, R224.reuse, c[0x0][0x1e8], RZ ;  /* 0x00007a00e0e87a25 */ /* 0x042fe800078e00ff */
[----:B------:R-:W-:Y:S02]  /*77a0*/  IMAD R231, R224, c[0x0][0x1ec], R231 ;  /* 0x00007b00e0e77a24 */ /* 0x000fe400078e02e7 */
[----:B------:R-:W1:Y:S02]  /*77b0*/  S2R R224, SR_TID.X ;  /* 0x0000000000e07919 */ /* 0x000e640000002100 */
[----:B------:R-:W-:Y:S01]  /*77c0*/  IMAD.IADD R231, R233, 0x1, R231 ;  /* 0x00000001e9e77824 */ /* 0x000fe200078e02e7 */
[----:B-1----:R-:W-:Y:S04]  /*77d0*/  SHF.R.S32.HI R6, RZ, 0x1f, R224 ;  /* 0x0000001fff067819 */ /* 0x002fe800000114e0 */
[----:B------:R-:W-:Y:S01]  /*77e0*/  LEA.HI R6, R6, R224, RZ, 0x2 ;  /* 0x000000e006067211 */ /* 0x000fe200078f10ff */
[----:B------:R-:W-:Y:S03]  /*77f0*/  IMAD.SHL.U32 R224, R226, 0x2, RZ ;  /* 0x00000002e2e07824 */ /* 0x000fe600078e00ff */
[----:B------:R-:W-:Y:S04]  /*7800*/  SHF.R.S32.HI R6, RZ, 0x2, R6 ;  /* 0x00000002ff067819 */ /* 0x000fe80000011406 */
[----:B--2---:R-:W-:Y:S04]  /*7810*/  IADD3 R5, -R6, 0x30, RZ ;  /* 0x0000003006057810 */ /* 0x004fe80007ffe1ff */
[----:B------:R-:W-:Y:S02]  /*7820*/  ISETP.GE.AND P1, PT, R5, 0x1, PT ;  /* 0x000000010500780c */ /* 0x000fe40003f26270 */
[----:B---3--:R-:W-:Y:S01]  /*7830*/  SHF.R.S32.HI R4, RZ, 0x1f, R223 ;  /* 0x0000001fff047819 */ /* 0x008fe200000114df */
[C---:B------:R-:W-:Y:S04]  /*7840*/  IMAD.WIDE.U32 R2, R223.reuse, c[0x0][0x1f0], R2 ;  /* 0x00007c00df027a25 */ /* 0x040fe800078e0002 */
[----:B------:R-:W-:Y:S01]  /*7850*/  IMAD R4, R4, c[0x0][0x1f0], RZ ;  /* 0x00007c0004047a24 */ /* 0x000fe200078e02ff */
[----:B------:R-:W-:Y:S03]  /*7860*/  IADD3 R0, P0, R232, R2, RZ ;  /* 0x00000002e8007210 */ /* 0x000fe60007f1e0ff */
[----:B------:R-:W-:Y:S05]  /*7870*/  IMAD R4, R223, c[0x0][0x1f4], R4 ;  /* 0x00007d00df047a24 */ /* 0x000fea00078e0204 */
[----:B------:R-:W-:Y:S02]  /*7880*/  IADD3.X R3, R231, R3, R4, P0, !PT ;  /* 0x00000003e7037210 */ /* 0x000fe400007fe404 */
[----:B------:R-:W-:Y:S02]  /*7890*/  LEA R4, P0, R0, c[0x0][0x1c8], 0x1 ;  /* 0x0000720000047a11 */ /* 0x000fe400078008ff */
[----:B------:R-:W-:Y:S02]  /*78a0*/  IADD3 R231, R226, 0x20, RZ ;  /* 0x00000020e2e77810 */ /* 0x000fe40007ffe0ff */
[----:B------:R-:W-:Y:S02]  /*78b0*/  LEA.HI.X R3, R0, c[0x0][0x1cc], R3, 0x1, P0 ;  /* 0x0000730000037a11 */ /* 0x000fe400000f0c03 */
[----:B------:R-:W1:Y:S01]  /*78c0*/  SHFL.IDX PT, R0, R4, RZ, 0x1c1f ;  /* 0x001c1fff04007589 */ /* 0x000e6200000e0000 */
[----:B------:R-:W-:Y:S03]  /*78d0*/  ISETP.GE.AND P4, PT, R231, c[0x0][0x1d4], PT ;  /* 0x00007500e7007a0c */ /* 0x000fe60003f86270 */
[----:B------:R-:W2:Y:S01]  /*78e0*/  SHFL.IDX PT, R2, R3, RZ, 0x1c1f ;  /* 0x001c1fff03027589 */ /* 0x000ea200000e0000 */
[----:B-1----:R-:W-:Y:S05]  /*78f0*/  @P1 IADD3 R14, P0, R0, R224, RZ ;  /* 0x000000e0000e1210 */ /* 0x002fea0007f1e0ff */
[----:B--2---:R-:W-:Y:S01]  /*7900*/  @P1 IMAD.X R15, R2, 0x1, R205, P0 ;  /* 0x00000001020f1824 */ /* 0x004fe200000e06cd */
[-C--:B------:R-:W-:Y:S04]  /*7910*/  @P1 IADD3 R12, P0, R0, R207.reuse, RZ ;  /* 0x000000cf000c1210 */ /* 0x080fe80007f1e0ff */
[----:B------:R-:W-:Y:S01]  /*7920*/  @!PT LDS RZ, [RZ] ;  /* 0x00000000fffff984 */ /* 0x000fe20000000800 */
[----:B------:R1:W-:Y:S01]  /*7930*/  @P1 LDGSTS.E.BYPASS.LTC128B.128 [R222+0x3c80], [R14.64], !P5 ;  /* 0x03c800000ede1fae */ /* 0x0003e2000e901d46 */
[--C-:B------:R-:W-:Y:S01]  /*7940*/  @P1 IMAD.X R13, R2, 0x1, R206.reuse, P0 ;  /* 0x00000001020d1824 */ /* 0x100fe200000e06ce */
[----:B------:R-:W-:Y:S02]  /*7950*/  @P1 IADD3 R10, P0, R0, R228, RZ ;  /* 0x000000e4000a1210 */ /* 0x000fe40007f1e0ff */
[----:B------:R-:W2:Y:S03]  /*7960*/  SHFL.IDX PT, R0, R4, 0x1, 0x1c1f ;  /* 0x003c1f0004007f89 */ /* 0x000ea600000e0000 */
[----:B------:R-:W-:Y:S01]  /*7970*/  @P1 IMAD.X R11, R2, 0x1, R227, P0 ;  /* 0x00000001020b1824 */ /* 0x000fe200000e06e3 */
[----:B------:R1:W-:Y:S01]  /*7980*/  @P1 LDGSTS.E.BYPASS.LTC128B.128 [R222+0x4880], [R12.64], !P4 ;  /* 0x048800000cde1fae */ /* 0x0003e2000e101d46 */
[----:B------:R-:W-:Y:S03]  /*7990*/  ISETP.GE.AND P0, PT, R5, 0x21, PT ;  /* 0x000000210500780c */ /* 0x000fe60003f06270 */
[----:B------:R-:W3:Y:S10]  /*79a0*/  SHFL.IDX PT, R2, R3, 0x1, 0x1c1f ;  /* 0x003c1f0003027f89 */ /* 0x000ef400000e0000 */
[----:B--2---:R-:W-:Y:S02]  /*79b0*/  @P0 IADD3 R8, P2, R0, R224, RZ ;  /* 0x000000e000080210 */ /* 0x004fe40007f5e0ff */
[----:B------:R-:W-:Y:S04]  /*79c0*/  IADD3 R224, R226, 0x40, RZ ;  /* 0x00000040e2e07810 */ /* 0x000fe80007ffe0ff */
[----:B------:R-:W-:Y:S01]  /*79d0*/  ISETP.GE.AND P3, PT, R224, c[0x0][0x1d4], PT ;  /* 0x00007500e0007a0c */ /* 0x000fe20003f66270 */
[----:B---3--:R-:W-:Y:S01]  /*79e0*/  @P0 IMAD.X R9, R2, 0x1, R205, P2 ;  /* 0x0000000102090824 */ /* 0x008fe200010e06cd */
        /* <DEDUP_REMOVED lines=8> */
.L_x_318:
[----:B--234-:R-:W2:Y:S01]  /*7a70*/  LDL R2, [R1+0x20] ;  /* 0x0000200001027983 */ /* 0x01cea20000100800 */
[----:B------:R-:W-:Y:S02]  /*7a80*/  IMAD.MOV.U32 R0, RZ, RZ, c[0x0][0x2c4] ;  /* 0x0000b100ff007624 */ /* 0x000fe400078e00ff */
[----:B------:R-:W-:Y:S01]  /*7a90*/  IMAD.MOV.U32 R37, RZ, RZ, c[0x0][0x32c] ;  /* 0x0000cb00ff257624 */ /* 0x000fe200078e00ff */
[----:B------:R-:W3:Y:S02]  /*7aa0*/  LDL R36, [R1+0x4] ;  /* 0x0000040001247983 */ /* 0x000ee40000100800 */
[----:B------:R-:W-:Y:S02]  /*7ab0*/  ISETP.NE.AND P0, PT, R0, 0x1, PT ;  /* 0x000000010000780c */ /* 0x000fe40003f05270 */
[----:B------:R-:W0:Y:S11]  /*7ac0*/  LDGDEPBAR ;  /* 0x00000000000079af */ /* 0x000e360000000000 */
[----:B--2---:R-:W-:Y:S04]  /*7ad0*/  @P0 IMAD.HI.U32 R0, R2, c[0x0][0x2c8], RZ ;  /* 0x0000b20002000a27 */ /* 0x004fe800078e00ff */
[----:B-1----:R-:W-:Y:S01]  /*7ae0*/  IMAD.MOV.U32 R5, RZ, RZ, R2 ;  /* 0x000000ffff057224 */ /* 0x002fe200078e0002 */
[----:B------:R-:W-:Y:S01]  /*7af0*/  @P0 SHF.R.U32.HI R5, RZ, c[0x0][0x2cc], R0 ;  /* 0x0000b300ff050a19 */ /* 0x000fe20000011600 */
[----:B------:R-:W-:Y:S01]  /*7b00*/  IMAD R0, R204, -0x30, RZ ;  /* 0xffffffd0cc007824 */ /* 0x000fe200078e02ff */
[----:B------:R-:W-:Y:S03]  /*7b10*/  ISETP.GE.AND P0, PT, R37, 0x1, PT ;  /* 0x000000012500780c */ /* 0x000fe60003f06270 */
[----:B------:R-:W1:Y:S01]  /*7b20*/  SHFL.IDX PT, R4, R5, RZ, 0x1c1f ;  /* 0x001c1fff05047589 */ /* 0x000e6200000e0000 */
[----:B---3--:R-:W-:Y:S04]  /*7b30*/  IADD3 R7, -R36, 0x1, R0 ;  /* 0x0000000124077810 */ /* 0x008fe80007ffe100 */
[----:B------:R-:W-:Y:S04]  /*7b40*/  IADD3 R7, -R230, R7, R229 ;  /* 0x00000007e6077210 */ /* 0x000fe80007ffe1e5 */
[C---:B------:R-:W-:Y:S02]  /*7b50*/  IADD3 R6, R7.reuse, c[0x0][0x328], RZ ;  /* 0x0000ca0007067a10 */ /* 0x040fe40007ffe0ff */
[----:B------:R-:W-:Y:S03]  /*7b60*/  IADD3 R7, R7, UR4, RZ ;  /* 0x0000000407077c10 */ /* 0x000fe6000fffe0ff */
[--C-:B-1----:R-:W-:Y:S02]  /*7b70*/  IMAD.IADD R3, R6, 0x1, R4.reuse ;  /* 0x0000000106037824 */ /* 0x102fe400078e0204 */
[----:B------:R-:W-:Y:S01]  /*7b80*/  IMAD.IADD R2, R7, 0x1, R4 ;  /* 0x0000000107027824 */ /* 0x000fe200078e0204 */
[----:B------:R-:W-:-:S05]  /*7b90*/  @!P0 BRA `(.L_x_319) ;  /* 0x0000018000008947 */ /* 0x000fca0003800000 */
[----:B------:R-:W-:Y:S01]  /*7ba0*/  IADD3 R4, -R230, R229, R4 ;  /* 0x000000e5e6047210 */ /* 0x000fe20007ffe104 */
[----:B------:R-:W-:Y:S03]  /*7bb0*/  BSSY B0, `(.L_x_320) ;  /* 0x0000011000007945 */ /* 0x000fe60003800000 */
[----:B------:R-:W-:Y:S11]  /*7bc0*/  ISETP.GT.AND P0, PT, R4, -0x1, PT ;  /* 0xffffffff0400780c */ /* 0x000ff60003f04270 */
[----:B------:R-:W-:Y:S02]  /*7bd0*/  @!UPT UIADD3 URZ, URZ, URZ, URZ ;  /* 0x0000003f3f3ff290 */ /* 0x000fe4000fffe03f */
[----:B------:R-:W-:-:S05]  /*7be0*/  @P0 BRA `(.L_x_321) ;  /* 0x0000008000000947 */ /* 0x000fca0003800000 */
[----:B------:R-:W-:Y:S01]  /*7bf0*/  LOP3.LUT R4, RZ, R4, RZ, 0x33, !PT ;  /* 0x00000004ff047212 */ /* 0x000fe200078e33ff */
[----:B------:R-:W-:Y:S05]  /*7c00*/  IMAD.MOV.U32 R8, RZ, RZ, c[0x0][0x32c] ;  /* 0x0000cb00ff087624 */ /* 0x000fea00078e00ff */
[----:B------:R-:W-:Y:S11]  /*7c10*/  ISETP.NE.AND P0, PT, R8, 0x1, PT ;  /* 0x000000010800780c */ /* 0x000ff60003f05270 */
[----:B------:R-:W-:Y:S02]  /*7c20*/  @!UPT UIADD3 URZ, URZ, URZ, URZ ;  /* 0x0000003f3f3ff290 */ /* 0x000fe4000fffe03f */
[----:B------:R-:W-:Y:S05]  /*7c30*/  @P0 IMAD.HI.U32 R8, R4, c[0x0][0x330], RZ ;  /* 0x0000cc0004080a27 */ /* 0x000fea00078e00ff */
[----:B------:R-:W-:Y:S04]  /*7c40*/  @P0 SHF.R.U32.HI R4, RZ, c[0x0][0x334], R8 ;  /* 0x0000cd00ff040a19 */ /* 0x000fe80000011608 */
[----:B------:R-:W-:Y:S01]  /*7c50*/  LOP3.LUT R4, RZ, R4, RZ, 0x33, !PT ;  /* 0x00000004ff047212 */ /* 0x000fe200078e33ff */
[----:B------:R-:W-:-:S05]  /*7c60*/  BRA `(.L_x_322) ;  /* 0x0000005000007947 */ /* 0x000fca0003800000 */
.L_x_321:
[----:B------:R-:W-:Y:S04]  /*7c70*/  MOV R8, c[0x0][0x32c] ;  /* 0x0000cb0000087a02 */ /* 0x000fe80000000f00 */
[----:B------:R-:W-:Y:S11]  /*7c80*/  ISETP.NE.AND P0, PT, R8, 0x1, PT ;  /* 0x000000010800780c */ /* 0x000ff60003f05270 */
[----:B------:R-:W-:Y:S02]  /*7c90*/  @!UPT UIADD3 URZ, URZ, URZ, URZ ;  /* 0x0000003f3f3ff290 */ /* 0x000fe4000fffe03f */
[----:B------:R-:W-:Y:S05]  /*7ca0*/  @P0 IMAD.HI.U32 R8, R4, c[0x0][0x330], RZ ;  /* 0x0000cc0004080a27 */ /* 0x000fea00078e00ff */
[----:B------:R-:W-:Y:S02]  /*7cb0*/  @P0 SHF.R.U32.HI R4, RZ, c[0x0][0x334], R8 ;  /* 0x0000cd00ff040a19 */ /* 0x000fe40000011608 */
.L_x_322:
[----:B------:R-:W-:Y:S05]  /*7cc0*/  BSYNC B0 ;  /* 0x0000000000007941 */ /* 0x000fea0003800000 */
.L_x_320:
[----:B------:R-:W-:Y:S04]  /*7cd0*/  IMAD.IADD R8, R0, 0x1, -R36 ;  /* 0x0000000100087824 */ /* 0x000fe800078e0a24 */
[----:B------:R-:W-:Y:S05]  /*7ce0*/  IMAD R4, R4, c[0x0][0x32c], R8 ;  /* 0x0000cb0004047a24 */ /* 0x000fea00078e0208 */
[----:B------:R-:W-:Y:S02]  /*7cf0*/  IADD3 R8, R4, c[0x0][0x32c], RZ ;  /* 0x0000cb0004087a10 */ /* 0x000fe40007ffe0ff */
[----:B------:R-:W-:Y:S02]  /*7d00*/  IMNMX R2, R2, R4, !PT ;  /* 0x0000000402027217 */ /* 0x000fe40007800200 */
[----:B------:R-:W-:Y:S02]  /*7d10*/  IMNMX R3, R3, R8, PT ;  /* 0x0000000803037217 */ /* 0x000fe40003800200 */
.L_x_319:
[C---:B------:R-:W-:Y:S01]  /*7d20*/  ISETP.GE.AND P0, PT, R0.reuse, 0x1, PT ;  /* 0x000000010000780c */ /* 0x040fe20003f06270 */
[----:B------:R-:W1:Y:S01]  /*7d30*/  SHFL.IDX PT, R4, R5, 0x1, 0x1c1f ;  /* 0x003c1f0005047f89 */ /* 0x000e6200000e0000 */
[----:B------:R-:W-:Y:S02]  /*7d40*/  ISETP.GE.AND P1, PT, R0, 0x2, PT ;  /* 0x000000020000780c */ /* 0x000fe40003f26270 */
[----:B------:R-:W-:Y:S02]  /*7d50*/  P2R R13, PR, RZ, 0x1 ;  /* 0x00000001ff0d7803 */ /* 0x000fe40000000000 */
[----:B------:R-:W-:Y:S02]  /*7d60*/  ISETP.GT.AND P0, PT, R2, RZ, !P0 ;  /* 0x000000ff0200720c */ /* 0x000fe40004704270 */
[----:B------:R-:W-:Y:S02]  /*7d70*/  P2R R12, PR, RZ, 0x2 ;  /* 0x00000002ff0c7803 */ /* 0x000fe40000000000 */
[----:B------:R-:W-:Y:S02]  /*7d80*/  ISETP.LT.OR P0, PT, R3, 0x1, P0 ;  /* 0x000000010300780c */ /* 0x000fe40000701670 */
        /* <DEDUP_REMOVED lines=9> */
[----:B------:R-:W-:Y:S02]  /*7e20*/  ISETP.LT.OR P0, PT, R3, 0x9, P0 ;  /* 0x000000090300780c */ /* 0x000fe40000701670 */
        /* <DEDUP_REMOVED lines=36> */
[--C-:B-1----:R-:W-:Y:S03]  /*8070*/  IMAD.IADD R2, R7, 0x1, R4.reuse ;  /* 0x0000000107027824 */ /* 0x102fe600078e0204 */
[----:B------:R-:W-:Y:S01]  /*8080*/  ISETP.LT.OR P0, PT, R3, 0x2a, P0 ;  /* 0x0000002a0300780c */ /* 0x000fe20000701670 */
[----:B------:R-:W-:Y:S03]  /*8090*/  IMAD.IADD R3, R6, 0x1, R4 ;  /* 0x0000000106037824 */ /* 0x000fe600078e0204 */
[----:B------:R-:W-:Y:S02]  /*80a0*/  FSEL R196, R16, -INF , !P0 ;  /* 0xff80000010c47808 */ /* 0x000fe40004000000 */
[----:B------:R-:W-:Y:S11]  /*80b0*/  ISETP.GE.AND P0, PT, R37, 0x1, PT ;  /* 0x000000012500780c */ /* 0x000ff60003f06270 */
[----:B------:R-:W-:Y:S02]  /*80c0*/  @!UPT UIADD3 URZ, URZ, URZ, URZ ;  /* 0x0000003f3f3ff290 */ /* 0x000fe4000fffe03f */
        /* <DEDUP_REMOVED lines=14> */
.L_x_325:
[----:B------:R-:W-:Y:S04]  /*81b0*/  MOV R14, c[0x0][0x32c] ;  /* 0x0000cb00000e7a02 */ /* 0x000fe80000000f00 */
[----:B------:R-:W-:Y:S11]  /*81c0*/  ISETP.NE.AND P0, PT, R14, 0x1, PT ;  /* 0x000000010e00780c */ /* 0x000ff60003f05270 */
[----:B------:R-:W-:Y:S02]  /*81d0*/  @!UPT UIADD3 URZ, URZ, URZ, URZ ;  /* 0x0000003f3f3ff290 */ /* 0x000fe4000fffe03f */
[----:B------:R-:W-:Y:S05]  /*81e0*/  @P0 IMAD.HI.U32 R14, R4, c[0x0][0x330], RZ ;  /* 0x0000cc00040e0a27 */ /* 0x000fea00078e00ff */
[----:B------:R-:W-:Y:S02]  /*81f0*/  @P0 SHF.R.U32.HI R4, RZ, c[0x0][0x334], R14 ;  /* 0x0000cd00ff040a19 */ /* 0x000fe4000001160e */
.L_x_326:
[----:B------:R-:W-:Y:S05]  /*8200*/  BSYNC B0 ;  /* 0x0000000000007941 */ /* 0x000fea0003800000 */
.L_x_324:
[----:B------:R-:W-:Y:S04]  /*8210*/  IMAD.IADD R14, R0, 0x1, -R36 ;  /* 0x00000001000e7824 */ /* 0x000fe800078e0a24 */
[----:B------:R-:W-:Y:S05]  /*8220*/  IMAD R4, R4, c[0x0][0x32c], R14 ;  /* 0x0000cb0004047a24 */ /* 0x000fea00078e020e */
[----:B------:R-:W-:Y:S02]  /*8230*/  IADD3 R14, R4, c[0x0][0x32c], RZ ;  /* 0x0000cb00040e7a10 */ /* 0x000fe40007ffe0ff */
[----:B------:R-:W-:Y:S02]  /*8240*/  IMNMX R2, R2, R4, !PT ;  /* 0x0000000402027217 */ /* 0x000fe40007800200 */
[----:B------:R-:W-:Y:S02]  /*8250*/  IMNMX R3, R3, R14, PT ;  /* 0x0000000e03037217 */ /* 0x000fe40003800200 */
.L_x_323:
        /* <DEDUP_REMOVED lines=61> */
.L_x_329:
[----:B------:R-:W-:Y:S04]  /*8630*/  MOV R14, c[0x0][0x32c] ;  /* 0x0000cb00000e7a02 */ /* 0x000fe80000000f00 */
[----:B------:R-:W-:Y:S11]  /*8640*/  ISETP.NE.AND P0, PT, R14, 0x1, PT ;  /* 0x000000010e00780c */ /* 0x000ff60003f05270 */
[----:B------:R-:W-:Y:S02]  /*8650*/  @!UPT UIADD3 URZ, URZ, URZ, URZ ;  /* 0x0000003f3f3ff290 */ /* 0x000fe4000fffe03f */
[----:B------:R-:W-:Y:S05]  /*8660*/  @P0 IMAD.HI.U32 R14, R4, c[0x0][0x330], RZ ;  /* 0x0000cc00040e0a27 */ /* 0x000fea00078e00ff */
[----:B------:R-:W-:Y:S02]  /*8670*/  @P0 SHF.R.U32.HI R4, RZ, c[0x0][0x334], R14 ;  /* 0x0000cd00ff040a19 */ /* 0x000fe4000001160e */
.L_x_330:
[----:B------:R-:W-:Y:S05]  /*8680*/  BSYNC B0 ;  /* 0x0000000000007941 */ /* 0x000fea0003800000 */
.L_x_328:
[----:B------:R-:W-:Y:S04]  /*8690*/  IMAD.IADD R14, R0, 0x1, -R36 ;  /* 0x00000001000e7824 */ /* 0x000fe800078e0a24 */
[----:B------:R-:W-:Y:S05]  /*86a0*/  IMAD R4, R4, c[0x0][0x32c], R14 ;  /* 0x0000cb0004047a24 */ /* 0x000fea00078e020e */
[----:B------:R-:W-:Y:S02]  /*86b0*/  IADD3 R14, R4, c[0x0][0x32c], RZ ;  /* 0x0000cb00040e7a10 */ /* 0x000fe40007ffe0ff */
[----:B------:R-:W-:Y:S02]  /*86c0*/  IMNMX R2, R2, R4, !PT ;  /* 0x0000000402027217 */ /* 0x000fe40007800200 */
[----:B------:R-:W-:Y:S02]  /*86d0*/  IMNMX R3, R3, R14, PT ;  /* 0x0000000e03037217 */ /* 0x000fe40003800200 */
.L_x_327:
        /* <DEDUP_REMOVED lines=61> */
.L_x_333:
[----:B------:R-:W-:Y:S04]  /*8ab0*/  MOV R5, c[0x0][0x32c] ;  /* 0x0000cb0000057a02 */ /* 0x000fe80000000f00 */
[----:B------:R-:W-:Y:S11]  /*8ac0*/  ISETP.NE.AND P0, PT, R5, 0x1, PT ;  /* 0x000000010500780c */ /* 0x000ff60003f05270 */
[----:B------:R-:W-:Y:S02]  /*8ad0*/  @!UPT UIADD3 URZ, URZ, URZ, URZ ;  /* 0x0000003f3f3ff290 */ /* 0x000fe4000fffe03f */
[----:B------:R-:W-:Y:S05]  /*8ae0*/  @P0 IMAD.HI.U32 R5, R4, c[0x0][0x330], RZ ;  /* 0x0000cc0004050a27 */ /* 0x000fea00078e00ff */
[----:B------:R-:W-:Y:S02]  /*8af0*/  @P0 SHF.R.U32.HI R4, RZ, c[0x0][0x334], R5 ;  /* 0x0000cd00ff040a19 */ /* 0x000fe40000011605 */
.L_x_334:
[----:B------:R-:W-:Y:S05]  /*8b00*/  BSYNC B0 ;  /* 0x0000000000007941 */ /* 0x000fea0003800000 */
.L_x_332:
[----:B------:R-:W-:Y:S04]  /*8b10*/  IMAD.IADD R0, R0, 0x1, -R36 ;  /* 0x0000000100007824 */ /* 0x000fe800078e0a24 */
[----:B------:R-:W-:Y:S05]  /*8b20*/  IMAD R4, R4, c[0x0][0x32c], R0 ;  /* 0x0000cb0004047a24 */ /* 0x000fea00078e0200 */
[----:B------:R-:W-:Y:S02]  /*8b30*/  IADD3 R0, R4, c[0x0][0x32c], RZ ;  /* 0x0000cb0004007a10 */ /* 0x000fe40007ffe0ff */
[----:B------:R-:W-:Y:S02]  /*8b40*/  IMNMX R2, R2, R4, !PT ;  /* 0x0000000402027217 */ /* 0x000fe40007800200 */
[----:B------:R-:W-:Y:S02]  /*8b50*/  IMNMX R3, R3, R0, PT ;  /* 0x0000000003037217 */ /* 0x000fe40003800200 */
.L_x_331:
[----:B------:R-:W-:Y:S01]  /*8b60*/  FMNMX.FTZ R106, R19, R101, !PT ;  /* 0x00000065136a7209 */ /* 0x000fe20007810000 */
[----:B------:R-:W-:Y:S01]  /*8b70*/  LDSM.16.MT88.4 R36, [R210+0x1880] ;  /* 0x00188000d224783b */ /* 0x000fe20000004200 */
        /* <DEDUP_REMOVED lines=20> */
[C---:B------:R-:W-:Y:S02]  /*8cc0*/  ISETP.LT.OR P0, PT, R3.reuse, 0x9, P0 ;  /* 0x000000090300780c */ /* 0x040fe40000701670 */
[----:B------:R-:W-:Y:S02]  /*8cd0*/  FMNMX.FTZ R106, R196, R106, !PT ;  /* 0x0000006ac46a7209 */ /* 0x000fe40007810000 */
[----:B------:R-:W-:Y:S02]  /*8ce0*/  FSEL R11, R184, -INF , !P0 ;  /* 0xff800000b80b7808 */ /* 0x000fe40004000000 */
[----:B------:R-:W-:Y:S01]  /*8cf0*/  ISETP.NE.AND P0, PT, R10, RZ, PT ;  /* 0x000000ff0a00720c */ /* 0x000fe20003f05270 */
[----:B------:R-:W1:Y:S03]  /*8d00*/  SHFL.BFLY PT, R0, R106, 0x2, 0x1f ;  /* 0x0c401f006a007f89 */ /* 0x000e6600000e0000 */
[----:B------:R-:W-:Y:S04]  /*8d10*/  ISETP.GT.AND P0, PT, R2, 0x9, !P0 ;  /* 0x000000090200780c */ /* 0x000fe80004704270 */
[----:B------:R-:W-:Y:S04]  /*8d20*/  ISETP.LT.OR P0, PT, R3, 0xa, P0 ;  /* 0x0000000a0300780c */ /* 0x000fe80000701670 */
[----:B------:R-:W-:Y:S02]  /*8d30*/  FSEL R10, R182, -INF , !P0 ;  /* 0xff800000b60a7808 */ /* 0x000fe40004000000 */
[----:B------:R-:W-:Y:S04]  /*8d40*/  ISETP.NE.AND P0, PT, R9, RZ, PT ;  /* 0x000000ff0900720c */ /* 0x000fe80003f05270 */
[----:B------:R-:W-:Y:S04]  /*8d50*/  ISETP.GT.AND P0, PT, R2, 0x10, !P0 ;  /* 0x000000100200780c */ /* 0x000fe80004704270 */
[C---:B------:R-:W-:Y:S02]  /*8d60*/  ISETP.LT.OR P0, PT, R3.reuse, 0x11, P0 ;  /* 0x000000110300780c */ /* 0x040fe40000701670 */
[----:B-1----:R-:W-:Y:S02]  /*8d70*/  FMNMX.FTZ R106, R106, R0, !PT ;  /* 0x000000006a6a7209 */ /* 0x002fe40007810000 */
[----:B------:R-:W-:Y:S02]  /*8d80*/  FSEL R172, R172, -INF , !P0 ;  /* 0xff800000acac7808 */ /* 0x000fe40004000000 */
[----:B------:R-:W-:Y:S01]  /*8d90*/  ISETP.GT.AND P0, PT, R2, 0x11, !P6 ;  /* 0x000000110200780c */ /* 0x000fe20007704270 */
[----:B------:R-:W1:Y:S01]  /*8da0*/  SHFL.BFLY PT, R0, R106, 0x1, 0x1f ;  /* 0x0c201f006a007f89 */ /* 0x000e6200000e0000 */
[----:B------:R-:W-:Y:S02]  /*8db0*/  ISETP.NE.AND P6, PT, R8, RZ, PT ;  /* 0x000000ff0800720c */ /* 0x000fe40003fc5270 */
[C---:B------:R-:W-:Y:S04]  /*8dc0*/  ISETP.LT.OR P0, PT, R3.reuse, 0x12, P0 ;  /* 0x000000120300780c */ /* 0x040fe80000701670 */
[----:B------:R-:W-:Y:S02]  /*8dd0*/  FSEL R174, R174, -INF , !P0 ;  /* 0xff800000aeae7808 */ /* 0x000fe40004000000 */
[----:B------:R-:W-:Y:S04]  /*8de0*/  ISETP.GT.AND P0, PT, R2, 0x18, !P5 ;  /* 0x000000180200780c */ /* 0x000fe80006f04270 */
[C---:B------:R-:W-:Y:S04]  /*8df0*/  ISETP.LT.OR P0, PT, R3.reuse, 0x19, P0 ;  /* 0x000000190300780c */ /* 0x040fe80000701670 */
[----:B------:R-:W-:Y:S02]  /*8e00*/  FSEL R178, R30, -INF , !P0 ;  /* 0xff8000001eb27808 */ /* 0x000fe40004000000 */
[----:B------:R-:W-:Y:S04]  /*8e10*/  ISETP.GT.AND P0, PT, R2, 0x19, !P4 ;  /* 0x000000190200780c */ /* 0x000fe80006704270 */
[----:B------:R-:W-:Y:S02]  /*8e20*/  ISETP.LT.OR P0, PT, R3, 0x1a, P0 ;  /* 0x0000001a0300780c */ /* 0x000fe40000701670 */
[----:B-1----:R-:W-:Y:S02]  /*8e30*/  FMNMX.FTZ R106, R106, R0, !PT ;  /* 0x000000006a6a7209 */ /* 0x002fe40007810000 */
[----:B------:R-:W-:Y:S02]  /*8e40*/  FMNMX.FTZ R0, R16, R103, !PT ;  /* 0x0000006710007209 */ /* 0x000fe40007810000 */
[----:B------:R-:W-:Y:S01]  /*8e50*/  FSEL R179, R31, -INF , !P0 ;  /* 0xff8000001fb37808 */ /* 0x000fe20004000000 */
[----:B------:R-:W-:Y:S01]  /*8e60*/  FMUL.FTZ R110, R106, c[0x0][0x2d0] ;  /* 0x0000b4006a6e7a20 */ /* 0x000fe20000410000 */
[----:B------:R-:W-:Y:S02]  /*8e70*/  FMNMX.FTZ R0, R20, R0, !PT ;  /* 0x0000000014007209 */ /* 0x000fe40007810000 */
[----:B------:R-:W-:Y:S02]  /*8e80*/  ISETP.GT.AND P0, PT, R2, 0x20, !P3 ;  /* 0x000000200200780c */ /* 0x000fe40005f04270 */
[----:B------:R-:W-:Y:S02]  /*8e90*/  FMNMX.FTZ R0, R21, R0, !PT ;  /* 0x0000000015007209 */ /* 0x000fe40007810000 */
[----:B------:R-:W-:Y:S02]  /*8ea0*/  ISETP.LT.OR P0, PT, R3, 0x21, P0 ;  /* 0x000000210300780c */ /* 0x000fe40000701670 */
[----:B------:R-:W-:Y:S02]  /*8eb0*/  FMNMX.FTZ R0, R22, R0, !PT ;  /* 0x0000000016007209 */ /* 0x000fe40007810000 */
[----:B------:R-:W-:Y:S02]  /*8ec0*/  FSEL R180, R42, -INF , !P0 ;  /* 0xff8000002ab47808 */ /* 0x000fe40004000000 */
        /* <DEDUP_REMOVED lines=15> */
[----:B------:R-:W-:Y:S03]  /*8fc0*/  ISETP.LT.OR P0, PT, R3, 0x2a, P0 ;  /* 0x0000002a0300780c */ /* 0x000fe60000701670 */
[----:B------:R-:W1:Y:S01]  /*8fd0*/  SHFL.BFLY PT, R2, R0, 0x2, 0x1f ;  /* 0x0c401f0000027f89 */ /* 0x000e6200000e0000 */
[----:B------:R-:W-:Y:S02]  /*8fe0*/  FSEL R109, R47, -INF , !P0 ;  /* 0xff8000002f6d7808 */ /* 0x000fe40004000000 */
[----:B------:R-:W-:Y:S04]  /*8ff0*/  FSETP.NEU.FTZ.AND P0, PT, R106, -INF , PT ;  /* 0xff8000006a00780b */ /* 0x000fe80003f1d000 */
[----:B------:R-:W-:Y:S02]  /*9000*/  FSEL R110, R110, RZ, P0 ;  /* 0x000000ff6e6e7208 */ /* 0x000fe40000000000 */
[----:B------:R-:W-:Y:S03]  /*9010*/  FSEL R3, R106, RZ, P0 ;  /* 0x000000ff6a037208 */ /* 0x000fe60000000000 */
[--C-:B------:R-:W-:Y:S02]  /*9020*/  FFMA.FTZ R6, R24, c[0x0][0x2d0], -R110.reuse ;  /* 0x0000b40018067a23 */ /* 0x100fe4000001086e */
[----:B------:R-:W-:Y:S02]  /*9030*/  FFMA.FTZ R7, R23, c[0x0][0x2d0], -R110 ;  /* 0x0000b40017077a23 */ /* 0x000fe4000001086e */
[----:B------:R2:W-:Y:S01]  /*9040*/  MUFU.EX2 R26, R6 ;  /* 0x00000006001a7308 */ /* 0x0005e20000000800 */
[----:B-1----:R-:W-:Y:S09]  /*9050*/  FMNMX.FTZ R0, R0, R2, !PT ;  /* 0x0000000200007209 */ /* 0x002ff20007810000 */
[----:B------:R-:W-:Y:S01]  /*9060*/  MUFU.EX2 R252, R7 ;  /* 0x0000000700fc7308 */ /* 0x000fe20000000800 */
[----:B------:R-:W1:Y:S02]  /*9070*/  SHFL.BFLY PT, R105, R0, 0x1, 0x1f ;  /* 0x0c201f0000697f89 */ /* 0x000e6400000e0000 */
[----:B-1----:R-:W-:Y:S02]  /*9080*/  FMNMX.FTZ R105, R0, R105, !PT ;  /* 0x0000006900697209 */ /* 0x002fe40007810000 */
[----:B------:R-:W-:Y:S02]  /*9090*/  FMNMX.FTZ R0, R14, R107, !PT ;  /* 0x0000006b0e007209 */ /* 0x000fe40007810000 */
[C---:B------:R-:W-:Y:S01]  /*90a0*/  FSETP.NEU.FTZ.AND P0, PT, R105.reuse, -INF , PT ;  /* 0xff8000006900780b */ /* 0x040fe20003f1d000 */
[----:B------:R-:W-:Y:S01]  /*90b0*/  FMUL.FTZ R111, R105, c[0x0][0x2d0] ;  /* 0x0000b400696f7a20 */ /* 0x000fe20000410000 */
[----:B------:R-:W-:Y:S02]  /*90c0*/  FMNMX.FTZ R0, R15, R0, !PT ;  /* 0x000000000f007209 */ /* 0x000fe40007810000 */
[----:B------:R-:W-:Y:S02]  /*90d0*/  FSEL R4, R105, RZ, P0 ;  /* 0x000000ff69047208 */ /* 0x000fe40000000000 */
[----:B------:R-:W-:Y:S02]  /*90e0*/  FMNMX.FTZ R0, R17, R0, !PT ;  /* 0x0000000011007209 */ /* 0x000fe40007810000 */
[----:B------:R-:W-:Y:S02]  /*90f0*/  FSEL R111, R111, RZ, P0 ;  /* 0x000000ff6f6f7208 */ /* 0x000fe40000000000 */
[----:B------:R-:W-:Y:S04]  /*9100*/  FMNMX.FTZ R0, R18, R0, !PT ;  /* 0x0000000012007209 */ /* 0x000fe80007810000 */
[----:B------:R-:W-:Y:S04]  /*9110*/  FMNMX.FTZ R0, R169, R0, !PT ;  /* 0x00000000a9007209 */ /* 0x000fe80007810000 */
[----:B------:R-:W-:Y:S04]  /*9120*/  FMNMX.FTZ R0, R171, R0, !PT ;  /* 0x00000000ab007209 */ /* 0x000fe80007810000 */
[----:B------:R-:W-:Y:S04]  /*9130*/  FMNMX.FTZ R0, R173, R0, !PT ;  /* 0x00000000ad007209 */ /* 0x000fe80007810000 */
[----:B------:R-:W-:Y:S04]  /*9140*/  FMNMX.FTZ R0, R175, R0, !PT ;  /* 0x00000000af007209 */ /* 0x000fe80007810000 */
[----:B------:R-:W-:Y:S04]  /*9150*/  FMNMX.FTZ R0, R187, R0, !PT ;  /* 0x00000000bb007209 */ /* 0x000fe80007810000 */
[----:B------:R-:W-:Y:S04]  /*9160*/  FMNMX.FTZ R0, R191, R0, !PT ;  /* 0x00000000bf007209 */ /* 0x000fe80007810000 */
[----:B------:R-:W-:Y:S04]  /*9170*/  FMNMX.FTZ R0, R194, R0, !PT ;  /* 0x00000000c2007209 */ /* 0x000fe80007810000 */
[----:B------:R-:W-:Y:S05]  /*9180*/  FMNMX.FTZ R0, R188, R0, !PT ;  /* 0x00000000bc007209 */ /* 0x000fea0007810000 */
[----:B------:R-:W1:Y:S02]  /*9190*/  SHFL.BFLY PT, R2, R0, 0x2, 0x1f ;  /* 0x0c401f0000027f89 */ /* 0x000e6400000e0000 */
[----:B-1----:R-:W-:Y:S06]  /*91a0*/  FMNMX.FTZ R0, R0, R2, !PT ;  /* 0x0000000200007209 */ /* 0x002fec0007810000 */
        /* <DEDUP_REMOVED lines=9> */
[----:B------:R-:W-:Y:S03]  /*9240*/  FMNMX.FTZ R0, R10, R0, !PT ;  /* 0x000000000a007209 */ /* 0x000fe60007810000 */
[----:B--2---:R-:W-:Y:S01]  /*9250*/  FFMA.FTZ R6, R17, c[0x0][0x2d0], -R164 ;  /* 0x0000b40011067a23 */ /* 0x004fe200000108a4 */
        /* <DEDUP_REMOVED lines=18> */
[----:B------:R-:W-:Y:S05]  /*9380*/  FSEL R165, R165, RZ, P0 ;  /* 0x000000ffa5a57208 */ /* 0x000fea0000000000 */
[----:B-1----:R-:W-:Y:S04]  /*9390*/  FFMA.FTZ R6, R11, c[0x0][0x2d0], -R165 ;  /* 0x0000b4000b067a23 */ /* 0x002fe800000108a5 */
[----:B------:R-:W-:Y:S01]  /*93a0*/  MUFU.EX2 R241, R6 ;  /* 0x0000000600f17308 */ /* 0x000fe20000000800 */
[----:B--2---:R-:W-:Y:S01]  /*93b0*/  FFMA.FTZ R0, R25, c[0x0][0x2d0], -R110 ;  /* 0x0000b40019007a23 */ /* 0x004fe2000001086e */
[----:B---3--:R-:W-:Y:S08]  /*93c0*/  F2FP.BF16.PACK_AB R160, R252, R251 ;  /* 0x000000fbfca0723e */ /* 0x008ff000000010ff */
[----:B------:R1:W-:Y:S02]  /*93d0*/  MUFU.EX2 R190, R0 ;  /* 0x0000000000be7308 */ /* 0x0003e40000000800 */
[--C-:B-1----:R-:W-:Y:S08]  /*93e0*/  FFMA.FTZ R0, R16, c[0x0][0x2d0], -R111.reuse ;  /* 0x0000b40010007a23 */ /* 0x102ff0000001086f */
        /* <DEDUP_REMOVED lines=19> */
[----:B--2---:R-:W-:Y:S01]  /*9520*/  FADD.FTZ R0, -R4, R103 ;  /* 0x0000006704007221 */ /* 0x004fe20000010100 */
[----:B------:R-:W-:Y:S01]  /*9530*/  MOV R103, R26 ;  /* 0x0000001a00677202 */ /* 0x000fe20000000f00 */
[----:B------:R-:W-:Y:S02]  /*9540*/  FFMA.FTZ R4, R12, c[0x0][0x2d0], -R165 ;  /* 0x0000b4000c047a23 */ /* 0x000fe400000108a5 */
[----:B------:R-:W-:Y:S01]  /*9550*/  FMUL.FTZ R0, R0, c[0x0][0x2d0] ;  /* 0x0000b40000007a20 */ /* 0x000fe20000410000 */
[----:B------:R-:W-:Y:S03]  /*9560*/  F2FP.BF16.PACK_AB R162, R190, R103 ;  /* 0x00000067bea2723e */ /* 0x000fe600000010ff */
        /* <DEDUP_REMOVED lines=14> */
[C---:B--2---:R-:W-:Y:S01]  /*9650*/  FMUL.FTZ R4, R101.reuse, R112 ;  /* 0x0000007065047220 */ /* 0x044fe20000410000 */
        /* <DEDUP_REMOVED lines=9> */
[----:B----4-:R-:W-:Y:S01]  /*96f0*/  FMUL.FTZ R6, R100, R114 ;  /* 0x0000007264067220 */ /* 0x010fe20000410000 */
[----:B------:R-:W-:Y:S01]  /*9700*/  F2FP.BF16.PACK_AB R114, R246, R245 ;  /* 0x000000f5f672723e */ /* 0x000fe200000010ff */
[C---:B------:R-:W-:Y:S02]  /*9710*/  FMUL.FTZ R7, R100.reuse, R115 ;  /* 0x0000007364077220 */ /* 0x040fe40000410000 */
[C---:B------:R-:W-:Y:S02]  /*9720*/  FMUL.FTZ R18, R100.reuse, R126 ;  /* 0x0000007e64127220 */ /* 0x040fe40000410000 */
[C---:B------:R-:W-:Y:S02]  /*9730*/  FMUL.FTZ R19, R100.reuse, R127 ;  /* 0x0000007f64137220 */ /* 0x040fe40000410000 */
[C---:B------:R-:W-:Y:S01]  /*9740*/  FMUL.FTZ R34, R100.reuse, R142 ;  /* 0x0000008e64227220 */ /* 0x040fe20000410000 */
[----:B------:R4:W5:Y:S01]  /*9750*/  MUFU.EX2 R3, R0 ;  /* 0x0000000000037308 */ /* 0x0009620000000800 */
[C---:B------:R-:W-:Y:S01]  /*9760*/  FMUL.FTZ R35, R100.reuse, R143 ;  /* 0x0000008f64237220 */ /* 0x040fe20000410000 */
[----:B------:R-:W-:Y:S01]  /*9770*/  LDSM.16.MT88.4 R124, [R210+0x1c80] ;  /* 0x001c8000d27c783b */ /* 0x000fe20000004200 */
[C---:B------:R-:W-:Y:S02]  /*9780*/  FMUL.FTZ R50, R100.reuse, R158 ;  /* 0x0000009e64327220 */ /* 0x040fe40000410000 */
[C---:B------:R-:W-:Y:S02]  /*9790*/  FMUL.FTZ R51, R100.reuse, R159 ;  /* 0x0000009f64337220 */ /* 0x040fe40000410000 */
[C---:B------:R-:W-:Y:S02]  /*97a0*/  FMUL.FTZ R54, R100.reuse, R54 ;  /* 0x0000003664367220 */ /* 0x040fe40000410000 */
[C---:B------:R-:W-:Y:S01]  /*97b0*/  FMUL.FTZ R55, R100.reuse, R55 ;  /* 0x0000003764377220 */ /* 0x040fe20000410000 */
[----:B------:R-:W-:Y:S01]  /*97c0*/  LDSM.16.MT88.4 R140, [R210+0x2080] ;  /* 0x00208000d28c783b */ /* 0x000fe20000004200 */
[C---:B------:R-:W-:Y:S02]  /*97d0*/  FMUL.FTZ R66, R100.reuse, R66 ;  /* 0x0000004264427220 */ /* 0x040fe40000410000 */
[----:B------:R-:W-:Y:S02]  /*97e0*/  FMUL.FTZ R67, R100, R67 ;  /* 0x0000004364437220 */ /* 0x000fe40000410000 */
        /* <DEDUP_REMOVED lines=20> */
[C---:B------:R-:W-:Y:S01]  /*9930*/  FMUL.FTZ R57, R3.reuse, R57 ;  /* 0x0000003903397220 */ /* 0x040fe20000410000 */
        /* <DEDUP_REMOVED lines=12> */
[C---:B------:R-:W-:Y:S02]  /*9a00*/  FMUL.FTZ R77, R3.reuse, R77 ;  /* 0x0000004d034d7220 */ /* 0x040fe40000410000 */
[C---:B------:R-:W-:Y:S02]  /*9a10*/  FMUL.FTZ R98, R100.reuse, R98 ;  /* 0x0000006264627220 */ /* 0x040fe40000410000 */
[C---:B------:R-:W-:Y:S02]  /*9a20*/  FMUL.FTZ R99, R100.reuse, R99 ;  /* 0x0000006364637220 */ /* 0x040fe40000410000 */
[C---:B------:R-:W-:Y:S02]  /*9a30*/  FMUL.FTZ R86, R100.reuse, R86 ;  /* 0x0000005664567220 */ /* 0x040fe40000410000 */
[----:B------:R-:W-:Y:S02]  /*9a40*/  FMUL.FTZ R87, R100, R87 ;  /* 0x0000005764577220 */ /* 0x000fe40000410000 */
[----:B------:R-:W-:Y:S02]  /*9a50*/  FMUL.FTZ R88, R3, R88 ;  /* 0x0000005803587220 */ /* 0x000fe40000410000 */
[--C-:B-1----:R-:W-:Y:S02]  /*9a60*/  FFMA.FTZ R2, R41, c[0x0][0x2d0], -R110.reuse ;  /* 0x0000b40029027a23 */ /* 0x102fe4000001086e */
[C---:B------:R-:W-:Y:S02]  /*9a70*/  FMUL.FTZ R41, R3.reuse, R149 ;  /* 0x0000009503297220 */ /* 0x040fe40000410000 */
        /* <DEDUP_REMOVED lines=25> */
[----:B------:R-:W-:Y:S02]  /*9c10*/  FMUL.FTZ R48, R101, R156 ;  /* 0x0000009c65307220 */ /* 0x000fe40000410000 */
[C---:B------:R-:W-:Y:S02]  /*9c20*/  FMUL.FTZ R43, R0.reuse, R151 ;  /* 0x00000097002b7220 */ /* 0x040fe40000410000 */
[-C--:B------:R-:W-:Y:S01]  /*9c30*/  HMMA.16816.F32.BF16 R20, R160, R36.reuse, R20 ;  /* 0x00000024a014723c */ /* 0x080fe20000041814 */
[C---:B------:R-:W-:Y:S02]  /*9c40*/  FMUL.FTZ R46, R0.reuse, R154 ;  /* 0x0000009a002e7220 */ /* 0x040fe40000410000 */
[C---:B------:R-:W-:Y:S02]  /*9c50*/  FMUL.FTZ R47, R0.reuse, R155 ;  /* 0x0000009b002f7220 */ /* 0x040fe40000410000 */
[C---:B------:R-:W-:Y:S02]  /*9c60*/  FMUL.FTZ R58, R0.reuse, R58 ;  /* 0x0000003a003a7220 */ /* 0x040fe40000410000 */
        /* <DEDUP_REMOVED lines=23> */
[----:B------:R-:W-:Y:S02]  /*9de0*/  FMUL.FTZ R93, R3, R93 ;  /* 0x0000005d035d7220 */ /* 0x000fe40000410000 */
[C---:B------:R-:W-:Y:S02]  /*9df0*/  FMUL.FTZ R94, R0.reuse, R94 ;  /* 0x0000005e005e7220 */ /* 0x040fe40000410000 */
[----:B------:R-:W-:Y:S01]  /*9e00*/  FMUL.FTZ R95, R0, R95 ;  /* 0x0000005f005f7220 */ /* 0x000fe20000410000 */
[C---:B------:R-:W-:Y:S08]  /*9e10*/  HMMA.16816.F32.BF16 R40, R112.reuse, R116, R40 ;  /* 0x000000747028723c */ /* 0x040ff00000041828 */
        /* <DEDUP_REMOVED lines=76> */
[----:B------:R-:W-:Y:S01]  /*a2e0*/  MOV R195, R190 ;  /* 0x000000be00c37202 */ /* 0x000fe20000000f00 */
[----:B------:R-:W-:Y:S01]  /*a2f0*/  FFMA.FTZ R110, R196, c[0x0][0x2d0], -R110 ;  /* 0x0000b400c46e7a23 */ /* 0x000fe2000001086e */
[----:B------:R2:W-:Y:S01]  /*a300*/  MUFU.EX2 R190, R2 ;  /* 0x0000000200be7308 */ /* 0x0005e20000000800 */
[----:B------:R-:W3:Y:S01]  /*a310*/  LDL.LU R196, [R1+0x14] ;  /* 0x0000140001c47983 */ /* 0x000ee20000300800 */
[C---:B------:R-:W-:Y:S08]  /*a320*/  HMMA.16816.F32.BF16 R64, R112.reuse, R118, R64 ;  /* 0x000000767040723c */ /* 0x040ff00000041840 */
[-C--:B-1----:R-:W-:Y:S01]  /*a330*/  HMMA.16816.F32.BF16 R68, R112, R124.reuse, R68 ;  /* 0x0000007c7044723c */ /* 0x082fe20000041844 */
[----:B------:R-:W1:Y:S07]  /*a340*/  MUFU.EX2 R189, R110 ;  /* 0x0000006e00bd7308 */ /* 0x000e6e0000000800 */
[C---:B------:R-:W-:Y:S01]  /*a350*/  HMMA.16816.F32.BF16 R72, R120.reuse, R124, R72 ;  /* 0x0000007c7848723c */ /* 0x040fe20000041848 */
[--C-:B--2---:R-:W-:Y:S03]  /*a360*/  FFMA.FTZ R2, R192, c[0x0][0x2d0], -R111.reuse ;  /* 0x0000b400c0027a23 */ /* 0x104fe6000001086f */
[----:B------:R-:W-:Y:S04]  /*a370*/  MOV R192, R103 ;  /* 0x0000006700c07202 */ /* 0x000fe80000000f00 */
[-C--:B------:R-:W-:Y:S01]  /*a380*/  HMMA.16816.F32.BF16 R76, R120, R126.reuse, R76 ;  /* 0x0000007e784c723c */ /* 0x080fe2000004184c */
[----:B------:R-:W-:Y:S01]  /*a390*/  FFMA.FTZ R111, R193, c[0x0][0x2d0], -R111 ;  /* 0x0000b400c16f7a23 */ /* 0x000fe2000001086f */
[----:B------:R2:W-:Y:S01]  /*a3a0*/  MUFU.EX2 R186, R2 ;  /* 0x0000000200ba7308 */ /* 0x0005e20000000800 */
[----:B------:R-:W5:Y:S05]  /*a3b0*/  LDL.LU R193, [R1+0x10] ;  /* 0x0000100001c17983 */ /* 0x000f6a0000300800 */
[C---:B------:R-:W-:Y:S01]  /*a3c0*/  HMMA.16816.F32.BF16 R80, R112.reuse, R126, R80 ;  /* 0x0000007e7050723c */ /* 0x040fe20000041850 */
[----:B-1----:R-:W-:Y:S03]  /*a3d0*/  F2FP.BF16.PACK_AB R110, R189, R190 ;  /* 0x000000bebd6e723e */ /* 0x002fe600000010ff */
[----:B------:R-:W1:Y:S04]  /*a3e0*/  MUFU.EX2 R185, R111 ;  /* 0x0000006f00b97308 */ /* 0x000e680000000800 */
[-C--:B----4-:R-:W-:Y:S08]  /*a3f0*/  HMMA.16816.F32.BF16 R84, R112, R128.reuse, R84 ;  /* 0x000000807054723c */ /* 0x090ff00000041854 */
[C---:B------:R-:W-:Y:S01]  /*a400*/  HMMA.16816.F32.BF16 R88, R120.reuse, R128, R88 ;  /* 0x000000807858723c */ /* 0x040fe20000041858 */
[--C-:B--2---:R-:W-:Y:S02]  /*a410*/  FFMA.FTZ R2, R187, c[0x0][0x2d0], -R164.reuse ;  /* 0x0000b400bb027a23 */ /* 0x104fe400000108a4 */
[----:B------:R-:W2:Y:S05]  /*a420*/  LDL.LU R187, [R1+0x8] ;  /* 0x0000080001bb7983 */ /* 0x000eaa0000300800 */
[-C--:B------:R-:W-:Y:S01]  /*a430*/  HMMA.16816.F32.BF16 R92, R120, R130.reuse, R92 ;  /* 0x00000082785c723c */ /* 0x080fe2000004185c */
[----:B------:R4:W-:Y:S03]  /*a440*/  MUFU.EX2 R183, R2 ;  /* 0x0000000200b77308 */ /* 0x0009e60000000800 */
[----:B-1----:R-:W-:Y:S04]  /*a450*/  F2FP.BF16.PACK_AB R111, R185, R186 ;  /* 0x000000bab96f723e */ /* 0x002fe800000010ff */
[----:B------:R-:W-:Y:S01]  /*a460*/  HMMA.16816.F32.BF16 R96, R112, R130, R96 ;  /* 0x000000827060723c */ /* 0x000fe20000041860 */
[--C-:B----4-:R-:W-:Y:S02]  /*a470*/  FFMA.FTZ R2, R191, c[0x0][0x2d0], -R164.reuse ;  /* 0x0000b400bf027a23 */ /* 0x110fe400000108a4 */
[----:B------:R-:W2:Y:S02]  /*a480*/  LDL.LU R191, [R1+0xc] ;  /* 0x00000c0001bf7983 */ /* 0x000ea40000300800 */
[----:B------:R1:W1:Y:S02]  /*a490*/  MUFU.EX2 R179, R2 ;  /* 0x0000000200b37308 */ /* 0x0002640000000800 */
[--C-:B-1----:R-:W-:Y:S01]  /*a4a0*/  FFMA.FTZ R2, R194, c[0x0][0x2d0], -R164.reuse ;  /* 0x0000b400c2027a23 */ /* 0x102fe200000108a4 */
[----:B------:R-:W-:Y:S01]  /*a4b0*/  F2FP.BF16.PACK_AB R160, R179, R183 ;  /* 0x000000b7b3a0723e */ /* 0x000fe200000010ff */
[----:B------:R-:W-:Y:S06]  /*a4c0*/  FFMA.FTZ R164, R188, c[0x0][0x2d0], -R164 ;  /* 0x0000b400bca47a23 */ /* 0x000fec00000108a4 */
[----:B------:R1:W-:Y:S10]  /*a4d0*/  MUFU.EX2 R181, R2 ;  /* 0x0000000200b57308 */ /* 0x0003f40000000800 */
[----:B------:R-:W1:Y:S02]  /*a4e0*/  MUFU.EX2 R178, R164 ;  /* 0x000000a400b27308 */ /* 0x000e640000000800 */
[--C-:B-1----:R-:W-:Y:S08]  /*a4f0*/  FFMA.FTZ R2, R180, c[0x0][0x2d0], -R165.reuse ;  /* 0x0000b400b4027a23 */ /* 0x102ff000000108a5 */
[----:B------:R1:W-:Y:S01]  /*a500*/  MUFU.EX2 R173, R2 ;  /* 0x0000000200ad7308 */ /* 0x0003e20000000800 */
[----:B------:R-:W-:Y:S01]  /*a510*/  F2FP.BF16.PACK_AB R162, R178, R181 ;  /* 0x000000b5b2a2723e */ /* 0x000fe200000010ff */
[--C-:B-1----:R-:W-:Y:S08]  /*a520*/  FFMA.FTZ R2, R182, c[0x0][0x2d0], -R165.reuse ;  /* 0x0000b400b6027a23 */ /* 0x102ff000000108a5 */
[----:B------:R1:W1:Y:S02]  /*a530*/  MUFU.EX2 R172, R2 ;  /* 0x0000000200ac7308 */ /* 0x0002640000000800 */
[--C-:B-1----:R-:W-:Y:S01]  /*a540*/  FFMA.FTZ R2, R184, c[0x0][0x2d0], -R165.reuse ;  /* 0x0000b400b8027a23 */ /* 0x102fe200000108a5 */
[----:B------:R-:W-:Y:S01]  /*a550*/  F2FP.BF16.PACK_AB R161, R172, R173 ;  /* 0x000000adaca1723e */ /* 0x000fe200000010ff */
        /* <DEDUP_REMOVED lines=8> */
[C---:B------:R-:W-:Y:S02]  /*a5e0*/  HMMA.16816.F32.BF16 R116, R160.reuse, R132, R8 ;  /* 0x00000084a074723c */ /* 0x040fe40000041808 */
[----:B------:R-:W4:Y:S06]  /*a5f0*/  LDL R11, [R1+0x24] ;  /* 0x00002400010b7983 */ /* 0x000f2c0000100800 */
        /* <DEDUP_REMOVED lines=11> */
[----:B-----5:R-:W-:Y:S04]  /*a6b0*/  FFMA.FTZ R3, R3, R193, R243 ;  /* 0x000000c103037223 */ /* 0x020fe800000100f3 */
[----:B------:R-:W-:Y:S03]  /*a6c0*/  FADD.FTZ R3, R244, R3 ;  /* 0x00000003f4037221 */ /* 0x000fe60000010000 */
[C---:B------:R-:W-:Y:S01]  /*a6d0*/  HMMA.16816.F32.BF16 R56, R160.reuse, R164, R56 ;  /* 0x000000a4a038723c */ /* 0x040fe20000041838 */
[----:B------:R-:W-:Y:S03]  /*a6e0*/  FADD.FTZ R8, R245, R3 ;  /* 0x00000003f5087221 */ /* 0x000fe60000010000 */
[----:B---3--:R-:W-:Y:S02]  /*a6f0*/  FFMA.FTZ R3, R0, R196, R239 ;  /* 0x000000c400037223 */ /* 0x008fe400000100ef */
[----:B------:R-:W-:Y:S02]  /*a700*/  FADD.FTZ R0, R246, R8 ;  /* 0x00000008f6007221 */ /* 0x000fe40000010000 */
[----:B------:R-:W-:Y:S01]  /*a710*/  FADD.FTZ R3, R240, R3 ;  /* 0x00000003f0037221 */ /* 0x000fe20000010000 */
[-C--:B------:R-:W-:Y:S03]  /*a720*/  HMMA.16816.F32.BF16 R60, R160, R166.reuse, R60 ;  /* 0x000000a6a03c723c */ /* 0x080fe6000004183c */
[----:B------:R-:W-:Y:S02]  /*a730*/  FADD.FTZ R3, R241, R3 ;  /* 0x00000003f1037221 */ /* 0x000fe40000010000 */
[----:B------:R-:W-:Y:S01]  /*a740*/  FADD.FTZ R8, R224, R0 ;  /* 0x00000000e0087221 */ /* 0x000fe20000010000 */
[----:B------:R-:W-:Y:S01]  /*a750*/  IADD3 R224, R204, -0x1, RZ ;  /* 0xffffffffcce07810 */ /* 0x000fe20007ffe0ff */
[----:B------:R-:W-:Y:S01]  /*a760*/  FADD.FTZ R3, R242, R3 ;  /* 0x00000003f2037221 */ /* 0x000fe20000010000 */
[C---:B------:R-:W-:Y:S01]  /*a770*/  HMMA.16816.F32.BF16 R64, R108.reuse, R166, R64 ;  /* 0x000000a66c40723c */ /* 0x040fe20000041840 */
[----:B--2---:R-:W-:Y:S03]  /*a780*/  FFMA.FTZ R100, R100, R187, R247 ;  /* 0x000000bb64647223 */ /* 0x004fe600000100f7 */
[----:B------:R-:W-:Y:S02]  /*a790*/  FADD.FTZ R3, R177, R3 ;  /* 0x00000003b1037221 */ /* 0x000fe40000010000 */
[----:B------:R-:W-:Y:S02]  /*a7a0*/  FADD.FTZ R100, R248, R100 ;  /* 0x00000064f8647221 */ /* 0x000fe40000010000 */
[-C--:B------:R-:W-:Y:S04]  /*a7b0*/  HMMA.16816.F32.BF16 R68, R108, R168.reuse, R68 ;  /* 0x000000a86c44723c */ /* 0x080fe80000041844 */
[----:B------:R-:W-:Y:S02]  /*a7c0*/  FADD.FTZ R100, R249, R100 ;  /* 0x00000064f9647221 */ /* 0x000fe40000010000 */
[----:B------:R-:W-:Y:S02]  /*a7d0*/  FADD.FTZ R3, R176, R3 ;  /* 0x00000003b0037221 */ /* 0x000fe40000010000 */
[C---:B------:R-:W-:Y:S04]  /*a7e0*/  HMMA.16816.F32.BF16 R72, R160.reuse, R168, R72 ;  /* 0x000000a8a048723c */ /* 0x040fe80000041848 */
[----:B------:R-:W-:Y:S04]  /*a7f0*/  FADD.FTZ R3, R174, R3 ;  /* 0x00000003ae037221 */ /* 0x000fe80000010000 */
[----:B------:R-:W-:Y:S01]  /*a800*/  FADD.FTZ R3, R175, R3 ;  /* 0x00000003af037221 */ /* 0x000fe20000010000 */
[-C--:B------:R-:W-:Y:S03]  /*a810*/  HMMA.16816.F32.BF16 R76, R160, R170.reuse, R76 ;  /* 0x000000aaa04c723c */ /* 0x080fe6000004184c */
[----:B------:R-:W-:Y:S05]  /*a820*/  FFMA.FTZ R101, R101, R191, R251 ;  /* 0x000000bf65657223 */ /* 0x000fea00000100fb */
[C---:B------:R-:W-:Y:S01]  /*a830*/  HMMA.16816.F32.BF16 R80, R108.reuse, R170, R80 ;  /* 0x000000aa6c50723c */ /* 0x040fe20000041850 */
[----:B------:R-:W-:Y:S03]  /*a840*/  FADD.FTZ R2, R252, R101 ;  /* 0x00000065fc027221 */ /* 0x000fe60000010000 */
[----:B------:R-:W-:Y:S01]  /*a850*/  MOV R101, R106 ;  /* 0x0000006a00657202 */ /* 0x000fe20000000f00 */
[----:B------:R-:W-:Y:S03]  /*a860*/  FADD.FTZ R2, R192, R2 ;  /* 0x00000002c0027221 */ /* 0x000fe60000010000 */
        /* <DEDUP_REMOVED lines=17> */
[----:B------:R-:W-:Y:S01]  /*a980*/  FADD.FTZ R8, R201, R2 ;  /* 0x00000002c9087221 */ /* 0x000fe20000010000 */
[----:B------:R-:W-:Y:S01]  /*a990*/  MOV R108, R102 ;  /* 0x00000066006c7202 */ /* 0x000fe20000000f00 */
        /* <DEDUP_REMOVED lines=21> */
[----:B------:R1:W-:Y:S01]  /*aaf0*/  STL [R1+0x14], R0 ;  /* 0x0000140001007387 */ /* 0x0003e20000100800 */
[----:B----4-:R-:W-:Y:S02]  /*ab00*/  ISETP.GT.AND P0, PT, R204, R11, PT ;  /* 0x0000000bcc00720c */ /* 0x010fe40003f04270 */
[----:B------:R-:W-:Y:S11]  /*ab10*/  MOV R204, R224 ;  /* 0x000000e000cc7202 */ /* 0x000ff60000000f00 */
[----:B-1----:R-:W-:-:S05]  /*ab20*/  @P0 BRA `(.L_x_335) ;  /* 0xffffb95000000947 */ /* 0x002fca000383ffff */
.L_x_314:
[----:B------:R-:W-:Y:S01]  /*ab30*/  IMAD.MOV.U32 R0, RZ, RZ, c[0x0][0x2c4] ;  /* 0x0000b100ff007624 */ /* 0x000fe200078e00ff */
[----:B------:R-:W-:Y:S01]  /*ab40*/  IADD3 R2, R229, 0x1, -R230 ;  /* 0x00000001e5027810 */ /* 0x000fe20007ffe8e6 */
[----:B------:R-:W-:-:S03]  /*ab50*/  IMAD.MOV.U32 R4, RZ, RZ, c[0x0][0x32c] ;  /* 0x0000cb00ff047624 */ /* 0x000fc600078e00ff */
[----:B------:R-:W-:Y:S02]  /*ab60*/  ISETP.NE.AND P1, PT, R0, 0x1, PT ;  /* 0x000000010000780c */ /* 0x000fe40003f25270 */
[----:B------:R-:W2:Y:S01]  /*ab70*/  S2R R0, SR_CTAID.X ;  /* 0x0000000000007919 */ /* 0x000ea20000002500 */
[----:B------:R-:W-:Y:S02]  /*ab80*/  ISETP.GE.AND P0, PT, R4, 0x1, PT ;  /* 0x000000010400780c */ /* 0x000fe40003f06270 */
[----:B--2---:R-:W-:-:S08]  /*ab90*/  LEA R0, R0, 0x7f, 0x7 ;  /* 0x0000007f00007811 */ /* 0x004fd000078e38ff */
[----:B-1----:R-:W-:-:S05]  /*aba0*/  @P1 IMAD.HI.U32 R3, R0, c[0x0][0x2c8], RZ ;  /* 0x0000b20000031a27 */ /* 0x002fca00078e00ff */
[----:B------:R-:W-:-:S05]  /*abb0*/  @P1 SHF.R.U32.HI R0, RZ, c[0x0][0x2cc], R3 ;  /* 0x0000b300ff001a19 */ /* 0x000fca0000011603 */
[----:B------:R-:W-:-:S05]  /*abc0*/  IMAD.IADD R0, R2, 0x1, R0 ;  /* 0x0000000102007824 */ /* 0x000fca00078e0200 */
[----:B------:R-:W-:Y:S01]  /*abd0*/  IADD3 R2, R0, -c[0x0][0x324], RZ ;  /* 0x8000c90000027a10 */ /* 0x000fe20007ffe0ff */
[----:B------:R-:W-:Y:S05]  /*abe0*/  @!P0 BRA `(.L_x_336) ;  /* 0x000000f000008947 */ /* 0x000fea0003800000 */
        /* <DEDUP_REMOVED lines=9> */
.L_x_337:
[----:B------:R-:W-:-:S04]  /*ac80*/  MOV R3, 0x1 ;  /* 0x0000000100037802 */ /* 0x000fc80000000f00 */
[----:B------:R-:W-:-:S13]  /*ac90*/  ISETP.NE.AND P0, PT, R3, c[0x0][0x32c], PT ;  /* 0x0000cb0003007a0c */ /* 0x000fda0003f05270 */
[----:B------:R-:W-:-:S05]  /*aca0*/  @P0 IMAD.HI.U32 R3, R0, c[0x0][0x330], RZ ;  /* 0x0000cc0000030a27 */ /* 0x000fca00078e00ff */
[----:B------:R-:W-:-:S05]  /*acb0*/  @P0 SHF.R.U32.HI R0, RZ, c[0x0][0x334], R3 ;  /* 0x0000cd00ff000a19 */ /* 0x000fca0000011603 */
.L_x_338:
[----:B------:R-:W-:-:S05]  /*acc0*/  IMAD R0, R0, c[0x0][0x32c], RZ ;  /* 0x0000cb0000007a24 */ /* 0x000fca00078e02ff */
[----:B------:R-:W-:-:S03]  /*acd0*/  IMNMX R2, R2, R0, !PT ;  /* 0x0000000002027217 */ /* 0x000fc60007800200 */
.L_x_336:
[----:B------:R-:W2:Y:S01]  /*ace0*/  LDL R3, [R1+0x18] ;  /* 0x0000180001037983 */ /* 0x000ea20000100800 */
[----:B------:R-:W-:-:S05]  /*acf0*/  IADD3 R2, R2, 0x2f, RZ ;  /* 0x0000002f02027810 */ /* 0x000fca0007ffe0ff */
[----:B------:R-:W-:-:S05]  /*ad00*/  IMAD.HI R2, R2, 0x2aaaaaab, RZ ;  /* 0x2aaaaaab02027827 */ /* 0x000fca00078e02ff */
[----:B------:R-:W-:-:S04]  /*ad10*/  SHF.R.U32.HI R0, RZ, 0x1f, R2 ;  /* 0x0000001fff007819 */ /* 0x000fc80000011602 */
[----:B------:R-:W-:-:S04]  /*ad20*/  LEA.HI.SX32 R0, R2, R0, 0x1d ;  /* 0x0000000002007211 */ /* 0x000fc800078feaff */
[----:B--2---:R-:W-:-:S04]  /*ad30*/  IMNMX R3, R3, R0, !PT ;  /* 0x0000000003037217 */ /* 0x004fc80007800200 */
[----:B------:R-:W-:Y:S01]  /*ad40*/  ISETP.GE.AND P0, PT, R224, R3, PT ;  /* 0x00000003e000720c */ /* 0x000fe20003f06270 */
[----:B------:R1:W-:-:S12]  /*ad50*/  STL [R1], R3 ;  /* 0x0000000301007387 */ /* 0x0003d80000100800 */
        /* <DEDUP_REMOVED lines=20> */
.L_x_344:
        /* <DEDUP_REMOVED lines=64> */
.L_x_386:
        /* <DEDUP_REMOVED lines=18> */
.L_x_341:
[----:B------:R-:W-:Y:S05]  /*b3c0*/  BSYNC B0 ;  /* 0x0000000000007941 */ /* 0x000fea0003800000 */
.L_x_340:
[----:B-1-34-:R-:W0:Y:S01]  /*b3d0*/  LDGDEPBAR ;  /* 0x00000000000079af */ /* 0x01ae220000000000 */
[----:B------:R-:W-:Y:S01]  /*b3e0*/  WARPSYNC 0xffffffff ;  /* 0xffffffff00007948 */ /* 0x000fe20003800000 */
[-C--:B------:R-:W-:Y:S06]  /*b3f0*/  HMMA.16816.F32.BF16 R4, R48, R16.reuse, RZ ;  /* 0x000000103004723c */ /* 0x080fec00000418ff */
[----:B------:R-:W2:Y:S02]  /*b400*/  LDL R2, [R1+0x18] ;  /* 0x0000180001027983 */ /* 0x000ea40000100800 */
[C---:B------:R-:W-:Y:S02]  /*b410*/  HMMA.16816.F32.BF16 R8, R44.reuse, R16, RZ ;  /* 0x000000102c08723c */ /* 0x040fe400000418ff */
[----:B------:R-:W-:Y:S06]  /*b420*/  LDSM.16.M88.4 R184, [R211+0x9080] ;  /* 0x00908000d3b8783b */ /* 0x000fec0000000200 */
[-C--:B------:R-:W-:Y:S02]  /*b430*/  HMMA.16816.F32.BF16 R12, R44, R18.reuse, RZ ;  /* 0x000000122c0c723c */ /* 0x080fe400000418ff */
[----:B------:R-:W-:Y:S06]  /*b440*/  LDSM.16.M88.4 R188, [R208+0x4c80] ;  /* 0x004c8000d0bc783b */ /* 0x000fec0000000200 */
[C---:B------:R-:W-:Y:S02]  /*b450*/  HMMA.16816.F32.BF16 R16, R48.reuse, R18, RZ ;  /* 0x000000123010723c */ /* 0x040fe400000418ff */
[----:B------:R-:W-:Y:S06]  /*b460*/  LDSM.16.M88.4 R192, [R208+0x5080] ;  /* 0x00508000d0c0783b */ /* 0x000fec0000000200 */
[-C--:B------:R-:W-:Y:S02]  /*b470*/  HMMA.16816.F32.BF16 R20, R48, R32.reuse, RZ ;  /* 0x000000203014723c */ /* 0x080fe400000418ff */
[----:B------:R-:W-:Y:S06]  /*b480*/  LDSM.16.M88.4 R196, [R212+0x9080] ;  /* 0x00908000d4c4783b */ /* 0x000fec0000000200 */
[C---:B------:R-:W-:Y:S08]  /*b490*/  HMMA.16816.F32.BF16 R24, R44.reuse, R32, RZ ;  /* 0x000000202c18723c */ /* 0x040ff000000418ff */
[-C--:B------:R-:W-:Y:S08]  /*b4a0*/  HMMA.16816.F32.BF16 R28, R44, R34.reuse, RZ ;  /* 0x000000222c1c723c */ /* 0x080ff000000418ff */
[C---:B------:R-:W-:Y:S08]  /*b4b0*/  HMMA.16816.F32.BF16 R32, R48.reuse, R34, RZ ;  /* 0x000000223020723c */ /* 0x040ff000000418ff */
[-C--:B------:R-:W-:Y:S08]  /*b4c0*/  HMMA.16816.F32.BF16 R36, R48, R160.reuse, RZ ;  /* 0x000000a03024723c */ /* 0x080ff000000418ff */
[C---:B------:R-:W-:Y:S08]  /*b4d0*/  HMMA.16816.F32.BF16 R40, R44.reuse, R160, RZ ;  /* 0x000000a02c28723c */ /* 0x040ff000000418ff */
[-C--:B------:R-:W-:Y:S08]  /*b4e0*/  HMMA.16816.F32.BF16 R44, R44, R162.reuse, RZ ;  /* 0x000000a22c2c723c */ /* 0x080ff000000418ff */
[----:B------:R-:W-:Y:S01]  /*b4f0*/  HMMA.16816.F32.BF16 R48, R48, R162, RZ ;  /* 0x000000a23030723c */ /* 0x000fe200000418ff */
[----:B------:R-:W-:Y:S07]  /*b500*/  LDSM.16.M88.4 R160, [R211+0x8080] ;  /* 0x00808000d3a0783b */ /* 0x000fee0000000200 */
        /* <DEDUP_REMOVED lines=9> */
[----:B------:R-:W-:Y:S07]  /*b5a0*/  LDSM.16.M88.4 R176, [R219] ;  /* 0x00000000dbb0783b */ /* 0x000fee0000000200 */
[-C--:B------:R-:W-:Y:S08]  /*b5b0*/  HMMA.16816.F32.BF16 R36, R164, R180.reuse, R36 ;  /* 0x000000b4a424723c */ /* 0x080ff00000041824 */
[C---:B------:R-:W-:Y:S08]  /*b5c0*/  HMMA.16816.F32.BF16 R40, R172.reuse, R180, R40 ;  /* 0x000000b4ac28723c */ /* 0x040ff00000041828 */
[-C--:B------:R-:W-:Y:S01]  /*b5d0*/  HMMA.16816.F32.BF16 R44, R172, R182.reuse, R44 ;  /* 0x000000b6ac2c723c */ /* 0x080fe2000004182c */
[----:B------:R-:W3:Y:S07]  /*b5e0*/  LDSM.16.M88.4 R172, [R212+0x8080] ;  /* 0x00808000d4ac783b */ /* 0x000eee0000000200 */
[----:B------:R-:W-:Y:S01]  /*b5f0*/  HMMA.16816.F32.BF16 R48, R164, R182, R48 ;  /* 0x000000b6a430723c */ /* 0x000fe20000041830 */
[----:B------:R-:W4:Y:S08]  /*b600*/  LDSM.16.M88.4 R164, [R218] ;  /* 0x00000000daa4783b */ /* 0x000f300000000200 */
[----:B------:R-:W-:Y:S01]  /*b610*/  LDSM.16.M88.4 R180, [R208+0x5480] ;  /* 0x00548000d0b4783b */ /* 0x000fe20000000200 */
[----:B--2---:R-:W-:Y:S01]  /*b620*/  ISETP.GT.AND P0, PT, R224, R2, PT ;  /* 0x00000002e000720c */ /* 0x004fe20003f04270 */
[-C--:B-1----:R-:W-:Y:S08]  /*b630*/  HMMA.16816.F32.BF16 R4, R160, R168.reuse, R4 ;  /* 0x000000a8a004723c */ /* 0x082ff00000041804 */
[C---:B------:R-:W-:Y:S08]  /*b640*/  HMMA.16816.F32.BF16 R8, R184.reuse, R168, R8 ;  /* 0x000000a8b808723c */ /* 0x040ff00000041808 */
[-C--:B------:R-:W-:Y:S08]  /*b650*/  HMMA.16816.F32.BF16 R12, R184, R170.reuse, R12 ;  /* 0x000000aab80c723c */ /* 0x080ff0000004180c */
[C---:B------:R-:W-:Y:S01]  /*b660*/  HMMA.16816.F32.BF16 R16, R160.reuse, R170, R16 ;  /* 0x000000aaa010723c */ /* 0x040fe20000041810 */
[----:B------:R-:W1:Y:S07]  /*b670*/  LDSM.16.M88.4 R168, [R217] ;  /* 0x00000000d9a8783b */ /* 0x000e6e0000000200 */
        /* <DEDUP_REMOVED lines=8> */
[----:B------:R-:W-:Y:S07]  /*b700*/  LDSM.16.M88.4 R184, [R208+0x5880] ;  /* 0x00588000d0b8783b */ /* 0x000fee0000000200 */
[----:B------:R-:W-:Y:S01]  /*b710*/  HMMA.16816.F32.BF16 R48, R160, R194, R48 ;  /* 0x000000c2a030723c */ /* 0x000fe20000041830 */
[----:B------:R-:W2:Y:S07]  /*b720*/  LDSM.16.M88.4 R160, [R211+0xa080] ;  /* 0x00a08000d3a0783b */ /* 0x000eae0000000200 */
[-C--:B---3--:R-:W-:Y:S01]  /*b730*/  HMMA.16816.F32.BF16 R4, R172, R176.reuse, R4 ;  /* 0x000000b0ac04723c */ /* 0x088fe20000041804 */
[----:B------:R-:W-:Y:S07]  /*b740*/  LDSM.16.M88.4 R192, [R216] ;  /* 0x00000000d8c0783b */ /* 0x000fee0000000200 */
[C---:B------:R-:W-:Y:S08]  /*b750*/  HMMA.16816.F32.BF16 R8, R196.reuse, R176, R8 ;  /* 0x000000b0c408723c */ /* 0x040ff00000041808 */
[-C--:B------:R-:W-:Y:S08]  /*b760*/  HMMA.16816.F32.BF16 R12, R196, R178.reuse, R12 ;  /* 0x000000b2c40c723c */ /* 0x080ff0000004180c */
[C---:B------:R-:W-:Y:S01]  /*b770*/  HMMA.16816.F32.BF16 R16, R172.reuse, R178, R16 ;  /* 0x000000b2ac10723c */ /* 0x040fe20000041810 */
[----:B------:R-:W3:Y:S07]  /*b780*/  LDSM.16.M88.4 R176, [R211+0xb080] ;  /* 0x00b08000d3b0783b */ /* 0x000eee0000000200 */
[-C--:B----4-:R-:W-:Y:S08]  /*b790*/  HMMA.16816.F32.BF16 R20, R172, R164.reuse, R20 ;  /* 0x000000a4ac14723c */ /* 0x090ff00000041814 */
[C---:B------:R-:W-:Y:S08]  /*b7a0*/  HMMA.16816.F32.BF16 R24, R196.reuse, R164, R24 ;  /* 0x000000a4c418723c */ /* 0x040ff00000041818 */
[-C--:B------:R-:W-:Y:S08]  /*b7b0*/  HMMA.16816.F32.BF16 R28, R196, R166.reuse, R28 ;  /* 0x000000a6c41c723c */ /* 0x080ff0000004181c */
[C---:B------:R-:W-:Y:S01]  /*b7c0*/  HMMA.16816.F32.BF16 R32, R172.reuse, R166, R32 ;  /* 0x000000a6ac20723c */ /* 0x040fe20000041820 */
[----:B------:R-:W4:Y:S07]  /*b7d0*/  LDSM.16.M88.4 R164, [R212+0xa080] ;  /* 0x00a08000d4a4783b */ /* 0x000f2e0000000200 */
[-C--:B-1----:R-:W-:Y:S08]  /*b7e0*/  HMMA.16816.F32.BF16 R36, R172, R168.reuse, R36 ;  /* 0x000000a8ac24723c */ /* 0x082ff00000041824 */
[C---:B------:R-:W-:Y:S08]  /*b7f0*/  HMMA.16816.F32.BF16 R40, R196.reuse, R168, R40 ;  /* 0x000000a8c428723c */ /* 0x040ff00000041828 */
[-C--:B------:R-:W-:Y:S08]  /*b800*/  HMMA.16816.F32.BF16 R44, R196, R170.reuse, R44 ;  /* 0x000000aac42c723c */ /* 0x080ff0000004182c */
[----:B------:R-:W-:Y:S01]  /*b810*/  HMMA.16816.F32.BF16 R48, R172, R170, R48 ;  /* 0x000000aaac30723c */ /* 0x000fe20000041830 */
[----:B------:R-:W1:Y:S07]  /*b820*/  LDSM.16.M88.4 R168, [R212+0xb080] ;  /* 0x00b08000d4a8783b */ /* 0x000e6e0000000200 */
[-C--:B--2---:R-:W-:Y:S08]  /*b830*/  HMMA.16816.F32.BF16 R4, R160, R180.reuse, R4 ;  /* 0x000000b4a004723c */ /* 0x084ff00000041804 */
[C---:B---3--:R-:W-:Y:S08]  /*b840*/  HMMA.16816.F32.BF16 R8, R176.reuse, R180, R8 ;  /* 0x000000b4b008723c */ /* 0x048ff00000041808 */
        /* <DEDUP_REMOVED lines=11> */
[C---:B-1----:R-:W-:Y:S08]  /*b900*/  HMMA.16816.F32.BF16 R8, R168.reuse, R192, R8 ;  /* 0x000000c0a808723c */ /* 0x042ff00000041808 */
        /* <DEDUP_REMOVED lines=111> */
[----:B--23--:R-:W2:Y:S01]  /*c000*/  LDL R2, [R1+0x28] ;  /* 0x0000280001027983 */ /* 0x00cea20000100800 */
[----:B------:R-:W-:Y:S01]  /*c010*/  IMAD.MOV.U32 R223, RZ, RZ, RZ ;  /* 0x000000ffffdf7224 */ /* 0x000fe200078e00ff */
[----:B------:R-:W-:Y:S01]  /*c020*/  ISETP.GE.AND P5, PT, R226, c[0x0][0x1d4], PT ;  /* 0x00007500e2007a0c */ /* 0x000fe20003fa6270 */
[----:B------:R-:W-:Y:S01]  /*c030*/  IMAD.MOV.U32 R227, RZ, RZ, c[0x0][0x2b8] ;  /* 0x0000ae00ffe37624 */ /* 0x000fe200078e00ff */
[----:B------:R-:W3:Y:S04]  /*c040*/  LDL R3, [R1+0x1c] ;  /* 0x00001c0001037983 */ /* 0x000ee80000100800 */
[----:B------:R-:W5:Y:S01]  /*c050*/  LDL.64 R206, [R1+0x30] ;  /* 0x0000300001ce7983 */ /* 0x000f620000100a00 */
[----:B------:R-:W-:Y:S03]  /*c060*/  ISETP.NE.AND P2, PT, R227, 0x1, PT ;  /* 0x00000001e300780c */ /* 0x000fe60003f45270 */
[----:B----4-:R-:W4:Y:S01]  /*c070*/  LDL R103, [R1+0x38] ;  /* 0x0000380001677983 */ /* 0x010f220000100800 */
[----:B---3--:R-:W-:Y:S01]  /*c080*/  ISETP.GT.AND P1, PT, R3, 0x2f, PT ;  /* 0x0000002f0300780c */ /* 0x008fe20003f24270 */
[----:B--2---:R-:W-:Y:S05]  /*c090*/  IMAD R2, R224, 0x30, R2 ;  /* 0x00000030e0027824 */ /* 0x004fea00078e0202 */
[----:B------:R-:W-:Y:S05]  /*c0a0*/  IADD3 R2, R2, -0x30, R3 ;  /* 0xffffffd002027810 */ /* 0x000fea0007ffe003 */
[----:B------:R-:W-:Y:S04]  /*c0b0*/  @P2 IMAD.HI.U32 R3, R2, c[0x0][0x2bc], RZ ;  /* 0x0000af0002032a27 */ /* 0x000fe800078e00ff */
[----:B------:R-:W-:Y:S01]  /*c0c0*/  IMAD.MOV.U32 R0, RZ, RZ, R2 ;  /* 0x000000ffff007224 */ /* 0x000fe200078e0002 */
[----:B------:R-:W-:Y:S04]  /*c0d0*/  @P2 SHF.R.U32.HI R0, RZ, c[0x0][0x2c0], R3 ;  /* 0x0000b000ff002a19 */ /* 0x000fe80000011603 */
[C---:B-----5:R-:W-:Y:S02]  /*c0e0*/  @!P1 IADD3 R3, P0, R0.reuse, R206, RZ ;  /* 0x000000ce00039210 */ /* 0x060fe40007f1e0ff */
[----:B------:R-:W2:Y:S02]  /*c0f0*/  S2R R206, SR_CTAID.Y ;  /* 0x0000000000ce7919 */ /* 0x000ea40000002600 */
[----:B----4-:R-:W-:Y:S01]  /*c100*/  @!P1 LEA.HI.X.SX32 R5, R0, R103, 0x1, P0 ;  /* 0x0000006700059211 */ /* 0x010fe200000f0eff */
[----:B------:R-:W-:Y:S01]  /*c110*/  IMAD.MOV R0, RZ, RZ, -R0 ;  /* 0x000000ffff007224 */ /* 0x000fe200078e0a00 */
[----:B------:R-:W3:Y:S01]  /*c120*/  S2R R103, SR_CTAID.Y ;  /* 0x0000000000677919 */ /* 0x000ee20000002600 */
[C---:B------:R-:W-:Y:S02]  /*c130*/  @!P1 LEA R4, P0, R3.reuse, c[0x0][0x2a0], 0x2 ;  /* 0x0000a80003049a11 */ /* 0x040fe400078010ff */
[----:B------:R-:W-:Y:S02]  /*c140*/  IMAD R225, R0, c[0x0][0x2b8], R2 ;  /* 0x0000ae0000e17a24 */ /* 0x000fe400078e0202 */
[----:B------:R-:W-:Y:S02]  /*c150*/  @!P1 LEA.HI.X R5, R3, c[0x0][0x2a4], R5, 0x2, P0 ;  /* 0x0000a90003059a11 */ /* 0x000fe400000f1405 */
[C---:B------:R-:W-:Y:S01]  /*c160*/  IMAD.WIDE.U32 R2, R225.reuse, c[0x0][0x1e0], RZ ;  /* 0x00007800e1027a25 */ /* 0x040fe200078e00ff */
[----:B------:R-:W-:Y:S02]  /*c170*/  SHF.R.S32.HI R0, RZ, 0x1f, R225 ;  /* 0x0000001fff007819 */ /* 0x000fe400000114e1 */
[----:B------:R4:W5:Y:S03]  /*c180*/  @!P1 LDG.E R223, [R4.64] ;  /* 0x0000000604df9981 */ /* 0x000966000c1e1900 */
[----:B------:R-:W-:Y:S04]  /*c190*/  IMAD R0, R0, c[0x0][0x1e0], RZ ;  /* 0x0000780000007a24 */ /* 0x000fe800078e02ff */
[----:B------:R-:W-:Y:S01]  /*c1a0*/  IMAD R0, R225, c[0x0][0x1e4], R0 ;  /* 0x00007900e1007a24 */ /* 0x000fe200078e0200 */
[----:B--2---:R-:W-:Y:S03]  /*c1b0*/  SHF.R.S32.HI R206, RZ, 0x1f, R206 ;  /* 0x0000001fffce7819 */ /* 0x004fe600000114ce */
[----:B------:R-:W-:Y:S02]  /*c1c0*/  IMAD.IADD R3, R3, 0x1, R0 ;  /* 0x0000000103037824 */ /* 0x000fe400078e0200 */
[C---:B---3--:R-:W-:Y:S04]  /*c1d0*/  IMAD.WIDE.U32 R232, R103.reuse, c[0x0][0x1e8], RZ ;  /* 0x00007a0067e87a25 */ /* 0x048fe800078e00ff */
[----:B------:R-:W-:Y:S04]  /*c1e0*/  IMAD R206, R206, c[0x0][0x1e8], RZ ;  /* 0x00007a00cece7a24 */ /* 0x000fe800078e02ff */
[----:B------:R-:W-:Y:S02]  /*c1f0*/  IMAD R206, R103, c[0x0][0x1ec], R206 ;  /* 0x00007b0067ce7a24 */ /* 0x000fe400078e02ce */
[----:B------:R-:W2:Y:S02]  /*c200*/  S2R R103, SR_TID.X ;  /* 0x0000000000677919 */ /* 0x000ea40000002100 */
[----:B------:R-:W-:Y:S01]  /*c210*/  IMAD.IADD R206, R233, 0x1, R206 ;  /* 0x00000001e9ce7824 */ /* 0x000fe200078e02ce */
[----:B--2---:R-:W-:Y:S04]  /*c220*/  SHF.R.S32.HI R6, RZ, 0x1f, R103 ;  /* 0x0000001fff067819 */ /* 0x004fe80000011467 */
[----:B------:R-:W-:Y:S01]  /*c230*/  LEA.HI R6, R6, R103, RZ, 0x2 ;  /* 0x0000006706067211 */ /* 0x000fe200078f10ff */
[----:B------:R-:W-:Y:S03]  /*c240*/  IMAD.SHL.U32 R103, R226, 0x2, RZ ;  /* 0x00000002e2677824 */ /* 0x000fe600078e00ff */
[----:B------:R-:W-:Y:S04]  /*c250*/  SHF.R.S32.HI R6, RZ, 0x2, R6 ;  /* 0x00000002ff067819 */ /* 0x000fe80000011406 */
[----:B----4-:R-:W-:Y:S04]  /*c260*/  IADD3 R5, -R6, 0x30, RZ ;  /* 0x0000003006057810 */ /* 0x010fe80007ffe1ff */
[----:B------:R-:W-:Y:S02]  /*c270*/  ISETP.GE.AND P1, PT, R5, 0x1, PT ;  /* 0x000000010500780c */ /* 0x000fe40003f26270 */
[----:B-----5:R-:W-:Y:S01]  /*c280*/  SHF.R.S32.HI R4, RZ, 0x1f, R223 ;  /* 0x0000001fff047819 */ /* 0x020fe200000114df */
        /* <DEDUP_REMOVED lines=8> */
[----:B------:R-:W2:Y:S01]  /*c310*/  SHFL.IDX PT, R0, R4, RZ, 0x1c1f ;  /* 0x001c1fff04007589 */ /* 0x000ea200000e0000 */
[----:B------:R-:W-:Y:S03]  /*c320*/  ISETP.GE.AND P4, PT, R206, c[0x0][0x1d4], PT ;  /* 0x00007500ce007a0c */ /* 0x000fe60003f86270 */
        /* <DEDUP_REMOVED lines=25> */
.L_x_343:
[----:B--234-:R-:W-:Y:S01]  /*c4c0*/  FMNMX.FTZ R0, R162, R106, !PT ;  /* 0x0000006aa2007209 */ /* 0x01cfe20007810000 */
[----:B------:R-:W-:Y:S03]  /*c4d0*/  LDSM.16.MT88.4 R20, [R209+0x1880] ;  /* 0x00188000d114783b */ /* 0x000fe60000004200 */
        /* <DEDUP_REMOVED lines=36> */
[----:B------:R-:W-:Y:S01]  /*c720*/  SHFL.BFLY PT, R4, R2, 0x2, 0x1f ;  /* 0x0c401f0002047f89 */ /* 0x000fe200000e0000 */
[----:B------:R-:W-:Y:S04]  /*c730*/  FMNMX.FTZ R0, R168, R0, !PT ;  /* 0x00000000a8007209 */ /* 0x000fe80007810000 */
[----:B------:R-:W-:Y:S05]  /*c740*/  FMNMX.FTZ R0, R170, R0, !PT ;  /* 0x00000000aa007209 */ /* 0x000fea0007810000 */
[----:B------:R-:W1:Y:S02]  /*c750*/  SHFL.BFLY PT, R104, R0, 0x2, 0x1f ;  /* 0x0c401f0000687f89 */ /* 0x000e6400000e0000 */
[----:B-1----:R-:W-:Y:S02]  /*c760*/  FMNMX.FTZ R104, R0, R104, !PT ;  /* 0x0000006800687209 */ /* 0x002fe40007810000 */
[----:B------:R-:W-:Y:S02]  /*c770*/  FMNMX.FTZ R106, R106, R3, !PT ;  /* 0x000000036a6a7209 */ /* 0x000fe40007810000 */
        /* <DEDUP_REMOVED lines=12> */
[----:B------:R-:W-:Y:S03]  /*c840*/  FMNMX.FTZ R3, R194, R0, !PT ;  /* 0x00000000c2037209 */ /* 0x000fe60007810000 */
[----:B------:R-:W-:Y:S01]  /*c850*/  FADD.FTZ R0, -R106, R101 ;  /* 0x000000656a007221 */ /* 0x000fe20000010100 */
[----:B------:R-:W-:Y:S02]  /*c860*/  FMNMX.FTZ R3, R171, R3, !PT ;  /* 0x00000003ab037209 */ /* 0x000fe40007810000 */
[----:B--2---:R-:W-:Y:S01]  /*c870*/  FMNMX.FTZ R105, R2, R105, !PT ;  /* 0x0000006902697209 */ /* 0x004fe20007810000 */
[----:B------:R-:W-:Y:S01]  /*c880*/  FMUL.FTZ R2, R0, c[0x0][0x2d0] ;  /* 0x0000b40000027a20 */ /* 0x000fe20000410000 */
[----:B------:R-:W-:Y:S03]  /*c890*/  FMNMX.FTZ R0, R200, R3, !PT ;  /* 0x00000003c8007209 */ /* 0x000fe60007810000 */
[----:B------:R1:W2:Y:S01]  /*c8a0*/  MUFU.EX2 R103, R2 ;  /* 0x0000000200677308 */ /* 0x0002a20000000800 */
[----:B------:R-:W-:Y:S02]  /*c8b0*/  FMNMX.FTZ R0, R107, R0, !PT ;  /* 0x000000006b007209 */ /* 0x000fe40007810000 */
[----:B---3--:R-:W-:Y:S02]  /*c8c0*/  FMNMX.FTZ R104, R104, R4, !PT ;  /* 0x0000000468687209 */ /* 0x008fe40007810000 */
[----:B------:R-:W-:Y:S05]  /*c8d0*/  FMNMX.FTZ R0, R108, R0, !PT ;  /* 0x000000006c007209 */ /* 0x000fea0007810000 */
[----:B------:R-:W3:Y:S01]  /*c8e0*/  SHFL.BFLY PT, R3, R0, 0x2, 0x1f ;  /* 0x0c401f0000037f89 */ /* 0x000ee200000e0000 */
[----:B-1----:R-:W-:Y:S02]  /*c8f0*/  FADD.FTZ R2, -R105, R102 ;  /* 0x0000006669027221 */ /* 0x002fe40000010100 */
[C---:B--2---:R-:W-:Y:S02]  /*c900*/  FMUL.FTZ R5, R103.reuse, R113 ;  /* 0x0000007167057220 */ /* 0x044fe40000410000 */
[----:B------:R-:W-:Y:S02]  /*c910*/  FMUL.FTZ R2, R2, c[0x0][0x2d0] ;  /* 0x0000b40002027a20 */ /* 0x000fe40000410000 */
[C---:B------:R-:W-:Y:S02]  /*c920*/  FMUL.FTZ R32, R103.reuse, R140 ;  /* 0x0000008c67207220 */ /* 0x040fe40000410000 */
[----:B------:R1:W2:Y:S01]  /*c930*/  MUFU.EX2 R102, R2 ;  /* 0x0000000200667308 */ /* 0x0002a20000000800 */
[C---:B------:R-:W-:Y:S01]  /*c940*/  FMUL.FTZ R33, R103.reuse, R141 ;  /* 0x0000008d67217220 */ /* 0x040fe20000410000 */
[----:B---3--:R-:W-:Y:S01]  /*c950*/  FMNMX.FTZ R0, R0, R3, !PT ;  /* 0x0000000300007209 */ /* 0x008fe20007810000 */
        /* <DEDUP_REMOVED lines=161> */
[--C-:B---3--:R-:W-:Y:S09]  /*d370*/  FFMA.FTZ R4, R174, c[0x0][0x2d0], -R3.reuse ;  /* 0x0000b400ae047a23 */ /* 0x108ff20000010803 */
[----:B------:R3:W4:Y:S01]  /*d380*/  MUFU.EX2 R241, R4 ;  /* 0x0000000400f17308 */ /* 0x0007220000000800 */
[--C-:B-1----:R-:W-:Y:S01]  /*d390*/  FFMA.FTZ R100, R191, c[0x0][0x2d0], -R110.reuse ;  /* 0x0000b400bf647a23 */ /* 0x102fe2000001086e */
[----:B------:R-:W-:Y:S08]  /*d3a0*/  MOV R191, R162 ;  /* 0x000000a200bf7202 */ /* 0x000ff00000000f00 */
[----:B------:R1:W-:Y:S01]  /*d3b0*/  MUFU.EX2 R189, R100 ;  /* 0x0000006400bd7308 */ /* 0x0003e20000000800 */
[----:B---3--:R-:W-:Y:S01]  /*d3c0*/  FMUL.FTZ R4, R103, R112 ;  /* 0x0000007067047220 */ /* 0x008fe20000410000 */
[----:B------:R-:W-:Y:S02]  /*d3d0*/  F2FP.BF16.PACK_AB R112, R162, R252 ;  /* 0x000000fca270723e */ /* 0x000fe400000010ff */
[----:B----4-:R-:W-:Y:S05]  /*d3e0*/  F2FP.BF16.PACK_AB R119, R241, R240 ;  /* 0x000000f0f177723e */ /* 0x010fea00000010ff */
[-C--:B------:R-:W-:Y:S05]  /*d3f0*/  HMMA.16816.F32.BF16 R4, R112, R20.reuse, R4 ;  /* 0x000000147004723c */ /* 0x080fea0000041804 */
[--C-:B-1----:R-:W-:Y:S02]  /*d400*/  FFMA.FTZ R100, R192, c[0x0][0x2d0], -R110.reuse ;  /* 0x0000b400c0647a23 */ /* 0x102fe4000001086e */
[----:B------:R-:W3:Y:S01]  /*d410*/  LDL.LU R192, [R1+0x14] ;  /* 0x0000140001c07983 */ /* 0x000ee20000300800 */
[C---:B------:R-:W-:Y:S01]  /*d420*/  HMMA.16816.F32.BF16 R8, R116.reuse, R20, R8 ;  /* 0x000000147408723c */ /* 0x040fe20000041808 */
[----:B------:R1:W4:Y:S06]  /*d430*/  MUFU.EX2 R188, R100 ;  /* 0x0000006400bc7308 */ /* 0x00032c0000000800 */
[C---:B------:R-:W-:Y:S01]  /*d440*/  FMUL.FTZ R20, R103.reuse, R128 ;  /* 0x0000008067147220 */ /* 0x040fe20000410000 */
[-C--:B------:R-:W-:Y:S04]  /*d450*/  HMMA.16816.F32.BF16 R12, R116, R22.reuse, R12 ;  /* 0x00000016740c723c */ /* 0x080fe8000004180c */
[----:B------:R-:W-:Y:S04]  /*d460*/  FMUL.FTZ R21, R103, R129 ;  /* 0x0000008167157220 */ /* 0x000fe80000410000 */
[C---:B------:R-:W-:Y:S07]  /*d470*/  HMMA.16816.F32.BF16 R16, R112.reuse, R22, R16 ;  /* 0x000000167010723c */ /* 0x040fee0000041810 */
[C---:B------:R-:W-:Y:S02]  /*d480*/  FMUL.FTZ R22, R102.reuse, R130 ;  /* 0x0000008266167220 */ /* 0x040fe40000410000 */
[----:B-1----:R-:W-:Y:S02]  /*d490*/  FFMA.FTZ R100, R193, c[0x0][0x2d0], -R3 ;  /* 0x0000b400c1647a23 */ /* 0x002fe40000010803 */
[----:B------:R-:W5:Y:S01]  /*d4a0*/  LDL.LU R193, [R1+0x10] ;  /* 0x0000100001c17983 */ /* 0x000f620000300800 */
[----:B------:R-:W-:Y:S01]  /*d4b0*/  FMUL.FTZ R23, R102, R131 ;  /* 0x0000008366177220 */ /* 0x000fe20000410000 */
[----:B------:R1:W-:Y:S02]  /*d4c0*/  MUFU.EX2 R187, R100 ;  /* 0x0000006400bb7308 */ /* 0x0003e40000000800 */
[----:B------:R-:W-:Y:S04]  /*d4d0*/  LDSM.16.MT88.4 R128, [R210+0x1c80] ;  /* 0x001c8000d280783b */ /* 0x000fe80000004200 */
        /* <DEDUP_REMOVED lines=12> */
[----:B--2---:R-:W-:Y:S07]  /*d5a0*/  FMUL.FTZ R36, R103, R144 ;  /* 0x0000009067247220 */ /* 0x004fee0000410000 */
[-C--:B------:R-:W-:Y:S03]  /*d5b0*/  HMMA.16816.F32.BF16 R36, R112, R120.reuse, R36 ;  /* 0x000000787024723c */ /* 0x080fe60000041824 */
        /* <DEDUP_REMOVED lines=9> */
[----:B------:R1:W-:Y:S07]  /*d650*/  MUFU.EX2 R184, R100 ;  /* 0x0000006400b87308 */ /* 0x0003ee0000000800 */
[C---:B------:R-:W-:Y:S08]  /*d660*/  HMMA.16816.F32.BF16 R56, R116.reuse, R124, R56 ;  /* 0x0000007c7438723c */ /* 0x040ff00000041838 */
[-C--:B------:R-:W-:Y:S08]  /*d670*/  HMMA.16816.F32.BF16 R60, R116, R126.reuse, R60 ;  /* 0x0000007e743c723c */ /* 0x080ff0000004183c */
[C---:B------:R-:W-:Y:S01]  /*d680*/  HMMA.16816.F32.BF16 R64, R112.reuse, R126, R64 ;  /* 0x0000007e7040723c */ /* 0x040fe20000041840 */
[----:B------:R-:W4:Y:S03]  /*d690*/  LDSM.16.MT88.4 R124, [R210+0x3080] ;  /* 0x00308000d27c783b */ /* 0x000f260000004200 */
[--C-:B-1----:R-:W-:Y:S04]  /*d6a0*/  FFMA.FTZ R100, R197, c[0x0][0x2d0], -R161.reuse ;  /* 0x0000b400c5647a23 */ /* 0x102fe800000108a1 */
[----:B------:R1:W-:Y:S01]  /*d6b0*/  MUFU.EX2 R183, R100 ;  /* 0x0000006400b77308 */ /* 0x0003e20000000800 */
[-C--:B----4-:R-:W-:Y:S08]  /*d6c0*/  HMMA.16816.F32.BF16 R68, R112, R120.reuse, R68 ;  /* 0x000000787044723c */ /* 0x090ff00000041844 */
[C---:B------:R-:W-:Y:S08]  /*d6d0*/  HMMA.16816.F32.BF16 R72, R116.reuse, R120, R72 ;  /* 0x000000787448723c */ /* 0x040ff00000041848 */
[-C--:B------:R-:W-:Y:S04]  /*d6e0*/  HMMA.16816.F32.BF16 R76, R116, R122.reuse, R76 ;  /* 0x0000007a744c723c */ /* 0x080fe8000004184c */
[----:B-1----:R-:W-:Y:S04]  /*d6f0*/  FFMA.FTZ R100, R198, c[0x0][0x2d0], -R161 ;  /* 0x0000b400c6647a23 */ /* 0x002fe800000108a1 */
[C---:B------:R-:W-:Y:S01]  /*d700*/  HMMA.16816.F32.BF16 R80, R112.reuse, R122, R80 ;  /* 0x0000007a7050723c */ /* 0x040fe20000041850 */
[----:B------:R-:W1:Y:S01]  /*d710*/  LDSM.16.MT88.4 R120, [R209+0x1c80] ;  /* 0x001c8000d178783b */ /* 0x000e620000004200 */
[----:B------:R4:W1:Y:S06]  /*d720*/  MUFU.EX2 R182, R100 ;  /* 0x0000006400b67308 */ /* 0x00086c0000000800 */
[-C--:B------:R-:W-:Y:S08]  /*d730*/  HMMA.16816.F32.BF16 R84, R112, R124.reuse, R84 ;  /* 0x0000007c7054723c */ /* 0x080ff00000041854 */
[C---:B------:R-:W-:Y:S08]  /*d740*/  HMMA.16816.F32.BF16 R88, R116.reuse, R124, R88 ;  /* 0x0000007c7458723c */ /* 0x040ff00000041858 */
[-C--:B------:R-:W-:Y:S04]  /*d750*/  HMMA.16816.F32.BF16 R92, R116, R126.reuse, R92 ;  /* 0x0000007e745c723c */ /* 0x080fe8000004185c */
[--C-:B----4-:R-:W-:Y:S02]  /*d760*/  FFMA.FTZ R100, R164, c[0x0][0x2d0], -R109.reuse ;  /* 0x0000b400a4647a23 */ /* 0x110fe4000001086d */
        /* <DEDUP_REMOVED lines=13> */
[-C--:B-1----:R-:W-:Y:S03]  /*d840*/  HMMA.16816.F32.BF16 R4, R112, R120.reuse, R4 ;  /* 0x000000787004723c */ /* 0x082fe60000041804 */
[--C-:B----4-:R-:W-:Y:S04]  /*d850*/  FFMA.FTZ R100, R166, c[0x0][0x2d0], -R161.reuse ;  /* 0x0000b400a6647a23 */ /* 0x110fe800000108a1 */
[----:B------:R1:W-:Y:S01]  /*d860*/  MUFU.EX2 R179, R100 ;  /* 0x0000006400b37308 */ /* 0x0003e20000000800 */
[C---:B------:R-:W-:Y:S04]  /*d870*/  HMMA.16816.F32.BF16 R8, R116.reuse, R120, R8 ;  /* 0x000000787408723c */ /* 0x040fe80000041808 */
[--C-:B------:R-:W-:Y:S04]  /*d880*/  FFMA.FTZ R109, R169, c[0x0][0x2d0], -R110.reuse ;  /* 0x0000b400a96d7a23 */ /* 0x100fe8000001086e */
        /* <DEDUP_REMOVED lines=9> */
[----:B----4-:R-:W-:Y:S04]  /*d920*/  F2FP.BF16.PACK_AB R109, R182, R183 ;  /* 0x000000b7b66d723e */ /* 0x010fe800000010ff */
[-C--:B------:R-:W-:Y:S08]  /*d930*/  HMMA.16816.F32.BF16 R28, R116, R130.reuse, R28 ;  /* 0x00000082741c723c */ /* 0x080ff0000004181c */
[C---:B------:R-:W-:Y:S01]  /*d940*/  HMMA.16816.F32.BF16 R32, R112.reuse, R130, R32 ;  /* 0x000000827020723c */ /* 0x040fe20000041820 */
[----:B------:R-:W4:Y:S03]  /*d950*/  LDSM.16.MT88.4 R128, [R209+0x3480] ;  /* 0x00348000d180783b */ /* 0x000f260000004200 */
[----:B-1----:R-:W-:Y:S01]  /*d960*/  FFMA.FTZ R100, R199, c[0x0][0x2d0], -R110 ;  /* 0x0000b400c7647a23 */ /* 0x002fe2000001086e */
[----:B------:R-:W-:Y:S03]  /*d970*/  F2FP.BF16.PACK_AB R111, R178, R179 ;  /* 0x000000b3b26f723e */ /* 0x000fe600000010ff */
[-C--:B---3--:R-:W-:Y:S01]  /*d980*/  HMMA.16816.F32.BF16 R36, R112, R124.reuse, R36 ;  /* 0x0000007c7024723c */ /* 0x088fe20000041824 */
[----:B------:R1:W3:Y:S03]  /*d990*/  MUFU.EX2 R177, R100 ;  /* 0x0000006400b17308 */ /* 0x0002e60000000800 */
[----:B------:R-:W-:Y:S04]  /*d9a0*/  FFMA.FTZ R0, R0, R192, R238 ;  /* 0x000000c000007223 */ /* 0x000fe800000100ee */
[C---:B------:R-:W-:Y:S04]  /*d9b0*/  HMMA.16816.F32.BF16 R40, R116.reuse, R124, R40 ;  /* 0x0000007c7428723c */ /* 0x040fe80000041828 */
[----:B------:R-:W-:Y:S04]  /*d9c0*/  FADD.FTZ R0, R239, R0 ;  /* 0x00000000ef007221 */ /* 0x000fe80000010000 */
[-C--:B------:R-:W-:Y:S04]  /*d9d0*/  HMMA.16816.F32.BF16 R44, R116, R126.reuse, R44 ;  /* 0x0000007e742c723c */ /* 0x080fe8000004182c */
[----:B------:R-:W-:Y:S04]  /*d9e0*/  FADD.FTZ R0, R240, R0 ;  /* 0x00000000f0007221 */ /* 0x000fe80000010000 */
[C---:B------:R-:W-:Y:S01]  /*d9f0*/  HMMA.16816.F32.BF16 R48, R112.reuse, R126, R48 ;  /* 0x0000007e7030723c */ /* 0x040fe20000041830 */
[----:B------:R-:W2:Y:S03]  /*da00*/  LDSM.16.MT88.4 R124, [R210+0x3480] ;  /* 0x00348000d27c783b */ /* 0x000ea60000004200 */
[--C-:B-1----:R-:W-:Y:S01]  /*da10*/  FFMA.FTZ R100, R171, c[0x0][0x2d0], -R3.reuse ;  /* 0x0000b400ab647a23 */ /* 0x102fe20000010803 */
[----:B---3--:R-:W-:Y:S01]  /*da20*/  F2FP.BF16.PACK_AB R160, R176, R177 ;  /* 0x000000b1b0a0723e */ /* 0x008fe200000010ff */
[----:B------:R-:W-:Y:S02]  /*da30*/  FADD.FTZ R0, R241, R0 ;  /* 0x00000000f1007221 */ /* 0x000fe40000010000 */
[-C--:B------:R-:W-:Y:S01]  /*da40*/  HMMA.16816.F32.BF16 R52, R112, R120.reuse, R52 ;  /* 0x000000787034723c */ /* 0x080fe20000041834 */
[----:B------:R1:W-:Y:S03]  /*da50*/  MUFU.EX2 R175, R100 ;  /* 0x0000006400af7308 */ /* 0x0003e60000000800 */
[----:B-----5:R-:W-:Y:S04]  /*da60*/  FFMA.FTZ R101, R101, R193, R242 ;  /* 0x000000c165657223 */ /* 0x020fe800000100f2 */
[C---:B------:R-:W-:Y:S08]  /*da70*/  HMMA.16816.F32.BF16 R56, R116.reuse, R120, R56 ;  /* 0x000000787438723c */ /* 0x040ff00000041838 */
[-C--:B------:R-:W-:Y:S08]  /*da80*/  HMMA.16816.F32.BF16 R60, R116, R122.reuse, R60 ;  /* 0x0000007a743c723c */ /* 0x080ff0000004183c */
[C---:B------:R-:W-:Y:S04]  /*da90*/  HMMA.16816.F32.BF16 R64, R112.reuse, R122, R64 ;  /* 0x0000007a7040723c */ /* 0x040fe80000041840 */
[--C-:B-1----:R-:W-:Y:S02]  /*daa0*/  FFMA.FTZ R100, R200, c[0x0][0x2d0], -R3.reuse ;  /* 0x0000b400c8647a23 */ /* 0x102fe40000010803 */
[----:B------:R-:W-:Y:S01]  /*dab0*/  FFMA.FTZ R3, R108, c[0x0][0x2d0], -R3 ;  /* 0x0000b4006c037a23 */ /* 0x000fe20000010803 */
[----:B------:R-:W-:Y:S01]  /*dac0*/  F2FP.BF16.PACK_AB R108, R184, R185 ;  /* 0x000000b9b86c723e */ /* 0x000fe200000010ff */
[-C--:B----4-:R-:W-:Y:S01]  /*dad0*/  HMMA.16816.F32.BF16 R68, R112, R128.reuse, R68 ;  /* 0x000000807044723c */ /* 0x090fe20000041844 */
[----:B------:R1:W3:Y:S03]  /*dae0*/  MUFU.EX2 R174, R100 ;  /* 0x0000006400ae7308 */ /* 0x0002e60000000800 */
[----:B------:R-:W-:Y:S04]  /*daf0*/  FFMA.FTZ R102, R102, R194, R248 ;  /* 0x000000c266667223 */ /* 0x000fe800000100f8 */
[C---:B------:R-:W-:Y:S08]  /*db00*/  HMMA.16816.F32.BF16 R72, R116.reuse, R128, R72 ;  /* 0x000000807448723c */ /* 0x040ff00000041848 */
[-C--:B------:R-:W-:Y:S08]  /*db10*/  HMMA.16816.F32.BF16 R76, R116, R130.reuse, R76 ;  /* 0x00000082744c723c */ /* 0x080ff0000004184c */
[C---:B------:R-:W-:Y:S04]  /*db20*/  HMMA.16816.F32.BF16 R80, R112.reuse, R130, R80 ;  /* 0x000000827050723c */ /* 0x040fe80000041850 */
[----:B-1----:R-:W-:Y:S01]  /*db30*/  FFMA.FTZ R100, R168, c[0x0][0x2d0], -R110 ;  /* 0x0000b400a8647a23 */ /* 0x002fe2000001086e */
[----:B---3--:R-:W-:Y:S03]  /*db40*/  F2FP.BF16.PACK_AB R161, R174, R175 ;  /* 0x000000afaea1723e */ /* 0x008fe600000010ff */
[-C--:B--2---:R-:W-:Y:S01]  /*db50*/  HMMA.16816.F32.BF16 R84, R112, R124.reuse, R84 ;  /* 0x0000007c7054723c */ /* 0x084fe20000041854 */
[----:B------:R1:W-:Y:S03]  /*db60*/  MUFU.EX2 R173, R100 ;  /* 0x0000006400ad7308 */ /* 0x0003e60000000800 */
[----:B------:R-:W-:Y:S04]  /*db70*/  FFMA.FTZ R103, R103, R195, R252 ;  /* 0x000000c367677223 */ /* 0x000fe800000100fc */
[C---:B------:R-:W-:Y:S08]  /*db80*/  HMMA.16816.F32.BF16 R88, R116.reuse, R124, R88 ;  /* 0x0000007c7458723c */ /* 0x040ff00000041858 */
[-C--:B------:R-:W-:Y:S08]  /*db90*/  HMMA.16816.F32.BF16 R92, R116, R126.reuse, R92 ;  /* 0x0000007e745c723c */ /* 0x080ff0000004185c */
[----:B------:R-:W-:Y:S04]  /*dba0*/  HMMA.16816.F32.BF16 R96, R112, R126, R96 ;  /* 0x0000007e7060723c */ /* 0x000fe80000041860 */
[----:B-1----:R-:W-:Y:S01]  /*dbb0*/  FFMA.FTZ R100, R170, c[0x0][0x2d0], -R110 ;  /* 0x0000b400aa647a23 */ /* 0x002fe2000001086e */
[----:B------:R-:W-:Y:S01]  /*dbc0*/  F2FP.BF16.PACK_AB R110, R180, R181 ;  /* 0x000000b5b46e723e */ /* 0x000fe200000010ff */
[----:B------:R-:W1:Y:S02]  /*dbd0*/  LDSM.16.MT88.4 R168, [R209+0x3880] ;  /* 0x00388000d1a8783b */ /* 0x000e640000004200 */
[----:B------:R-:W2:Y:S04]  /*dbe0*/  MUFU.EX2 R172, R100 ;  /* 0x0000006400ac7308 */ /* 0x000ea80000000800 */
[-C--:B------:R-:W-:Y:S02]  /*dbf0*/  HMMA.16816.F32.BF16 R112, R108, R132.reuse, R4 ;  /* 0x000000846c70723c */ /* 0x080fe40000041804 */
[----:B------:R-:W3:Y:S04]  /*dc00*/  LDSM.16.MT88.4 R4, [R210+0x3880] ;  /* 0x00388000d204783b */ /* 0x000ee80000004200 */
[----:B------:R-:W4:Y:S01]  /*dc10*/  MUFU.EX2 R100, R3 ;  /* 0x0000000300647308 */ /* 0x000f220000000800 */
[----:B--2---:R-:W-:Y:S02]  /*dc20*/  F2FP.BF16.PACK_AB R162, R172, R173 ;  /* 0x000000adaca2723e */ /* 0x004fe400000010ff */
[----:B----4-:R-:W-:Y:S03]  /*dc30*/  F2FP.BF16.PACK_AB R163, R100, R107 ;  /* 0x0000006b64a3723e */ /* 0x010fe600000010ff */
[----:B------:R-:W-:Y:S04]  /*dc40*/  FADD.FTZ R3, R206, R0 ;  /* 0x00000000ce037221 */ /* 0x000fe80000010000 */
[C---:B------:R-:W-:Y:S07]  /*dc50*/  HMMA.16816.F32.BF16 R116, R160.reuse, R132, R8 ;  /* 0x00000084a074723c */ /* 0x040fee0000041808 */
[----:B------:R-:W-:Y:S01]  /*dc60*/  FADD.FTZ R9, R191, R103 ;  /* 0x00000067bf097221 */ /* 0x000fe20000010000 */
[-C--:B------:R-:W-:Y:S01]  /*dc70*/  HMMA.16816.F32.BF16 R120, R160, R134.reuse, R12 ;  /* 0x00000086a078723c */ /* 0x080fe2000004180c */
[----:B------:R-:W2:Y:S03]  /*dc80*/  LDL R12, [R1] ;  /* 0x00000000010c7983 */ /* 0x000ea60000100800 */
        /* <DEDUP_REMOVED lines=34> */
[-C--:B-1----:R-:W-:Y:S08]  /*deb0*/  HMMA.16816.F32.BF16 R68, R108, R168.reuse, R68 ;  /* 0x000000a86c44723c */ /* 0x082ff00000041844 */
[C---:B------:R-:W-:Y:S08]  /*dec0*/  HMMA.16816.F32.BF16 R72, R160.reuse, R168, R72 ;  /* 0x000000a8a048723c */ /* 0x040ff00000041848 */
[-C--:B------:R-:W-:Y:S08]  /*ded0*/  HMMA.16816.F32.BF16 R76, R160, R170.reuse, R76 ;  /* 0x000000aaa04c723c */ /* 0x080ff0000004184c */
[C---:B------:R-:W-:Y:S08]  /*dee0*/  HMMA.16816.F32.BF16 R80, R108.reuse, R170, R80 ;  /* 0x000000aa6c50723c */ /* 0x040ff00000041850 */
[-C--:B---3--:R-:W-:Y:S08]  /*def0*/  HMMA.16816.F32.BF16 R84, R108, R4.reuse, R84 ;  /* 0x000000046c54723c */ /* 0x088ff00000041854 */
        /* <DEDUP_REMOVED lines=27> */
[----:B--2---:R-:W-:Y:S02]  /*e0b0*/  ISETP.GT.AND P0, PT, R224, R12, PT ;  /* 0x0000000ce000720c */ /* 0x004fe40003f04270 */
[----:B------:R-:W-:Y:S11]  /*e0c0*/  MOV R224, R0 ;  /* 0x0000000000e07202 */ /* 0x000ff60000000f00 */
[----:B-1----:R-:W-:-:S05]  /*e0d0*/  @P0 BRA `(.L_x_344) ;  /* 0xffffcdc000000947 */ /* 0x002fca000383ffff */
.L_x_339:
        /* <DEDUP_REMOVED lines=15> */
.L_x_366:
[----:B------:R-:W2:Y:S01]  /*e1d0*/  LDL R13, [R1+0x40] ;  /* 0x00004000010d7983 */ /* 0x000ea20000100800 */
[----:B------:R-:W-:Y:S04]  /*e1e0*/  DEPBAR.LE SB0, 0x0 ;  /* 0x000080000000791a */ /* 0x000fe80000000000 */
[----:B------:R-:W3:Y:S01]  /*e1f0*/  LDL R12, [R1+0x3c] ;  /* 0x00003c00010c7983 */ /* 0x000ee20000100800 */
[C---:B------:R-:W-:Y:S01]  /*e200*/  ISETP.GE.AND P1, PT, R226.reuse, c[0x0][0x1d4], PT ;  /* 0x00007500e2007a0c */ /* 0x040fe20003f26270 */
[----:B-1----:R-:W-:Y:S01]  /*e210*/  IMAD.WIDE.U32 R2, R225, c[0x0][0x208], RZ ;  /* 0x00008200e1027a25 */ /* 0x002fe200078e00ff */
[----:B------:R-:W-:Y:S01]  /*e220*/  SHF.R.S32.HI R4, RZ, 0x1f, R223 ;  /* 0x0000001fff047819 */ /* 0x000fe200000114df */
[----:B------:R-:W1:Y:S01]  /*e230*/  S2R R5, SR_CTAID.Y ;  /* 0x0000000000057919 */ /* 0x000e620000002600 */
[----:B------:R-:W-:Y:S01]  /*e240*/  IADD3 R11, R226, 0x40, RZ ;  /* 0x00000040e20b7810 */ /* 0x000fe20007ffe0ff */
[----:B------:R-:W-:Y:S01]  /*e250*/  BSSY B0, `(.L_x_346) ;  /* 0x0000051000007945 */ /* 0x000fe20003800000 */
[----:B------:R-:W-:Y:S01]  /*e260*/  SHF.R.S32.HI R0, RZ, 0x1f, R225 ;  /* 0x0000001fff007819 */ /* 0x000fe200000114e1 */
[----:B------:R-:W4:Y:S01]  /*e270*/  S2R R8, SR_CTAID.Y ;  /* 0x0000000000087919 */ /* 0x000f220000002600 */
[----:B------:R-:W-:Y:S03]  /*e280*/  IMAD R4, R4, c[0x0][0x218], RZ ;  /* 0x0000860004047a24 */ /* 0x000fe600078e02ff */
[----:B------:R-:W-:Y:S01]  /*e290*/  BAR.SYNC.DEFER_BLOCKING 0x0 ;  /* 0x0000000000007b1d */ /* 0x000fe20000010000 */
[----:B------:R-:W-:Y:S02]  /*e2a0*/  IMAD R0, R0, c[0x0][0x208], RZ ;  /* 0x0000820000007a24 */ /* 0x000fe400078e02ff */
[----:B------:R-:W-:Y:S02]  /*e2b0*/  IMAD R4, R223, c[0x0][0x21c], R4 ;  /* 0x00008700df047a24 */ /* 0x000fe400078e0204 */
[----:B------:R-:W-:Y:S04]  /*e2c0*/  IMAD R0, R225, c[0x0][0x20c], R0 ;  /* 0x00008300e1007a24 */ /* 0x000fe800078e0200 */
[----:B------:R-:W-:Y:S04]  /*e2d0*/  IMAD.IADD R3, R3, 0x1, R0 ;  /* 0x0000000103037824 */ /* 0x000fe800078e0200 */
[----:B------:R-:W-:Y:S01]  /*e2e0*/  IMAD.WIDE.U32 R2, R223, c[0x0][0x218], R2 ;  /* 0x00008600df027a25 */ /* 0x000fe200078e0002 */
[----:B------:R-:W-:Y:S04]  /*e2f0*/  LDSM.16.M88.4 R48, [R211+0x6080] ;  /* 0x00608000d330783b */ /* 0x000fe80000000200 */
[----:B------:R-:W-:Y:S04]  /*e300*/  LDSM.16.M88.4 R44, [R211+0x7080] ;  /* 0x00708000d32c783b */ /* 0x000fe80000000200 */
[----:B------:R-:W-:Y:S04]  /*e310*/  LDSM.16.M88.4 R16, [R208+0x3c80] ;  /* 0x003c8000d010783b */ /* 0x000fe80000000200 */
[----:B------:R-:W-:Y:S04]  /*e320*/  LDSM.16.M88.4 R32, [R208+0x4080] ;  /* 0x00408000d020783b */ /* 0x000fe80000000200 */
[----:B------:R-:W-:Y:S01]  /*e330*/  LDSM.16.M88.4 R160, [R208+0x4480] ;  /* 0x00448000d0a0783b */ /* 0x000fe20000000200 */
[----:B-1----:R-:W-:Y:S01]  /*e340*/  SHF.R.S32.HI R5, RZ, 0x1f, R5 ;  /* 0x0000001fff057819 */ /* 0x002fe20000011405 */
[----:B----4-:R-:W-:Y:S02]  /*e350*/  IMAD.WIDE.U32 R6, R8, c[0x0][0x210], RZ ;  /* 0x0000840008067a25 */ /* 0x010fe400078e00ff */
[----:B------:R-:W-:Y:S02]  /*e360*/  LDSM.16.M88.4 R164, [R212+0x6080] ;  /* 0x00608000d4a4783b */ /* 0x000fe40000000200 */
[----:B------:R-:W-:Y:S01]  /*e370*/  IMAD R5, R5, c[0x0][0x210], RZ ;  /* 0x0000840005057a24 */ /* 0x000fe200078e02ff */
[----:B------:R-:W-:Y:S01]  /*e380*/  IADD3 R0, P0, R6, R2, RZ ;  /* 0x0000000206007210 */ /* 0x000fe20007f1e0ff */
[----:B------:R-:W-:Y:S01]  /*e390*/  LDSM.16.M88.4 R172, [R212+0x7080] ;  /* 0x00708000d4ac783b */ /* 0x000fe20000000200 */
[----:B------:R-:W-:Y:S01]  /*e3a0*/  IADD3 R6, R226, 0x20, RZ ;  /* 0x00000020e2067810 */ /* 0x000fe20007ffe0ff */
[----:B------:R-:W-:Y:S02]  /*e3b0*/  IMAD R5, R8, c[0x0][0x214], R5 ;  /* 0x0000850008057a24 */ /* 0x000fe400078e0205 */
[----:B------:R-:W-:Y:S01]  /*e3c0*/  LDSM.16.M88.4 R168, [R213] ;  /* 0x00000000d5a8783b */ /* 0x000fe20000000200 */
[----:B------:R-:W-:Y:S01]  /*e3d0*/  SHF.R.S32.HI R6, RZ, 0x1f, R6 ;  /* 0x0000001fff067819 */ /* 0x000fe20000011406 */
[----:B------:R-:W-:Y:S01]  /*e3e0*/  IMAD.IADD R5, R7, 0x1, R5 ;  /* 0x0000000107057824 */ /* 0x000fe200078e0205 */
[----:B------:R-:W-:Y:S01]  /*e3f0*/  IADD3 R7, R226, 0x20, RZ ;  /* 0x00000020e2077810 */ /* 0x000fe20007ffe0ff */
[----:B------:R-:W-:Y:S03]  /*e400*/  LDSM.16.M88.4 R176, [R221] ;  /* 0x00000000ddb0783b */ /* 0x000fe60000000200 */
[----:B------:R-:W-:Y:S01]  /*e410*/  IADD3.X R3, R5, R3, R4, P0, !PT ;  /* 0x0000000305037210 */ /* 0x000fe200007fe404 */
[----:B------:R-:W-:Y:S01]  /*e420*/  LDSM.16.M88.4 R180, [R220] ;  /* 0x00000000dcb4783b */ /* 0x000fe20000000200 */
[----:B------:R-:W-:Y:S02]  /*e430*/  LEA R10, P0, R0, c[0x0][0x1f8], 0x1 ;  /* 0x00007e00000a7a11 */ /* 0x000fe400078008ff */
[----:B------:R-:W-:Y:S02]  /*e440*/  IADD3 R5, R226, 0x40, RZ ;  /* 0x00000040e2057810 */ /* 0x000fe40007ffe0ff */
[----:B------:R-:W-:Y:S02]  /*e450*/  LEA.HI.X R3, R0, c[0x0][0x1fc], R3, 0x1, P0 ;  /* 0x00007f0000037a11 */ /* 0x000fe400000f0c03 */
[----:B------:R-:W-:Y:S01]  /*e460*/  LEA.HI R6, R6, R7, RZ, 0x3 ;  /* 0x0000000706067211 */ /* 0x000fe200078f18ff */
[----:B------:R-:W1:Y:S01]  /*e470*/  SHFL.IDX PT, R0, R10, RZ, 0x1c1f ;  /* 0x001c1fff0a007589 */ /* 0x000e6200000e0000 */
[----:B------:R-:W-:Y:S02]  /*e480*/  SHF.R.S32.HI R5, RZ, 0x1f, R5 ;  /* 0x0000001fff057819 */ /* 0x000fe40000011405 */
[----:B------:R-:W-:Y:S01]  /*e490*/  LOP3.LUT R6, R6, 0xfffffff8, RZ, 0xc0, !PT ;  /* 0xfffffff806067812 */ /* 0x000fe200078ec0ff */
[----:B------:R-:W4:Y:S01]  /*e4a0*/  SHFL.IDX PT, R2, R3, RZ, 0x1c1f ;  /* 0x001c1fff03027589 */ /* 0x000f2200000e0000 */
[----:B------:R-:W-:Y:S03]  /*e4b0*/  LEA.HI R5, R5, R11, RZ, 0x3 ;  /* 0x0000000b05057211 */ /* 0x000fe600078f18ff */
[----:B------:R-:W-:Y:S01]  /*e4c0*/  IMAD.SHL.U32 R100, R6, 0x2, RZ ;  /* 0x0000000206647824 */ /* 0x000fe200078e00ff */
[----:B------:R-:W-:Y:S01]  /*e4d0*/  LOP3.LUT R5, R5, 0xfffffff8, RZ, 0xc0, !PT ;  /* 0xfffffff805057812 */ /* 0x000fe200078ec0ff */
[----:B------:R-:W5:Y:S04]  /*e4e0*/  S2R R11, SR_TID.X ;  /* 0x00000000000b7919 */ /* 0x000f680000002100 */
[----:B------:R-:W-:Y:S01]  /*e4f0*/  IMAD.SHL.U32 R102, R5, 0x2, RZ ;  /* 0x0000000205667824 */ /* 0x000fe200078e00ff */
[----:B-1----:R-:W-:Y:S05]  /*e500*/  IADD3 R8, P0, R0, R252, RZ ;  /* 0x000000fc00087210 */ /* 0x002fea0007f1e0ff */
[----:B----4-:R-:W-:Y:S05]  /*e510*/  IMAD.X R9, R2, 0x1, R228, P0 ;  /* 0x0000000102097824 */ /* 0x010fea00000e06e4 */
[----:B------:R-:W-:Y:S01]  /*e520*/  @!PT LDS RZ, [RZ] ;  /* 0x00000000fffff984 */ /* 0x000fe20000000800 */
[----:B------:R1:W-:Y:S01]  /*e530*/  LDGSTS.E.BYPASS.LTC128B.128 [R222+0x1880], [R8.64], !P1 ;  /* 0x0188000008de7fae */ /* 0x0003e2000c901d46 */
[----:B-----5:R-:W-:Y:S02]  /*e540*/  ISETP.GT.AND P1, PT, R11, 0x3f, PT ;  /* 0x0000003f0b00780c */ /* 0x020fe40003f24270 */
        /* <DEDUP_REMOVED lines=14> */
[----:B-1----:R1:W2:Y:S04]  /*e630*/  SHFL.IDX PT, R4, R3, 0x1, 0x1c1f ;  /* 0x003c1f0003047f89 */ /* 0x0022a800000e0000 */
[----:B------:R1:W3:Y:S02]  /*e640*/  SHFL.IDX PT, R0, R10, 0x1, 0x1c1f ;  /* 0x003c1f000a007f89 */ /* 0x0002e400000e0000 */
.L_x_387:
[C---:B-1----:R-:W-:Y:S02]  /*e650*/  IADD3 R10, R226.reuse, 0x20, RZ ;  /* 0x00000020e20a7810 */ /* 0x042fe40007ffe0ff */
[----:B------:R-:W-:Y:S02]  /*e660*/  ISETP.GE.AND P3, PT, R226, c[0x0][0x1d4], PT ;  /* 0x00007500e2007a0c */ /* 0x000fe40003f66270 */
        /* <DEDUP_REMOVED lines=15> */
.L_x_347:
[----:B------:R-:W-:Y:S05]  /*e760*/  BSYNC B0 ;  /* 0x0000000000007941 */ /* 0x000fea0003800000 */
.L_x_346:
[----:B------:R-:W0:Y:S01]  /*e770*/  LDGDEPBAR ;  /* 0x00000000000079af */ /* 0x000e220000000000 */
[----:B------:R-:W-:Y:S01]  /*e780*/  WARPSYNC 0xffffffff ;  /* 0xffffffff00007948 */ /* 0x000fe20003800000 */
[-C--:B-1----:R-:W-:Y:S06]  /*e790*/  HMMA.16816.F32.BF16 R4, R48, R16.reuse, RZ ;  /* 0x000000103004723c */ /* 0x082fec00000418ff */
        /* <DEDUP_REMOVED lines=155> */
[----:B---3--:R-:W-:Y:S02]  /*f150*/  FMUL.FTZ R26, R50, c[0x0][0x320] ;  /* 0x0000c800321a7a20 */ /* 0x008fe40000410000 */
[----:B------:R-:W-:Y:S02]  /*f160*/  FMUL.FTZ R18, R51, c[0x0][0x320] ;  /* 0x0000c80033127a20 */ /* 0x000fe40000410000 */
[----:B------:R-:W-:Y:S02]  /*f170*/  FMUL.FTZ R22, R22, c[0x0][0x320] ;  /* 0x0000c80016167a20 */ /* 0x000fe40000410000 */
[----:B------:R-:W-:Y:S02]  /*f180*/  FMUL.FTZ R23, R23, c[0x0][0x320] ;  /* 0x0000c80017177a20 */ /* 0x000fe40000410000 */
[----:B------:R-:W-:Y:S01]  /*f190*/  FMUL.FTZ R24, R24, c[0x0][0x320] ;  /* 0x0000c80018187a20 */ /* 0x000fe20000410000 */
[----:B------:R2:W3:Y:S01]  /*f1a0*/  MUFU.TANH R161, R22 ;  /* 0x0000001600a17308 */ /* 0x0004e20000002400 */
        /* <DEDUP_REMOVED lines=39> */
[----:B------:R-:W1:Y:S01]  /*f420*/  S2R R233, SR_CTAID.Y ;  /* 0x0000000000e97919 */ /* 0x000e620000002600 */
[----:B---3--:R-:W-:Y:S01]  /*f430*/  ISETP.GT.AND P1, PT, R0, 0x2f, PT ;  /* 0x0000002f0000780c */ /* 0x008fe20003f24270 */
[----:B--2---:R-:W-:Y:S05]  /*f440*/  IMAD R2, R224, 0x30, R2 ;  /* 0x00000030e0027824 */ /* 0x004fea00078e0202 */
[----:B------:R-:W-:Y:S05]  /*f450*/  IADD3 R2, R2, -0x30, R0 ;  /* 0xffffffd002027810 */ /* 0x000fea0007ffe000 */
[----:B------:R-:W-:Y:S04]  /*f460*/  @P2 IMAD.HI.U32 R3, R2, c[0x0][0x2bc], RZ ;  /* 0x0000af0002032a27 */ /* 0x000fe800078e00ff */
[----:B------:R-:W-:Y:S01]  /*f470*/  IMAD.MOV.U32 R0, RZ, RZ, R2 ;  /* 0x000000ffff007224 */ /* 0x000fe200078e0002 */
[----:B------:R-:W-:Y:S04]  /*f480*/  @P2 SHF.R.U32.HI R0, RZ, c[0x0][0x2c0], R3 ;  /* 0x0000b000ff002a19 */ /* 0x000fe80000011603 */
[C---:B----4-:R-:W-:Y:S01]  /*f490*/  @!P1 IADD3 R3, P0, R0.reuse, R234, RZ ;  /* 0x000000ea00039210 */ /* 0x050fe20007f1e0ff */
[----:B-1----:R-:W-:Y:S03]  /*f4a0*/  IMAD.WIDE.U32 R234, R233, c[0x0][0x1e8], RZ ;  /* 0x00007a00e9ea7a25 */ /* 0x002fe600078e00ff */
[----:B-----5:R-:W-:Y:S01]  /*f4b0*/  @!P1 LEA.HI.X.SX32 R5, R0, R232, 0x1, P0 ;  /* 0x000000e800059211 */ /* 0x020fe200000f0eff */
[----:B------:R-:W-:Y:S01]  /*f4c0*/  IMAD.MOV R0, RZ, RZ, -R0 ;  /* 0x000000ffff007224 */ /* 0x000fe200078e0a00 */
[----:B------:R-:W1:Y:S01]  /*f4d0*/  S2R R232, SR_CTAID.Y ;  /* 0x0000000000e87919 */ /* 0x000e620000002600 */
[C---:B------:R-:W-:Y:S02]  /*f4e0*/  @!P1 LEA R4, P0, R3.reuse, c[0x0][0x2a0], 0x2 ;  /* 0x0000a80003049a11 */ /* 0x040fe400078010ff */
[----:B------:R-:W-:Y:S02]  /*f4f0*/  IMAD R225, R0, c[0x0][0x2b8], R2 ;  /* 0x0000ae0000e17a24 */ /* 0x000fe400078e0202 */
[----:B------:R-:W-:Y:S02]  /*f500*/  @!P1 LEA.HI.X R5, R3, c[0x0][0x2a4], R5, 0x2, P0 ;  /* 0x0000a90003059a11 */ /* 0x000fe400000f1405 */
[----:B------:R-:W-:Y:S01]  /*f510*/  IMAD.WIDE.U32 R2, R225, c[0x0][0x1e0], RZ ;  /* 0x00007800e1027a25 */ /* 0x000fe200078e00ff */
[----:B------:R-:W-:Y:S02]  /*f520*/  SHF.R.S32.HI R0, RZ, 0x1f, R225 ;  /* 0x0000001fff007819 */ /* 0x000fe400000114e1 */
[----:B------:R-:W2:Y:S01]  /*f530*/  @!P1 LDG.E R223, [R4.64] ;  /* 0x0000000604df9981 */ /* 0x000ea2000c1e1900 */
[----:B------:R-:W-:Y:S02]  /*f540*/  ISETP.GE.AND P1, PT, R227, 0x1, PT ;  /* 0x00000001e300780c */ /* 0x000fe40003f26270 */
[----:B------:R-:W-:Y:S04]  /*f550*/  IMAD R0, R0, c[0x0][0x1e0], RZ ;  /* 0x0000780000007a24 */ /* 0x000fe800078e02ff */
[----:B------:R-:W-:Y:S04]  /*f560*/  IMAD R0, R225, c[0x0][0x1e4], R0 ;  /* 0x00007900e1007a24 */ /* 0x000fe800078e0200 */
[----:B------:R-:W-:Y:S01]  /*f570*/  IMAD.IADD R3, R3, 0x1, R0 ;  /* 0x0000000103037824 */ /* 0x000fe200078e0200 */
[----:B-1----:R-:W-:Y:S05]  /*f580*/  SHF.R.S32.HI R232, RZ, 0x1f, R232 ;  /* 0x0000001fffe87819 */ /* 0x002fea00000114e8 */
[----:B------:R-:W-:Y:S04]  /*f590*/  IMAD R232, R232, c[0x0][0x1e8], RZ ;  /* 0x00007a00e8e87a24 */ /* 0x000fe800078e02ff */
[----:B------:R-:W-:Y:S01]  /*f5a0*/  IMAD R232, R233, c[0x0][0x1ec], R232 ;  /* 0x00007b00e9e87a24 */ /* 0x000fe200078e02e8 */
[----:B------:R-:W-:Y:S03]  /*f5b0*/  IADD3 R233, R226, 0x20, RZ ;  /* 0x00000020e2e97810 */ /* 0x000fe60007ffe0ff */
[----:B------:R-:W-:Y:S01]  /*f5c0*/  IMAD.IADD R232, R235, 0x1, R232 ;  /* 0x00000001ebe87824 */ /* 0x000fe200078e02e8 */
[----:B------:R-:W-:Y:S02]  /*f5d0*/  ISETP.GE.AND P4, PT, R233, c[0x0][0x1d4], PT ;  /* 0x00007500e9007a0c */ /* 0x000fe40003f86270 */
[----:B--2---:R-:W-:Y:S01]  /*f5e0*/  SHF.R.S32.HI R4, RZ, 0x1f, R223 ;  /* 0x0000001fff047819 */ /* 0x004fe200000114df */
        /* <DEDUP_REMOVED lines=33> */
.L_x_349:
        /* <DEDUP_REMOVED lines=12> */
[C---:B---3--:R-:W-:Y:S02]  /*f8c0*/  IADD3 R7, -R3.reuse, 0x1, R2 ;  /* 0x0000000103077810 */ /* 0x048fe40007ffe102 */
[----:B------:R-:W-:Y:S02]  /*f8d0*/  IADD3 R8, -R3, R2, RZ ;  /* 0x0000000203087210 */ /* 0x000fe40007ffe1ff */
[----:B------:R-:W-:Y:S04]  /*f8e0*/  IADD3 R7, -R230, R7, R229 ;  /* 0x00000007e6077210 */ /* 0x000fe80007ffe1e5 */
[C---:B------:R-:W-:Y:S02]  /*f8f0*/  IADD3 R6, R7.reuse, c[0x0][0x328], RZ ;  /* 0x0000ca0007067a10 */ /* 0x040fe40007ffe0ff */
[----:B------:R-:W-:Y:S04]  /*f900*/  IADD3 R7, R7, UR4, RZ ;  /* 0x0000000407077c10 */ /* 0x000fe8000fffe0ff */
[----:B-1----:R-:W-:Y:S01]  /*f910*/  IADD3 R0, R7, R4, RZ ;  /* 0x0000000407007210 */ /* 0x002fe20007ffe0ff */
        /* <DEDUP_REMOVED lines=15> */
.L_x_352:
[----:B------:R-:W-:Y:S04]  /*fa10*/  MOV R9, 0x1 ;  /* 0x0000000100097802 */ /* 0x000fe80000000f00 */
[----:B------:R-:W-:Y:S11]  /*fa20*/  ISETP.NE.AND P0, PT, R9, c[0x0][0x32c], PT ;  /* 0x0000cb0009007a0c */ /* 0x000ff60003f05270 */
[----:B------:R-:W-:Y:S02]  /*fa30*/  @!UPT UIADD3 URZ, URZ, URZ, URZ ;  /* 0x0000003f3f3ff290 */ /* 0x000fe4000fffe03f */
[----:B------:R-:W-:Y:S05]  /*fa40*/  @P0 IMAD.HI.U32 R9, R4, c[0x0][0x330], RZ ;  /* 0x0000cc0004090a27 */ /* 0x000fea00078e00ff */
[----:B------:R-:W-:Y:S02]  /*fa50*/  @P0 SHF.R.U32.HI R4, RZ, c[0x0][0x334], R9 ;  /* 0x0000cd00ff040a19 */ /* 0x000fe40000011609 */
.L_x_353:
[----:B------:R-:W-:Y:S05]  /*fa60*/  BSYNC B0 ;  /* 0x0000000000007941 */ /* 0x000fea0003800000 */
.L_x_351:
[----:B------:R-:W-:Y:S05]  /*fa70*/  IMAD R4, R4, c[0x0][0x32c], R8 ;  /* 0x0000cb0004047a24 */ /* 0x000fea00078e0208 */
[----:B------:R-:W-:Y:S02]  /*fa80*/  IADD3 R9, R4, c[0x0][0x32c], RZ ;  /* 0x0000cb0004097a10 */ /* 0x000fe40007ffe0ff */
[----:B------:R-:W-:Y:S02]  /*fa90*/  IMNMX R0, R0, R4, !PT ;  /* 0x0000000400007217 */ /* 0x000fe40007800200 */
[----:B------:R-:W-:Y:S02]  /*faa0*/  IMNMX R3, R3, R9, PT ;  /* 0x0000000903037217 */ /* 0x000fe40003800200 */
.L_x_350:
        /* <DEDUP_REMOVED lines=55> */
[----:B------:R-:W-:Y:S01]  /*fe20*/  ISETP.GE.AND P0, PT, R33, 0x1, PT ;  /* 0x000000012100780c */ /* 0x000fe20003f06270 */
[--C-:B-1----:R-:W-:Y:S02]  /*fe30*/  IMAD.IADD R2, R6, 0x1, R3.reuse ;  /* 0x0000000106027824 */ /* 0x102fe400078e0203 */
[----:B------:R-:W-:Y:S10]  /*fe40*/  IMAD.IADD R0, R7, 0x1, R3 ;  /* 0x0000000107007824 */ /* 0x000ff400078e0203 */
        /* <DEDUP_REMOVED lines=14> */
.L_x_356:
[----:B------:R-:W-:Y:S04]  /*ff30*/  MOV R14, 0x1 ;  /* 0x00000001000e7802 */ /* 0x000fe80000000f00 */
[----:B------:R-:W-:Y:S11]  /*ff40*/  ISETP.NE.AND P0, PT, R14, c[0x0][0x32c], PT ;  /* 0x0000cb000e007a0c */ /* 0x000ff60003f05270 */
[----:B------:R-:W-:Y:S02]  /*ff50*/  @!UPT UIADD3 URZ, URZ, URZ, URZ ;  /* 0x0000003f3f3ff290 */ /* 0x000fe4000fffe03f */
[----:B------:R-:W-:Y:S05]  /*ff60*/  @P0 IMAD.HI.U32 R14, R3, c[0x0][0x330], RZ ;  /* 0x0000cc00030e0a27 */ /* 0x000fea00078e00ff */
[----:B------:R-:W-:Y:S02]  /*ff70*/  @P0 SHF.R.U32.HI R3, RZ, c[0x0][0x334], R14 ;  /* 0x0000cd00ff030a19 */ /* 0x000fe4000001160e */
.L_x_357:
[----:B------:R-:W-:Y:S05]  /*ff80*/  BSYNC B0 ;  /* 0x0000000000007941 */ /* 0x000fea0003800000 */
.L_x_355:
[----:B------:R-:W-:Y:S05]  /*ff90*/  IMAD R3, R3, c[0x0][0x32c], R8 ;  /* 0x0000cb0003037a24 */ /* 0x000fea00078e0208 */
[----:B------:R-:W-:Y:S02]  /*ffa0*/  IADD3 R14, R3, c[0x0][0x32c], RZ ;  /* 0x0000cb00030e7a10 */ /* 0x000fe40007ffe0ff */
[----:B------:R-:W-:Y:S02]  /*ffb0*/  IMNMX R0, R0, R3, !PT ;  /* 0x0000000300007217 */ /* 0x000fe40007800200 */
[----:B------:R-:W-:Y:S02]  /*ffc0*/  IMNMX R2, R2, R14, PT ;  /* 0x0000000e02027217 */ /* 0x000fe40003800200 */
.L_x_354:
        /* <DEDUP_REMOVED lines=61> */
.L_x_360:
[----:B------:R-:W-:Y:S04]  /*103a0*/  MOV R14, 0x1 ;  /* 0x00000001000e7802 */ /* 0x000fe80000000f00 */
[----:B------:R-:W-:Y:S11]  /*103b0*/  ISETP.NE.AND P0, PT, R14, c[0x0][0x32c], PT ;  /* 0x0000cb000e007a0c */ /* 0x000ff60003f05270 */
[----:B------:R-:W-:Y:S02]  /*103c0*/  @!UPT UIADD3 URZ, URZ, URZ, URZ ;  /* 0x0000003f3f3ff290 */ /* 0x000fe4000fffe03f */
[----:B------:R-:W-:Y:S05]  /*103d0*/  @P0 IMAD.HI.U32 R14, R3, c[0x0][0x330], RZ ;  /* 0x0000cc00030e0a27 */ /* 0x000fea00078e00ff */
[----:B------:R-:W-:Y:S02]  /*103e0*/  @P0 SHF.R.U32.HI R3, RZ, c[0x0][0x334], R14 ;  /* 0x0000cd00ff030a19 */ /* 0x000fe4000001160e */
.L_x_361:
[----:B------:R-:W-:Y:S05]  /*103f0*/  BSYNC B0 ;  /* 0x0000000000007941 */ /* 0x000fea0003800000 */
.L_x_359:
[----:B------:R-:W-:Y:S05]  /*10400*/  IMAD R3, R3, c[0x0][0x32c], R8 ;  /* 0x0000cb0003037a24 */ /* 0x000fea00078e0208 */
[----:B------:R-:W-:Y:S02]  /*10410*/  IADD3 R14, R3, c[0x0][0x32c], RZ ;  /* 0x0000cb00030e7a10 */ /* 0x000fe40007ffe0ff */
[----:B------:R-:W-:Y:S02]  /*10420*/  IMNMX R0, R0, R3, !PT ;  /* 0x0000000300007217 */ /* 0x000fe40007800200 */
[----:B------:R-:W-:Y:S02]  /*10430*/  IMNMX R2, R2, R14, PT ;  /* 0x0000000e02027217 */ /* 0x000fe40003800200 */
.L_x_358:
        /* <DEDUP_REMOVED lines=61> */
.L_x_364:
[----:B------:R-:W-:Y:S04]  /*10810*/  MOV R5, 0x1 ;  /* 0x0000000100057802 */ /* 0x000fe80000000f00 */
[----:B------:R-:W-:Y:S11]  /*10820*/  ISETP.NE.AND P0, PT, R5, c[0x0][0x32c], PT ;  /* 0x0000cb0005007a0c */ /* 0x000ff60003f05270 */
[----:B------:R-:W-:Y:S02]  /*10830*/  @!UPT UIADD3 URZ, URZ, URZ, URZ ;  /* 0x0000003f3f3ff290 */ /* 0x000fe4000fffe03f */
[----:B------:R-:W-:Y:S05]  /*10840*/  @P0 IMAD.HI.U32 R5, R3, c[0x0][0x330], RZ ;  /* 0x0000cc0003050a27 */ /* 0x000fea00078e00ff */
[----:B------:R-:W-:Y:S02]  /*10850*/  @P0 SHF.R.U32.HI R3, RZ, c[0x0][0x334], R5 ;  /* 0x0000cd00ff030a19 */ /* 0x000fe40000011605 */
.L_x_365:
[----:B------:R-:W-:Y:S05]  /*10860*/  BSYNC B0 ;  /* 0x0000000000007941 */ /* 0x000fea0003800000 */
.L_x_363:
[----:B------:R-:W-:Y:S05]  /*10870*/  IMAD R8, R3, c[0x0][0x32c], R8 ;  /* 0x0000cb0003087a24 */ /* 0x000fea00078e0208 */
[----:B------:R-:W-:Y:S02]  /*10880*/  IADD3 R3, R8, c[0x0][0x32c], RZ ;  /* 0x0000cb0008037a10 */ /* 0x000fe40007ffe0ff */
[----:B------:R-:W-:Y:S02]  /*10890*/  IMNMX R0, R0, R8, !PT ;  /* 0x0000000800007217 */ /* 0x000fe40007800200 */
[----:B------:R-:W-:Y:S02]  /*108a0*/  IMNMX R2, R2, R3, PT ;  /* 0x0000000302027217 */ /* 0x000fe40003800200 */
.L_x_362:
[----:B------:R-:W-:Y:S01]  /*108b0*/  ISETP.GT.AND P0, PT, R0, RZ, !P1 ;  /* 0x000000ff0000720c */ /* 0x000fe20004f04270 */
[----:B------:R-:W-:Y:S01]  /*108c0*/  LDSM.16.MT88.4 R36, [R210+0x1880] ;  /* 0x00188000d224783b */ /* 0x000fe20000004200 */
        /* <DEDUP_REMOVED lines=30> */
[----:B------:R-:W-:Y:S02]  /*10ab0*/  MOV R191, R231 ;  /* 0x000000e700bf7202 */ /* 0x000fe40000000f00 */
        /* <DEDUP_REMOVED lines=20> */
[----:B------:R-:W-:Y:S02]  /*10c00*/  ISETP.GT.AND P0, PT, R0, 0x29, !P1 ;  /* 0x000000290000780c */ /* 0x000fe40004f04270 */
[----:B------:R-:W1:Y:S02]  /*10c10*/  SHFL.BFLY PT, R0, R106, 0x2, 0x1f ;  /* 0x0c401f006a007f89 */ /* 0x000e6400000e0000 */
[----:B------:R-:W-:Y:S04]  /*10c20*/  ISETP.LT.OR P0, PT, R2, 0x2a, P0 ;  /* 0x0000002a0200780c */ /* 0x000fe80000701670 */
[----:B------:R-:W-:Y:S02]  /*10c30*/  FSEL R109, R47, -INF , !P0 ;  /* 0xff8000002f6d7808 */ /* 0x000fe40004000000 */
[----:B-1----:R-:W-:Y:S05]  /*10c40*/  FMNMX.FTZ R106, R106, R0, !PT ;  /* 0x000000006a6a7209 */ /* 0x002fea0007810000 */
        /* <DEDUP_REMOVED lines=10> */
[--C-:B------:R-:W-:Y:S01]  /*10cf0*/  FFMA.FTZ R6, R24, c[0x0][0x2d0], -R110.reuse ;  /* 0x0000b40018067a23 */ /* 0x100fe2000001086e */
[----:B------:R-:W-:Y:S01]  /*10d00*/  FMNMX.FTZ R0, R48, R0, !PT ;  /* 0x0000000030007209 */ /* 0x000fe20007810000 */
[----:B------:R-:W-:Y:S02]  /*10d10*/  FFMA.FTZ R7, R23, c[0x0][0x2d0], -R110 ;  /* 0x0000b40017077a23 */ /* 0x000fe4000001086e */
[----:B------:R1:W-:Y:S01]  /*10d20*/  MUFU.EX2 R250, R6 ;  /* 0x0000000600fa7308 */ /* 0x0003e20000000800 */
[----:B------:R-:W-:Y:S04]  /*10d30*/  FMNMX.FTZ R0, R49, R0, !PT ;  /* 0x0000000031007209 */ /* 0x000fe80007810000 */
[----:B------:R-:W-:Y:S04]  /*10d40*/  FMNMX.FTZ R0, R168, R0, !PT ;  /* 0x00000000a8007209 */ /* 0x000fe80007810000 */
[----:B------:R-:W-:Y:S01]  /*10d50*/  FMNMX.FTZ R0, R170, R0, !PT ;  /* 0x00000000aa007209 */ /* 0x000fe20007810000 */
[----:B------:R-:W-:Y:S03]  /*10d60*/  MUFU.EX2 R249, R7 ;  /* 0x0000000700f97308 */ /* 0x000fe60000000800 */
[----:B------:R-:W-:Y:S04]  /*10d70*/  FMNMX.FTZ R0, R180, R0, !PT ;  /* 0x00000000b4007209 */ /* 0x000fe80007810000 */
[----:B------:R-:W-:Y:S04]  /*10d80*/  FMNMX.FTZ R0, R181, R0, !PT ;  /* 0x00000000b5007209 */ /* 0x000fe80007810000 */
[----:B------:R-:W-:Y:S04]  /*10d90*/  FMNMX.FTZ R0, R190, R0, !PT ;  /* 0x00000000be007209 */ /* 0x000fe80007810000 */
[----:B------:R-:W-:Y:S05]  /*10da0*/  FMNMX.FTZ R0, R192, R0, !PT ;  /* 0x00000000c0007209 */ /* 0x000fea0007810000 */
[----:B------:R-:W2:Y:S02]  /*10db0*/  SHFL.BFLY PT, R2, R0, 0x2, 0x1f ;  /* 0x0c401f0000027f89 */ /* 0x000ea400000e0000 */
[----:B--2---:R-:W-:Y:S06]  /*10dc0*/  FMNMX.FTZ R0, R0, R2, !PT ;  /* 0x0000000200007209 */ /* 0x004fec0007810000 */
[----:B------:R-:W2:Y:S02]  /*10dd0*/  SHFL.BFLY PT, R105, R0, 0x1, 0x1f ;  /* 0x0c201f0000697f89 */ /* 0x000ea400000e0000 */
[----:B--2---:R-:W-:Y:S02]  /*10de0*/  FMNMX.FTZ R105, R0, R105, !PT ;  /* 0x0000006900697209 */ /* 0x004fe40007810000 */
[----:B------:R-:W-:Y:S02]  /*10df0*/  FMNMX.FTZ R0, R14, R107, !PT ;  /* 0x0000006b0e007209 */ /* 0x000fe40007810000 */
[C---:B------:R-:W-:Y:S01]  /*10e00*/  FSETP.NEU.FTZ.AND P0, PT, R105.reuse, -INF , PT ;  /* 0xff8000006900780b */ /* 0x040fe20003f1d000 */
[C---:B------:R-:W-:Y:S01]  /*10e10*/  FMUL.FTZ R111, R105.reuse, c[0x0][0x2d0] ;  /* 0x0000b400696f7a20 */ /* 0x040fe20000410000 */
        /* <DEDUP_REMOVED lines=25> */
[----:B-1----:R-:W-:Y:S01]  /*10fb0*/  FFMA.FTZ R6, R17, c[0x0][0x2d0], -R164 ;  /* 0x0000b40011067a23 */ /* 0x002fe200000108a4 */
        /* <DEDUP_REMOVED lines=124> */
[C---:B------:R-:W-:Y:S02]  /*11780*/  FMUL.FTZ R86, R100.reuse, R86 ;  /* 0x0000005664567220 */ /* 0x040fe40000410000 */
[--C-:B-1----:R-:W-:Y:S02]  /*11790*/  FFMA.FTZ R2, R41, c[0x0][0x2d0], -R110.reuse ;  /* 0x0000b40029027a23 */ /* 0x102fe4000001086e */
[C---:B------:R-:W-:Y:S02]  /*117a0*/  FMUL.FTZ R41, R3.reuse, R149 ;  /* 0x0000009503297220 */ /* 0x040fe40000410000 */
[----:B------:R1:W3:Y:S01]  /*117b0*/  MUFU.EX2 R235, R2 ;  /* 0x0000000200eb7308 */ /* 0x0002e20000000800 */
[----:B------:R-:W-:Y:S02]  /*117c0*/  FMUL.FTZ R87, R100, R87 ;  /* 0x0000005764577220 */ /* 0x000fe40000410000 */
        /* <DEDUP_REMOVED lines=138> */
[C---:B------:R-:W-:Y:S01]  /*12070*/  HMMA.16816.F32.BF16 R64, R112.reuse, R118, R64 ;  /* 0x000000767040723c */ /* 0x040fe20000041840 */
[----:B------:R-:W-:Y:S07]  /*12080*/  ISETP.GT.AND P0, PT, R224, R196, PT ;  /* 0x000000c4e000720c */ /* 0x000fee0003f04270 */
[-C--:B-1----:R-:W-:Y:S01]  /*12090*/  HMMA.16816.F32.BF16 R68, R112, R124.reuse, R68 ;  /* 0x0000007c7044723c */ /* 0x082fe20000041844 */
[----:B------:R-:W1:Y:S07]  /*120a0*/  MUFU.EX2 R188, R110 ;  /* 0x0000006e00bc7308 */ /* 0x000e6e0000000800 */
[C---:B------:R-:W-:Y:S01]  /*120b0*/  HMMA.16816.F32.BF16 R72, R120.reuse, R124, R72 ;  /* 0x0000007c7848723c */ /* 0x040fe20000041848 */
[--C-:B--2---:R-:W-:Y:S07]  /*120c0*/  FFMA.FTZ R2, R190, c[0x0][0x2d0], -R111.reuse ;  /* 0x0000b400be027a23 */ /* 0x104fee000001086f */
[-C--:B------:R-:W-:Y:S01]  /*120d0*/  HMMA.16816.F32.BF16 R76, R120, R126.reuse, R76 ;  /* 0x0000007e784c723c */ /* 0x080fe2000004184c */
[----:B------:R-:W2:Y:S01]  /*120e0*/  LDL.LU R190, [R1+0x10] ;  /* 0x0000100001be7983 */ /* 0x000ea20000300800 */
[----:B------:R5:W-:Y:S02]  /*120f0*/  MUFU.EX2 R185, R2 ;  /* 0x0000000200b97308 */ /* 0x000be40000000800 */
[----:B------:R-:W-:Y:S02]  /*12100*/  FFMA.FTZ R111, R192, c[0x0][0x2d0], -R111 ;  /* 0x0000b400c06f7a23 */ /* 0x000fe4000001086f */
[----:B------:R-:W3:Y:S02]  /*12110*/  LDL.LU R192, [R1+0x8] ;  /* 0x0000080001c07983 */ /* 0x000ee40000300800 */
[C---:B------:R-:W-:Y:S01]  /*12120*/  HMMA.16816.F32.BF16 R80, R112.reuse, R126, R80 ;  /* 0x0000007e7050723c */ /* 0x040fe20000041850 */
[----:B-1----:R-:W-:Y:S03]  /*12130*/  F2FP.BF16.PACK_AB R110, R188, R191 ;  /* 0x000000bfbc6e723e */ /* 0x002fe600000010ff */
[----:B------:R-:W1:Y:S04]  /*12140*/  MUFU.EX2 R184, R111 ;  /* 0x0000006f00b87308 */ /* 0x000e680000000800 */
[-C--:B----4-:R-:W-:Y:S08]  /*12150*/  HMMA.16816.F32.BF16 R84, R112, R128.reuse, R84 ;  /* 0x000000807054723c */ /* 0x090ff00000041854 */
[C---:B------:R-:W-:Y:S01]  /*12160*/  HMMA.16816.F32.BF16 R88, R120.reuse, R128, R88 ;  /* 0x000000807858723c */ /* 0x040fe20000041858 */
[--C-:B-----5:R-:W-:Y:S02]  /*12170*/  FFMA.FTZ R2, R186, c[0x0][0x2d0], -R164.reuse ;  /* 0x0000b400ba027a23 */ /* 0x120fe400000108a4 */
[----:B------:R-:W4:Y:S05]  /*12180*/  LDL.LU R186, [R1+0xc] ;  /* 0x00000c0001ba7983 */ /* 0x000f2a0000300800 */
[-C--:B------:R-:W-:Y:S01]  /*12190*/  HMMA.16816.F32.BF16 R92, R120, R130.reuse, R92 ;  /* 0x00000082785c723c */ /* 0x080fe2000004185c */
[----:B------:R5:W-:Y:S03]  /*121a0*/  MUFU.EX2 R181, R2 ;  /* 0x0000000200b57308 */ /* 0x000be60000000800 */
[----:B-1----:R-:W-:Y:S04]  /*121b0*/  F2FP.BF16.PACK_AB R111, R184, R185 ;  /* 0x000000b9b86f723e */ /* 0x002fe800000010ff */
[----:B------:R-:W-:Y:S01]  /*121c0*/  HMMA.16816.F32.BF16 R96, R112, R130, R96 ;  /* 0x000000827060723c */ /* 0x000fe20000041860 */
[--C-:B-----5:R-:W-:Y:S04]  /*121d0*/  FFMA.FTZ R2, R189, c[0x0][0x2d0], -R164.reuse ;  /* 0x0000b400bd027a23 */ /* 0x120fe800000108a4 */
        /* <DEDUP_REMOVED lines=32> */
[----:B--2---:R-:W-:Y:S07]  /*123e0*/  FFMA.FTZ R3, R3, R190, R240 ;  /* 0x000000be03037223 */ /* 0x004fee00000100f0 */
[-C--:B-1----:R-:W-:Y:S01]  /*123f0*/  HMMA.16816.F32.BF16 R52, R108, R164.reuse, R52 ;  /* 0x000000a46c34723c */ /* 0x082fe20000041834 */
[----:B---3--:R-:W-:Y:S03]  /*12400*/  FFMA.FTZ R100, R100, R192, R244 ;  /* 0x000000c064647223 */ /* 0x008fe600000100f4 */
[----:B------:R-:W-:Y:S02]  /*12410*/  FADD.FTZ R3, R241, R3 ;  /* 0x00000003f1037221 */ /* 0x000fe40000010000 */
[----:B------:R-:W-:Y:S02]  /*12420*/  FADD.FTZ R100, R245, R100 ;  /* 0x00000064f5647221 */ /* 0x000fe40000010000 */
        /* <DEDUP_REMOVED lines=21> */
[-C--:B------:R-:W-:Y:S01]  /*12580*/  MOV R100, R102.reuse ;  /* 0x0000006600647202 */ /* 0x080fe20000000f00 */
[----:B------:R-:W-:Y:S02]  /*12590*/  FADD.FTZ R9, R236, R9 ;  /* 0x00000009ec097221 */ /* 0x000fe40000010000 */
[----:B------:R-:W-:Y:S01]  /*125a0*/  FADD.FTZ R10, R234, R2 ;  /* 0x00000002ea0a7221 */ /* 0x000fe20000010000 */
[-C--:B------:R-:W-:Y:S01]  /*125b0*/  HMMA.16816.F32.BF16 R76, R160, R170.reuse, R76 ;  /* 0x000000aaa04c723c */ /* 0x080fe2000004184c */
[----:B------:R-:W-:Y:S03]  /*125c0*/  FADD.FTZ R2, R235, R9 ;  /* 0x00000009eb027221 */ /* 0x000fe60000010000 */
[----:B------:R-:W-:Y:S02]  /*125d0*/  FADD.FTZ R0, R233, R10 ;  /* 0x0000000ae9007221 */ /* 0x000fe40000010000 */
[----:B------:R-:W-:Y:S02]  /*125e0*/  FADD.FTZ R9, R204, R8 ;  /* 0x00000008cc097221 */ /* 0x000fe40000010000 */
[----:B------:R-:W-:Y:S01]  /*125f0*/  FADD.FTZ R10, R232, R2 ;  /* 0x00000002e80a7221 */ /* 0x000fe20000010000 */
[C---:B------:R-:W-:Y:S03]  /*12600*/  HMMA.16816.F32.BF16 R80, R108.reuse, R170, R80 ;  /* 0x000000aa6c50723c */ /* 0x040fe60000041850 */
[----:B------:R-:W-:Y:S02]  /*12610*/  FADD.FTZ R8, R207, R0 ;  /* 0x00000000cf087221 */ /* 0x000fe40000010000 */
[----:B------:R-:W-:Y:S02]  /*12620*/  FADD.FTZ R2, R203, R9 ;  /* 0x00000009cb027221 */ /* 0x000fe40000010000 */
[----:B------:R-:W-:Y:S01]  /*12630*/  FADD.FTZ R0, R231, R10 ;  /* 0x0000000ae7007221 */ /* 0x000fe20000010000 */
[-C--:B------:R-:W-:Y:S01]  /*12640*/  HMMA.16816.F32.BF16 R84, R108, R4.reuse, R84 ;  /* 0x000000046c54723c */ /* 0x080fe20000041854 */
[----:B------:R-:W-:Y:S04]  /*12650*/  FADD.FTZ R3, R174, R3 ;  /* 0x00000003ae037221 */ /* 0x000fe80000010000 */
[----:B------:R-:W-:Y:S03]  /*12660*/  FADD.FTZ R3, R175, R3 ;  /* 0x00000003af037221 */ /* 0x000fe60000010000 */
        /* <DEDUP_REMOVED lines=31> */
.L_x_345:
[----:B------:R-:W2:Y:S04]  /*12860*/  LDL.LU R0, [R1+0xc] ;  /* 0x00000c0001007983 */ /* 0x000ea80000300800 */
[----:B-1----:R-:W3:Y:S04]  /*12870*/  LDL.LU R3, [R1+0x8] ;  /* 0x0000080001037983 */ /* 0x002ee80000300800 */
[----:B------:R-:W4:Y:S04]  /*12880*/  LDL.LU R4, [R1+0x10] ;  /* 0x0000100001047983 */ /* 0x000f280000300800 */
[----:B------:R-:W5:Y:S01]  /*12890*/  LDL.LU R2, [R1+0x14] ;  /* 0x0000140001027983 */ /* 0x000f620000300800 */
[----:B------:R-:W-:-:S02]  /*128a0*/  MOV R50, 0xff800000 ;  /* 0xff80000000327802 */ /* 0x000fc40000000f00 */
        /* <DEDUP_REMOVED lines=23> */
[----:B------:R-:W-:-:S05]  /*12a20*/  FSETP.NE.FTZ.AND P1, PT, R6, RZ, PT ;  /* 0x000000ff0600720b */ /* 0x000fca0003f35000 */
[----:B------:R-:W1:Y:S01]  /*12a30*/  @P3 MUFU.RCP R0, R10 ;  /* 0x0000000a00003308 */ /* 0x000e620000001000 */
[----:B------:R-:W-:-:S07]  /*12a40*/  FSETP.NE.FTZ.AND P0, PT, R5, RZ, PT ;  /* 0x000000ff0500720b */ /* 0x000fce0003f15000 */
[----:B------:R-:W-:Y:S06]  /*12a50*/  @P2 MUFU.RCP R3, R8 ;  /* 0x0000000800032308 */ /* 0x000fec0000001000 */
[----:B------:R-:W-:Y:S01]  /*12a60*/  @P0 MOV R7, 0x3f317218 ;  /* 0x3f31721800070802 */ /* 0x000fe20000000f00 */
[C---:B-1----:R-:W-:Y:S01]  /*12a70*/  FMUL.FTZ R112, R0.reuse, R112 ;  /* 0x0000007000707220 */ /* 0x042fe20000410000 */
[----:B------:R-:W1:Y:S01]  /*12a80*/  @P1 MUFU.RCP R2, R6 ;  /* 0x0000000600021308 */ /* 0x000e620000001000 */
        /* <DEDUP_REMOVED lines=15> */
[C---:B------:R-:W-:Y:S01]  /*12b80*/  FMUL.FTZ R28, R0.reuse, R53 ;  /* 0x00000035001c7220 */ /* 0x040fe20000410000 */
[----:B------:R-:W-:Y:S01]  /*12b90*/  MOV R53, 0xff800000 ;  /* 0xff80000000357802 */ /* 0x000fe20000000f00 */
        /* <DEDUP_REMOVED lines=10> */
[----:B------:R-:W-:Y:S01]  /*12c40*/  MOV R0, RZ ;  /* 0x000000ff00007202 */ /* 0x000fe20000000f00 */
[C---:B-1----:R-:W-:Y:S02]  /*12c50*/  FMUL.FTZ R47, R2.reuse, R116 ;  /* 0x00000074022f7220 */ /* 0x042fe40000410000 */
[C---:B------:R-:W-:Y:S02]  /*12c60*/  FMUL.FTZ R117, R2.reuse, R117 ;  /* 0x0000007502757220 */ /* 0x040fe40000410000 */
[C---:B------:R-:W-:Y:S01]  /*12c70*/  FMUL.FTZ R120, R2.reuse, R120 ;  /* 0x0000007802787220 */ /* 0x040fe20000410000 */
[----:B------:R-:W1:Y:S01]  /*12c80*/  @P0 MUFU.RCP R0, R5 ;  /* 0x0000000500000308 */ /* 0x000e620000001000 */
[----:B------:R-:W-:-:S02]  /*12c90*/  FMUL.FTZ R46, R2, R121 ;  /* 0x00000079022e7220 */ /* 0x000fc40000410000 */
[C---:B------:R-:W-:Y:S02]  /*12ca0*/  FMUL.FTZ R132, R2.reuse, R132 ;  /* 0x0000008402847220 */ /* 0x040fe40000410000 */
[C---:B------:R-:W-:Y:S02]  /*12cb0*/  FMUL.FTZ R39, R2.reuse, R133 ;  /* 0x0000008502277220 */ /* 0x040fe40000410000 */
[C---:B------:R-:W-:Y:S01]  /*12cc0*/  FMUL.FTZ R136, R2.reuse, R136 ;  /* 0x0000008802887220 */ /* 0x040fe20000410000 */
[----:B------:R-:W2:Y:S01]  /*12cd0*/  @P0 MUFU.LG2 R5, R5 ;  /* 0x0000000500050308 */ /* 0x000ea20000000c00 */
        /* <DEDUP_REMOVED lines=44> */
[C---:B-1----:R-:W-:Y:S02]  /*12fa0*/  FMUL.FTZ R118, R0.reuse, R118 ;  /* 0x0000007600767220 */ /* 0x042fe40000410000 */
        /* <DEDUP_REMOVED lines=24> */
[----:B------:R-:W-:Y:S02]  /*13130*/  @P2 FMUL.FTZ R4, R2, c[0x0][0x2d0] ;  /* 0x0000b40002042a20 */ /* 0x000fe40000410000 */
[----:B------:R-:W-:Y:S02]  /*13140*/  @P3 FMUL.FTZ R9, R3, c[0x0][0x2d0] ;  /* 0x0000b40003093a20 */ /* 0x000fe40000410000 */
[----:B------:R-:W-:Y:S02]  /*13150*/  @P1 FMUL.FTZ R2, R0, c[0x0][0x2d0] ;  /* 0x0000b40000021a20 */ /* 0x000fe40000410000 */
[----:B------:R-:W-:-:S02]  /*13160*/  @P3 FMUL.FTZ R10, R10, 0.69314718246459960938 ;  /* 0x3f3172180a0a3820 */ /* 0x000fc40000410000 */
[----:B------:R-:W-:Y:S02]  /*13170*/  @P2 FMUL.FTZ R8, R8, 0.69314718246459960938 ;  /* 0x3f31721808082820 */ /* 0x000fe40000410000 */
[----:B------:R-:W-:Y:S02]  /*13180*/  @P1 FMUL.FTZ R6, R6, 0.69314718246459960938 ;  /* 0x3f31721806061820 */ /* 0x000fe40000410000 */
[----:B--2---:R-:W-:Y:S02]  /*13190*/  @P0 FMUL.FTZ R3, R5, 0.69314718246459960938 ;  /* 0x3f31721805030820 */ /* 0x004fe40000410000 */
[----:B------:R-:W-:Y:S02]  /*131a0*/  @P0 FMUL.FTZ R0, R7, c[0x0][0x2d0] ;  /* 0x0000b40007000a20 */ /* 0x000fe40000410000 */
[----:B------:R-:W-:Y:S02]  /*131b0*/  @P3 FFMA.FTZ R50, R9, R106, R10 ;  /* 0x0000006a09323223 */ /* 0x000fe4000001000a */
[----:B------:R-:W-:-:S02]  /*131c0*/  @P2 FFMA.FTZ R51, R4, R105, R8 ;  /* 0x0000006904332223 */ /* 0x000fc40000010008 */
[----:B------:R-:W-:Y:S02]  /*131d0*/  @P1 FFMA.FTZ R53, R2, R104, R6 ;  /* 0x0000006802351223 */ /* 0x000fe40000010006 */
[----:B------:R-:W-:Y:S02]  /*131e0*/  @P0 FFMA.FTZ R55, R0, R100, R3 ;  /* 0x0000006400370223 */ /* 0x000fe40000010003 */
.L_x_281:
[----:B-1----:R-:W-:Y:S05]  /*131f0*/  @P4 BRA `(.L_x_367) ;  /* 0x0000176000004947 */ /* 0x002fea0003800000 */
[----:B------:R-:W2:Y:S01]  /*13200*/  LDL R65, [R1+0x44] ;  /* 0x0000440001417983 */ /* 0x000ea20000100800 */
[----:B------:R-:W-:Y:S02]  /*13210*/  F2FP.BF16.PACK_AB R28, R28, R13 ;  /* 0x0000000d1c1c723e */ /* 0x000fe400000010ff */
[----:B------:R-:W-:Y:S01]  /*13220*/  F2FP.BF16.PACK_AB R45, R45, R112 ;  /* 0x000000702d2d723e */ /* 0x000fe200000010ff */
[----:B------:R-:W1:Y:S01]  /*13230*/  S2R R61, SR_TID.X ;  /* 0x00000000003d7919 */ /* 0x000e620000002100 */
        /* <DEDUP_REMOVED lines=12> */
[----:B-1----:R-:W-:Y:S02]  /*13300*/  SHF.R.S32.HI R63, RZ, 0x1f, R61 ;  /* 0x0000001fff3f7819 */ /* 0x002fe4000001143d */
[----:B------:R-:W-:Y:S02]  /*13310*/  F2FP.BF16.PACK_AB R134, R135, R134 ;  /* 0x000000868786723e */ /* 0x000fe400000010ff */
[----:B------:R-:W-:-:S02]  /*13320*/  LEA.HI R3, R63, R61, RZ, 0x2 ;  /* 0x0000003d3f037211 */ /* 0x000fc400078f10ff */
[----:B------:R-:W-:Y:S02]  /*13330*/  LEA.HI R48, R63, R61, RZ, 0x5 ;  /* 0x0000003d3f307211 */ /* 0x000fe400078f28ff */
[--C-:B------:R-:W-:Y:S02]  /*13340*/  SHF.R.S32.HI R52, RZ, 0x2, R3.reuse ;  /* 0x00000002ff347819 */ /* 0x100fe40000011403 */
[----:B------:R-:W-:Y:S02]  /*13350*/  SHF.R.S32.HI R0, RZ, 0x1f, R3 ;  /* 0x0000001fff007819 */ /* 0x000fe40000011403 */
[----:B------:R-:W-:Y:S02]  /*13360*/  LOP3.LUT R3, R3, 0xfffffffc, RZ, 0xc0, !PT ;  /* 0xfffffffc03037812 */ /* 0x000fe400078ec0ff */
[----:B------:R-:W-:Y:S02]  /*13370*/  LEA.HI R0, R0, R52, RZ, 0x3 ;  /* 0x0000003400007211 */ /* 0x000fe400078f18ff */
[----:B------:R-:W-:Y:S01]  /*13380*/  SHF.R.S32.HI R49, RZ, 0x5, R48 ;  /* 0x00000005ff317819 */ /* 0x000fe20000011430 */
[----:B------:R-:W-:Y:S01]  /*13390*/  IMAD.IADD R29, R61, 0x1, -R3 ;  /* 0x000000013d1d7824 */ /* 0x000fe200078e0a03 */
[----:B------:R-:W-:-:S02]  /*133a0*/  LOP3.LUT R0, R0, 0xfffffff8, RZ, 0xc0, !PT ;  /* 0xfffffff800007812 */ /* 0x000fc400078ec0ff */
[----:B------:R-:W-:Y:S02]  /*133b0*/  F2FP.BF16.PACK_AB R36, R36, R136 ;  /* 0x000000882424723e */ /* 0x000fe400000010ff */
[----:B------:R-:W-:Y:S01]  /*133c0*/  F2FP.BF16.PACK_AB R138, R139, R138 ;  /* 0x0000008a8b8a723e */ /* 0x000fe200000010ff */
[----:B------:R-:W-:Y:S01]  /*133d0*/  IMAD.IADD R2, R52, 0x1, -R0 ;  /* 0x0000000134027824 */ /* 0x000fe200078e0a00 */
[----:B------:R-:W-:Y:S02]  /*133e0*/  F2FP.BF16.PACK_AB R35, R35, R144 ;  /* 0x000000902323723e */ /* 0x000fe400000010ff */
[----:B------:R-:W-:Y:S02]  /*133f0*/  F2FP.BF16.PACK_AB R34, R34, R146 ;  /* 0x000000922222723e */ /* 0x000fe400000010ff */
[----:B------:R-:W-:Y:S02]  /*13400*/  LEA.HI R0, R2, R2, RZ, 0x1 ;  /* 0x0000000202007211 */ /* 0x000fe400078f08ff */
[----:B------:R-:W-:-:S02]  /*13410*/  F2FP.BF16.PACK_AB R32, R32, R156 ;  /* 0x0000009c2020723e */ /* 0x000fc400000010ff */
        /* <DEDUP_REMOVED lines=116> */
.L_x_368:
        /* <DEDUP_REMOVED lines=8> */
[----:B------:R-:W-:Y:S01]  /*13be0*/  IMAD R12, R29, 0x20, R52 ;  /* 0x000000201d0c7824 */ /* 0x000fe200078e0234 */
        /* <DEDUP_REMOVED lines=8> */
[----:B------:R-:W-:-:S02]  /*13c70*/  IADD3 R6, R29, -R5, RZ ;  /* 0x800000051d067210 */ /* 0x000fc40007ffe0ff */
[----:B------:R-:W-:Y:S01]  /*13c80*/  LOP3.LUT R5, R0, 0xffffffc0, RZ, 0xc0, !PT ;  /* 0xffffffc000057812 */ /* 0x000fe200078ec0ff */
[----:B------:R-:W-:Y:S01]  /*13c90*/  IMAD.IADD R0, R49, 0x1, -R4 ;  /* 0x0000000131007824 */ /* 0x000fe200078e0a04 */
        /* <DEDUP_REMOVED lines=15> */
[----:B------:R-:W-:Y:S02]  /*13d90*/  IMAD R9, R11, c[0x0][0x490], RZ ;  /* 0x000124000b097a24 */ /* 0x000fe400078e02ff */
[----:B------:R-:W-:Y:S01]  /*13da0*/  IMAD.IADD R3, R3, 0x1, R7 ;  /* 0x0000000103037824 */ /* 0x000fe200078e0207 */
        /* <DEDUP_REMOVED lines=114> */
.L_x_370:
[----:B---3--:R-:W-:Y:S05]  /*144d0*/  BSYNC B0 ;  /* 0x0000000000007941 */ /* 0x008fea0003800000 */
.L_x_369:
        /* <DEDUP_REMOVED lines=23> */
.L_x_372:
[----:B------:R-:W-:Y:S05]  /*14650*/  BSYNC B0 ;  /* 0x0000000000007941 */ /* 0x000fea0003800000 */
.L_x_371:
        /* <DEDUP_REMOVED lines=23> */
.L_x_374:
[----:B------:R-:W-:Y:S05]  /*147d0*/  BSYNC B0 ;  /* 0x0000000000007941 */ /* 0x000fea0003800000 */
.L_x_373:
        /* <DEDUP_REMOVED lines=24> */
.L_x_367:
        /* <DEDUP_REMOVED lines=19> */
.L_x_375:
[----:B-1----:R-:W1:Y:S01]  /*14a90*/  S2R R11, SR_TID.X ;  /* 0x00000000000b7919 */ /* 0x002e620000002100 */
[----:B------:R-:W-:Y:S01]  /*14aa0*/  SHF.R.S32.HI R0, RZ, 0x1f, R8 ;  /* 0x0000001fff007819 */ /* 0x000fe20000011408 */
[----:B------:R-:W-:Y:S01]  /*14ab0*/  BSSY B0, `(.L_x_376) ;  /* 0x0000029000007945 */ /* 0x000fe20003800000 */
[----:B------:R-:W-:Y:S01]  /*14ac0*/  SEL R9, R8, RZ, !P0 ;  /* 0x000000ff08097207 */ /* 0x000fe20004000000 */
[----:B------:R-:W2:Y:S01]  /*14ad0*/  S2R R2, SR_CTAID.Y ;  /* 0x0000000000027919 */ /* 0x000ea20000002600 */
[----:B------:R-:W-:-:S03]  /*14ae0*/  SEL R10, R0, RZ, !P0 ;  /* 0x000000ff000a7207 */ /* 0x000fc60004000000 */
[----:B------:R-:W3:Y:S01]  /*14af0*/  S2R R12, SR_CTAID.Y ;  /* 0x00000000000c7919 */ /* 0x000ee20000002600 */
[----:B-1----:R-:W-:Y:S02]  /*14b00*/  ISETP.GT.AND P1, PT, R11, 0x7f, PT ;  /* 0x0000007f0b00780c */ /* 0x002fe40003f24270 */
        /* <DEDUP_REMOVED lines=35> */
.L_x_377:
[----:B---3--:R-:W-:Y:S05]  /*14d40*/  BSYNC B0 ;  /* 0x0000000000007941 */ /* 0x008fea0003800000 */
.L_x_376:
        /* <DEDUP_REMOVED lines=64> */
.L_x_379:
[----:B------:R-:W-:Y:S05]  /*15150*/  BSYNC B0 ;  /* 0x0000000000007941 */ /* 0x000fea0003800000 */
.L_x_378:
        /* <DEDUP_REMOVED lines=21> */
.L_x_381:
[----:B------:R-:W-:Y:S05]  /*152b0*/  BSYNC B0 ;  /* 0x0000000000007941 */ /* 0x000fea0003800000 */
.L_x_380:
        /* <DEDUP_REMOVED lines=21> */
.L_x_383:
[----:B------:R-:W-:Y:S05]  /*15410*/  BSYNC B0 ;  /* 0x0000000000007941 */ /* 0x000fea0003800000 */
.L_x_382:
        /* <DEDUP_REMOVED lines=22> */
.L_x_290:
[----:B------:R-:W-:Y:S01]  /*15580*/  IMAD.MOV.U32 R3, RZ, RZ, R28 ;  /* 0x000000ffff037224 */ /* 0x000fe200078e001c */
[----:B------:R-:W-:Y:S02]  /*15590*/  MOV R7, 0x1 ;  /* 0x0000000100077802 */ /* 0x000fe40000000f00 */
[----:B------:R-:W-:Y:S02]  /*155a0*/  MOV R2, 0x155c0 ;  /* 0x000155c000027802 */ /* 0x000fe40000000f00 */
[----:B------:R-:W-:Y:S05]  /*155b0*/  CALL.REL.NOINC `($__internal_1_$__cuda_sm70_shflsync_idx_p) ;  /* 0x0000025000007944 */ /* 0x000fea0003c00000 */
[----:B------:R-:W-:Y:S01]  /*155c0*/  IMAD.MOV.U32 R6, RZ, RZ, R7 ;  /* 0x000000ffff067224 */ /* 0x000fe200078e0007 */
[----:B------:R-:W-:Y:S01]  /*155d0*/  MOV R3, R30 ;  /* 0x0000001e00037202 */ /* 0x000fe20000000f00 */
[----:B------:R-:W-:Y:S01]  /*155e0*/  IMAD.MOV.U32 R7, RZ, RZ, 0x1 ;  /* 0x00000001ff077424 */ /* 0x000fe200078e00ff */
[----:B------:R-:W-:Y:S02]  /*155f0*/  MOV R2, 0x15610 ;  /* 0x0001561000027802 */ /* 0x000fe40000000f00 */
[----:B------:R-:W-:Y:S05]  /*15600*/  CALL.REL.NOINC `($__internal_1_$__cuda_sm70_shflsync_idx_p) ;  /* 0x0000020000007944 */ /* 0x000fea0003c00000 */
[----:B------:R-:W-:Y:S01]  /*15610*/  MOV R2, R7 ;  /* 0x0000000700027202 */ /* 0x000fe20000000f00 */
[----:B------:R-:W-:Y:S05]  /*15620*/  BRA `(.L_x_384) ;  /* 0xfffecd4000007947 */ /* 0x000fea000383ffff */
.L_x_317:
[----:B-1----:R-:W-:Y:S02]  /*15630*/  MOV R7, 0x1 ;  /* 0x0000000100077802 */ /* 0x002fe40000000f00 */
[----:B------:R-:W-:Y:S02]  /*15640*/  MOV R2, 0x15660 ;  /* 0x0001566000027802 */ /* 0x000fe40000000f00 */
[----:B------:R-:W-:Y:S05]  /*15650*/  CALL.REL.NOINC `($__internal_1_$__cuda_sm70_shflsync_idx_p) ;  /* 0x000001b000007944 */ /* 0x000fea0003c00000 */
[----:B------:R-:W-:Y:S01]  /*15660*/  MOV R3, R10 ;  /* 0x0000000a00037202 */ /* 0x000fe20000000f00 */
[----:B------:R-:W-:Y:S01]  /*15670*/  IMAD.MOV.U32 R4, RZ, RZ, R7 ;  /* 0x000000ffff047224 */ /* 0x000fe200078e0007 */
[----:B------:R-:W-:Y:S01]  /*15680*/  MOV R2, 0x156b0 ;  /* 0x000156b000027802 */ /* 0x000fe20000000f00 */
[----:B------:R-:W-:Y:S02]  /*15690*/  IMAD.MOV.U32 R7, RZ, RZ, 0x1 ;  /* 0x00000001ff077424 */ /* 0x000fe400078e00ff */
[----:B------:R-:W-:Y:S05]  /*156a0*/  CALL.REL.NOINC `($__internal_1_$__cuda_sm70_shflsync_idx_p) ;  /* 0x0000016000007944 */ /* 0x000fea0003c00000 */
[----:B------:R-:W-:Y:S01]  /*156b0*/  MOV R0, R7 ;  /* 0x0000000700007202 */ /* 0x000fe20000000f00 */
[----:B------:R-:W-:-:S05]  /*156c0*/  BRA `(.L_x_385) ;  /* 0xffff118000007947 */ /* 0x000fca000383ffff */
.L_x_342:
        /* <DEDUP_REMOVED lines=10> */
.L_x_348:
        /* <DEDUP_REMOVED lines=10> */
        .weak           $__internal_1_$__cuda_sm70_shflsync_idx_p
        .type           $__internal_1_$__cuda_sm70_shflsync_idx_p,@function
        .size           $__internal_1_$__cuda_sm70_shflsync_idx_p,(.L_x_1715 - $__internal_1_$__cuda_sm70_shflsync_idx_p)
$__internal_1_$__cuda_sm70_shflsync_idx_p:
[----:B------:R-:W-:Y:S02]  /*15810*/  MOV R25, 0xffffffff ;  /* 0xffffffff00197802 */ /* 0x000fe40000000f00 */
[----:B------:R-:W-:-:S02]  /*15820*/  MOV R24, 0x1c1f ;  /* 0x00001c1f00187802 */ /* 0x000fc40000000f00 */
[----:B------:R-:W-:Y:S04]  /*15830*/  WARPSYNC R25 ;  /* 0x0000001900007348 */ /* 0x000fe80003800000 */
[----:B------:R1:W2:Y:S02]  /*15840*/  SHFL.IDX PT, R7, R3, R7, R24 ;  /* 0x0000000703077389 */ /* 0x0002a400000e0018 */
[----:B-1----:R-:W-:-:S04]  /*15850*/  MOV R3, 0x0 ;  /* 0x0000000000037802 */ /* 0x002fc80000000f00 */
[----:B--2---:R-:W-:Y:S05]  /*15860*/  RET.REL.NODEC R2 `(_ZN7cutlass13device_kernelIN5flash19enable_sm80_to_sm89INS1_16FlashAttnFwdSm80INS1_25CollectiveMainloopFwdSm80ILi4ELi1ELb0EN4cute5tupleIJNS5_1CILi128EEENS7_ILi48EEENS7_ILi96EEEEEELi96ENS_10bfloat16_tEfNS_4arch4Sm80ELb0ELb1ELb1ELb1ELb1ELb0ELb1ELb0EEENS1_21CollectiveEpilogueFwdINS6_IJS8_SA_S9_EEENS6_IJNS7_ILi1EEESI_SI_EEESC_SE_Li128ELb1ELb1ELb0ELb0EEENS1_19SingleTileSchedulerILb1ELb0ELb1ELi128EEEEEEEEEvNT_6ParamsE) ;  /* 0xfffea79002007950 */ /* 0x004fea0003c3ffff */
.L_x_388:
        /* <DEDUP_REMOVED lines=9> */
.L_x_1715:


//--------------------- .text._ZN7cutlass13device_kernelIN5flash19enable_sm80_to_sm89INS1_16FlashAttnFwdSm80INS1_25CollectiveMainloopFwdSm80ILi4ELi1ELb0EN4cute5tupleIJNS5_1CILi128EEENS7_ILi48EEENS7_ILi96EEEEEELi96ENS_10bfloat16_tEfNS_4arch4Sm80ELb0ELb1ELb1ELb1ELb1ELb1ELb1ELb0EEENS1_21CollectiveEpilogueFwdINS6_IJS8_SA_S9_EEENS6_IJNS7_ILi1EEESI_SI_EEESC_SE_Li128ELb1ELb1ELb0ELb0EEENS1_19SingleTileSchedulerILb1ELb0ELb1ELi128EEEEEEEEEvNT_6ParamsE --------------------------
	.section	.text._ZN7cutlass13device_kernelIN5flash19enable_sm80_to_sm89INS1_16FlashAttnFwdSm80INS1_25CollectiveMainloopFwdSm80ILi4ELi1ELb0EN4cute5tupleIJNS5_1CILi128EEENS7_ILi48EEENS7_ILi96EEEEEELi96ENS_10bfloat16_tEfNS_4arch4Sm80ELb0ELb1ELb1ELb1ELb1ELb1ELb1ELb0EEENS1_21CollectiveEpilogueFwdINS6_IJS8_SA_S9_EEENS6_IJNS7_ILi1EEESI_SI_EEESC_SE_Li128ELb1ELb1ELb0ELb0EEENS1_19SingleTileSchedulerILb1ELb0ELb1ELi128EEEEEEEEEvNT_6ParamsE,"ax",@progbits
	.sectioninfo	@"SHI_REGISTERS=255"
	.align	128
.text._ZN7cutlass13device_kernelIN5flash19enable_sm80_to_sm89INS1_16FlashAttnFwdSm80INS1_25CollectiveMainloopFwdSm80ILi4ELi1ELb0EN4cute5tupleIJNS5_1CILi128EEENS7_ILi48EEENS7_ILi96EEEEEELi96ENS_10bfloat16_tEfNS_4arch4Sm80ELb0ELb1ELb1ELb1ELb1ELb1ELb1ELb0EEENS1_21CollectiveEpilogueFwdINS6_IJS8_SA_S9_EEENS6_IJNS7_ILi1EEESI_SI_EEESC_SE_Li128ELb1ELb1ELb0ELb0EEENS1_19SingleTileSchedulerILb1ELb0ELb1ELi128EEEEEEEEEvNT_6ParamsE:
        .type           _ZN7cutlass13device_kernelIN5flash19enable_sm80_to_sm89INS1_16FlashAttnFwdSm80INS1_25CollectiveMainloopFwdSm80ILi4ELi1ELb0EN4cute5tupleIJNS5_1CILi128EEENS7_ILi48EEENS7_ILi96EEEEEELi96ENS_10bfloat16_tEfNS_4arch4Sm80ELb0ELb1ELb1ELb1ELb1ELb1ELb1ELb0EEENS1_21CollectiveEpilogueFwdINS6_IJS8_SA_S9_EEENS6_IJNS7_ILi1EEESI_SI_EEESC_SE_Li128ELb1ELb1ELb0ELb0EEENS1_19SingleTileSchedulerILb1ELb0ELb1ELi128EEEEEEEEEvNT_6ParamsE,@function
        .size           _ZN7cutlass13device_kernelIN5flash19enable_sm80_to_sm89INS1_16FlashAttnFwdSm80INS1_25CollectiveMainloopFwdSm80ILi4ELi1ELb0EN4cute5tupleIJNS5_1CILi128EEENS7_ILi48EEENS7_ILi96EEEEEELi96ENS_10bfloat16_tEfNS_4arch4Sm80ELb0ELb1ELb1ELb1ELb1ELb1ELb1ELb0EEENS1_21CollectiveEpilogueFwdINS6_IJS8_SA_S9_EEENS6_IJNS7_ILi1EEESI_SI_EEESC_SE_Li128ELb1ELb1ELb0ELb0EEENS1_19SingleTileSchedulerILb1ELb0ELb1ELi128EEEEEEEEEvNT_6ParamsE,(.L_x_1717 - _ZN7cutlass13device_kernelIN5flash19enable_sm80_to_sm89INS1_16FlashAttnFwdSm80INS1_25CollectiveMainloopFwdSm80ILi4ELi1ELb0EN4cute5tupleIJNS5_1CILi128EEENS7_ILi48EEENS7_ILi96EEEEEELi96ENS_10bfloat16_tEfNS_4arch4Sm80ELb0ELb1ELb1ELb1ELb1ELb1ELb1ELb0EEENS1_21CollectiveEpilogueFwdINS6_IJS8_SA_S9_EEENS6_IJNS7_ILi1EEESI_SI_EEESC_SE_Li128ELb1ELb1ELb0ELb0EEENS1_19SingleTileSchedulerILb1ELb0ELb1ELi128EEEEEEEEEvNT_6ParamsE)
        .other          _ZN7cutlass13device_kernelIN5flash19enable_sm80_to_sm89INS1_16FlashAttnFwdSm80INS1_25CollectiveMainloopFwdSm80ILi4ELi1ELb0EN4cute5tupleIJNS5_1CILi128EEENS7_ILi48EEENS7_ILi96EEEEEELi96ENS_10bfloat16_tEfNS_4arch4Sm80ELb0ELb1ELb1ELb1ELb1ELb1ELb1ELb0EEENS1_21CollectiveEpilogueFwdINS6_IJS8_SA_S9_EEENS6_IJNS7_ILi1EEESI_SI_EEESC_SE_Li128ELb1ELb1ELb0ELb0EEENS1_19SingleTileSchedulerILb1ELb0ELb1ELi128EEEEEEEEEvNT_6ParamsE,@"STO_CUDA_ENTRY STV_DEFAULT"
_ZN7cutlass13device_kernelIN5flash19enable_sm80_to_sm89INS1_16FlashAttnFwdSm80INS1_25CollectiveMainloopFwdSm80ILi4ELi1ELb0EN4cute5tupleIJNS5_1CILi128EEENS7_ILi48EEENS7_ILi96EEEEEELi96ENS_10bfloat16_tEfNS_4arch4Sm80ELb0ELb1ELb1ELb1ELb1ELb1ELb1ELb0EEENS1_21CollectiveEpilogueFwdINS6_IJS8_SA_S9_EEENS6_IJNS7_ILi1EEESI_SI_EEESC_SE_Li128ELb1ELb1ELb0ELb0EEENS1_19SingleTileSchedulerILb1ELb0ELb1ELi128EEEEEEEEEvNT_6ParamsE:
        /* <DEDUP_REMOVED lines=17> */
.L_x_390:
        /* <DEDUP_REMOVED lines=8> */
.L_x_392:
[----:B------:R-:W-:-:S04]  /*0190*/  MOV R0, c[0x0][0x54c] ;  /* 0x0001530000007a02 */ /* 0x000fc80000000f00 */
.L_x_391:
[----:B------:R-:W-:Y:S01]  /*01a0*/  USHF.L.U32 UR4, UR4, 0x7, URZ ;  /* 0x0000000704047899 */ /* 0x000fe2000800063f */
[----:B-----5:R-:W-:-:S05]  /*01b0*/  IMAD R0, R0, c[0x0][0x548], RZ ;  /* 0x0001520000007a24 */ /* 0x020fca00078e02ff */
[----:B------:R-:W-:-:S04]  /*01c0*/  MOV R12, UR4 ;  /* 0x00000004000c7c02 */ /* 0x000fc80008000f00 */
[----:B------:R-:W-:-:S04]  /*01d0*/  ISETP.GE.AND P0, PT, R12, R0, PT ;  /* 0x000000000c00720c */ /* 0x000fc80003f06270 */
[----:B------:R-:W-:-:S05]  /*01e0*/  SEL R0, R5, 0xffffffff, !P0 ;  /* 0xffffffff05007807 */ /* 0x000fca0004000000 */
[----:B------:R2:W-:Y:S01]  /*01f0*/  STL [R1+0x48], R0 ;  /* 0x0000480001007387 */ /* 0x0005e20000100800 */
[----:B------:R-:W-:Y:S05]  /*0200*/  BRA `(.L_x_393) ;  /* 0x0000014000007947 */ /* 0x000fea0003800000 */
.L_x_389:
[----:B------:R-:W-:-:S04]  /*0210*/  ISETP.NE.U32.AND P0, PT, RZ, c[0x0][0x568], PT ;  /* 0x00015a00ff007a0c */ /* 0x000fc80003f05070 */
[----:B------:R-:W-:-:S13]  /*0220*/  ISETP.NE.AND.EX P0, PT, RZ, c[0x0][0x56c], PT, P0 ;  /* 0x00015b00ff007a0c */ /* 0x000fda0003f05300 */
[----:B------:R-:W-:Y:S05]  /*0230*/  @!P0 BRA `(.L_x_394) ;  /* 0x0000002000008947 */ /* 0x000fea0003800000 */
[----:B------:R1:W5:Y:S01]  /*0240*/  LDG.E R0, [R2.64] ;  /* 0x0000000c02007981 */ /* 0x000362000c1e1900 */
[----:B------:R-:W-:Y:S05]  /*0250*/  BRA `(.L_x_395) ;  /* 0x0000009000007947 */ /* 0x000fea0003800000 */
.L_x_394:
        /* <DEDUP_REMOVED lines=8> */
.L_x_396:
[----:B------:R-:W-:-:S04]  /*02e0*/  MOV R0, c[0x0][0x54c] ;  /* 0x0001530000007a02 */ /* 0x000fc80000000f00 */
.L_x_395:
[----:B------:R-:W-:Y:S01]  /*02f0*/  USHF.L.U32 UR4, UR4, 0x7, URZ ;  /* 0x0000000704047899 */ /* 0x000fe2000800063f */
[----:B-----5:R-:W-:-:S05]  /*0300*/  IMAD R0, R0, c[0x0][0x548], RZ ;  /* 0x0001520000007a24 */ /* 0x020fca00078e02ff */
[----:B------:R-:W-:-:S04]  /*0310*/  MOV R12, UR4 ;  /* 0x00000004000c7c02 */ /* 0x000fc80008000f00 */
[----:B------:R-:W-:-:S04]  /*0320*/  ISETP.GE.AND P0, PT, R12, R0, PT ;  /* 0x000000000c00720c */ /* 0x000fc80003f06270 */
[----:B------:R-:W-:-:S05]  /*0330*/  SEL R0, R5, 0xffffffff, !P0 ;  /* 0xffffffff05007807 */ /* 0x000fca0004000000 */
[----:B------:R2:W-:Y:S04]  /*0340*/  STL [R1+0x48], R0 ;  /* 0x0000480001007387 */ /* 0x0005e80000100800 */
.L_x_393:
[----:B------:R-:W3:Y:S02]  /*0350*/  LDL R23, [R1+0x48] ;  /* 0x0000480001177983 */ /* 0x000ee40000100800 */
[----:B---3--:R-:W-:-:S13]  /*0360*/  ISETP.GE.AND P0, PT, R23, RZ, PT ;  /* 0x000000ff1700720c */ /* 0x008fda0003f06270 */
[----:B------:R-:W-:Y:S05]  /*0370*/  @!P0 EXIT ;  /* 0x000000000000894d */ /* 0x000fea0003800000 */
[----:B------:R-:W-:Y:S01]  /*0380*/  ISETP.NE.U32.AND P0, PT, RZ, c[0x0][0x370], PT ;  /* 0x0000dc00ff007a0c */ /* 0x000fe20003f05070 */
[----:B--2---:R-:W-:Y:S01]  /*0390*/  IMAD.MOV.U32 R0, RZ, RZ, c[0x0][0x168] ;  /* 0x00005a00ff007624 */ /* 0x004fe200078e00ff */
[----:B------:R-:W-:Y:S01]  /*03a0*/  ISETP.NE.U32.AND P1, PT, RZ, c[0x0][0x360], PT ;  /* 0x0000d800ff007a0c */ /* 0x000fe20003f25070 */
[----:B------:R-:W-:Y:S01]  /*03b0*/  CS2R R16, SRZ ;  /* 0x0000000000107805 */ /* 0x000fe2000001ff00 */
[----:B------:R-:W-:Y:S01]  /*03c0*/  ISETP.NE.AND.EX P2, PT, RZ, c[0x0][0x374], PT, P0 ;  /* 0x0000dd00ff007a0c */ /* 0x000fe20003f45300 */
[----:B------:R-:W-:Y:S01]  /*03d0*/  IMAD.MOV.U32 R160, RZ, RZ, RZ ;  /* 0x000000ffffa07224 */ /* 0x000fe200078e00ff */
[----:B------:R-:W-:Y:S01]  /*03e0*/  ISETP.NE.AND.EX P0, PT, RZ, c[0x0][0x364], PT, P1 ;  /* 0x0000d900ff007a0c */ /* 0x000fe20003f05310 */
[----:B------:R-:W-:Y:S01]  /*03f0*/  IMAD.MOV.U32 R13, RZ, RZ, RZ ;  /* 0x000000ffff0d7224 */ /* 0x000fe200078e00ff */
[----:B------:R-:W-:Y:S01]  /*0400*/  ISETP.NE.U32.AND P1, PT, RZ, c[0x0][0x348], PT ;  /* 0x0000d200ff007a0c */ /* 0x000fe20003f25070 */
[----:B------:R-:W-:Y:S01]  /*0410*/  IMAD.WIDE R8, R23, R14, c[0x0][0x348] ;  /* 0x0000d20017087625 */ /* 0x000fe200078e020e */
[----:B------:R-:W-:-:S02]  /*0420*/  ISETP.NE.U32.AND P3, PT, RZ, c[0x0][0x350], PT ;  /* 0x0000d400ff007a0c */ /* 0x000fc40003f65070 */
[----:B------:R-:W-:Y:S01]  /*0430*/  ISETP.NE.U32.AND P4, PT, RZ, c[0x0][0x358], PT ;  /* 0x0000d600ff007a0c */ /* 0x000fe20003f85070 */
[CC--:B------:R-:W-:Y:S01]  /*0440*/  IMAD.WIDE R6, R23.reuse, R14.reuse, c[0x0][0x350] ;  /* 0x0000d40017067625 */ /* 0x0c0fe200078e020e */
[----:B------:R-:W-:Y:S02]  /*0450*/  ISETP.NE.AND.EX P1, PT, RZ, c[0x0][0x34c], PT, P1 ;  /* 0x0000d300ff007a0c */ /* 0x000fe40003f25310 */
[----:B------:R-:W-:Y:S01]  /*0460*/  ISETP.NE.AND.EX P3, PT, RZ, c[0x0][0x354], PT, P3 ;  /* 0x0000d500ff007a0c */ /* 0x000fe20003f65330 */
[----:B------:R-:W-:Y:S01]  /*0470*/  @P2 IMAD.WIDE R10, R23, R14, c[0x0][0x370] ;  /* 0x0000dc00170a2625 */ /* 0x000fe200078e020e */
[----:B------:R-:W-:-:S03]  /*0480*/  ISETP.NE.AND.EX P4, PT, RZ, c[0x0][0x35c], PT, P4 ;  /* 0x0000d700ff007a0c */ /* 0x000fc60003f85340 */
[CC--:B-1----:R-:W-:Y:S01]  /*0490*/  @P0 IMAD.WIDE R2, R23.reuse, R14.reuse, c[0x0][0x360] ;  /* 0x0000d80017020625 */ /* 0x0c2fe200078e020e */
[----:B------:R-:W2:Y:S03]  /*04a0*/  @P2 LDG.E R16, [R10.64] ;  /* 0x0000000c0a102981 */ /* 0x000ea6000c1e1900 */
[----:B------:R-:W-:Y:S01]  /*04b0*/  IMAD.WIDE R4, R23, R14, c[0x0][0x358] ;  /* 0x0000d60017047625 */ /* 0x000fe200078e020e */
[----:B------:R1:W3:Y:S04]  /*04c0*/  @P0 LDG.E R0, [R2.64] ;  /* 0x0000000c02000981 */ /* 0x0002e8000c1e1900 */
[----:B------:R4:W5:Y:S04]  /*04d0*/  @P1 LDG.E R160, [R8.64] ;  /* 0x0000000c08a01981 */ /* 0x000968000c1e1900 */
[----:B------:R4:W5:Y:S04]  /*04e0*/  @P3 LDG.E R17, [R6.64] ;  /* 0x0000000c06113981 */ /* 0x000968000c1e1900 */
[----:B------:R4:W5:Y:S04]  /*04f0*/  @P4 LDG.E R13, [R4.64] ;  /* 0x0000000c040d4981 */ /* 0x000968000c1e1900 */
[----:B------:R-:W4:Y:S01]  /*0500*/  S2R R26, SR_CTAID.Y ;  /* 0x00000000001a7919 */ /* 0x000f220000002600 */
[----:B------:R-:W-:-:S04]  /*0510*/  IMAD.MOV.U32 R15, RZ, RZ, c[0x0][0x2ac] ;  /* 0x0000ab00ff0f7624 */ /* 0x000fc800078e00ff */
[----:B------:R-:W-:Y:S01]  /*0520*/  IMAD R15, R15, c[0x0][0x1d0], RZ ;  /* 0x000074000f0f7a24 */ /* 0x000fe200078e02ff */
[----:B-1----:R-:W-:Y:S02]  /*0530*/  MOV R2, c[0x0][0x228] ;  /* 0x00008a0000027a02 */ /* 0x002fe40000000f00 */
[----:B----4-:R-:W-:Y:S01]  /*0540*/  SHF.R.S32.HI R31, RZ, 0x1f, R26 ;  /* 0x0000001fff1f7819 */ /* 0x010fe2000001141a */
[----:B---3--:R1:W-:Y:S04]  /*0550*/  STL [R1+0x18], R0 ;  /* 0x0000180001007387 */ /* 0x0083e80000100800 */
[----:B--2---:R1:W-:Y:S01]  /*0560*/  STL [R1+0x3c], R16 ;  /* 0x00003c1001007387 */ /* 0x0043e20000100800 */
[----:B------:R-:W-:Y:S01]  /*0570*/  MOV R10, R0 ;  /* 0x00000000000a7202 */ /* 0x000fe20000000f00 */
[----:B------:R-:W-:Y:S05]  /*0580*/  @P0 BRA `(.L_x_397) ;  /* 0x0000005000000947 */ /* 0x000fea0003800000 */
[----:B------:R-:W-:Y:S05]  /*0590*/  @!P1 BRA `(.L_x_397) ;  /* 0x0000004000009947 */ /* 0x000fea0003800000 */
[----:B-1----:R1:W2:Y:S04]  /*05a0*/  LDG.E R0, [R8.64] ;  /* 0x0000000c08007981 */ /* 0x0022a8000c1e1900 */
[----:B-1----:R-:W2:Y:S02]  /*05b0*/  LDG.E R8, [R8.64+0x4] ;  /* 0x0000040c08087981 */ /* 0x002ea4000c1e1900 */
[----:B--2---:R-:W-:-:S05]  /*05c0*/  IADD3 R10, -R0, R8, RZ ;  /* 0x00000008000a7210 */ /* 0x004fca0007ffe1ff */
[----:B------:R1:W-:Y:S02]  /*05d0*/  STL [R1+0x18], R10 ;  /* 0x0000180a01007387 */ /* 0x0003e40000100800 */
.L_x_397:
[----:B------:R-:W-:-:S04]  /*05e0*/  ISETP.NE.U32.AND P0, PT, RZ, c[0x0][0x368], PT ;  /* 0x0000da00ff007a0c */ /* 0x000fc80003f05070 */
[----:B------:R-:W-:-:S13]  /*05f0*/  ISETP.NE.AND.EX P0, PT, RZ, c[0x0][0x36c], PT, P0 ;  /* 0x0000db00ff007a0c */ /* 0x000fda0003f05300 */
[----:B------:R-:W-:Y:S05]  /*0600*/  @!P0 BRA `(.L_x_398) ;  /* 0x0000003000008947 */ /* 0x000fea0003800000 */
[----:B------:R-:W-:-:S05]  /*0610*/  IMAD.WIDE R6, R23, R14, c[0x0][0x368] ;  /* 0x0000da0017067625 */ /* 0x000fca00078e020e */
[----:B------:R2:W5:Y:S01]  /*0620*/  LDG.E R15, [R6.64] ;  /* 0x0000000c060f7981 */ /* 0x000562000c1e1900 */
[----:B------:R-:W-:Y:S05]  /*0630*/  BRA `(.L_x_399) ;  /* 0x0000004000007947 */ /* 0x000fea0003800000 */
.L_x_398:
[----:B------:R-:W-:Y:S05]  /*0640*/  @!P3 BRA `(.L_x_399) ;  /* 0x000000300000b947 */ /* 0x000fea0003800000 */
[----:B-1----:R1:W2:Y:S04]  /*0650*/  LDG.E R0, [R6.64] ;  /* 0x0000000c06007981 */ /* 0x0022a8000c1e1900 */
[----:B-1----:R-:W2:Y:S02]  /*0660*/  LDG.E R6, [R6.64+0x4] ;  /* 0x0000040c06067981 */ /* 0x002ea4000c1e1900 */
[----:B--2---:R-:W-:Y:S02]  /*0670*/  IADD3 R15, -R0, R6, RZ ;  /* 0x00000006000f7210 */ /* 0x004fe40007ffe1ff */
.L_x_399:
[----:B--2---:R2:W3:Y:S04]  /*0680*/  @P4 LDG.E R6, [R4.64] ;  /* 0x0000000c04064981 */ /* 0x0044e8000c1e1900 */
[----:B------:R2:W3:Y:S01]  /*0690*/  @P4 LDG.E R3, [R4.64+0x4] ;  /* 0x0000040c04034981 */ /* 0x0004e2000c1e1900 */
[----:B-1----:R-:W-:Y:S01]  /*06a0*/  IMAD.MOV.U32 R0, RZ, RZ, c[0x0][0x2c4] ;  /* 0x0000b100ff007624 */ /* 0x002fe200078e00ff */
[----:B------:R-:W-:Y:S01]  /*06b0*/  ISETP.NE.U32.AND P0, PT, RZ, c[0x0][0x378], PT ;  /* 0x0000de00ff007a0c */ /* 0x000fe20003f05070 */
[----:B-----5:R-:W-:-:S03]  /*06c0*/  IMAD.MOV.U32 R159, RZ, RZ, R15 ;  /* 0x000000ffff9f7224 */ /* 0x020fc600078e000f */
[----:B------:R-:W-:Y:S01]  /*06d0*/  ISETP.NE.AND P2, PT, R0, 0x1, PT ;  /* 0x000000010000780c */ /* 0x000fe20003f45270 */
[----:B------:R-:W-:Y:S01]  /*06e0*/  IMAD.MOV.U32 R196, RZ, RZ, R12 ;  /* 0x000000ffffc47224 */ /* 0x000fe200078e000c */
[----:B------:R-:W-:Y:S01]  /*06f0*/  ISETP.NE.AND.EX P0, PT, RZ, c[0x0][0x37c], PT, P0 ;  /* 0x0000df00ff007a0c */ /* 0x000fe20003f05300 */
[----:B------:R-:W-:Y:S01]  /*0700*/  IMAD.MOV.U32 R7, RZ, RZ, c[0x0][0x32c] ;  /* 0x0000cb00ff077624 */ /* 0x000fe200078e00ff */
[----:B------:R-:W-:-:S04]  /*0710*/  LOP3.LUT R157, R157, 0xffffefff, RZ, 0xc0, !PT ;  /* 0xffffefff9d9d7812 */ /* 0x000fc800078ec0ff */
[----:B------:R-:W-:-:S05]  /*0720*/  ISETP.GE.AND P1, PT, R7, 0x1, PT ;  /* 0x000000010700780c */ /* 0x000fca0003f26270 */
[----:B------:R-:W-:Y:S02]  /*0730*/  @P2 IADD3 R0, R196, 0x7f, RZ ;  /* 0x0000007fc4002810 */ /* 0x000fe40007ffe0ff */
[----:B------:R-:W-:Y:S01]  /*0740*/  @P2 LOP3.LUT R157, R157, 0x1000, RZ, 0xfc, !PT ;  /* 0x000010009d9d2812 */ /* 0x000fe200078efcff */
[----:B--2---:R-:W-:-:S03]  /*0750*/  @P0 IMAD.WIDE R4, R23, R14, c[0x0][0x378] ;  /* 0x0000de0017040625 */ /* 0x004fc600078e020e */
[----:B------:R-:W-:Y:S02]  /*0760*/  LOP3.LUT R157, R157, 0xfffffbff, RZ, 0xc0, !PT ;  /* 0xfffffbff9d9d7812 */ /* 0x000fe400078ec0ff */
[----:B------:R1:W5:Y:S02]  /*0770*/  @P0 LDG.E R159, [R4.64] ;  /* 0x0000000c049f0981 */ /* 0x000364000c1e1900 */
[----:B------:R-:W-:Y:S01]  /*0780*/  @P1 LOP3.LUT R157, R157, 0x400, RZ, 0xfc, !PT ;  /* 0x000004009d9d1812 */ /* 0x000fe200078efcff */
[----:B---3--:R-:W-:Y:S02]  /*0790*/  @P4 IMAD.IADD R2, R3, 0x1, -R6 ;  /* 0x0000000103024824 */ /* 0x008fe400078e0a06 */
[----:B------:R-:W-:Y:S02]  /*07a0*/  IMAD.IADD R6, R15, 0x1, -R16 ;  /* 0x000000010f067824 */ /* 0x000fe400078e0a10 */
[----:B------:R-:W-:Y:S01]  /*07b0*/  @P2 IMAD.HI.U32 R3, R0, c[0x0][0x2c8], RZ ;  /* 0x0000b20000032a27 */ /* 0x000fe200078e00ff */
[----:B------:R-:W-:-:S03]  /*07c0*/  IADD3 R0, R12, 0x7f, RZ ;  /* 0x0000007f0c007810 */ /* 0x000fc60007ffe0ff */
[----:B------:R-:W-:Y:S01]  /*07d0*/  IMAD.IADD R8, R6, 0x1, R2 ;  /* 0x0000000106087824 */ /* 0x000fe200078e0202 */
[----:B------:R-:W-:-:S04]  /*07e0*/  @P2 SHF.R.U32.HI R0, RZ, c[0x0][0x2cc], R3 ;  /* 0x0000b300ff002a19 */ /* 0x000fc80000011603 */
[----:B------:R2:W-:Y:S01]  /*07f0*/  STL [R1+0x14], R8 ;  /* 0x0000140801007387 */ /* 0x0005e20000100800 */
[----:B------:R-:W-:-:S05]  /*0800*/  IADD3 R154, R8, 0x1, -R10 ;  /* 0x00000001089a7810 */ /* 0x000fca0007ffe80a */
[----:B------:R-:W-:-:S05]  /*0810*/  IMAD.IADD R0, R154, 0x1, R0 ;  /* 0x000000019a007824 */ /* 0x000fca00078e0200 */
[----:B-1----:R-:W-:Y:S01]  /*0820*/  IADD3 R5, R0, c[0x0][0x328], RZ ;  /* 0x0000ca0000057a10 */ /* 0x002fe20007ffe0ff */
        /* <DEDUP_REMOVED lines=10> */
.L_x_401:
[----:B------:R-:W-:-:S13]  /*08d0*/  ISETP.NE.AND P0, PT, R7, 0x1, PT ;  /* 0x000000010700780c */ /* 0x000fda0003f05270 */
[----:B------:R-:W-:-:S05]  /*08e0*/  @P0 IMAD.HI.U32 R0, R3, c[0x0][0x330], RZ ;  /* 0x0000cc0003000a27 */ /* 0x000fca00078e00ff */
[----:B------:R-:W-:-:S05]  /*08f0*/  @P0 SHF.R.U32.HI R3, RZ, c[0x0][0x334], R0 ;  /* 0x0000cd00ff030a19 */ /* 0x000fca0000011600 */
.L_x_402:
[----:B------:R-:W-:-:S05]  /*0900*/  IMAD R3, R3, R7, c[0x0][0x32c] ;  /* 0x0000cb0003037624 */ /* 0x000fca00078e0207 */
[----:B------:R-:W-:Y:S02]  /*0910*/  IMNMX R5, R5, R3, PT ;  /* 0x0000000305057217 */ /* 0x000fe40003800200 */
.L_x_400:
[----:B------:R-:W-:Y:S01]  /*0920*/  IADD3 R3, R8, 0x2f, RZ ;  /* 0x0000002f08037810 */ /* 0x000fe20007ffe0ff */
[----:B------:R-:W-:-:S04]  /*0930*/  @P2 IMAD.HI.U32 R4, R196, c[0x0][0x2c8], RZ ;  /* 0x0000b200c4042a27 */ /* 0x000fc800078e00ff */
[----:B------:R-:W-:Y:S01]  /*0940*/  IMAD.MOV.U32 R0, RZ, RZ, R196 ;  /* 0x000000ffff007224 */ /* 0x000fe200078e00c4 */
[----:B------:R-:W-:Y:S01]  /*0950*/  @P2 SHF.R.U32.HI R0, RZ, c[0x0][0x2cc], R4 ;  /* 0x0000b300ff002a19 */ /* 0x000fe20000011604 */
[----:B------:R-:W-:-:S04]  /*0960*/  IMAD.HI R3, R3, 0x2aaaaaab, RZ ;  /* 0x2aaaaaab03037827 */ /* 0x000fc800078e02ff */
[----:B------:R-:W-:Y:S01]  /*0970*/  IMAD.IADD R248, R8, 0x1, -R10 ;  /* 0x0000000108f87824 */ /* 0x000fe200078e0a0a */
[----:B------:R-:W-:-:S03]  /*0980*/  SHF.R.U32.HI R4, RZ, 0x1f, R3 ;  /* 0x0000001fff047819 */ /* 0x000fc60000011603 */
[----:B------:R-:W-:Y:S01]  /*0990*/  IMAD.IADD R0, R248, 0x1, R0 ;  /* 0x00000001f8007824 */ /* 0x000fe200078e0200 */
[----:B------:R-:W-:-:S04]  /*09a0*/  LEA.HI.SX32 R155, R3, R4, 0x1d ;  /* 0x00000004039b7211 */ /* 0x000fc800078feaff */
[----:B------:R-:W-:Y:S01]  /*09b0*/  IADD3 R4, R0, -c[0x0][0x324], RZ ;  /* 0x8000c90000047a10 */ /* 0x000fe20007ffe0ff */
        /* <DEDUP_REMOVED lines=9> */
.L_x_404:
[----:B------:R-:W-:-:S13]  /*0a50*/  ISETP.NE.AND P0, PT, R7, 0x1, PT ;  /* 0x000000010700780c */ /* 0x000fda0003f05270 */
[----:B------:R-:W-:-:S05]  /*0a60*/  @P0 IMAD.HI.U32 R3, R0, c[0x0][0x330], RZ ;  /* 0x0000cc0000030a27 */ /* 0x000fca00078e00ff */
[----:B------:R-:W-:-:S05]  /*0a70*/  @P0 SHF.R.U32.HI R0, RZ, c[0x0][0x334], R3 ;  /* 0x0000cd00ff000a19 */ /* 0x000fca0000011603 */
.L_x_405:
[----:B------:R-:W-:-:S05]  /*0a80*/  IMAD R0, R0, c[0x0][0x32c], RZ ;  /* 0x0000cb0000007a24 */ /* 0x000fca00078e02ff */
[----:B------:R-:W-:-:S04]  /*0a90*/  IMNMX R4, R4, R0, !PT ;  /* 0x0000000004047217 */ /* 0x000fc80007800200 */
.L_x_403:
[----:B------:R-:W-:Y:S01]  /*0aa0*/  IADD3 R3, R5, 0x2f, RZ ;  /* 0x0000002f05037810 */ /* 0x000fe20007ffe0ff */
[----:B------:R-:W-:-:S04]  /*0ab0*/  IMAD.HI R0, R4, 0x2aaaaaab, RZ ;  /* 0x2aaaaaab04007827 */ /* 0x000fc800078e02ff */
[----:B------:R-:W-:Y:S01]  /*0ac0*/  IMAD.HI R4, R3, 0x2aaaaaab, RZ ;  /* 0x2aaaaaab03047827 */ /* 0x000fe200078e02ff */
[----:B------:R-:W-:-:S04]  /*0ad0*/  SHF.R.U32.HI R3, RZ, 0x1f, R0 ;  /* 0x0000001fff037819 */ /* 0x000fc80000011600 */
[----:B------:R-:W-:Y:S02]  /*0ae0*/  SHF.R.U32.HI R5, RZ, 0x1f, R4 ;  /* 0x0000001fff057819 */ /* 0x000fe40000011604 */
[----:B------:R-:W-:Y:S02]  /*0af0*/  LEA.HI.SX32 R0, R0, R3, 0x1d ;  /* 0x0000000300007211 */ /* 0x000fe400078feaff */
[----:B------:R-:W-:Y:S02]  /*0b00*/  LEA.HI.SX32 R4, R4, R5, 0x1d ;  /* 0x0000000504047211 */ /* 0x000fe400078feaff */
[----:B------:R-:W-:Y:S02]  /*0b10*/  IMNMX R3, RZ, R0, !PT ;  /* 0x00000000ff037217 */ /* 0x000fe40007800200 */
[----:B------:R-:W-:-:S03]  /*0b20*/  IMNMX R0, R4, R155, PT ;  /* 0x0000009b04007217 */ /* 0x000fc60003800200 */
[--C-:B------:R-:W-:Y:S02]  /*0b30*/  IMAD R3, R3, 0x30, -R6.reuse ;  /* 0x0000003003037824 */ /* 0x100fe400078e0a06 */
[----:B------:R-:W-:-:S03]  /*0b40*/  IMAD R0, R0, 0x30, -R6 ;  /* 0x0000003000007824 */ /* 0x000fc600078e0a06 */
[----:B------:R-:W-:Y:S02]  /*0b50*/  IMNMX R3, RZ, R3, !PT ;  /* 0x00000003ff037217 */ /* 0x000fe40007800200 */
[----:B------:R-:W-:-:S03]  /*0b60*/  IMNMX R0, R0, R2, PT ;  /* 0x0000000200007217 */ /* 0x000fc60003800200 */
[----:B------:R-:W-:Y:S01]  /*0b70*/  IMAD.WIDE.U32 R4, R3, -0x55555555, RZ ;  /* 0xaaaaaaab03047825 */ /* 0x000fe200078e00ff */
[----:B------:R-:W-:-:S04]  /*0b80*/  ISETP.GT.AND P0, PT, R0, R3, PT ;  /* 0x000000030000720c */ /* 0x000fc80003f04270 */
[----:B------:R-:W-:-:S05]  /*0b90*/  SHF.R.U32.HI R150, RZ, 0x5, R5 ;  /* 0x00000005ff967819 */ /* 0x000fca0000011605 */
[----:B------:R-:W-:-:S04]  /*0ba0*/  IMAD.MOV.U32 R6, RZ, RZ, R150 ;  /* 0x000000ffff067224 */ /* 0x000fc800078e0096 */
[----:B------:R-:W-:-:S05]  /*0bb0*/  @P0 IADD3 R0, R0, 0x2f, RZ ;  /* 0x0000002f00000810 */ /* 0x000fca0007ffe0ff */
[----:B------:R-:W-:-:S05]  /*0bc0*/  @P0 IMAD.HI R0, R0, 0x2aaaaaab, RZ ;  /* 0x2aaaaaab00000827 */ /* 0x000fca00078e02ff */
[----:B------:R-:W-:-:S04]  /*0bd0*/  @P0 SHF.R.U32.HI R3, RZ, 0x1f, R0 ;  /* 0x0000001fff030819 */ /* 0x000fc80000011600 */
[----:B------:R-:W-:-:S04]  /*0be0*/  @P0 LEA.HI.SX32 R6, R0, R3, 0x1d ;  /* 0x0000000300060211 */ /* 0x000fc800078feaff */
[----:B------:R-:W-:-:S13]  /*0bf0*/  ISETP.GT.AND P0, PT, R6, R150, PT ;  /* 0x000000960600720c */ /* 0x000fda0003f04270 */
[----:B------:R-:W-:Y:S05]  /*0c00*/  @!P0 BRA `(.L_x_406) ;  /* 0x0000573000008947 */ /* 0x000fea0003800000 */
[----:B------:R-:W-:Y:S02]  /*0c10*/  ISETP.NE.U32.AND P0, PT, RZ, c[0x0][0x340], PT ;  /* 0x0000d000ff007a0c */ /* 0x000fe40003f05070 */
[----:B------:R-:W-:Y:S02]  /*0c20*/  SHF.R.S32.HI R20, RZ, 0x1f, R21 ;  /* 0x0000001fff147819 */ /* 0x000fe40000011415 */
[----:B------:R-:W-:Y:S01]  /*0c30*/  SHF.R.S32.HI R3, RZ, 0x1f, R13 ;  /* 0x0000001fff037819 */ /* 0x000fe2000001140d */
[----:B------:R-:W-:Y:S01]  /*0c40*/  UMOV UR6, 0x30 ;  /* 0x0000003000067882 */ /* 0x000fe20000000000 */
[----:B------:R-:W-:Y:S01]  /*0c50*/  ISETP.NE.AND.EX P2, PT, RZ, c[0x0][0x344], PT, P0 ;  /* 0x0000d100ff007a0c */ /* 0x000fe20003f45300 */
[----:B------:R-:W-:-:S12]  /*0c60*/  ULDC.64 UR4, c[0x0][0x238] ;  /* 0x00008e0000047ab9 */ /* 0x000fd80000000a00 */
[----:B------:R-:W-:-:S05]  /*0c70*/  @P2 IMAD.WIDE R4, R23, R14, c[0x0][0x340] ;  /* 0x0000d00017042625 */ /* 0x000fca00078e020e */
[----:B------:R1:W3:Y:S01]  /*0c80*/  @P2 LDG.E R18, [R4.64] ;  /* 0x0000000c04122981 */ /* 0x0002e2000c1e1900 */
[----:B------:R-:W-:Y:S01]  /*0c90*/  LEA.HI R16, R20, R21, RZ, 0x2 ;  /* 0x0000001514107211 */ /* 0x000fe200078f10ff */
[----:B------:R-:W-:Y:S01]  /*0ca0*/  UIMAD.WIDE.U32 UR10, UR6, UR4, URZ ;  /* 0x00000004060a72a5 */ /* 0x000fe2000f8e003f */
[----:B------:R-:W-:Y:S01]  /*0cb0*/  IADD3 R43, R6, -0x1, RZ ;  /* 0xffffffff062b7810 */ /* 0x000fe20007ffe0ff */
[----:B------:R-:W-:Y:S01]  /*0cc0*/  UIMAD UR7, UR6, UR5, URZ ;  /* 0x00000005060772a4 */ /* 0x000fe2000f8e023f */
[----:B------:R-:W-:Y:S01]  /*0cd0*/  LOP3.LUT R0, R16, 0x1ffffffc, RZ, 0xc0, !PT ;  /* 0x1ffffffc10007812 */ /* 0x000fe200078ec0ff */
[----:B------:R-:W-:Y:S01]  /*0ce0*/  USHF.L.U32 UR8, UR4, 0x5, URZ ;  /* 0x0000000504087899 */ /* 0x000fe2000800063f */
[----:B------:R-:W-:Y:S01]  /*0cf0*/  SHF.R.S32.HI R119, RZ, 0x2, R16 ;  /* 0x00000002ff777819 */ /* 0x000fe20000011410 */
[----:B------:R-:W-:Y:S01]  /*0d00*/  UIADD3 UR7, UR11, UR7, URZ ;  /* 0x000000070b077290 */ /* 0x000fe2000fffe03f */
[----:B------:R-:W-:Y:S01]  /*0d10*/  SHF.R.S32.HI R6, RZ, 0x1f, R43 ;  /* 0x0000001fff067819 */ /* 0x000fe2000001142b */
[----:B------:R-:W-:Y:S01]  /*0d20*/  IMAD.IADD R0, R21, 0x1, -R0 ;  /* 0x0000000115007824 */ /* 0x000fe200078e0a00 */
[C---:B------:R-:W-:Y:S01]  /*0d30*/  IADD3 R120, P0, R119.reuse, R13, RZ ;  /* 0x0000000d77787210 */ /* 0x040fe20007f1e0ff */
[----:B------:R-:W-:Y:S01]  /*0d40*/  UMOV UR9, 0x5 ;  /* 0x0000000500097882 */ /* 0x000fe20000000000 */
[----:B------:R-:W-:Y:S01]  /*0d50*/  SHF.R.S32.HI R12, RZ, 0x1f, R23 ;  /* 0x0000001fff0c7819 */ /* 0x000fe20000011417 */
[----:B--2---:R-:W-:Y:S01]  /*0d60*/  IMAD.SHL.U32 R8, R0, 0x8, RZ ;  /* 0x0000000800087824 */ /* 0x004fe200078e00ff */
[----:B------:R-:W-:Y:S01]  /*0d70*/  LEA.HI.X.SX32 R121, R119, R3, 0x1, P0 ;  /* 0x0000000377797211 */ /* 0x000fe200000f0eff */
[----:B------:R-:W-:Y:S01]  /*0d80*/  IMAD R3, R31, c[0x0][0x240], RZ ;  /* 0x000090001f037a24 */ /* 0x000fe200078e02ff */
[----:B------:R-:W-:Y:S01]  /*0d90*/  LEA.HI R7, R20, R21, RZ, 0x3 ;  /* 0x0000001514077211 */ /* 0x000fe200078f18ff */
[----:B------:R-:W-:Y:S01]  /*0da0*/  USHF.L.U64.HI UR9, UR4, UR9, UR5 ;  /* 0x0000000904097299 */ /* 0x000fe20008010205 */
[----:B------:R-:W-:Y:S01]  /*0db0*/  SHF.R.S32.HI R9, RZ, 0x1f, R8 ;  /* 0x0000001fff097819 */ /* 0x000fe20000011408 */
[----:B------:R-:W-:Y:S01]  /*0dc0*/  IMAD R0, R121, c[0x0][0x238], RZ ;  /* 0x00008e0079007a24 */ /* 0x000fe200078e02ff */
[----:B------:R-:W-:Y:S01]  /*0dd0*/  SEL R24, R12, RZ, !P4 ;  /* 0x000000ff0c187207 */ /* 0x000fe20006000000 */
[----:B------:R-:W-:Y:S01]  /*0de0*/  IMAD R3, R26, c[0x0][0x244], R3 ;  /* 0x000091001a037a24 */ /* 0x000fe200078e0203 */
[----:B------:R-:W-:Y:S01]  /*0df0*/  SHF.R.S32.HI R7, RZ, 0x3, R7 ;  /* 0x00000003ff077819 */ /* 0x000fe20000011407 */
[C---:B------:R-:W-:Y:S01]  /*0e00*/  IMAD R0, R120.reuse, c[0x0][0x23c], R0 ;  /* 0x00008f0078007a24 */ /* 0x040fe200078e0200 */
[----:B------:R-:W-:Y:S01]  /*0e10*/  SEL R114, R23, RZ, !P4 ;  /* 0x000000ff17727207 */ /* 0x000fe20006000000 */
[----:B-1----:R-:W-:Y:S01]  /*0e20*/  IMAD.WIDE.U32 R4, R120, c[0x0][0x238], R8 ;  /* 0x00008e0078047a25 */ /* 0x002fe200078e0008 */
[----:B------:R-:W-:Y:S01]  /*0e30*/  LEA.HI R13, R16, R119, RZ, 0x1 ;  /* 0x00000077100d7211 */ /* 0x000fe200078f08ff */
[----:B------:R-:W-:Y:S01]  /*0e40*/  ULDC.64 UR4, c[0x0][0x280] ;  /* 0x0000a00000047ab9 */ /* 0x000fe20000000a00 */
[----:B------:R-:W-:Y:S01]  /*0e50*/  ISETP.GE.AND P6, PT, R8, c[0x0][0x1d4], PT ;  /* 0x0000750008007a0c */ /* 0x000fe20003fc6270 */
[----:B------:R-:W-:Y:S01]  /*0e60*/  IMAD.IADD R5, R5, 0x1, R0 ;  /* 0x0000000105057824 */ /* 0x000fe200078e0200 */
[----:B------:R-:W-:Y:S01]  /*0e70*/  UIMAD.WIDE.U32 UR16, UR6, UR4, URZ ;  /* 0x00000004061072a5 */ /* 0x000fe2000f8e003f */
[----:B------:R-:W-:Y:S01]  /*0e80*/  IMAD R0, R43, UR7, RZ ;  /* 0x000000072b007c24 */ /* 0x000fe2000f8e02ff */
[----:B------:R-:W-:Y:S01]  /*0e90*/  UIMAD UR14, UR6, UR5, URZ ;  /* 0x00000005060e72a4 */ /* 0x000fe2000f8e023f */
[----:B------:R-:W-:Y:S01]  /*0ea0*/  IMAD.WIDE.U32 R4, R26, c[0x0][0x240], R4 ;  /* 0x000090001a047a25 */ /* 0x000fe200078e0004 */
[----:B------:R-:W-:Y:S01]  /*0eb0*/  P2R R100, PR, RZ, 0x40 ;  /* 0x00000040ff647803 */ /* 0x000fe20000000000 */
[----:B------:R-:W-:Y:S01]  /*0ec0*/  ULDC.64 UR4, c[0x0][0x290] ;  /* 0x0000a40000047ab9 */ /* 0x000fe20000000a00 */
[----:B------:R-:W-:Y:S01]  /*0ed0*/  IADD3 R113, -R119, 0x30, RZ ;  /* 0x0000003077717810 */ /* 0x000fe20007ffe1ff */
[----:B------:R-:W-:Y:S01]  /*0ee0*/  IMAD R14, R6, UR10, R0 ;  /* 0x0000000a060e7c24 */ /* 0x000fe2000f8e0200 */
[----:B------:R-:W-:Y:S01]  /*0ef0*/  LEA.HI R6, R20, R21, RZ, 0x5 ;  /* 0x0000001514067211 */ /* 0x000fe200078f28ff */
[----:B------:R-:W-:Y:S01]  /*0f00*/  IMAD R0, R43, -0x30, R2 ;  /* 0xffffffd02b007824 */ /* 0x000fe200078e0202 */
[----:B------:R-:W-:Y:S01]  /*0f10*/  UIMAD.WIDE.U32 UR18, UR6, UR4, URZ ;  /* 0x00000004061272a5 */ /* 0x000fe2000f8e003f */
[----:B------:R-:W-:Y:S01]  /*0f20*/  IMAD.IADD R5, R5, 0x1, R3 ;  /* 0x0000000105057824 */ /* 0x000fe200078e0203 */
[----:B------:R-:W-:Y:S01]  /*0f30*/  UIMAD UR5, UR6, UR5, URZ ;  /* 0x00000005060572a4 */ /* 0x000fe2000f8e023f */
[----:B------:R-:W-:Y:S01]  /*0f40*/  IMAD.SHL.U32 R6, R6, 0x8, RZ ;  /* 0x0000000806067824 */ /* 0x000fe200078e00ff */
[----:B------:R-:W-:Y:S01]  /*0f50*/  IMNMX R3, R0, 0x30, PT ;  /* 0x0000003000037817 */ /* 0x000fe20003800200 */
[----:B------:R-:W-:Y:S01]  /*0f60*/  IMAD R0, R24, c[0x0][0x248], RZ ;  /* 0x0000920018007a24 */ /* 0x000fe200078e02ff */
[----:B------:R-:W-:Y:S01]  /*0f70*/  UIADD3 UR14, UR17, UR14, URZ ;  /* 0x0000000e110e7290 */ /* 0x000fe2000fffe03f */
[----:B------:R-:W-:Y:S01]  /*0f80*/  IMAD.WIDE.U32 R126, R114, c[0x0][0x248], R4 ;  /* 0x00009200727e7a25 */ /* 0x000fe200078e0004 */
[----:B------:R-:W-:Y:S01]  /*0f90*/  LOP3.LUT R11, R6, 0xffffff00, RZ, 0xc0, !PT ;  /* 0xffffff00060b7812 */ /* 0x000fe200078ec0ff */
[----:B------:R-:W-:-:S02]  /*0fa0*/  UIADD3 UR5, UR19, UR5, URZ ;  /* 0x0000000513057290 */ /* 0x000fc4000fffe03f */
[----:B------:R-:W-:Y:S01]  /*0fb0*/  IMAD.IADD R10, R3, 0x1, -R119 ;  /* 0x00000001030a7824 */ /* 0x000fe200078e0a77 */
[----:B------:R-:W-:Y:S01]  /*0fc0*/  LOP3.LUT R3, R13, 0x7fffffe, RZ, 0xc0, !PT ;  /* 0x07fffffe0d037812 */ /* 0x000fe200078ec0ff */
[----:B------:R-:W-:Y:S01]  /*0fd0*/  IMAD.SHL.U32 R6, R7, 0x40, RZ ;  /* 0x0000004007067824 */ /* 0x000fe200078e00ff */
[----:B------:R-:W-:Y:S01]  /*0fe0*/  ULDC.U8 UR4, c[0x0][0x298] ;  /* 0x0000a60000047ab9 */ /* 0x000fe20000000000 */
[----:B------:R-:W-:Y:S01]  /*0ff0*/  IMAD R7, R114, c[0x0][0x24c], R0 ;  /* 0x0000930072077a24 */ /* 0x000fe200078e0200 */
[----:B------:R-:W-:Y:S01]  /*1000*/  ISETP.GE.AND P1, PT, R10, 0x1, PT ;  /* 0x000000010a00780c */ /* 0x000fe20003f26270 */
[----:B------:R-:W-:Y:S01]  /*1010*/  IMAD.IADD R4, R119, 0x1, -R3 ;  /* 0x0000000177047824 */ /* 0x000fe200078e0a03 */
[----:B------:R-:W-:Y:S01]  /*1020*/  LOP3.LUT R0, R6, 0xc0, RZ, 0xc0, !PT ;  /* 0x000000c006007812 */ /* 0x000fe200078ec0ff */
[----:B------:R-:W-:Y:S02]  /*1030*/  IMAD.IADD R123, R127, 0x1, R7 ;  /* 0x000000017f7b7824 */ /* 0x000fe400078e0207 */
[----:B------:R-:W-:Y:S01]  /*1040*/  IMAD.MOV.U32 R122, RZ, RZ, R126 ;  /* 0x000000ffff7a7224 */ /* 0x000fe200078e007e */
[----:B------:R-:W-:Y:S01]  /*1050*/  LOP3.LUT R5, R0, 0x18, R8, 0xf8, !PT ;  /* 0x0000001800057812 */ /* 0x000fe200078ef808 */
[----:B------:R-:W-:Y:S01]  /*1060*/  IMAD R11, R4, 0x20, R11 ;  /* 0x00000020040b7824 */ /* 0x000fe200078e020b */
[----:B------:R-:W-:Y:S01]  /*1070*/  SHF.R.U32.HI R3, RZ, 0x3, R0 ;  /* 0x00000003ff037819 */ /* 0x000fe20000011600 */
[----:B------:R-:W-:Y:S01]  /*1080*/  IMAD.WIDE.U32 R6, R43, UR10, R122 ;  /* 0x0000000a2b067c25 */ /* 0x000fe2000f8e007a */
[----:B------:R-:W-:-:S02]  /*1090*/  IADD3 R0, R8, 0x20, RZ ;  /* 0x0000002008007810 */ /* 0x000fc40007ffe0ff */
[----:B------:R-:W-:Y:S01]  /*10a0*/  LOP3.LUT R5, R5, R3, RZ, 0x3c, !PT ;  /* 0x0000000305057212 */ /* 0x000fe200078e3cff */
[----:B------:R-:W-:Y:S01]  /*10b0*/  IMAD.IADD R3, R7, 0x1, R14 ;  /* 0x0000000107037824 */ /* 0x000fe200078e020e */
[----:B------:R-:W-:Y:S01]  /*10c0*/  ISETP.GE.AND P5, PT, R0, c[0x0][0x1d4], PT ;  /* 0x0000750000007a0c */ /* 0x000fe20003fa6270 */
[----:B------:R-:W-:Y:S01]  /*10d0*/  IMAD.IADD R153, R17, 0x1, R15 ;  /* 0x0000000111997824 */ /* 0x000fe200078e020f */
[----:B------:R-:W-:Y:S01]  /*10e0*/  IADD3 R0, R8, 0x40, RZ ;  /* 0x0000004008007810 */ /* 0x000fe20007ffe0ff */
[----:B------:R-:W-:Y:S01]  /*10f0*/  IMAD.WIDE.U32 R162, R26, c[0x0][0x210], RZ ;  /* 0x000084001aa27a25 */ /* 0x000fe200078e00ff */
[----:B------:R-:W-:Y:S02]  /*1100*/  @P1 LEA R4, P0, R6, c[0x0][0x220], 0x1 ;  /* 0x0000880006041a11 */ /* 0x000fe400078008ff */
[----:B------:R-:W-:Y:S01]  /*1110*/  ISETP.GE.AND P3, PT, R0, c[0x0][0x1d4], PT ;  /* 0x0000750000007a0c */ /* 0x000fe20003f66270 */
[----:B------:R-:W-:Y:S01]  /*1120*/  IMAD.IADD R0, R11, 0x1, R5 ;  /* 0x000000010b007824 */ /* 0x000fe200078e0205 */
[----:B------:R-:W-:Y:S01]  /*1130*/  @P1 LEA.HI.X R5, R6, c[0x0][0x224], R3, 0x1, P0 ;  /* 0x0000890006051a11 */ /* 0x000fe200000f0c03 */
[----:B------:R-:W-:Y:S01]  /*1140*/  IMAD.WIDE.U32 R164, R26, c[0x0][0x1e8], RZ ;  /* 0x00007a001aa47a25 */ /* 0x000fe200078e00ff */
[----:B------:R-:W-:-:S02]  /*1150*/  ISETP.GT.AND P0, PT, R10, 0x20, PT ;  /* 0x000000200a00780c */ /* 0x000fc40003f04270 */
[-C--:B------:R-:W-:Y:S01]  /*1160*/  LEA.HI R10, R21, R21.reuse, RZ, 0x1 ;  /* 0x00000015150a7211 */ /* 0x080fe200078f08ff */
[----:B------:R-:W-:Y:S01]  /*1170*/  IMAD.SHL.U32 R89, R0, 0x2, RZ ;  /* 0x0000000200597824 */ /* 0x000fe200078e00ff */
[----:B------:R-:W-:Y:S01]  /*1180*/  SHF.R.S32.HI R11, RZ, 0x1f, R16 ;  /* 0x0000001fff0b7819 */ /* 0x000fe20000011410 */
[----:B------:R-:W-:Y:S01]  /*1190*/  IMAD.MOV.U32 R158, RZ, RZ, c[0x0][0x2b8] ;  /* 0x0000ae00ff9e7624 */ /* 0x000fe200078e00ff */
[----:B------:R-:W-:Y:S01]  /*11a0*/  SHF.R.S32.HI R35, RZ, 0x1, R10 ;  /* 0x00000001ff237819 */ /* 0x000fe2000001140a */
[----:B------:R-:W-:Y:S01]  /*11b0*/  IMAD.MOV.U32 R156, RZ, RZ, c[0x0][0x27c] ;  /* 0x00009f00ff9c7624 */ /* 0x000fe200078e00ff */
[----:B------:R-:W-:Y:S01]  /*11c0*/  @!PT LDS RZ, [RZ] ;  /* 0x00000000fffff984 */ /* 0x000fe20000000800 */
[----:B------:R-:W-:Y:S01]  /*11d0*/  @!PT LDS RZ, [RZ] ;  /* 0x00000000fffff984 */ /* 0x000fe20000000800 */
[----:B------:R-:W-:Y:S01]  /*11e0*/  @!PT LDS RZ, [RZ] ;  /* 0x00000000fffff984 */ /* 0x000fe20000000800 */
[----:B------:R1:W-:Y:S01]  /*11f0*/  @P1 LDGSTS.E.BYPASS.LTC128B.128 [R89+0x3c80], [R4.64], !P6 ;  /* 0x03c8000004591fae */ /* 0x0003e2000f101d4c */
[----:B------:R-:W-:Y:S01]  /*1200*/  LEA.HI R7, R20, R21, RZ, 0x4 ;  /* 0x0000001514077211 */ /* 0x000fe200078f20ff */
[----:B------:R-:W-:Y:S01]  /*1210*/  IMAD.MOV.U32 R77, RZ, RZ, c[0x0][0x27c] ;  /* 0x00009f00ff4d7624 */ /* 0x000fe200078e00ff */
[C---:B------:R-:W-:Y:S01]  /*1220*/  LEA.HI R0, R10.reuse, R35, RZ, 0x1 ;  /* 0x000000230a007211 */ /* 0x040fe200078f08ff */
[----:B------:R1:W-:Y:S01]  /*1230*/  @P1 LDGSTS.E.BYPASS.LTC128B.128 [R89+0x4880], [R4.64+0x40], !P5 ;  /* 0x0488004004591fae */ /* 0x0003e2000e901d4c */
[----:B------:R-:W-:Y:S01]  /*1240*/  LOP3.LUT R10, R10, 0xfffffffe, RZ, 0xc0, !PT ;  /* 0xfffffffe0a0a7812 */ /* 0x000fe200078ec0ff */
[----:B------:R-:W-:Y:S01]  /*1250*/  IMAD.SHL.U32 R7, R7, 0x10, RZ ;  /* 0x0000001007077824 */ /* 0x000fe200078e00ff */
[----:B------:R-:W-:Y:S01]  /*1260*/  LOP3.LUT R0, R0, 0x7fffffe, RZ, 0xc0, !PT ;  /* 0x07fffffe00007812 */ /* 0x000fe200078ec0ff */
[----:B------:R1:W-:Y:S01]  /*1270*/  @P1 LDGSTS.E.BYPASS.LTC128B.128 [R89+0x5480], [R4.64+0x80], !P3 ;  /* 0x0548008004591fae */ /* 0x0003e2000d901d4c */
[----:B------:R-:W-:Y:S01]  /*1280*/  @P0 IADD3 R6, P1, R6, UR8, RZ ;  /* 0x0000000806060c10 */ /* 0x000fe2000ff3e0ff */
[----:B------:R-:W-:Y:S01]  /*1290*/  IMAD.SHL.U32 R77, R77, 0x2, RZ ;  /* 0x000000024d4d7824 */ /* 0x000fe200078e00ff */
[----:B------:R-:W-:Y:S01]  /*12a0*/  LOP3.LUT R7, R7, 0xffffff00, RZ, 0xc0, !PT ;  /* 0xffffff0007077812 */ /* 0x000fe200078ec0ff */
[----:B------:R-:W-:Y:S01]  /*12b0*/  IMAD.IADD R0, R35, 0x1, -R0 ;  /* 0x0000000123007824 */ /* 0x000fe200078e0a00 */
[----:B------:R-:W-:-:S02]  /*12c0*/  SHF.R.S32.HI R20, RZ, 0x1f, R35 ;  /* 0x0000001fff147819 */ /* 0x000fc40000011423 */
[----:B------:R-:W-:Y:S01]  /*12d0*/  P2R R117, PR, RZ, 0x8 ;  /* 0x00000008ff757803 */ /* 0x000fe20000000000 */
[----:B------:R-:W-:Y:S01]  /*12e0*/  IMAD R7, R0, 0x20, R7 ;  /* 0x0000002000077824 */ /* 0x000fe200078e0207 */
[----:B------:R-:W-:Y:S01]  /*12f0*/  P2R R118, PR, RZ, 0x20 ;  /* 0x00000020ff767803 */ /* 0x000fe20000000000 */
[----:B------:R-:W-:Y:S01]  /*1300*/  IMAD R0, R20, c[0x0][0x280], RZ ;  /* 0x0000a00014007a24 */ /* 0x000fe200078e02ff */
[----:B------:R-:W-:Y:S01]  /*1310*/  ISETP.NE.AND P4, PT, R158, 0x1, PT ;  /* 0x000000019e00780c */ /* 0x000fe20003f85270 */
[----:B------:R-:W-:Y:S02]  /*1320*/  IMAD R20, R20, c[0x0][0x290], RZ ;  /* 0x0000a40014147a24 */ /* 0x000fe400078e02ff */
[C---:B------:R-:W-:Y:S02]  /*1330*/  IMAD R0, R35.reuse, c[0x0][0x284], R0 ;  /* 0x0000a10023007a24 */ /* 0x040fe400078e0200 */
[----:B------:R-:W-:Y:S01]  /*1340*/  IMAD R20, R35, c[0x0][0x294], R20 ;  /* 0x0000a50023147a24 */ /* 0x000fe200078e0214 */
[----:B-1----:R-:W-:Y:S01]  /*1350*/  @P0 IADD3.X R5, R3, UR9, RZ, P1, !PT ;  /* 0x0000000903050c10 */ /* 0x002fe20008ffe4ff */
[----:B------:R-:W-:Y:S01]  /*1360*/  IMAD.IADD R3, R21, 0x1, -R10 ;  /* 0x0000000115037824 */ /* 0x000fe200078e0a0a */
[----:B------:R-:W-:-:S03]  /*1370*/  @P0 LEA R4, P1, R6, c[0x0][0x220], 0x1 ;  /* 0x0000880006040a11 */ /* 0x000fc600078208ff */
[C---:B------:R-:W-:Y:S01]  /*1380*/  IMAD.SHL.U32 R36, R3.reuse, 0x4, RZ ;  /* 0x0000000403247824 */ /* 0x040fe200078e00ff */
[----:B------:R-:W-:Y:S01]  /*1390*/  @P0 LEA.HI.X R5, R6, c[0x0][0x224], R5, 0x1, P1 ;  /* 0x0000890006050a11 */ /* 0x000fe200008f0c05 */
[----:B------:R-:W-:Y:S01]  /*13a0*/  IMAD.SHL.U32 R28, R3, 0x8, RZ ;  /* 0x00000008031c7824 */ /* 0x000fe200078e00ff */
[----:B------:R-:W-:Y:S02]  /*13b0*/  LEA.HI R6, R11, R119, RZ, 0x2 ;  /* 0x000000770b067211 */ /* 0x000fe400078f10ff */
[----:B------:R-:W-:Y:S01]  /*13c0*/  SHF.R.S32.HI R37, RZ, 0x1f, R36 ;  /* 0x0000001fff257819 */ /* 0x000fe20000011424 */
[----:B------:R1:W-:Y:S01]  /*13d0*/  @P0 LDGSTS.E.BYPASS.LTC128B.128 [R89+0x4480], [R4.64], !P6 ;  /* 0x0448000004590fae */ /* 0x0003e2000f101d4c */
[----:B------:R-:W-:Y:S02]  /*13e0*/  LOP3.LUT R6, R6, 0xfffffffc, RZ, 0xc0, !PT ;  /* 0xfffffffc06067812 */ /* 0x000fe400078ec0ff */
[----:B------:R-:W-:Y:S01]  /*13f0*/  SHF.R.S32.HI R29, RZ, 0x1f, R28 ;  /* 0x0000001fff1d7819 */ /* 0x000fe2000001141c */
[----:B------:R-:W-:Y:S01]  /*1400*/  IMAD.WIDE.U32 R16, R35, c[0x0][0x280], R36 ;  /* 0x0000a00023107a25 */ /* 0x000fe200078e0024 */
[----:B------:R1:W-:Y:S01]  /*1410*/  @P0 LDGSTS.E.BYPASS.LTC128B.128 [R89+0x5080], [R4.64+0x40], !P5 ;  /* 0x0508004004590fae */ /* 0x0003e2000e901d4c */
[----:B------:R-:W-:-:S02]  /*1420*/  IADD3 R39, R36, 0x10, RZ ;  /* 0x0000001024277810 */ /* 0x000fc40007ffe0ff */
[----:B------:R-:W-:Y:S01]  /*1430*/  IMAD.IADD R6, R119, 0x1, -R6 ;  /* 0x0000000177067824 */ /* 0x000fe200078e0a06 */
[----:B------:R1:W-:Y:S01]  /*1440*/  @P0 LDGSTS.E.BYPASS.LTC128B.128 [R89+0x5c80], [R4.64+0x80], !P3 ;  /* 0x05c8008004590fae */ /* 0x0003e2000d901d4c */
[C---:B------:R-:W-:Y:S01]  /*1450*/  IMAD.WIDE.U32 R14, R35.reuse, c[0x0][0x290], R36 ;  /* 0x0000a400230e7a25 */ /* 0x040fe200078e0024 */
[----:B------:R-:W-:Y:S02]  /*1460*/  IADD3 R38, R36, 0x20, RZ ;  /* 0x0000002024267810 */ /* 0x000fe40007ffe0ff */
[C---:B------:R-:W-:Y:S01]  /*1470*/  LOP3.LUT P1, RZ, R6.reuse, 0x2, RZ, 0xc0, !PT ;  /* 0x0000000206ff7812 */ /* 0x040fe2000782c0ff */
[----:B------:R-:W-:Y:S01]  /*1480*/  IMAD.SHL.U32 R6, R6, 0x40, RZ ;  /* 0x0000004006067824 */ /* 0x000fe200078e00ff */
[----:B------:R-:W-:Y:S01]  /*1490*/  IADD3 R103, R28, 0x30, RZ ;  /* 0x000000301c677810 */ /* 0x000fe20007ffe0ff */
[----:B------:R-:W-:Y:S01]  /*14a0*/  IMAD.IADD R27, R36, 0x1, R39 ;  /* 0x00000001241b7824 */ /* 0x000fe200078e0227 */
[----:B------:R-:W0:Y:S01]  /*14b0*/  LDGDEPBAR ;  /* 0x00000000000079af */ /* 0x000e220000000000 */
[----:B------:R-:W-:Y:S01]  /*14c0*/  IMAD.WIDE.U32 R10, R35, c[0x0][0x290], R28 ;  /* 0x0000a400230a7a25 */ /* 0x000fe200078e001c */
[----:B------:R-:W-:-:S02]  /*14d0*/  LOP3.LUT R106, R6, 0xc0, RZ, 0xc0, !PT ;  /* 0x000000c0066a7812 */ /* 0x000fc400078ec0ff */
[----:B------:R-:W-:Y:S01]  /*14e0*/  IADD3 R102, R28, 0x40, RZ ;  /* 0x000000401c667810 */ /* 0x000fe20007ffe0ff */
[----:B------:R-:W-:Y:S01]  /*14f0*/  IMAD R6, R31, c[0x0][0x260], RZ ;  /* 0x000098001f067a24 */ /* 0x000fe200078e02ff */
[----:B------:R-:W-:Y:S01]  /*1500*/  SHF.R.U32.HI R107, RZ, 0x3, R106 ;  /* 0x00000003ff6b7819 */ /* 0x000fe2000001166a */
[----:B------:R-:W-:Y:S01]  /*1510*/  IMAD.IADD R30, R36, 0x1, R38 ;  /* 0x00000001241e7824 */ /* 0x000fe200078e0226 */
[----:B------:R-:W-:Y:S01]  /*1520*/  IADD3 R101, R28, 0x50, RZ ;  /* 0x000000501c657810 */ /* 0x000fe20007ffe0ff */
[----:B------:R-:W-:Y:S01]  /*1530*/  IMAD R6, R26, c[0x0][0x264], R6 ;  /* 0x000099001a067a24 */ /* 0x000fe200078e0206 */
[----:B------:R-:W-:Y:S01]  /*1540*/  IADD3 R42, R36, 0x28, RZ ;  /* 0x00000028242a7810 */ /* 0x000fe20007ffe0ff */
[----:B------:R-:W-:Y:S01]  /*1550*/  IMAD.IADD R21, R20, 0x1, R11 ;  /* 0x0000000114157824 */ /* 0x000fe200078e020b */
[----:B------:R-:W-:Y:S01]  /*1560*/  BAR.SYNC.DEFER_BLOCKING 0x0 ;  /* 0x0000000000007b1d */ /* 0x000fe20000010000 */
[----:B------:R-:W-:Y:S01]  /*1570*/  ISETP.GE.AND P3, PT, R30, c[0x0][0x27c], PT ;  /* 0x00009f001e007a0c */ /* 0x000fe20003f66270 */
[----:B------:R-:W-:Y:S01]  /*1580*/  IMAD.MOV.U32 R22, RZ, RZ, R16 ;  /* 0x000000ffff167224 */ /* 0x000fe200078e0010 */
[C---:B------:R-:W-:Y:S01]  /*1590*/  IADD3 R41, R36.reuse, 0x8, RZ ;  /* 0x0000000824297810 */ /* 0x040fe20007ffe0ff */
[----:B------:R-:W-:Y:S01]  /*15a0*/  IMAD.MOV.U32 R16, RZ, RZ, R14 ;  /* 0x000000ffff107224 */ /* 0x000fe200078e000e */
[----:B------:R-:W-:-:S02]  /*15b0*/  IADD3 R40, R36, 0x18, RZ ;  /* 0x0000001824287810 */ /* 0x000fc40007ffe0ff */
[----:B------:R-:W-:Y:S02]  /*15c0*/  ISETP.GE.AND P0, PT, R156, 0x1, PT ;  /* 0x000000019c00780c */ /* 0x000fe40003f06270 */
[----:B---3--:R-:W-:Y:S01]  /*15d0*/  @P2 SHF.R.S32.HI R19, RZ, 0x1f, R18 ;  /* 0x0000001fff132819 */ /* 0x008fe20000011412 */
[----:B------:R-:W-:Y:S02]  /*15e0*/  @!P2 IMAD.MOV.U32 R19, RZ, RZ, R12 ;  /* 0x000000ffff13a224 */ /* 0x000fe400078e000c */
[----:B------:R-:W-:-:S04]  /*15f0*/  IMAD.WIDE.U32 R12, R35, c[0x0][0x280], R28 ;  /* 0x0000a000230c7a25 */ /* 0x000fc800078e001c */
[----:B------:R-:W-:Y:S01]  /*1600*/  @!P2 IMAD.MOV.U32 R18, RZ, RZ, R23 ;  /* 0x000000ffff12a224 */ /* 0x000fe200078e0017 */
[----:B------:R-:W-:Y:S01]  /*1610*/  ISETP.GE.AND P2, PT, R28, c[0x0][0x27c], PT ;  /* 0x00009f001c007a0c */ /* 0x000fe20003f46270 */
[----:B------:R-:W-:Y:S02]  /*1620*/  IMAD.IADD R23, R17, 0x1, R0 ;  /* 0x0000000111177824 */ /* 0x000fe400078e0200 */
[----:B------:R-:W-:Y:S02]  /*1630*/  IMAD.IADD R17, R15, 0x1, R20 ;  /* 0x000000010f117824 */ /* 0x000fe400078e0214 */
[----:B------:R-:W-:Y:S01]  /*1640*/  IMAD.IADD R15, R0, 0x1, R13 ;  /* 0x00000001000f7824 */ /* 0x000fe200078e020d */
[----:B------:R-:W-:Y:S01]  /*1650*/  LOP3.LUT R0, R106, 0x8, R28, 0xf8, !PT ;  /* 0x000000086a007812 */ /* 0x000fe200078ef81c */
[----:B------:R-:W-:Y:S02]  /*1660*/  IMAD.MOV.U32 R20, RZ, RZ, R10 ;  /* 0x000000ffff147224 */ /* 0x000fe400078e000a */
[----:B------:R-:W-:Y:S01]  /*1670*/  IMAD.MOV.U32 R14, RZ, RZ, R12 ;  /* 0x000000ffff0e7224 */ /* 0x000fe200078e000c */
[----:B-1----:R-:W-:Y:S01]  /*1680*/  LOP3.LUT R4, R0, R107, RZ, 0x3c, !PT ;  /* 0x0000006b00047212 */ /* 0x002fe200078e3cff */
[----:B------:R-:W-:Y:S01]  /*1690*/  IMAD.WIDE.U32 R134, R18, c[0x0][0x2b0], RZ ;  /* 0x0000ac0012867a25 */ /* 0x000fe200078e00ff */
[----:B------:R-:W-:-:S03]  /*16a0*/  SEL R0, RZ, c[0x0][0x27c], !P2 ;  /* 0x00009f00ff007a07 */ /* 0x000fc60005000000 */
[----:B------:R-:W-:Y:S02]  /*16b0*/  IMAD.IADD R90, R7, 0x1, R4 ;  /* 0x00000001075a7824 */ /* 0x000fe400078e0204 */
[----:B------:R-:W-:Y:S02]  /*16c0*/  IMAD.IADD R0, R28, 0x1, R0 ;  /* 0x000000011c007824 */ /* 0x000fe400078e0200 */
[----:B------:R-:W-:Y:S01]  /*16d0*/  IMAD.WIDE.U32 R4, R26, c[0x0][0x260], R8 ;  /* 0x000098001a047a25 */ /* 0x000fe200078e0008 */
[----:B------:R-:W-:Y:S02]  /*16e0*/  LEA R90, R90, 0x1880, 0x1 ;  /* 0x000018805a5a7811 */ /* 0x000fe400078e08ff */
[----:B------:R-:W-:Y:S01]  /*16f0*/  SHF.R.S32.HI R8, RZ, 0x1f, R0 ;  /* 0x0000001fff087819 */ /* 0x000fe20000011400 */
[----:B------:R-:W-:Y:S01]  /*1700*/  IMAD.IADD R5, R5, 0x1, R6 ;  /* 0x0000000105057824 */ /* 0x000fe200078e0206 */
[C---:B------:R-:W-:Y:S01]  /*1710*/  IADD3 R91, R90.reuse, 0x20, RZ ;  /* 0x000000205a5b7810 */ /* 0x040fe20007ffe0ff */
[----:B-----5:R-:W-:Y:S01]  /*1720*/  IMAD.WIDE.U32 R132, R159, c[0x0][0x280], R22 ;  /* 0x0000a0009f847a25 */ /* 0x020fe200078e0016 */
[----:B------:R-:W-:-:S02]  /*1730*/  @P1 IADD3 R91, R90, -0x20, RZ ;  /* 0xffffffe05a5b1810 */ /* 0x000fc40007ffe0ff */
[----:B------:R-:W-:Y:S01]  /*1740*/  ISETP.GE.AND P1, PT, R27, c[0x0][0x27c], PT ;  /* 0x00009f001b007a0c */ /* 0x000fe20003f26270 */
[C---:B------:R-:W-:Y:S01]  /*1750*/  IMAD.WIDE.U32 R130, R159.reuse, c[0x0][0x290], R16 ;  /* 0x0000a4009f827a25 */ /* 0x040fe200078e0010 */
[CC--:B------:R-:W-:Y:S02]  /*1760*/  LEA.HI R6, R8.reuse, R0.reuse, RZ, 0x3 ;  /* 0x0000000008067211 */ /* 0x0c0fe400078f18ff */
[----:B------:R-:W-:Y:S01]  /*1770*/  LEA.HI R10, R8, R0, RZ, 0x5 ;  /* 0x00000000080a7211 */ /* 0x000fe200078f28ff */
[----:B------:R-:W-:Y:S01]  /*1780*/  IMAD R0, R24, c[0x0][0x268], RZ ;  /* 0x00009a0018007a24 */ /* 0x000fe200078e02ff */
[----:B------:R-:W-:Y:S01]  /*1790*/  SEL R8, RZ, c[0x0][0x27c], !P1 ;  /* 0x00009f00ff087a07 */ /* 0x000fe20004800000 */
[----:B------:R-:W-:Y:S01]  /*17a0*/  IMAD.WIDE.U32 R128, R159, c[0x0][0x280], R14 ;  /* 0x0000a0009f807a25 */ /* 0x000fe200078e000e */
[----:B------:R-:W-:Y:S02]  /*17b0*/  SEL R9, RZ, c[0x0][0x27c], !P3 ;  /* 0x00009f00ff097a07 */ /* 0x000fe40005800000 */
[----:B------:R-:W-:Y:S01]  /*17c0*/  SHF.R.S32.HI R10, RZ, 0x5, R10 ;  /* 0x00000005ff0a7819 */ /* 0x000fe2000001140a */
[----:B------:R-:W-:Y:S01]  /*17d0*/  IMAD.IADD R8, R8, 0x1, R27 ;  /* 0x0000000108087824 */ /* 0x000fe200078e021b */
[----:B------:R-:W-:Y:S01]  /*17e0*/  LOP3.LUT R11, R106, 0x18, R6, 0xf8, !PT ;  /* 0x000000186a0b7812 */ /* 0x000fe200078ef806 */
[----:B------:R-:W-:Y:S01]  /*17f0*/  IMAD R116, R114, c[0x0][0x26c], R0 ;  /* 0x00009b0072747a24 */ /* 0x000fe200078e0200 */
[----:B------:R-:W-:Y:S01]  /*1800*/  SHF.R.S32.HI R75, RZ, 0x3, R6 ;  /* 0x00000003ff4b7819 */ /* 0x000fe20000011406 */
[----:B------:R-:W-:Y:S01]  /*1810*/  IMAD.IADD R0, R9, 0x1, R30 ;  /* 0x0000000109007824 */ /* 0x000fe200078e021e */
[----:B------:R-:W-:Y:S01]  /*1820*/  LOP3.LUT R6, R6, 0xfffffff8, RZ, 0xc0, !PT ;  /* 0xfffffff806067812 */ /* 0x000fe200078ec0ff */
[----:B------:R-:W-:Y:S01]  /*1830*/  IMAD.WIDE.U32 R114, R114, c[0x0][0x268], R4 ;  /* 0x00009a0072727a25 */ /* 0x000fe200078e0004 */
[----:B------:R-:W-:-:S02]  /*1840*/  SHF.R.S32.HI R4, RZ, 0x1f, R8 ;  /* 0x0000001fff047819 */ /* 0x000fc40000011408 */
[----:B------:R-:W-:Y:S01]  /*1850*/  SHF.R.S32.HI R9, RZ, 0x1f, R0 ;  /* 0x0000001fff097819 */ /* 0x000fe20000011400 */
[----:B------:R-:W-:Y:S01]  /*1860*/  IMAD R10, R10, 0x600, R7 ;  /* 0x000006000a0a7824 */ /* 0x000fe200078e0207 */
[-C--:B------:R-:W-:Y:S01]  /*1870*/  LEA.HI R5, R4, R8.reuse, RZ, 0x3 ;  /* 0x0000000804057211 */ /* 0x080fe200078f18ff */
[----:B------:R-:W-:Y:S01]  /*1880*/  IMAD.SHL.U32 R143, R6, 0x2, RZ ;  /* 0x00000002068f7824 */ /* 0x000fe200078e00ff */
[----:B------:R-:W-:Y:S01]  /*1890*/  LEA.HI R12, R4, R8, RZ, 0x5 ;  /* 0x00000008040c7211 */ /* 0x000fe200078f28ff */
[----:B------:R-:W-:Y:S01]  /*18a0*/  IMAD.WIDE.U32 R124, R159, c[0x0][0x290], R20 ;  /* 0x0000a4009f7c7a25 */ /* 0x000fe200078e0014 */
[----:B------:R-:W-:Y:S02]  /*18b0*/  LOP3.LUT R8, R11, R107, RZ, 0x3c, !PT ;  /* 0x0000006b0b087212 */ /* 0x000fe400078e3cff */
[-C--:B------:R-:W-:Y:S01]  /*18c0*/  LEA.HI R4, R9, R0.reuse, RZ, 0x3 ;  /* 0x0000000009047211 */ /* 0x080fe200078f18ff */
[----:B------:R-:W-:Y:S01]  /*18d0*/  IMAD.IADD R116, R115, 0x1, R116 ;  /* 0x0000000173747824 */ /* 0x000fe200078e0274 */
[----:B------:R-:W-:Y:S01]  /*18e0*/  LEA.HI R0, R9, R0, RZ, 0x5 ;  /* 0x0000000009007211 */ /* 0x000fe200078f28ff */
[----:B------:R-:W-:Y:S01]  /*18f0*/  IMAD.IADD R25, R10, 0x1, R8 ;  /* 0x000000010a197824 */ /* 0x000fe200078e0208 */
[----:B------:R-:W-:-:S02]  /*1900*/  SHF.R.S32.HI R9, RZ, 0x5, R12 ;  /* 0x00000005ff097819 */ /* 0x000fc4000001140c */
[----:B------:R-:W-:Y:S01]  /*1910*/  SHF.R.S32.HI R0, RZ, 0x5, R0 ;  /* 0x00000005ff007819 */ /* 0x000fe20000011400 */
[----:B------:R-:W-:Y:S01]  /*1920*/  IMAD.SHL.U32 R142, R25, 0x2, RZ ;  /* 0x00000002198e7824 */ /* 0x000fe200078e00ff */
[C---:B------:R-:W-:Y:S01]  /*1930*/  LOP3.LUT R8, R106.reuse, 0x18, R5, 0xf8, !PT ;  /* 0x000000186a087812 */ /* 0x040fe200078ef805 */
[--C-:B------:R-:W-:Y:S01]  /*1940*/  IMAD R11, R9, 0x600, R7.reuse ;  /* 0x00000600090b7824 */ /* 0x100fe200078e0207 */
[----:B------:R-:W-:Y:S02]  /*1950*/  LOP3.LUT R10, R106, 0x18, R4, 0xf8, !PT ;  /* 0x000000186a0a7812 */ /* 0x000fe400078ef804 */
[-C--:B------:R-:W-:Y:S01]  /*1960*/  LOP3.LUT R9, R8, R107.reuse, RZ, 0x3c, !PT ;  /* 0x0000006b08097212 */ /* 0x080fe200078e3cff */
[----:B------:R-:W-:Y:S01]  /*1970*/  IMAD R8, R0, 0x600, R7 ;  /* 0x0000060000087824 */ /* 0x000fe200078e0207 */
[----:B------:R-:W-:Y:S01]  /*1980*/  LOP3.LUT R0, R10, R107, RZ, 0x3c, !PT ;  /* 0x0000006b0a007212 */ /* 0x000fe200078e3cff */
[----:B------:R-:W-:Y:S01]  /*1990*/  IMAD R10, R31, c[0x0][0x1e8], RZ ;  /* 0x00007a001f0a7a24 */ /* 0x000fe200078e02ff */
[----:B------:R-:W-:Y:S01]  /*19a0*/  SHF.R.S32.HI R12, RZ, 0x1f, R102 ;  /* 0x0000001fff0c7819 */ /* 0x000fe20000011466 */
[----:B------:R-:W-:Y:S01]  /*19b0*/  IMAD.IADD R24, R11, 0x1, R9 ;  /* 0x000000010b187824 */ /* 0x000fe200078e0209 */
[----:B------:R-:W-:Y:S01]  /*19c0*/  SHF.R.S32.HI R74, RZ, 0x3, R5 ;  /* 0x00000003ff4a7819 */ /* 0x000fe20000011405 */
[----:B------:R-:W-:Y:S01]  /*19d0*/  IMAD.IADD R13, R8, 0x1, R0 ;  /* 0x00000001080d7824 */ /* 0x000fe200078e0200 */
[----:B------:R-:W-:Y:S01]  /*19e0*/  SHF.R.S32.HI R0, RZ, 0x1f, R159 ;  /* 0x0000001fff007819 */ /* 0x000fe2000001149f */
[----:B------:R-:W-:Y:S01]  /*19f0*/  IMAD R11, R31, c[0x0][0x210], RZ ;  /* 0x000084001f0b7a24 */ /* 0x000fe200078e02ff */
[----:B------:R-:W-:Y:S01]  /*1a00*/  LEA.HI R12, R12, R102, RZ, 0x3 ;  /* 0x000000660c0c7211 */ /* 0x000fe200078f18ff */
[----:B------:R-:W-:Y:S01]  /*1a10*/  IMAD R10, R26, c[0x0][0x1ec], R10 ;  /* 0x00007b001a0a7a24 */ /* 0x000fe200078e020a */
[----:B------:R-:W-:Y:S01]  /*1a20*/  SHF.R.S32.HI R73, RZ, 0x3, R4 ;  /* 0x00000003ff497819 */ /* 0x000fe20000011404 */
[----:B------:R-:W-:Y:S01]  /*1a30*/  IMAD R9, R0, c[0x0][0x280], RZ ;  /* 0x0000a00000097a24 */ /* 0x000fe200078e02ff */
[----:B------:R-:W-:Y:S01]  /*1a40*/  LOP3.LUT R98, R12, 0xfffffff8, RZ, 0xc0, !PT ;  /* 0xfffffff80c627812 */ /* 0x000fe200078ec0ff */
[----:B------:R-:W-:-:S02]  /*1a50*/  IMAD R8, R0, c[0x0][0x290], RZ ;  /* 0x0000a40000087a24 */ /* 0x000fc400078e02ff */
[----:B------:R-:W-:Y:S01]  /*1a60*/  IMAD R0, R26, c[0x0][0x214], R11 ;  /* 0x000085001a007a24 */ /* 0x000fe200078e020b */
[----:B------:R-:W-:Y:S01]  /*1a70*/  SHF.R.S32.HI R11, RZ, 0x1f, R101 ;  /* 0x0000001fff0b7819 */ /* 0x000fe20000011465 */
[----:B------:R-:W-:Y:S01]  /*1a80*/  IMAD.IADD R152, R165, 0x1, R10 ;  /* 0x00000001a5987824 */ /* 0x000fe200078e020a */
[----:B------:R-:W-:Y:S01]  /*1a90*/  SHF.R.S32.HI R10, RZ, 0x1f, R27 ;  /* 0x0000001fff0a7819 */ /* 0x000fe2000001141b */
[----:B------:R-:W-:Y:S01]  /*1aa0*/  IMAD.IADD R151, R163, 0x1, R0 ;  /* 0x00000001a3977824 */ /* 0x000fe200078e0200 */
[----:B------:R-:W-:Y:S01]  /*1ab0*/  LEA.HI R11, R11, R101, RZ, 0x3 ;  /* 0x000000650b0b7211 */ /* 0x000fe200078f18ff */
[----:B------:R-:W-:Y:S01]  /*1ac0*/  IMAD R0, R3, 0x40, R35 ;  /* 0x0000004003007824 */ /* 0x000fe200078e0223 */
[----:B------:R-:W-:Y:S01]  /*1ad0*/  SHF.R.S32.HI R3, RZ, 0x1f, R103 ;  /* 0x0000001fff037819 */ /* 0x000fe20000011467 */
[C---:B------:R-:W-:Y:S01]  /*1ae0*/  IMAD R9, R159.reuse, c[0x0][0x284], R9 ;  /* 0x0000a1009f097a24 */ /* 0x040fe200078e0209 */
[----:B------:R-:W-:Y:S01]  /*1af0*/  LEA.HI R10, R10, R27, RZ, 0x3 ;  /* 0x0000001b0a0a7211 */ /* 0x000fe200078f18ff */
[----:B------:R-:W-:Y:S01]  /*1b00*/  IMAD R8, R159, c[0x0][0x294], R8 ;  /* 0x0000a5009f087a24 */ /* 0x000fe200078e0208 */
[----:B------:R-:W-:Y:S01]  /*1b10*/  LEA.HI R99, R3, R103, RZ, 0x3 ;  /* 0x0000006703637211 */ /* 0x000fe200078f18ff */
[----:B------:R-:W-:Y:S01]  /*1b20*/  IMAD.IADD R149, R133, 0x1, R9 ;  /* 0x0000000185957824 */ /* 0x000fe200078e0209 */
[----:B------:R-:W-:Y:S01]  /*1b30*/  SHF.R.S32.HI R3, RZ, 0x1f, R30 ;  /* 0x0000001fff037819 */ /* 0x000fe2000001141e */
[----:B------:R-:W-:Y:S01]  /*1b40*/  IMAD.IADD R146, R9, 0x1, R129 ;  /* 0x0000000109927824 */ /* 0x000fe200078e0281 */
[----:B------:R-:W-:Y:S01]  /*1b50*/  LOP3.LUT R99, R99, 0xfffffff8, RZ, 0xc0, !PT ;  /* 0xfffffff863637812 */ /* 0x000fe200078ec0ff */
[----:B------:R-:W-:Y:S01]  /*1b60*/  IMAD.IADD R147, R131, 0x1, R8 ;  /* 0x0000000183937824 */ /* 0x000fe200078e0208 */
[----:B------:R-:W-:Y:S01]  /*1b70*/  LEA.HI R95, R3, R30, RZ, 0x3 ;  /* 0x0000001e035f7211 */ /* 0x000fe200078f18ff */
[----:B------:R-:W-:Y:S01]  /*1b80*/  IMAD R3, R19, c[0x0][0x2b0], RZ ;  /* 0x0000ac0013037a24 */ /* 0x000fe200078e02ff */
[----:B------:R-:W-:Y:S01]  /*1b90*/  LOP3.LUT R97, R11, 0xfffffff8, RZ, 0xc0, !PT ;  /* 0xfffffff80b617812 */ /* 0x000fe200078ec0ff */
[----:B------:R-:W-:Y:S01]  /*1ba0*/  IMAD.IADD R145, R8, 0x1, R125 ;  /* 0x0000000108917824 */ /* 0x000fe200078e027d */
[----:B------:R-:W-:Y:S01]  /*1bb0*/  LOP3.LUT R96, R10, 0xfffffff8, RZ, 0xc0, !PT ;  /* 0xfffffff80a607812 */ /* 0x000fe200078ec0ff */
[----:B------:R-:W-:Y:S01]  /*1bc0*/  IMAD R3, R18, c[0x0][0x2b4], R3 ;  /* 0x0000ad0012037a24 */ /* 0x000fe200078e0203 */
        /* <DEDUP_REMOVED lines=9> */
[----:B------:R-:W-:Y:S02]  /*1c60*/  LOP3.LUT R3, R4, 0xfffffff8, RZ, 0xc0, !PT ;  /* 0xfffffff804037812 */ /* 0x000fe400078ec0ff */
[----:B------:R-:W-:Y:S01]  /*1c70*/  SHF.R.S32.HI R5, RZ, 0x1f, R6 ;  /* 0x0000001fff057819 */ /* 0x000fe20000011406 */
[----:B------:R-:W-:Y:S01]  /*1c80*/  IMAD.SHL.U32 R140, R6, 0x2, RZ ;  /* 0x00000002068c7824 */ /* 0x000fe200078e00ff */
[----:B------:R-:W-:Y:S01]  /*1c90*/  SHF.R.S32.HI R4, RZ, 0x1f, R3 ;  /* 0x0000001fff047819 */ /* 0x000fe20000011403 */
[----:B------:R-:W-:Y:S01]  /*1ca0*/  IMAD.SHL.U32 R138, R3, 0x2, RZ ;  /* 0x00000002038a7824 */ /* 0x000fe200078e00ff */
[----:B------:R-:W-:-:S02]  /*1cb0*/  SHF.R.S32.HI R110, RZ, 0x1f, R97 ;  /* 0x0000001fff6e7819 */ /* 0x000fc40000011461 */
[----:B------:R-:W-:Y:S02]  /*1cc0*/  SHF.R.S32.HI R109, RZ, 0x1f, R96 ;  /* 0x0000001fff6d7819 */ /* 0x000fe40000011460 */
[----:B------:R-:W-:Y:S02]  /*1cd0*/  SHF.R.S32.HI R108, RZ, 0x1f, R95 ;  /* 0x0000001fff6c7819 */ /* 0x000fe4000001145f */
[----:B------:R-:W-:Y:S02]  /*1ce0*/  SHF.L.U64.HI R141, R6, 0x1, R5 ;  /* 0x00000001068d7819 */ /* 0x000fe40000010205 */
[----:B------:R-:W-:Y:S02]  /*1cf0*/  SHF.L.U64.HI R139, R3, 0x1, R4 ;  /* 0x00000001038b7819 */ /* 0x000fe40000010204 */
.L_x_432:
[----:B------:R-:W-:Y:S01]  /*1d00*/  IMAD R3, R43, 0x30, R0 ;  /* 0x000000302b037824 */ /* 0x000fe200078e0200 */
[----:B------:R-:W-:Y:S01]  /*1d10*/  ISETP.NE.AND P4, PT, R158, 0x1, PT ;  /* 0x000000019e00780c */ /* 0x000fe20003f85270 */
[----:B------:R-:W-:Y:S01]  /*1d20*/  IMAD.MOV.U32 R93, RZ, RZ, RZ ;  /* 0x000000ffff5d7224 */ /* 0x000fe200078e00ff */
[----:B------:R-:W-:Y:S04]  /*1d30*/  DEPBAR.LE SB0, 0x0 ;  /* 0x000080000000791a */ /* 0x000fe80000000000 */
[----:B-1-3--:R-:W-:Y:S01]  /*1d40*/  IMAD.IADD R4, R153, 0x1, R3 ;  /* 0x0000000199047824 */ /* 0x00afe200078e0203 */
[----:B------:R-:W-:Y:S01]  /*1d50*/  ISETP.GE.AND P0, PT, R3, R2, PT ;  /* 0x000000020300720c */ /* 0x000fe20003f06270 */
[----:B------:R-:W-:Y:S01]  /*1d60*/  BSSY B1, `(.L_x_407) ;  /* 0x00003d6000017945 */ /* 0x000fe20003800000 */
[----:B------:R-:W-:Y:S01]  /*1d70*/  ISETP.GE.AND P5, PT, R156, 0x1, PT ;  /* 0x000000019c00780c */ /* 0x000fe20003fa6270 */
[--C-:B------:R-:W-:Y:S01]  /*1d80*/  IMAD.MOV.U32 R3, RZ, RZ, R4.reuse ;  /* 0x000000ffff037224 */ /* 0x100fe200078e0004 */
[----:B------:R-:W-:Y:S02]  /*1d90*/  ISETP.GT.OR P0, PT, R0, 0x2f, P0 ;  /* 0x0000002f0000780c */ /* 0x000fe40000704670 */
[----:B------:R-:W-:Y:S05]  /*1da0*/  @P4 IMAD.HI.U32 R5, R4, c[0x0][0x2bc], RZ ;  /* 0x0000af0004054a27 */ /* 0x000fea00078e00ff */
[----:B------:R-:W-:Y:S06]  /*1db0*/  @P4 SHF.R.U32.HI R3, RZ, c[0x0][0x2c0], R5 ;  /* 0x0000b000ff034a19 */ /* 0x000fec0000011605 */
[C---:B------:R-:W-:Y:S04]  /*1dc0*/  @!P0 IADD3 R5, P4, R3.reuse, R134, RZ ;  /* 0x0000008603058210 */ /* 0x040fe80007f9e0ff */
[----:B------:R-:W-:Y:S01]  /*1dd0*/  @!P0 LEA.HI.X.SX32 R6, R3, R148, 0x1, P4 ;  /* 0x0000009403068211 */ /* 0x000fe200020f0eff */
[----:B------:R-:W-:Y:S01]  /*1de0*/  IMAD.MOV R3, RZ, RZ, -R3 ;  /* 0x000000ffff037224 */ /* 0x000fe200078e0a03 */
[----:B------:R-:W-:Y:S03]  /*1df0*/  @!P0 LEA R8, P4, R5, c[0x0][0x2a0], 0x2 ;  /* 0x0000a80005088a11 */ /* 0x000fe600078810ff */
        /* <DEDUP_REMOVED lines=18> */
[C---:B------:R-:W-:Y:S01]  /*1f20*/  IMAD R6, R43.reuse, UR14, RZ ;  /* 0x0000000e2b067c24 */ /* 0x040fe2000f8e02ff */
[----:B------:R-:W-:Y:S01]  /*1f30*/  ISETP.NE.AND P0, PT, RZ, UR4, PT ;  /* 0x00000004ff007c0c */ /* 0x000fe2000bf05270 */
[C---:B------:R-:W-:Y:S01]  /*1f40*/  IMAD R5, R43.reuse, UR5, RZ ;  /* 0x000000052b057c24 */ /* 0x040fe2000f8e02ff */
[----:B------:R-:W-:Y:S01]  /*1f50*/  SHF.R.S32.HI R4, RZ, 0x1f, R43 ;  /* 0x0000001fff047819 */ /* 0x000fe2000001142b */
[C---:B------:R-:W-:Y:S02]  /*1f60*/  IMAD R3, R43.reuse, -0x30, R2 ;  /* 0xffffffd02b037824 */ /* 0x040fe400078e0202 */
[----:B------:R-:W-:Y:S03]  /*1f70*/  IMAD.WIDE.U32 R24, R43, UR16, RZ ;  /* 0x000000102b187c25 */ /* 0x000fe6000f8e00ff */
[----:B------:R-:W-:Y:S01]  /*1f80*/  IMNMX R92, R3, 0x30, PT ;  /* 0x00000030035c7817 */ /* 0x000fe20003800200 */
[C---:B------:R-:W-:Y:S02]  /*1f90*/  IMAD R6, R4.reuse, UR16, R6 ;  /* 0x0000001004067c24 */ /* 0x040fe4000f8e0206 */
[----:B------:R-:W-:Y:S02]  /*1fa0*/  IMAD R5, R4, UR18, R5 ;  /* 0x0000001204057c24 */ /* 0x000fe4000f8e0205 */
[----:B------:R-:W-:Y:S01]  /*1fb0*/  IMAD.WIDE.U32 R32, R43, UR18, RZ ;  /* 0x000000122b207c25 */ /* 0x000fe2000f8e00ff */
        /* <DEDUP_REMOVED lines=62> */
.L_x_411:
[----:B------:R-:W-:Y:S05]  /*23a0*/  BSYNC B0 ;  /* 0x0000000000007941 */ /* 0x000fea0003800000 */
.L_x_410:
        /* <DEDUP_REMOVED lines=11> */
[----:B--2---:R-:W-:Y:S01]  /*2460*/  PRMT R31, R3, 0x5410, R6 ;  /* 0x00005410031f7816 */ /* 0x004fe20000000006 */
        /* <DEDUP_REMOVED lines=58> */
[----:B------:R-:W-:Y:S01]  /*2810*/  @!P0 FMUL.FTZ R4, R4, R6 ;  /* 0x0000000604048220 */ /* 0x000fe20000410000 */
        /* <DEDUP_REMOVED lines=23> */
.L_x_414:
[----:B------:R-:W-:Y:S05]  /*2990*/  BSYNC B0 ;  /* 0x0000000000007941 */ /* 0x000fea0003800000 */
.L_x_413:
        /* <DEDUP_REMOVED lines=10> */
[----:B------:R-:W-:Y:S02]  /*2a40*/  @!P0 SHF.R.U64 R3, R12, 0x10, R13 ;  /* 0x000000100c038819 */ /* 0x000fe4000000120d */
[----:B------:R-:W-:Y:S02]  /*2a50*/  @!P0 PRMT R6, R58, 0x5410, R6 ;  /* 0x000054103a068816 */ /* 0x000fe40000000006 */
[----:B------:R-:W-:Y:S02]  /*2a60*/  @!P0 PRMT R3, R24, 0x5432, R3 ;  /* 0x0000543218038816 */ /* 0x000fe40000000003 */
[----:B------:R-:W-:Y:S01]  /*2a70*/  @!P0 SHF.R.U32.HI R12, RZ, 0x10, R13 ;  /* 0x00000010ff0c8819 */ /* 0x000fe2000001160d */
[----:B------:R-:W-:Y:S01]  /*2a80*/  @!P0 IMAD.U32 R18, R6, 0x10000, RZ ;  /* 0x0001000006128824 */ /* 0x000fe200078e00ff */
[----:B------:R-:W-:Y:S01]  /*2a90*/  @!P0 SHF.R.U32.HI R34, RZ, 0x10, R49 ;  /* 0x00000010ff228819 */ /* 0x000fe20000011631 */
[C---:B------:R-:W-:Y:S01]  /*2aa0*/  @!P0 IMAD.U32 R13, R3.reuse, 0x10000, RZ ;  /* 0x00010000030d8824 */ /* 0x040fe200078e00ff */
        /* <DEDUP_REMOVED lines=13> */
[-C--:B------:R-:W-:Y:S01]  /*2b80*/  @!P0 FMUL.FTZ R4, R5, R6.reuse ;  /* 0x0000000605048220 */ /* 0x080fe20000410000 */
        /* <DEDUP_REMOVED lines=13> */
[-C--:B------:R-:W-:Y:S02]  /*2c60*/  @!P0 FMUL.FTZ R6, R6, R12.reuse ;  /* 0x0000000c06068220 */ /* 0x080fe40000410000 */
        /* <DEDUP_REMOVED lines=13> */
.L_x_416:
[----:B------:R-:W-:Y:S05]  /*2d40*/  BSYNC B0 ;  /* 0x0000000000007941 */ /* 0x000fea0003800000 */
.L_x_415:
        /* <DEDUP_REMOVED lines=14> */
[C---:B------:R-:W-:Y:S01]  /*2e30*/  @!P0 IMAD.U32 R13, R18.reuse, 0x10000, RZ ;  /* 0x00010000120d8824 */ /* 0x040fe200078e00ff */
[----:B------:R-:W-:Y:S01]  /*2e40*/  @!P0 SHF.R.U32.HI R24, RZ, 0x10, R51 ;  /* 0x00000010ff188819 */ /* 0x000fe20000011633 */
[C---:B------:R-:W-:Y:S01]  /*2e50*/  @!P0 IMAD.U32 R12, R3.reuse, 0x10000, RZ ;  /* 0x00010000030c8824 */ /* 0x040fe200078e00ff */
[----:B------:R-:W-:Y:S02]  /*2e60*/  @!P0 LOP3.LUT R18, R18, 0xffff0000, RZ, 0xc0, !PT ;  /* 0xffff000012128812 */ /* 0x000fe400078ec0ff */
[----:B------:R-:W-:Y:S02]  /*2e70*/  @!P0 LOP3.LUT R6, R3, 0xffff0000, RZ, 0xc0, !PT ;  /* 0xffff000003068812 */ /* 0x000fe400078ec0ff */
[----:B------:R-:W-:Y:S02]  /*2e80*/  @!P0 PRMT R14, R25, 0x5410, R14 ;  /* 0x00005410190e8816 */ /* 0x000fe4000000000e */
[----:B------:R-:W-:Y:S01]  /*2e90*/  @!P0 PRMT R24, R59, 0x5432, R24 ;  /* 0x000054323b188816 */ /* 0x000fe20000000018 */
[C---:B-1----:R-:W-:Y:S01]  /*2ea0*/  @!P0 IMAD.U32 R15, R8.reuse, 0x10000, RZ ;  /* 0x00010000080f8824 */ /* 0x042fe200078e00ff */
[----:B------:R-:W-:Y:S02]  /*2eb0*/  @!P0 LOP3.LUT R4, R8, 0xffff0000, RZ, 0xc0, !PT ;  /* 0xffff000008048812 */ /* 0x000fe400078ec0ff */
[C---:B------:R-:W-:Y:S02]  /*2ec0*/  @!P0 LOP3.LUT R5, R9.reuse, 0xffff0000, RZ, 0xc0, !PT ;  /* 0xffff000009058812 */ /* 0x040fe400078ec0ff */
[----:B------:R-:W-:Y:S01]  /*2ed0*/  @!P0 SHF.L.U32 R19, R9, 0x10, RZ ;  /* 0x0000001009138819 */ /* 0x000fe200000006ff */
[C---:B------:R-:W-:Y:S02]  /*2ee0*/  @!P0 FMUL.FTZ R25, R4.reuse, R13 ;  /* 0x0000000d04198220 */ /* 0x040fe40000410000 */
[----:B------:R-:W-:Y:S02]  /*2ef0*/  @!P0 FMUL.FTZ R3, R4, R12 ;  /* 0x0000000c04038220 */ /* 0x000fe40000410000 */
        /* <DEDUP_REMOVED lines=31> */
.L_x_418:
[----:B------:R-:W-:Y:S05]  /*30f0*/  BSYNC B0 ;  /* 0x0000000000007941 */ /* 0x000fea0003800000 */
.L_x_417:
        /* <DEDUP_REMOVED lines=58> */
.L_x_420:
[----:B------:R-:W-:Y:S05]  /*34a0*/  BSYNC B0 ;  /* 0x0000000000007941 */ /* 0x000fea0003800000 */
.L_x_419:
        /* <DEDUP_REMOVED lines=58> */
.L_x_422:
[----:B------:R-:W-:Y:S05]  /*3850*/  BSYNC B0 ;  /* 0x0000000000007941 */ /* 0x000fea0003800000 */
.L_x_421:
        /* <DEDUP_REMOVED lines=58> */
.L_x_409:
        /* <DEDUP_REMOVED lines=31> */
[----:B------:R-:W-:Y:S01]  /*3df0*/  LEA.HI.X R13, R3, c[0x0][0x274], R4, 0x1, P0 ;  /* 0x00009d00030d7a11 */ /* 0x000fe200000f0c04 */
[----:B------:R-:W-:Y:S01]  /*3e00*/  CS2R R68, SRZ ;  /* 0x0000000000447805 */ /* 0x000fe2000001ff00 */
[C---:B------:R-:W-:Y:S04]  /*3e10*/  LEA R4, P0, R5.reuse, c[0x0][0x288], 0x1 ;  /* 0x0000a20005047a11 */ /* 0x040fe800078008ff */
[----:B------:R-:W-:Y:S02]  /*3e20*/  LEA.HI.X R5, R5, c[0x0][0x28c], R6, 0x1, P0 ;  /* 0x0000a30005057a11 */ /* 0x000fe400000f0c06 */
[----:B------:R-:W-:Y:S11]  /*3e30*/  ISETP.GE.AND P0, PT, R28, c[0x0][0x27c], PT ;  /* 0x00009f001c007a0c */ /* 0x000ff60003f06270 */
[----:B------:R-:W-:Y:S02]  /*3e40*/  @!UPT UIADD3 URZ, URZ, URZ, URZ ;  /* 0x0000003f3f3ff290 */ /* 0x000fe4000fffe03f */
        /* <DEDUP_REMOVED lines=10> */
.L_x_424:
[----:B------:R-:W-:Y:S05]  /*3ef0*/  BSYNC B0 ;  /* 0x0000000000007941 */ /* 0x000fea0003800000 */
.L_x_423:
[----:B------:R2:W3:Y:S04]  /*3f00*/  SHFL.IDX PT, R79, R26, RZ, 0x1e1f ;  /* 0x001e1fff1a4f7589 */ /* 0x0004e800000e0000 */
[----:B------:R2:W4:Y:S01]  /*3f10*/  SHFL.IDX PT, R78, R31, RZ, 0x1e1f ;  /* 0x001e1fff1f4e7589 */ /* 0x00052200000e0000 */
[----:B------:R-:W-:-:S05]  /*3f20*/  @P4 BRA `(.L_x_412) ;  /* 0x00001b9000004947 */ /* 0x000fca0003800000 */
[----:B------:R-:W-:Y:S01]  /*3f30*/  ISETP.GE.AND P0, PT, R28, c[0x0][0x1d4], PT ;  /* 0x000075001c007a0c */ /* 0x000fe20003f06270 */
[----:B-----5:R-:W-:Y:S01]  /*3f40*/  IMAD.MOV.U32 R6, RZ, RZ, R22 ;  /* 0x000000ffff067224 */ /* 0x020fe200078e0016 */
[----:B------:R-:W-:Y:S01]  /*3f50*/  IADD3 R76, -R77, c[0x0][0x1d4], RZ ;  /* 0x000075004d4c7a10 */ /* 0x000fe20007ffe1ff */
[----:B-1----:R-:W-:Y:S01]  /*3f60*/  IMAD.MOV.U32 R5, RZ, RZ, R23 ;  /* 0x000000ffff057224 */ /* 0x002fe200078e0017 */
        /* <DEDUP_REMOVED lines=24> */
[----:B------:R-:W-:Y:S01]  /*40f0*/  SEL R3, R77, R76, !P2 ;  /* 0x0000004c4d037207 */ /* 0x000fe20005000000 */
[----:B------:R-:W1:Y:S01]  /*4100*/  LDS.128 R60, [R142+0x3c80] ;  /* 0x003c80008e3c7984 */ /* 0x000e620000000c00 */
[----:B------:R-:W-:Y:S01]  /*4110*/  ISETP.GE.AND P0, PT, R28, c[0x0][0x27c], PT ;  /* 0x00009f001c007a0c */ /* 0x000fe20003f06270 */
[----:B------:R-:W-:Y:S01]  /*4120*/  IMAD.MOV.U32 R25, RZ, RZ, R8 ;  /* 0x000000ffff197224 */ /* 0x000fe200078e0008 */
[----:B------:R-:W-:Y:S01]  /*4130*/  SHF.R.S32.HI R4, RZ, 0x1f, R3 ;  /* 0x0000001fff047819 */ /* 0x000fe20000011403 */
[----:B------:R-:W-:Y:S01]  /*4140*/  IMAD.MOV.U32 R5, RZ, RZ, R10 ;  /* 0x000000ffff057224 */ /* 0x000fe200078e000a */
[----:B------:R-:W-:Y:S01]  /*4150*/  MOV R50, R44 ;  /* 0x0000002c00327202 */ /* 0x000fe20000000f00 */
[----:B------:R-:W-:Y:S01]  /*4160*/  IMAD.MOV.U32 R24, RZ, RZ, R9 ;  /* 0x000000ffff187224 */ /* 0x000fe200078e0009 */
[----:B------:R-:W-:Y:S01]  /*4170*/  LEA.HI R3, R4, R3, RZ, 0x4 ;  /* 0x0000000304037211 */ /* 0x000fe200078f20ff */
[----:B------:R-:W-:Y:S02]  /*4180*/  IMAD.MOV.U32 R48, RZ, RZ, R47 ;  /* 0x000000ffff307224 */ /* 0x000fe400078e002f */
[--C-:B------:R-:W-:Y:S01]  /*4190*/  IMAD.MOV.U32 R52, RZ, RZ, R45.reuse ;  /* 0x000000ffff347224 */ /* 0x100fe200078e002d */
[----:B------:R-:W-:Y:S03]  /*41a0*/  LEA.HI.SX32 R3, R3, R75, 0x1c ;  /* 0x0000004b03037211 */ /* 0x000fe600078fe2ff */
[----:B------:R-:W-:Y:S02]  /*41b0*/  @!P0 SHF.R.U64 R51, R44, 0x10, R45 ;  /* 0x000000102c338819 */ /* 0x000fe4000000122d */
[----:B------:R-:W-:Y:S01]  /*41c0*/  IMAD.SHL.U32 R80, R3, 0x8, RZ ;  /* 0x0000000803507824 */ /* 0x000fe200078e00ff */
[----:B------:R-:W-:Y:S02]  /*41d0*/  SHF.R.S32.HI R4, RZ, 0x1f, R3 ;  /* 0x0000001fff047819 */ /* 0x000fe40000011403 */
[----:B------:R-:W-:Y:S02]  /*41e0*/  @!P0 SHF.R.U64 R26, R8, 0x10, R9 ;  /* 0x00000010081a8819 */ /* 0x000fe40000001209 */
[----:B------:R-:W-:Y:S02]  /*41f0*/  LEA.HI R4, R4, R3, RZ, 0x2 ;  /* 0x0000000304047211 */ /* 0x000fe400078f10ff */
[----:B------:R-:W-:Y:S02]  /*4200*/  @!P0 PRMT R50, R50, 0x5410, R51 ;  /* 0x0000541032328816 */ /* 0x000fe40000000033 */
[----:B------:R-:W-:Y:S02]  /*4210*/  SHF.R.S32.HI R3, RZ, 0x2, R4 ;  /* 0x00000002ff037819 */ /* 0x000fe40000011404 */
[----:B------:R-:W-:Y:S02]  /*4220*/  LOP3.LUT R4, R106, 0x18, R80, 0xf8, !PT ;  /* 0x000000186a047812 */ /* 0x000fe400078ef850 */
[----:B------:R-:W-:Y:S01]  /*4230*/  @!P0 SHF.R.U64 R8, R10, 0x10, R11 ;  /* 0x000000100a088819 */ /* 0x000fe2000000120b */
[----:B------:R-:W-:Y:S01]  /*4240*/  IMAD R3, R3, 0x600, R7 ;  /* 0x0000060003037824 */ /* 0x000fe200078e0207 */
[----:B------:R-:W-:Y:S02]  /*4250*/  LOP3.LUT R4, R4, R107, RZ, 0x3c, !PT ;  /* 0x0000006b04047212 */ /* 0x000fe400078e3cff */
[----:B------:R-:W-:Y:S02]  /*4260*/  @!P0 SHF.R.U32.HI R6, RZ, 0x10, R9 ;  /* 0x00000010ff068819 */ /* 0x000fe40000011609 */
[----:B------:R-:W-:Y:S01]  /*4270*/  @!P0 SHF.R.U32.HI R44, RZ, 0x10, R47 ;  /* 0x00000010ff2c8819 */ /* 0x000fe2000001162f */
[----:B------:R-:W-:Y:S01]  /*4280*/  IMAD.IADD R3, R3, 0x1, R4 ;  /* 0x0000000103037824 */ /* 0x000fe200078e0204 */
[----:B------:R-:W-:Y:S01]  /*4290*/  @!P0 PRMT R9, R25, 0x5410, R26 ;  /* 0x0000541019098816 */ /* 0x000fe2000000001a */
[----:B------:R-:W-:Y:S01]  /*42a0*/  IMAD.MOV.U32 R4, RZ, RZ, R11 ;  /* 0x000000ffff047224 */ /* 0x000fe200078e000b */
[----:B------:R-:W-:Y:S01]  /*42b0*/  @!P0 LOP3.LUT R26, R50, 0xffff0000, RZ, 0xc0, !PT ;  /* 0xffff0000321a8812 */ /* 0x000fe200078ec0ff */
[----:B------:R-:W-:Y:S01]  /*42c0*/  IMAD.SHL.U32 R3, R3, 0x2, RZ ;  /* 0x0000000203037824 */ /* 0x000fe200078e00ff */
[----:B------:R-:W-:Y:S01]  /*42d0*/  @!P0 SHF.R.U32.HI R49, RZ, 0x10, R45 ;  /* 0x00000010ff318819 */ /* 0x000fe2000001162d */
[----:B-1----:R-:W-:Y:S01]  /*42e0*/  @!P0 IMAD.U32 R54, R63, 0x10000, RZ ;  /* 0x000100003f368824 */ /* 0x002fe200078e00ff */
[----:B------:R-:W-:Y:S02]  /*42f0*/  @!P0 PRMT R10, R24, 0x5410, R6 ;  /* 0x00005410180a8816 */ /* 0x000fe40000000006 */
[----:B------:R1:W2:Y:S01]  /*4300*/  LDS.128 R12, [R3+0x3c80] ;  /* 0x003c8000030c7984 */ /* 0x0002a20000000c00 */
[----:B------:R-:W-:Y:S02]  /*4310*/  @!P0 PRMT R55, R48, 0x5410, R44 ;  /* 0x0000541030378816 */ /* 0x000fe4000000002c */
[----:B------:R-:W-:Y:S02]  /*4320*/  @!P0 LOP3.LUT R6, R9, 0xffff0000, RZ, 0xc0, !PT ;  /* 0xffff000009068812 */ /* 0x000fe400078ec0ff */
[----:B------:R-:W-:Y:S02]  /*4330*/  @!P0 LOP3.LUT R44, R60, 0xffff0000, RZ, 0xc0, !PT ;  /* 0xffff00003c2c8812 */ /* 0x000fe400078ec0ff */
[----:B------:R-:W-:Y:S02]  /*4340*/  @!P0 PRMT R49, R52, 0x5410, R49 ;  /* 0x0000541034318816 */ /* 0x000fe40000000031 */
[----:B------:R-:W-:Y:S02]  /*4350*/  @!P0 SHF.L.U32 R24, R60, 0x10, RZ ;  /* 0x000000103c188819 */ /* 0x000fe400000006ff */
[----:B------:R-:W-:Y:S02]  /*4360*/  @!P0 LOP3.LUT R48, R61, 0xffff0000, RZ, 0xc0, !PT ;  /* 0xffff00003d308812 */ /* 0x000fe400078ec0ff */
[----:B------:R-:W-:Y:S02]  /*4370*/  @!P0 LOP3.LUT R52, R62, 0xffff0000, RZ, 0xc0, !PT ;  /* 0xffff00003e348812 */ /* 0x000fe400078ec0ff */
[----:B------:R-:W-:Y:S02]  /*4380*/  @!P0 LOP3.LUT R56, R63, 0xffff0000, RZ, 0xc0, !PT ;  /* 0xffff00003f388812 */ /* 0x000fe400078ec0ff */
[----:B------:R-:W-:Y:S02]  /*4390*/  MOV R45, R46 ;  /* 0x0000002e002d7202 */ /* 0x000fe40000000f00 */
[----:B------:R-:W-:Y:S02]  /*43a0*/  @!P0 SHF.R.U64 R46, R46, 0x10, R47 ;  /* 0x000000102e2e8819 */ /* 0x000fe4000000122f */
[----:B------:R-:W-:Y:S02]  /*43b0*/  @!P0 LOP3.LUT R47, R49, 0xffff0000, RZ, 0xc0, !PT ;  /* 0xffff0000312f8812 */ /* 0x000fe400078ec0ff */
[----:B-1----:R-:W-:Y:S02]  /*43c0*/  @!P0 SHF.R.U32.HI R3, RZ, 0x10, R11 ;  /* 0x00000010ff038819 */ /* 0x002fe4000001160b */
[----:B------:R-:W-:Y:S01]  /*43d0*/  @!P0 PRMT R11, R5, 0x5410, R8 ;  /* 0x00005410050b8816 */ /* 0x000fe20000000008 */
[----:B------:R-:W-:Y:S01]  /*43e0*/  @!P0 IMAD.U32 R8, R50, 0x10000, RZ ;  /* 0x0001000032088824 */ /* 0x000fe200078e00ff */
[----:B------:R-:W-:Y:S01]  /*43f0*/  @!P0 PRMT R25, R4, 0x5410, R3 ;  /* 0x0000541004198816 */ /* 0x000fe20000000003 */
[----:B------:R-:W-:Y:S01]  /*4400*/  @!P0 IMAD.U32 R5, R9, 0x10000, RZ ;  /* 0x0001000009058824 */ /* 0x000fe200078e00ff */
[----:B------:R-:W-:Y:S02]  /*4410*/  @!P0 PRMT R51, R45, 0x5410, R46 ;  /* 0x000054102d338816 */ /* 0x000fe4000000002e */
[----:B------:R-:W-:Y:S02]  /*4420*/  @!P0 SHF.L.U32 R46, R61, 0x10, RZ ;  /* 0x000000103d2e8819 */ /* 0x000fe400000006ff */
[----:B------:R-:W-:Y:S01]  /*4430*/  @!P0 SHF.L.U32 R50, R62, 0x10, RZ ;  /* 0x000000103e328819 */ /* 0x000fe200000006ff */
[C---:B--2---:R-:W-:Y:S01]  /*4440*/  @!P0 IMAD.U32 R3, R12.reuse, 0x10000, RZ ;  /* 0x000100000c038824 */ /* 0x044fe200078e00ff */
[----:B------:R-:W-:Y:S03]  /*4450*/  @!P0 LOP3.LUT R4, R12, 0xffff0000, RZ, 0xc0, !PT ;  /* 0xffff00000c048812 */ /* 0x000fe600078ec0ff */
[----:B------:R-:W-:Y:S02]  /*4460*/  @!P0 FMUL.FTZ R9, R3, R8 ;  /* 0x0000000803098220 */ /* 0x000fe40000410000 */
[C---:B------:R-:W-:Y:S02]  /*4470*/  @!P0 FMUL.FTZ R45, R4.reuse, R26 ;  /* 0x0000001a042d8220 */ /* 0x040fe40000410000 */
[-C--:B------:R-:W-:Y:S02]  /*4480*/  @!P0 FMUL.FTZ R4, R4, R6.reuse ;  /* 0x0000000604048220 */ /* 0x080fe40000410000 */
[----:B------:R-:W-:Y:S01]  /*4490*/  @!P0 FFMA.FTZ R87, R44, R6, -R45 ;  /* 0x000000062c578223 */ /* 0x000fe2000001082d */
[----:B------:R-:W-:Y:S01]  /*44a0*/  @!P0 LOP3.LUT R6, R13, 0xffff0000, RZ, 0xc0, !PT ;  /* 0xffff00000d068812 */ /* 0x000fe200078ec0ff */
[-C--:B------:R-:W-:Y:S02]  /*44b0*/  @!P0 FMUL.FTZ R3, R3, R5.reuse ;  /* 0x0000000503038220 */ /* 0x080fe40000410000 */
[----:B------:R-:W-:Y:S01]  /*44c0*/  @!P0 FFMA.FTZ R88, R24, R5, -R9 ;  /* 0x0000000518588223 */ /* 0x000fe20000010809 */
[----:B------:R-:W-:Y:S01]  /*44d0*/  @!P0 LOP3.LUT R9, R10, 0xffff0000, RZ, 0xc0, !PT ;  /* 0xffff00000a098812 */ /* 0x000fe200078ec0ff */
[----:B------:R-:W-:Y:S02]  /*44e0*/  @!P0 IMAD.U32 R45, R49, 0x10000, RZ ;  /* 0x00010000312d8824 */ /* 0x000fe400078e00ff */
[----:B------:R-:W-:Y:S02]  /*44f0*/  @!P0 IMAD.U32 R5, R13, 0x10000, RZ ;  /* 0x000100000d058824 */ /* 0x000fe400078e00ff */
[----:B------:R-:W-:Y:S02]  /*4500*/  @!P0 FFMA.FTZ R3, R8, R24, R3 ;  /* 0x0000001808038223 */ /* 0x000fe40000010003 */
[----:B------:R-:W-:Y:S02]  /*4510*/  @!P0 IMAD.U32 R8, R10, 0x10000, RZ ;  /* 0x000100000a088824 */ /* 0x000fe400078e00ff */
[C---:B------:R-:W-:Y:S02]  /*4520*/  @!P0 FMUL.FTZ R10, R5.reuse, R45 ;  /* 0x0000002d050a8220 */ /* 0x040fe40000410000 */
[----:B------:R-:W-:Y:S02]  /*4530*/  @!P0 FMUL.FTZ R24, R6, R47 ;  /* 0x0000002f06188220 */ /* 0x000fe40000410000 */
[-C--:B------:R-:W-:Y:S02]  /*4540*/  @!P0 FMUL.FTZ R5, R5, R8.reuse ;  /* 0x0000000805058220 */ /* 0x080fe40000410000 */
[----:B------:R-:W-:Y:S01]  /*4550*/  @!P0 FFMA.FTZ R86, R46, R8, -R10 ;  /* 0x000000082e568223 */ /* 0x000fe2000001080a */
[C---:B------:R-:W-:Y:S01]  /*4560*/  @!P0 SHF.L.U32 R10, R11.reuse, 0x10, RZ ;  /* 0x000000100b0a8819 */ /* 0x040fe200000006ff */
[-C--:B------:R-:W-:Y:S01]  /*4570*/  @!P0 FMUL.FTZ R6, R6, R9.reuse ;  /* 0x0000000906068220 */ /* 0x080fe20000410000 */
[----:B------:R-:W-:Y:S01]  /*4580*/  @!P0 LOP3.LUT R11, R11, 0xffff0000, RZ, 0xc0, !PT ;  /* 0xffff00000b0b8812 */ /* 0x000fe200078ec0ff */
[----:B------:R-:W-:Y:S01]  /*4590*/  @!P0 FFMA.FTZ R85, R48, R9, -R24 ;  /* 0x0000000930558223 */ /* 0x000fe20000010818 */
[C---:B------:R-:W-:Y:S01]  /*45a0*/  @!P0 LOP3.LUT R9, R14.reuse, 0xffff0000, RZ, 0xc0, !PT ;  /* 0xffff00000e098812 */ /* 0x040fe200078ec0ff */
[C---:B------:R-:W-:Y:S01]  /*45b0*/  @!P0 IMAD.U32 R49, R51.reuse, 0x10000, RZ ;  /* 0x0001000033318824 */ /* 0x040fe200078e00ff */
[----:B------:R-:W-:Y:S01]  /*45c0*/  @!P0 LOP3.LUT R51, R51, 0xffff0000, RZ, 0xc0, !PT ;  /* 0xffff000033338812 */ /* 0x000fe200078ec0ff */
[----:B------:R-:W-:Y:S02]  /*45d0*/  @!P0 IMAD.U32 R8, R14, 0x10000, RZ ;  /* 0x000100000e088824 */ /* 0x000fe400078e00ff */
[----:B------:R-:W-:Y:S01]  /*45e0*/  @!P0 FFMA.FTZ R4, R26, R44, R4 ;  /* 0x0000002c1a048223 */ /* 0x000fe20000010004 */
[----:B------:R-:W-:Y:S01]  /*45f0*/  @!P0 F2FP.BF16.PACK_AB R26, R87, R88 ;  /* 0x00000058571a823e */ /* 0x000fe200000010ff */
[----:B------:R-:W-:Y:S01]  /*4600*/  @!P0 FMUL.FTZ R24, R8, R49 ;  /* 0x0000003108188220 */ /* 0x000fe20000410000 */
[----:B------:R-:W-:Y:S01]  /*4610*/  @!P0 F2FP.BF16.PACK_AB R44, R85, R86 ;  /* 0x00000056552c823e */ /* 0x000fe200000010ff */
[----:B------:R-:W-:Y:S01]  /*4620*/  @!P0 FMUL.FTZ R53, R9, R51 ;  /* 0x0000003309358220 */ /* 0x000fe20000410000 */
[----:B------:R-:W-:Y:S01]  /*4630*/  @!P0 F2FP.BF16.PACK_AB R3, R4, R3 ;  /* 0x000000030403823e */ /* 0x000fe200000010ff */
[----:B------:R-:W-:Y:S01]  /*4640*/  @!P0 FMUL.FTZ R8, R8, R10 ;  /* 0x0000000a08088220 */ /* 0x000fe20000410000 */
[----:B------:R-:W-:Y:S01]  /*4650*/  @!P0 MOV R61, R44 ;  /* 0x0000002c003d8202 */ /* 0x000fe20000000f00 */
[----:B------:R-:W-:Y:S01]  /*4660*/  @!P0 FFMA.FTZ R84, R50, R10, -R24 ;  /* 0x0000000a32548223 */ /* 0x000fe20000010818 */
[----:B------:R-:W-:Y:S01]  /*4670*/  @!P0 SHF.L.U32 R10, R15, 0x10, RZ ;  /* 0x000000100f0a8819 */ /* 0x000fe200000006ff */
[----:B------:R-:W-:Y:S01]  /*4680*/  @!P0 FMUL.FTZ R9, R9, R11 ;  /* 0x0000000b09098220 */ /* 0x000fe20000410000 */
[----:B------:R-:W-:Y:S01]  /*4690*/  @!P0 MOV R12, R3 ;  /* 0x00000003000c8202 */ /* 0x000fe20000000f00 */
[----:B------:R-:W-:Y:S01]  /*46a0*/  @!P0 FFMA.FTZ R83, R52, R11, -R53 ;  /* 0x0000000b34538223 */ /* 0x000fe20000010835 */
[----:B------:R-:W-:Y:S01]  /*46b0*/  @!P0 LOP3.LUT R11, R15, 0xffff0000, RZ, 0xc0, !PT ;  /* 0xffff00000f0b8812 */ /* 0x000fe200078ec0ff */
[C---:B------:R-:W-:Y:S01]  /*46c0*/  @!P0 IMAD.U32 R53, R55.reuse, 0x10000, RZ ;  /* 0x0001000037358824 */ /* 0x040fe200078e00ff */
[----:B------:R-:W-:Y:S01]  /*46d0*/  @!P0 LOP3.LUT R55, R55, 0xffff0000, RZ, 0xc0, !PT ;  /* 0xffff000037378812 */ /* 0x000fe200078ec0ff */
[C---:B------:R-:W-:Y:S01]  /*46e0*/  @!P0 IMAD.U32 R24, R25.reuse, 0x10000, RZ ;  /* 0x0001000019188824 */ /* 0x040fe200078e00ff */
[----:B------:R-:W-:Y:S01]  /*46f0*/  @!P0 LOP3.LUT R25, R25, 0xffff0000, RZ, 0xc0, !PT ;  /* 0xffff000019198812 */ /* 0x000fe200078ec0ff */
[----:B------:R-:W-:Y:S02]  /*4700*/  @!P0 FFMA.FTZ R5, R45, R46, R5 ;  /* 0x0000002e2d058223 */ /* 0x000fe40000010005 */
[----:B------:R-:W-:Y:S02]  /*4710*/  @!P0 FFMA.FTZ R6, R47, R48, R6 ;  /* 0x000000302f068223 */ /* 0x000fe40000010006 */
[C---:B------:R-:W-:Y:S02]  /*4720*/  @!P0 FMUL.FTZ R81, R10.reuse, R53 ;  /* 0x000000350a518220 */ /* 0x040fe40000410000 */
        /* <DEDUP_REMOVED lines=26> */
.L_x_426:
[----:B------:R-:W-:Y:S05]  /*48d0*/  BSYNC B0 ;  /* 0x0000000000007941 */ /* 0x000fea0003800000 */
.L_x_425:
[----:B------:R-:W-:Y:S01]  /*48e0*/  ISETP.GE.AND P0, PT, R27, c[0x0][0x1d4], PT ;  /* 0x000075001b007a0c */ /* 0x000fe20003f06270 */
[----:B------:R-:W-:Y:S01]  /*48f0*/  @!UPT UIADD3 URZ, URZ, URZ, URZ ;  /* 0x0000003f3f3ff290 */ /* 0x000fe2000fffe03f */
[----:B------:R-:W-:Y:S11]  /*4900*/  BSSY B0, `(.L_x_427) ;  /* 0x0000078000007945 */ /* 0x000ff60003800000 */
[----:B------:R-:W-:-:S05]  /*4910*/  @P0 BRA `(.L_x_428) ;  /* 0x0000076000000947 */ /* 0x000fca0003800000 */
[----:B------:R-:W-:Y:S01]  /*4920*/  SEL R3, R77, R76, !P1 ;  /* 0x0000004c4d037207 */ /* 0x000fe20004800000 */
[----:B------:R-:W2:Y:S01]  /*4930*/  LDS.128 R52, [R137+0x3c80] ;  /* 0x003c800089347984 */ /* 0x000ea20000000c00 */
[----:B------:R-:W-:Y:S02]  /*4940*/  ISETP.GE.AND P0, PT, R27, c[0x0][0x27c], PT ;  /* 0x00009f001b007a0c */ /* 0x000fe40003f06270 */
[----:B-1----:R-:W-:Y:S04]  /*4950*/  SHF.R.S32.HI R4, RZ, 0x1f, R3 ;  /* 0x0000001fff047819 */ /* 0x002fe80000011403 */
[----:B------:R-:W-:Y:S04]  /*4960*/  LEA.HI R3, R4, R3, RZ, 0x4 ;  /* 0x0000000304037211 */ /* 0x000fe800078f20ff */
[----:B------:R-:W-:Y:S03]  /*4970*/  LEA.HI.SX32 R3, R3, R74, 0x1c ;  /* 0x0000004a03037211 */ /* 0x000fe600078fe2ff */
[----:B------:R-:W-:Y:S02]  /*4980*/  @!P0 SHF.R.U64 R8, R64, 0x10, R65 ;  /* 0x0000001040088819 */ /* 0x000fe40000001241 */
[----:B------:R-:W-:Y:S01]  /*4990*/  IMAD.SHL.U32 R60, R3, 0x8, RZ ;  /* 0x00000008033c7824 */ /* 0x000fe200078e00ff */
[----:B------:R-:W-:Y:S02]  /*49a0*/  SHF.R.S32.HI R4, RZ, 0x1f, R3 ;  /* 0x0000001fff047819 */ /* 0x000fe40000011403 */
[----:B------:R-:W-:Y:S02]  /*49b0*/  @!P0 SHF.R.U32.HI R10, RZ, 0x10, R65 ;  /* 0x00000010ff0a8819 */ /* 0x000fe40000011641 */
[----:B------:R-:W-:Y:S02]  /*49c0*/  LEA.HI R4, R4, R3, RZ, 0x2 ;  /* 0x0000000304047211 */ /* 0x000fe400078f10ff */
[----:B------:R-:W-:Y:S02]  /*49d0*/  @!P0 SHF.R.U64 R5, R16, 0x10, R17 ;  /* 0x0000001010058819 */ /* 0x000fe40000001211 */
[----:B------:R-:W-:Y:S02]  /*49e0*/  SHF.R.S32.HI R3, RZ, 0x2, R4 ;  /* 0x00000002ff037819 */ /* 0x000fe40000011404 */
[----:B------:R-:W-:Y:S02]  /*49f0*/  LOP3.LUT R4, R106, 0x18, R60, 0xf8, !PT ;  /* 0x000000186a047812 */ /* 0x000fe400078ef83c */
[----:B------:R-:W-:Y:S01]  /*4a00*/  @!P0 SHF.R.U32.HI R6, RZ, 0x10, R19 ;  /* 0x00000010ff068819 */ /* 0x000fe20000011613 */
[----:B------:R-:W-:Y:S01]  /*4a10*/  IMAD R3, R3, 0x600, R7 ;  /* 0x0000060003037824 */ /* 0x000fe200078e0207 */
[----:B------:R-:W-:Y:S02]  /*4a20*/  LOP3.LUT R4, R4, R107, RZ, 0x3c, !PT ;  /* 0x0000006b04047212 */ /* 0x000fe400078e3cff */
[----:B------:R-:W-:Y:S02]  /*4a30*/  @!P0 PRMT R9, R31, 0x5432, R5 ;  /* 0x000054321f098816 */ /* 0x000fe40000000005 */
[----:B------:R-:W-:Y:S01]  /*4a40*/  @!P0 SHF.R.U32.HI R16, RZ, 0x10, R67 ;  /* 0x00000010ff108819 */ /* 0x000fe20000011643 */
[----:B------:R-:W-:Y:S01]  /*4a50*/  IMAD.IADD R3, R3, 0x1, R4 ;  /* 0x0000000103037824 */ /* 0x000fe200078e0204 */
[----:B------:R-:W-:Y:S02]  /*4a60*/  @!P0 SHF.R.U32.HI R4, RZ, 0x10, R17 ;  /* 0x00000010ff048819 */ /* 0x000fe40000011611 */
[----:B------:R-:W-:Y:S01]  /*4a70*/  @!P0 SHF.R.U64 R11, R66, 0x10, R67 ;  /* 0x00000010420b8819 */ /* 0x000fe20000001243 */
[----:B------:R-:W-:Y:S01]  /*4a80*/  IMAD.SHL.U32 R3, R3, 0x2, RZ ;  /* 0x0000000203037824 */ /* 0x000fe200078e00ff */
[----:B------:R-:W-:Y:S01]  /*4a90*/  @!P0 PRMT R44, R58, 0x5410, R16 ;  /* 0x000054103a2c8816 */ /* 0x000fe20000000010 */
[----:B--2---:R-:W-:Y:S01]  /*4aa0*/  @!P0 IMAD.U32 R25, R53, 0x10000, RZ ;  /* 0x0001000035198824 */ /* 0x004fe200078e00ff */
[----:B------:R-:W-:Y:S01]  /*4ab0*/  @!P0 PRMT R16, R32, 0x5410, R6 ;  /* 0x0000541020108816 */ /* 0x000fe20000000006 */
[C---:B------:R-:W-:Y:S01]  /*4ac0*/  @!P0 IMAD.U32 R48, R55.reuse, 0x10000, RZ ;  /* 0x0001000037308824 */ /* 0x040fe200078e00ff */
[----:B------:R1:W2:Y:S01]  /*4ad0*/  LDS.128 R12, [R3+0x3c80] ;  /* 0x003c8000030c7984 */ /* 0x0002a20000000c00 */
[----:B------:R-:W-:Y:S01]  /*4ae0*/  @!P0 IMAD.U32 R47, R44, 0x10000, RZ ;  /* 0x000100002c2f8824 */ /* 0x000fe200078e00ff */
[----:B------:R-:W-:Y:S01]  /*4af0*/  @!P0 PRMT R45, R58, 0x5432, R11 ;  /* 0x000054323a2d8816 */ /* 0x000fe2000000000b */
[----:B------:R-:W-:Y:S01]  /*4b00*/  @!P0 IMAD.U32 R11, R52, 0x10000, RZ ;  /* 0x00010000340b8824 */ /* 0x000fe200078e00ff */
[----:B------:R-:W-:Y:S01]  /*4b10*/  @!P0 LOP3.LUT R49, R44, 0xffff0000, RZ, 0xc0, !PT ;  /* 0xffff00002c318812 */ /* 0x000fe200078ec0ff */
[C---:B------:R-:W-:Y:S01]  /*4b20*/  @!P0 IMAD.U32 R44, R54.reuse, 0x10000, RZ ;  /* 0x00010000362c8824 */ /* 0x040fe200078e00ff */
[----:B------:R-:W-:Y:S02]  /*4b30*/  @!P0 LOP3.LUT R50, R55, 0xffff0000, RZ, 0xc0, !PT ;  /* 0xffff000037328812 */ /* 0x000fe400078ec0ff */
[----:B------:R-:W-:Y:S02]  /*4b40*/  @!P0 LOP3.LUT R46, R54, 0xffff0000, RZ, 0xc0, !PT ;  /* 0xffff0000362e8812 */ /* 0x000fe400078ec0ff */
[----:B-1----:R-:W-:Y:S02]  /*4b50*/  @!P0 SHF.R.U64 R3, R18, 0x10, R19 ;  /* 0x0000001012038819 */ /* 0x002fe40000001213 */
[C---:B------:R-:W-:Y:S02]  /*4b60*/  @!P0 PRMT R19, R57.reuse, 0x5410, R8 ;  /* 0x0000541039138816 */ /* 0x040fe40000000008 */
[----:B------:R-:W-:Y:S02]  /*4b70*/  @!P0 PRMT R18, R57, 0x5432, R10 ;  /* 0x0000543239128816 */ /* 0x000fe4000000000a */
[----:B------:R-:W-:Y:S02]  /*4b80*/  @!P0 SHF.L.U32 R10, R19, 0x10, RZ ;  /* 0x00000010130a8819 */ /* 0x000fe400000006ff */
[----:B------:R-:W-:Y:S01]  /*4b90*/  @!P0 PRMT R8, R31, 0x5410, R4 ;  /* 0x000054101f088816 */ /* 0x000fe20000000004 */
[----:B------:R-:W-:Y:S01]  /*4ba0*/  @!P0 IMAD.U32 R24, R18, 0x10000, RZ ;  /* 0x0001000012188824 */ /* 0x000fe200078e00ff */
[----:B------:R-:W-:Y:S01]  /*4bb0*/  @!P0 PRMT R17, R32, 0x5432, R3 ;  /* 0x0000543220118816 */ /* 0x000fe20000000003 */
[C---:B------:R-:W-:Y:S01]  /*4bc0*/  @!P0 IMAD.U32 R4, R9.reuse, 0x10000, RZ ;  /* 0x0001000009048824 */ /* 0x040fe200078e00ff */
[C---:B------:R-:W-:Y:S02]  /*4bd0*/  @!P0 SHF.L.U32 R6, R8.reuse, 0x10, RZ ;  /* 0x0000001008068819 */ /* 0x040fe400000006ff */
[----:B------:R-:W-:Y:S02]  /*4be0*/  @!P0 LOP3.LUT R9, R9, 0xffff0000, RZ, 0xc0, !PT ;  /* 0xffff000009098812 */ /* 0x000fe400078ec0ff */
[----:B------:R-:W-:Y:S01]  /*4bf0*/  @!P0 LOP3.LUT R8, R8, 0xffff0000, RZ, 0xc0, !PT ;  /* 0xffff000008088812 */ /* 0x000fe200078ec0ff */
[----:B--2---:R-:W-:Y:S02]  /*4c00*/  @!P0 IMAD.U32 R3, R12, 0x10000, RZ ;  /* 0x000100000c038824 */ /* 0x004fe400078e00ff */
[----:B------:R-:W-:Y:S02]  /*4c10*/  @!P0 IMAD.U32 R5, R13, 0x10000, RZ ;  /* 0x000100000d058824 */ /* 0x000fe400078e00ff */
[----:B------:R-:W-:Y:S02]  /*4c20*/  @!P0 FMUL.FTZ R26, R3, R10 ;  /* 0x0000000a031a8220 */ /* 0x000fe40000410000 */
[----:B------:R-:W-:Y:S02]  /*4c30*/  @!P0 FMUL.FTZ R31, R5, R24 ;  /* 0x00000018051f8220 */ /* 0x000fe40000410000 */
[-C--:B------:R-:W-:Y:S02]  /*4c40*/  @!P0 FMUL.FTZ R3, R3, R4.reuse ;  /* 0x0000000403038220 */ /* 0x080fe40000410000 */
[----:B------:R-:W-:Y:S01]  /*4c50*/  @!P0 FFMA.FTZ R64, R11, R4, -R26 ;  /* 0x000000040b408223 */ /* 0x000fe2000001081a */
[----:B------:R-:W-:Y:S01]  /*4c60*/  @!P0 LOP3.LUT R26, R18, 0xffff0000, RZ, 0xc0, !PT ;  /* 0xffff0000121a8812 */ /* 0x000fe200078ec0ff */
[-C--:B------:R-:W-:Y:S01]  /*4c70*/  @!P0 FMUL.FTZ R5, R5, R6.reuse ;  /* 0x0000000605058220 */ /* 0x080fe20000410000 */
[----:B------:R-:W-:Y:S01]  /*4c80*/  @!P0 LOP3.LUT R18, R19, 0xffff0000, RZ, 0xc0, !PT ;  /* 0xffff000013128812 */ /* 0x000fe200078ec0ff */
[----:B------:R-:W-:Y:S01]  /*4c90*/  @!P0 FFMA.FTZ R63, R25, R6, -R31 ;  /* 0x00000006193f8223 */ /* 0x000fe2000001081f */
[----:B------:R-:W-:Y:S01]  /*4ca0*/  @!P0 LOP3.LUT R4, R12, 0xffff0000, RZ, 0xc0, !PT ;  /* 0xffff00000c048812 */ /* 0x000fe200078ec0ff */
[----:B------:R-:W-:Y:S01]  /*4cb0*/  @!P0 FFMA.FTZ R3, R10, R11, R3 ;  /* 0x0000000b0a038223 */ /* 0x000fe20000010003 */
[----:B------:R-:W-:Y:S02]  /*4cc0*/  @!P0 LOP3.LUT R6, R13, 0xffff0000, RZ, 0xc0, !PT ;  /* 0xffff00000d068812 */ /* 0x000fe400078ec0ff */
[----:B------:R-:W-:Y:S01]  /*4cd0*/  @!P0 LOP3.LUT R19, R52, 0xffff0000, RZ, 0xc0, !PT ;  /* 0xffff000034138812 */ /* 0x000fe200078ec0ff */
[----:B------:R-:W-:Y:S01]  /*4ce0*/  @!P0 FMUL.FTZ R11, R4, R18 ;  /* 0x00000012040b8220 */ /* 0x000fe20000410000 */
[----:B------:R-:W-:Y:S01]  /*4cf0*/  @!P0 LOP3.LUT R31, R53, 0xffff0000, RZ, 0xc0, !PT ;  /* 0xffff0000351f8812 */ /* 0x000fe200078ec0ff */
[C---:B------:R-:W-:Y:S02]  /*4d00*/  @!P0 FMUL.FTZ R10, R6.reuse, R26 ;  /* 0x0000001a060a8220 */ /* 0x040fe40000410000 */
[----:B------:R-:W-:Y:S01]  /*4d10*/  @!P0 FFMA.FTZ R61, R19, R9, -R11 ;  /* 0x00000009133d8223 */ /* 0x000fe2000001080b */
[----:B------:R-:W-:Y:S01]  /*4d20*/  @!P0 LOP3.LUT R11, R15, 0xffff0000, RZ, 0xc0, !PT ;  /* 0xffff00000f0b8812 */ /* 0x000fe200078ec0ff */
[-C--:B------:R-:W-:Y:S01]  /*4d30*/  @!P0 FFMA.FTZ R62, R31, R8.reuse, -R10 ;  /* 0x000000081f3e8223 */ /* 0x080fe2000001080a */
[----:B------:R-:W-:Y:S01]  /*4d40*/  @!P0 SHF.L.U32 R10, R15, 0x10, RZ ;  /* 0x000000100f0a8819 */ /* 0x000fe200000006ff */
[----:B------:R-:W-:Y:S01]  /*4d50*/  @!P0 FMUL.FTZ R6, R6, R8 ;  /* 0x0000000806068220 */ /* 0x000fe20000410000 */
[----:B------:R-:W-:Y:S01]  /*4d60*/  @!P0 LOP3.LUT R8, R16, 0xffff0000, RZ, 0xc0, !PT ;  /* 0xffff000010088812 */ /* 0x000fe200078ec0ff */
[C---:B------:R-:W-:Y:S02]  /*4d70*/  @!P0 FMUL.FTZ R32, R11.reuse, R49 ;  /* 0x000000310b208220 */ /* 0x040fe40000410000 */
[----:B------:R-:W-:Y:S02]  /*4d80*/  @!P0 FMUL.FTZ R4, R4, R9 ;  /* 0x0000000904048220 */ /* 0x000fe40000410000 */
[----:B------:R-:W-:Y:S02]  /*4d90*/  @!P0 IMAD.U32 R9, R16, 0x10000, RZ ;  /* 0x0001000010098824 */ /* 0x000fe400078e00ff */
[----:B------:R-:W-:Y:S02]  /*4da0*/  @!P0 FMUL.FTZ R16, R10, R47 ;  /* 0x0000002f0a108220 */ /* 0x000fe40000410000 */
[-C--:B------:R-:W-:Y:S02]  /*4db0*/  @!P0 FMUL.FTZ R11, R11, R8.reuse ;  /* 0x000000080b0b8220 */ /* 0x080fe40000410000 */
[----:B------:R-:W-:Y:S01]  /*4dc0*/  @!P0 FFMA.FTZ R57, R50, R8, -R32 ;  /* 0x0000000832398223 */ /* 0x000fe20000010820 */
[----:B------:R-:W-:Y:S01]  /*4dd0*/  @!P0 SHF.L.U32 R8, R14, 0x10, RZ ;  /* 0x000000100e088819 */ /* 0x000fe200000006ff */
[-C--:B------:R-:W-:Y:S02]  /*4de0*/  @!P0 FFMA.FTZ R58, R48, R9.reuse, -R16 ;  /* 0x00000009303a8223 */ /* 0x080fe40000010810 */
[C---:B------:R-:W-:Y:S01]  /*4df0*/  @!P0 IMAD.U32 R32, R45.reuse, 0x10000, RZ ;  /* 0x000100002d208824 */ /* 0x040fe200078e00ff */
[----:B------:R-:W-:Y:S01]  /*4e00*/  @!P0 LOP3.LUT R45, R45, 0xffff0000, RZ, 0xc0, !PT ;  /* 0xffff00002d2d8812 */ /* 0x000fe200078ec0ff */
[C---:B------:R-:W-:Y:S01]  /*4e10*/  @!P0 IMAD.U32 R16, R17.reuse, 0x10000, RZ ;  /* 0x0001000011108824 */ /* 0x040fe200078e00ff */
[----:B------:R-:W-:Y:S01]  /*4e20*/  @!P0 LOP3.LUT R17, R17, 0xffff0000, RZ, 0xc0, !PT ;  /* 0xffff000011118812 */ /* 0x000fe200078ec0ff */
[----:B------:R-:W-:Y:S01]  /*4e30*/  @!P0 FMUL.FTZ R10, R10, R9 ;  /* 0x000000090a0a8220 */ /* 0x000fe20000410000 */
[----:B------:R-:W-:Y:S01]  /*4e40*/  @!P0 LOP3.LUT R9, R14, 0xffff0000, RZ, 0xc0, !PT ;  /* 0xffff00000e098812 */ /* 0x000fe200078ec0ff */
[----:B------:R-:W-:Y:S01]  /*4e50*/  @!P0 FFMA.FTZ R4, R18, R19, R4 ;  /* 0x0000001312048223 */ /* 0x000fe20000010004 */
[----:B------:R-:W-:Y:S01]  /*4e60*/  @!P0 F2FP.BF16.PACK_AB R19, R62, R63 ;  /* 0x0000003f3e13823e */ /* 0x000fe200000010ff */
[C---:B------:R-:W-:Y:S01]  /*4e70*/  @!P0 FMUL.FTZ R51, R8.reuse, R32 ;  /* 0x0000002008338220 */ /* 0x040fe20000410000 */
[----:B------:R-:W-:Y:S01]  /*4e80*/  @!P0 F2FP.BF16.PACK_AB R18, R61, R64 ;  /* 0x000000403d12823e */ /* 0x000fe200000010ff */
[----:B------:R-:W-:Y:S01]  /*4e90*/  @!P0 FMUL.FTZ R8, R8, R16 ;  /* 0x0000001008088220 */ /* 0x000fe20000410000 */
[----:B------:R-:W-:Y:S01]  /*4ea0*/  @!P0 F2FP.BF16.PACK_AB R3, R4, R3 ;  /* 0x000000030403823e */ /* 0x000fe200000010ff */
[----:B------:R-:W-:Y:S02]  /*4eb0*/  @!P0 FFMA.FTZ R5, R24, R25, R5 ;  /* 0x0000001918058223 */ /* 0x000fe40000010005 */
[C---:B------:R-:W-:Y:S02]  /*4ec0*/  @!P0 FMUL.FTZ R56, R9.reuse, R45 ;  /* 0x0000002d09388220 */ /* 0x040fe40000410000 */
[----:B------:R-:W-:Y:S02]  /*4ed0*/  @!P0 FMUL.FTZ R9, R9, R17 ;  /* 0x0000001109098220 */ /* 0x000fe40000410000 */
[----:B------:R-:W-:Y:S02]  /*4ee0*/  @!P0 FFMA.FTZ R6, R26, R31, R6 ;  /* 0x0000001f1a068223 */ /* 0x000fe40000010006 */
[----:B------:R-:W-:Y:S02]  /*4ef0*/  @!P0 FFMA.FTZ R8, R32, R44, R8 ;  /* 0x0000002c20088223 */ /* 0x000fe40000010008 */
[----:B------:R-:W-:Y:S01]  /*4f00*/  @!P0 FFMA.FTZ R9, R45, R46, R9 ;  /* 0x0000002e2d098223 */ /* 0x000fe20000010009 */
[----:B------:R-:W-:Y:S01]  /*4f10*/  @!P0 F2FP.BF16.PACK_AB R5, R6, R5 ;  /* 0x000000050605823e */ /* 0x000fe200000010ff */
[----:B------:R-:W-:Y:S02]  /*4f20*/  @!P0 FFMA.FTZ R10, R47, R48, R10 ;  /* 0x000000302f0a8223 */ /* 0x000fe4000001000a */
[----:B------:R-:W-:Y:S01]  /*4f30*/  @!P0 FFMA.FTZ R11, R49, R50, R11 ;  /* 0x00000032310b8223 */ /* 0x000fe2000001000b */
[----:B------:R-:W-:Y:S01]  /*4f40*/  @!P0 F2FP.BF16.PACK_AB R8, R9, R8 ;  /* 0x000000080908823e */ /* 0x000fe200000010ff */
[----:B------:R-:W-:Y:S02]  /*4f50*/  @!P0 FFMA.FTZ R51, R44, R16, -R51 ;  /* 0x000000102c338223 */ /* 0x000fe40000010833 */
[----:B------:R-:W-:Y:S01]  /*4f60*/  @!P0 FFMA.FTZ R56, R46, R17, -R56 ;  /* 0x000000112e388223 */ /* 0x000fe20000010838 */
[----:B------:R-:W-:Y:S01]  /*4f70*/  @!P0 F2FP.BF16.PACK_AB R17, R57, R58 ;  /* 0x0000003a3911823e */ /* 0x000fe200000010ff */
[----:B------:R-:W-:Y:S01]  /*4f80*/  @!P0 IMAD.MOV.U32 R52, RZ, RZ, R18 ;  /* 0x000000ffff348224 */ /* 0x000fe200078e0012 */
[----:B------:R-:W-:Y:S01]  /*4f90*/  @!P0 F2FP.BF16.PACK_AB R10, R11, R10 ;  /* 0x0000000a0b0a823e */ /* 0x000fe200000010ff */
[----:B------:R-:W-:Y:S01]  /*4fa0*/  @!P0 IMAD.MOV.U32 R53, RZ, RZ, R19 ;  /* 0x000000ffff358224 */ /* 0x000fe200078e0013 */
[----:B------:R-:W-:Y:S01]  /*4fb0*/  @!P0 F2FP.BF16.PACK_AB R16, R56, R51 ;  /* 0x000000333810823e */ /* 0x000fe200000010ff */
[----:B------:R-:W-:Y:S01]  /*4fc0*/  @!P0 IMAD.MOV.U32 R55, RZ, RZ, R17 ;  /* 0x000000ffff378224 */ /* 0x000fe200078e0011 */
[----:B------:R-:W-:Y:S01]  /*4fd0*/  @!P0 MOV R14, R8 ;  /* 0x00000008000e8202 */ /* 0x000fe20000000f00 */
[----:B------:R-:W-:Y:S01]  /*4fe0*/  @!P0 IMAD.MOV.U32 R12, RZ, RZ, R3 ;  /* 0x000000ffff0c8224 */ /* 0x000fe200078e0003 */
[----:B------:R-:W-:Y:S01]  /*4ff0*/  @!P0 MOV R54, R16 ;  /* 0x0000001000368202 */ /* 0x000fe20000000f00 */
        /* <DEDUP_REMOVED lines=8> */
.L_x_428:
[----:B------:R-:W-:Y:S05]  /*5080*/  BSYNC B0 ;  /* 0x0000000000007941 */ /* 0x000fea0003800000 */
.L_x_427:
[----:B------:R-:W-:Y:S11]  /*5090*/  ISETP.GE.AND P0, PT, R30, c[0x0][0x1d4], PT ;  /* 0x000075001e007a0c */ /* 0x000ff60003f06270 */
[----:B------:R-:W-:Y:S02]  /*50a0*/  @!UPT UIADD3 URZ, URZ, URZ, URZ ;  /* 0x0000003f3f3ff290 */ /* 0x000fe4000fffe03f */
[----:B------:R-:W-:-:S05]  /*50b0*/  @P0 BRA `(.L_x_412) ;  /* 0x00000a0000000947 */ /* 0x000fca0003800000 */
[----:B------:R-:W-:Y:S01]  /*50c0*/  SEL R3, R77, R76, !P3 ;  /* 0x0000004c4d037207 */ /* 0x000fe20005800000 */
[----:B------:R-:W2:Y:S01]  /*50d0*/  LDS.128 R48, [R136+0x3c80] ;  /* 0x003c800088307984 */ /* 0x000ea20000000c00 */
[----:B-1--4-:R-:W-:Y:S02]  /*50e0*/  IADD3 R60, P0, R78, R138, RZ ;  /* 0x0000008a4e3c7210 */ /* 0x012fe40007f1e0ff */
[----:B------:R-:W-:Y:S03]  /*50f0*/  SHF.R.S32.HI R4, RZ, 0x1f, R3 ;  /* 0x0000001fff047819 */ /* 0x000fe60000011403 */
[----:B---3--:R-:W-:Y:S01]  /*5100*/  IMAD.X R61, R79, 0x1, R139, P0 ;  /* 0x000000014f3d7824 */ /* 0x008fe200000e068b */
[----:B------:R-:W-:Y:S02]  /*5110*/  LEA.HI R3, R4, R3, RZ, 0x4 ;  /* 0x0000000304037211 */ /* 0x000fe400078f20ff */
[----:B------:R-:W-:Y:S02]  /*5120*/  ISETP.GE.AND P0, PT, R30, c[0x0][0x27c], PT ;  /* 0x00009f001e007a0c */ /* 0x000fe40003f06270 */
[----:B------:R-:W-:Y:S04]  /*5130*/  LEA.HI.SX32 R3, R3, R73, 0x1c ;  /* 0x0000004903037211 */ /* 0x000fe800078fe2ff */
[----:B------:R-:W-:Y:S01]  /*5140*/  SHF.R.S32.HI R4, RZ, 0x1f, R3 ;  /* 0x0000001fff047819 */ /* 0x000fe20000011403 */
[----:B------:R-:W-:Y:S03]  /*5150*/  IMAD.SHL.U32 R45, R3, 0x8, RZ ;  /* 0x00000008032d7824 */ /* 0x000fe600078e00ff */
[----:B------:R-:W-:Y:S03]  /*5160*/  LEA.HI R4, R4, R3, RZ, 0x2 ;  /* 0x0000000304047211 */ /* 0x000fe600078f10ff */
[----:B------:R-:W-:Y:S02]  /*5170*/  @!P0 SHF.R.U64 R11, R70, 0x10, R71 ;  /* 0x00000010460b8819 */ /* 0x000fe40000001247 */
[----:B------:R-:W-:Y:S02]  /*5180*/  SHF.R.S32.HI R3, RZ, 0x2, R4 ;  /* 0x00000002ff037819 */ /* 0x000fe40000011404 */
[----:B------:R-:W-:Y:S02]  /*5190*/  LOP3.LUT R4, R106, 0x18, R45, 0xf8, !PT ;  /* 0x000000186a047812 */ /* 0x000fe400078ef82d */
[----:B------:R-:W-:Y:S01]  /*51a0*/  @!P0 PRMT R26, R72, 0x5432, R11 ;  /* 0x00005432481a8816 */ /* 0x000fe2000000000b */
[----:B------:R-:W-:Y:S01]  /*51b0*/  IMAD R3, R3, 0x600, R7 ;  /* 0x0000060003037824 */ /* 0x000fe200078e0207 */
[----:B------:R-:W-:Y:S02]  /*51c0*/  LOP3.LUT R4, R4, R107, RZ, 0x3c, !PT ;  /* 0x0000006b04047212 */ /* 0x000fe400078e3cff */
[----:B------:R-:W-:Y:S02]  /*51d0*/  @!P0 SHF.R.U64 R8, R68, 0x10, R69 ;  /* 0x0000001044088819 */ /* 0x000fe40000001245 */
[----:B------:R-:W-:Y:S01]  /*51e0*/  @!P0 SHF.R.U64 R5, R22, 0x10, R23 ;  /* 0x0000001016058819 */ /* 0x000fe20000001217 */
[----:B------:R-:W-:Y:S01]  /*51f0*/  IMAD.IADD R3, R3, 0x1, R4 ;  /* 0x0000000103037824 */ /* 0x000fe200078e0204 */
[----:B------:R-:W-:Y:S02]  /*5200*/  @!P0 SHF.R.U32.HI R4, RZ, 0x10, R21 ;  /* 0x00000010ff048819 */ /* 0x000fe40000011615 */
[----:B------:R-:W-:Y:S01]  /*5210*/  @!P0 PRMT R18, R59, 0x5410, R8 ;  /* 0x000054103b128816 */ /* 0x000fe20000000008 */
[----:B------:R-:W-:Y:S01]  /*5220*/  IMAD.SHL.U32 R3, R3, 0x2, RZ ;  /* 0x0000000203037824 */ /* 0x000fe200078e00ff */
[----:B--2---:R-:W-:Y:S01]  /*5230*/  @!P0 SHF.L.U32 R11, R48, 0x10, RZ ;  /* 0x00000010300b8819 */ /* 0x004fe200000006ff */
[C---:B------:R-:W-:Y:S01]  /*5240*/  @!P0 IMAD.U32 R25, R50.reuse, 0x10000, RZ ;  /* 0x0001000032198824 */ /* 0x040fe200078e00ff */
[----:B------:R-:W-:Y:S02]  /*5250*/  @!P0 LOP3.LUT R44, R51, 0xffff0000, RZ, 0xc0, !PT ;  /* 0xffff0000332c8812 */ /* 0x000fe400078ec0ff */
[----:B------:R1:W2:Y:S01]  /*5260*/  LDS.128 R12, [R3+0x3c80] ;  /* 0x003c8000030c7984 */ /* 0x0002a20000000c00 */
[----:B------:R-:W-:Y:S02]  /*5270*/  @!P0 LOP3.LUT R31, R50, 0xffff0000, RZ, 0xc0, !PT ;  /* 0xffff0000321f8812 */ /* 0x000fe400078ec0ff */
[----:B------:R-:W-:Y:S02]  /*5280*/  @!P0 PRMT R8, R33, 0x5410, R4 ;  /* 0x0000541021088816 */ /* 0x000fe40000000004 */
[C---:B------:R-:W-:Y:S02]  /*5290*/  @!P0 PRMT R17, R34.reuse, 0x5432, R5 ;  /* 0x0000543222118816 */ /* 0x040fe40000000005 */
[----:B------:R-:W-:Y:S02]  /*52a0*/  @!P0 SHF.R.U32.HI R6, RZ, 0x10, R23 ;  /* 0x00000010ff068819 */ /* 0x000fe40000011617 */
[----:B------:R-:W-:Y:S02]  /*52b0*/  @!P0 SHF.R.U32.HI R10, RZ, 0x10, R69 ;  /* 0x00000010ff0a8819 */ /* 0x000fe40000011645 */
[----:B------:R-:W-:Y:S01]  /*52c0*/  @!P0 PRMT R16, R34, 0x5410, R6 ;  /* 0x0000541022108816 */ /* 0x000fe20000000006 */
[C---:B------:R-:W-:Y:S01]  /*52d0*/  @!P0 IMAD.U32 R6, R8.reuse, 0x10000, RZ ;  /* 0x0001000008068824 */ /* 0x040fe200078e00ff */
[----:B------:R-:W-:Y:S02]  /*52e0*/  @!P0 LOP3.LUT R8, R8, 0xffff0000, RZ, 0xc0, !PT ;  /* 0xffff000008088812 */ /* 0x000fe400078ec0ff */
[----:B------:R-:W-:Y:S01]  /*52f0*/  @!P0 PRMT R22, R59, 0x5432, R10 ;  /* 0x000054323b168816 */ /* 0x000fe2000000000a */
[C---:B------:R-:W-:Y:S01]  /*5300*/  @!P0 IMAD.U32 R10, R18.reuse, 0x10000, RZ ;  /* 0x00010000120a8824 */ /* 0x040fe200078e00ff */
[----:B------:R-:W-:Y:S02]  /*5310*/  @!P0 LOP3.LUT R18, R18, 0xffff0000, RZ, 0xc0, !PT ;  /* 0xffff000012128812 */ /* 0x000fe400078ec0ff */
[----:B------:R-:W-:Y:S02]  /*5320*/  @!P0 SHF.R.U32.HI R24, RZ, 0x10, R71 ;  /* 0x00000010ff188819 */ /* 0x000fe40000011647 */
[----:B-1----:R-:W-:Y:S01]  /*5330*/  @!P0 SHF.R.U64 R3, R20, 0x10, R21 ;  /* 0x0000001014038819 */ /* 0x002fe20000001215 */
[C---:B------:R-:W-:Y:S01]  /*5340*/  @!P0 IMAD.U32 R20, R22.reuse, 0x10000, RZ ;  /* 0x0001000016148824 */ /* 0x040fe200078e00ff */
[----:B------:R-:W-:Y:S01]  /*5350*/  @!P0 LOP3.LUT R22, R22, 0xffff0000, RZ, 0xc0, !PT ;  /* 0xffff000016168812 */ /* 0x000fe200078ec0ff */
[----:B------:R-:W-:Y:S01]  /*5360*/  @!P0 IMAD.U32 R21, R49, 0x10000, RZ ;  /* 0x0001000031158824 */ /* 0x000fe200078e00ff */
[----:B------:R-:W-:Y:S01]  /*5370*/  @!P0 PRMT R9, R33, 0x5432, R3 ;  /* 0x0000543221098816 */ /* 0x000fe20000000003 */
[----:B------:R-:W-:Y:S01]  /*5380*/  @!P0 IMAD.U32 R33, R51, 0x10000, RZ ;  /* 0x0001000033218824 */ /* 0x000fe200078e00ff */
[----:B------:R-:W-:Y:S03]  /*5390*/  @!P0 PRMT R24, R72, 0x5410, R24 ;  /* 0x0000541048188816 */ /* 0x000fe60000000018 */
[C---:B------:R-:W-:Y:S01]  /*53a0*/  @!P0 IMAD.U32 R4, R9.reuse, 0x10000, RZ ;  /* 0x0001000009048824 */ /* 0x040fe200078e00ff */
[----:B------:R-:W-:Y:S02]  /*53b0*/  @!P0 LOP3.LUT R9, R9, 0xffff0000, RZ, 0xc0, !PT ;  /* 0xffff000009098812 */ /* 0x000fe400078ec0ff */
[C---:B------:R-:W-:Y:S02]  /*53c0*/  @!P0 SHF.L.U32 R32, R24.reuse, 0x10, RZ ;  /* 0x0000001018208819 */ /* 0x040fe400000006ff */
[----:B------:R-:W-:Y:S01]  /*53d0*/  @!P0 LOP3.LUT R34, R24, 0xffff0000, RZ, 0xc0, !PT ;  /* 0xffff000018228812 */ /* 0x000fe200078ec0ff */
[----:B--2---:R-:W-:Y:S01]  /*53e0*/  @!P0 IMAD.U32 R3, R12, 0x10000, RZ ;  /* 0x000100000c038824 */ /* 0x004fe200078e00ff */
[----:B------:R-:W-:Y:S03]  /*53f0*/  @!P0 SHF.L.U32 R5, R13, 0x10, RZ ;  /* 0x000000100d058819 */ /* 0x000fe600000006ff */
        /* <DEDUP_REMOVED lines=10> */
[----:B------:R-:W-:Y:S01]  /*54a0*/  @!P0 LOP3.LUT R6, R13, 0xffff0000, RZ, 0xc0, !PT ;  /* 0xffff00000d068812 */ /* 0x000fe200078ec0ff */
[C---:B------:R-:W-:Y:S02]  /*54b0*/  @!P0 FMUL.FTZ R11, R4.reuse, R18 ;  /* 0x00000012040b8220 */ /* 0x040fe40000410000 */
[-C--:B------:R-:W-:Y:S02]  /*54c0*/  @!P0 FMUL.FTZ R4, R4, R9.reuse ;  /* 0x0000000904048220 */ /* 0x080fe40000410000 */
[C---:B------:R-:W-:Y:S02]  /*54d0*/  @!P0 FMUL.FTZ R10, R6.reuse, R22 ;  /* 0x00000016060a8220 */ /* 0x040fe40000410000 */
[----:B------:R-:W-:Y:S01]  /*54e0*/  @!P0 FFMA.FTZ R54, R19, R9, -R11 ;  /* 0x0000000913368223 */ /* 0x000fe2000001080b */
[----:B------:R-:W-:Y:S01]  /*54f0*/  @!P0 LOP3.LUT R11, R15, 0xffff0000, RZ, 0xc0, !PT ;  /* 0xffff00000f0b8812 */ /* 0x000fe200078ec0ff */
[-C--:B------:R-:W-:Y:S02]  /*5500*/  @!P0 FFMA.FTZ R55, R23, R8.reuse, -R10 ;  /* 0x0000000817378223 */ /* 0x080fe4000001080a */
[----:B------:R-:W-:Y:S02]  /*5510*/  @!P0 IMAD.U32 R10, R15, 0x10000, RZ ;  /* 0x000100000f0a8824 */ /* 0x000fe400078e00ff */
[----:B------:R-:W-:Y:S01]  /*5520*/  @!P0 FMUL.FTZ R6, R6, R8 ;  /* 0x0000000806068220 */ /* 0x000fe20000410000 */
[C---:B------:R-:W-:Y:S01]  /*5530*/  @!P0 LOP3.LUT R8, R16.reuse, 0xffff0000, RZ, 0xc0, !PT ;  /* 0xffff000010088812 */ /* 0x040fe200078ec0ff */
[----:B------:R-:W-:Y:S02]  /*5540*/  @!P0 IMAD.U32 R9, R16, 0x10000, RZ ;  /* 0x0001000010098824 */ /* 0x000fe400078e00ff */
[C---:B------:R-:W-:Y:S02]  /*5550*/  @!P0 FMUL.FTZ R16, R10.reuse, R32 ;  /* 0x000000200a108220 */ /* 0x040fe40000410000 */
[----:B------:R-:W-:Y:S02]  /*5560*/  @!P0 FMUL.FTZ R24, R11, R34 ;  /* 0x000000220b188220 */ /* 0x000fe40000410000 */
[-C--:B------:R-:W-:Y:S02]  /*5570*/  @!P0 FMUL.FTZ R10, R10, R9.reuse ;  /* 0x000000090a0a8220 */ /* 0x080fe40000410000 */
[----:B------:R-:W-:Y:S01]  /*5580*/  @!P0 FFMA.FTZ R53, R33, R9, -R16 ;  /* 0x0000000921358223 */ /* 0x000fe20000010810 */
[----:B------:R-:W-:Y:S01]  /*5590*/  @!P0 LOP3.LUT R9, R14, 0xffff0000, RZ, 0xc0, !PT ;  /* 0xffff00000e098812 */ /* 0x000fe200078ec0ff */
[-C--:B------:R-:W-:Y:S01]  /*55a0*/  @!P0 FFMA.FTZ R52, R44, R8.reuse, -R24 ;  /* 0x000000082c348223 */ /* 0x080fe20000010818 */
[C---:B------:R-:W-:Y:S01]  /*55b0*/  @!P0 SHF.L.U32 R24, R26.reuse, 0x10, RZ ;  /* 0x000000101a188819 */ /* 0x040fe200000006ff */
[----:B------:R-:W-:Y:S01]  /*55c0*/  @!P0 FMUL.FTZ R11, R11, R8 ;  /* 0x000000080b0b8220 */ /* 0x000fe20000410000 */
[----:B------:R-:W-:Y:S01]  /*55d0*/  @!P0 LOP3.LUT R26, R26, 0xffff0000, RZ, 0xc0, !PT ;  /* 0xffff00001a1a8812 */ /* 0x000fe200078ec0ff */
[----:B------:R-:W-:Y:S02]  /*55e0*/  @!P0 IMAD.U32 R8, R14, 0x10000, RZ ;  /* 0x000100000e088824 */ /* 0x000fe400078e00ff */
[C---:B------:R-:W-:Y:S01]  /*55f0*/  @!P0 IMAD.U32 R16, R17.reuse, 0x10000, RZ ;  /* 0x0001000011108824 */ /* 0x040fe200078e00ff */
[----:B------:R-:W-:Y:S01]  /*5600*/  @!P0 LOP3.LUT R17, R17, 0xffff0000, RZ, 0xc0, !PT ;  /* 0xffff000011118812 */ /* 0x000fe200078ec0ff */
[----:B------:R-:W-:Y:S02]  /*5610*/  @!P0 FMUL.FTZ R46, R8, R24 ;  /* 0x00000018082e8220 */ /* 0x000fe40000410000 */
[----:B------:R-:W-:Y:S02]  /*5620*/  @!P0 FMUL.FTZ R47, R9, R26 ;  /* 0x0000001a092f8220 */ /* 0x000fe40000410000 */
[----:B------:R-:W-:Y:S01]  /*5630*/  @!P0 FFMA.FTZ R4, R18, R19, R4 ;  /* 0x0000001312048223 */ /* 0x000fe20000010004 */
[----:B------:R-:W-:Y:S01]  /*5640*/  @!P0 F2FP.BF16.PACK_AB R18, R54, R57 ;  /* 0x000000393612823e */ /* 0x000fe200000010ff */
[----:B------:R-:W-:Y:S01]  /*5650*/  @!P0 FMUL.FTZ R8, R8, R16 ;  /* 0x0000001008088220 */ /* 0x000fe20000410000 */
[----:B------:R-:W-:Y:S01]  /*5660*/  @!P0 F2FP.BF16.PACK_AB R19, R55, R56 ;  /* 0x000000383713823e */ /* 0x000fe200000010ff */
[----:B------:R-:W-:Y:S01]  /*5670*/  @!P0 FFMA.FTZ R46, R25, R16, -R46 ;  /* 0x00000010192e8223 */ /* 0x000fe2000001082e */
[----:B------:R-:W-:Y:S01]  /*5680*/  @!P0 F2FP.BF16.PACK_AB R3, R4, R3 ;  /* 0x000000030403823e */ /* 0x000fe200000010ff */
[----:B------:R-:W-:Y:S01]  /*5690*/  @!P0 FFMA.FTZ R47, R31, R17, -R47 ;  /* 0x000000111f2f8223 */ /* 0x000fe2000001082f */
[----:B------:R-:W-:Y:S01]  /*56a0*/  @!P0 MOV R49, R19 ;  /* 0x0000001300318202 */ /* 0x000fe20000000f00 */
[----:B------:R-:W-:Y:S02]  /*56b0*/  @!P0 FFMA.FTZ R5, R20, R21, R5 ;  /* 0x0000001514058223 */ /* 0x000fe40000010005 */
[----:B------:R-:W-:Y:S01]  /*56c0*/  @!P0 FMUL.FTZ R9, R9, R17 ;  /* 0x0000001109098220 */ /* 0x000fe20000410000 */
[----:B------:R-:W-:Y:S01]  /*56d0*/  @!P0 F2FP.BF16.PACK_AB R17, R52, R53 ;  /* 0x000000353411823e */ /* 0x000fe200000010ff */
[----:B------:R-:W-:Y:S01]  /*56e0*/  @!P0 FFMA.FTZ R6, R22, R23, R6 ;  /* 0x0000001716068223 */ /* 0x000fe20000010006 */
[----:B------:R-:W-:Y:S01]  /*56f0*/  @!P0 F2FP.BF16.PACK_AB R16, R47, R46 ;  /* 0x0000002e2f10823e */ /* 0x000fe200000010ff */
[----:B------:R-:W-:Y:S02]  /*5700*/  @!P0 FFMA.FTZ R8, R24, R25, R8 ;  /* 0x0000001918088223 */ /* 0x000fe40000010008 */
[----:B------:R-:W-:Y:S01]  /*5710*/  @!P0 FFMA.FTZ R9, R26, R31, R9 ;  /* 0x0000001f1a098223 */ /* 0x000fe20000010009 */
[----:B------:R-:W-:Y:S01]  /*5720*/  @!P0 F2FP.BF16.PACK_AB R5, R6, R5 ;  /* 0x000000050605823e */ /* 0x000fe200000010ff */
[----:B------:R-:W-:Y:S02]  /*5730*/  @!P0 FFMA.FTZ R10, R32, R33, R10 ;  /* 0x00000021200a8223 */ /* 0x000fe4000001000a */
[----:B------:R-:W-:Y:S01]  /*5740*/  @!P0 FFMA.FTZ R11, R34, R44, R11 ;  /* 0x0000002c220b8223 */ /* 0x000fe2000001000b */
[----:B------:R-:W-:Y:S01]  /*5750*/  @!P0 F2FP.BF16.PACK_AB R8, R9, R8 ;  /* 0x000000080908823e */ /* 0x000fe200000010ff */
[----:B------:R-:W-:Y:S01]  /*5760*/  @!P0 IMAD.MOV.U32 R48, RZ, RZ, R18 ;  /* 0x000000ffff308224 */ /* 0x000fe200078e0012 */
[----:B------:R-:W-:Y:S01]  /*5770*/  @!P0 MOV R13, R5 ;  /* 0x00000005000d8202 */ /* 0x000fe20000000f00 */
[----:B------:R-:W-:Y:S01]  /*5780*/  @!P0 IMAD.MOV.U32 R50, RZ, RZ, R16 ;  /* 0x000000ffff328224 */ /* 0x000fe200078e0010 */
[----:B------:R-:W-:Y:S01]  /*5790*/  @!P0 F2FP.BF16.PACK_AB R10, R11, R10 ;  /* 0x0000000a0b0a823e */ /* 0x000fe200000010ff */
        /* <DEDUP_REMOVED lines=12> */
.L_x_408:
[----:B------:R1:W2:Y:S01]  /*5860*/  SHFL.IDX PT, R5, R26, RZ, 0x1e1f ;  /* 0x001e1fff1a057589 */ /* 0x0002a200000e0000 */
[----:B------:R-:W-:Y:S03]  /*5870*/  IMAD R3, R43, -0x30, R2 ;  /* 0xffffffd02b037824 */ /* 0x000fe600078e0202 */
[----:B------:R1:W3:Y:S02]  /*5880*/  SHFL.IDX PT, R4, R31, RZ, 0x1e1f ;  /* 0x001e1fff1f047589 */ /* 0x0002e400000e0000 */
[----:B------:R-:W-:Y:S04]  /*5890*/  IMNMX R92, R3, 0x30, PT ;  /* 0x00000030035c7817 */ /* 0x000fe80003800200 */
[----:B------:R-:W-:Y:S11]  /*58a0*/  ISETP.GT.AND P0, PT, R92, R35, PT ;  /* 0x000000235c00720c */ /* 0x000ff60003f04270 */
[----:B------:R-:W-:Y:S02]  /*58b0*/  @!UPT UIADD3 URZ, URZ, URZ, URZ ;  /* 0x0000003f3f3ff290 */ /* 0x000fe4000fffe03f */
[----:B------:R-:W-:-:S05]  /*58c0*/  @!P0 BRA `(.L_x_412) ;  /* 0x000001f000008947 */ /* 0x000fca0003800000 */
[----:B------:R-:W-:Y:S02]  /*58d0*/  ISETP.GE.AND P4, PT, R28, c[0x0][0x1d4], PT ;  /* 0x000075001c007a0c */ /* 0x000fe40003f86270 */
[----:B------:R-:W-:Y:S11]  /*58e0*/  ISETP.GE.AND P6, PT, R30, c[0x0][0x1d4], PT ;  /* 0x000075001e007a0c */ /* 0x000ff60003fc6270 */
[----:B------:R-:W4:Y:S01]  /*58f0*/  @!P4 LDS.128 R16, [R90+0x2400] ;  /* 0x002400005a10c984 */ /* 0x000f220000000c00 */
[CC--:B---3--:R-:W-:Y:S04]  /*5900*/  @!P4 LEA R10, P0, R28.reuse, R4.reuse, 0x1 ;  /* 0x000000041c0ac211 */ /* 0x0c8fe800078008ff */
[-C--:B--2---:R-:W-:Y:S02]  /*5910*/  @!P4 LEA.HI.X R11, R28, R5.reuse, R29, 0x1, P0 ;  /* 0x000000051c0bc211 */ /* 0x084fe400000f0c1d */
[----:B------:R-:W-:Y:S11]  /*5920*/  ISETP.GE.AND P0, PT, R27, c[0x0][0x1d4], PT ;  /* 0x000075001b007a0c */ /* 0x000ff60003f06270 */
[----:B------:R-:W-:Y:S02]  /*5930*/  @!UPT UIADD3 URZ, URZ, URZ, URZ ;  /* 0x0000003f3f3ff290 */ /* 0x000fe4000fffe03f */
[CC--:B------:R-:W-:Y:S04]  /*5940*/  @!P0 LEA R8, P5, R96.reuse, R4.reuse, 0x1 ;  /* 0x0000000460088211 */ /* 0x0c0fe800078a08ff */
[-C--:B------:R-:W-:Y:S02]  /*5950*/  @!P0 LEA.HI.X R9, R96, R5.reuse, R109, 0x1, P5 ;  /* 0x0000000560098211 */ /* 0x080fe400028f0c6d */
[CC--:B------:R-:W-:Y:S04]  /*5960*/  @!P6 LEA R12, P5, R95.reuse, R4.reuse, 0x1 ;  /* 0x000000045f0ce211 */ /* 0x0c0fe800078a08ff */
[-C--:B------:R-:W-:Y:S02]  /*5970*/  @!P6 LEA.HI.X R13, R95, R5.reuse, R108, 0x1, P5 ;  /* 0x000000055f0de211 */ /* 0x080fe400028f0c6c */
[----:B------:R-:W-:Y:S01]  /*5980*/  ISETP.GE.AND P5, PT, R103, c[0x0][0x1d4], PT ;  /* 0x0000750067007a0c */ /* 0x000fe20003fa6270 */
[----:B----4-:R2:W-:Y:S04]  /*5990*/  @!P4 ST.E.128 [R10.64], R16 ;  /* 0x000000100a00c985 */ /* 0x0105e8000c101d0c */
[----:B------:R-:W3:Y:S08]  /*59a0*/  @!P0 LDS.128 R16, [R91+0x2400] ;  /* 0x002400005b108984 */ /* 0x000ef00000000c00 */
[CC--:B--2---:R-:W-:Y:S04]  /*59b0*/  @!P5 LEA R10, P4, R99.reuse, R4.reuse, 0x1 ;  /* 0x00000004630ad211 */ /* 0x0c4fe800078808ff */
[-C--:B------:R-:W-:Y:S02]  /*59c0*/  @!P5 LEA.HI.X R11, R99, R5.reuse, R112, 0x1, P4 ;  /* 0x00000005630bd211 */ /* 0x080fe400020f0c70 */
[----:B------:R-:W-:Y:S01]  /*59d0*/  ISETP.GE.AND P4, PT, R102, c[0x0][0x1d4], PT ;  /* 0x0000750066007a0c */ /* 0x000fe20003f86270 */
[----:B---3--:R2:W-:Y:S04]  /*59e0*/  @!P0 ST.E.128 [R8.64], R16 ;  /* 0x0000001008008985 */ /* 0x0085e8000c101d0c */
[----:B------:R-:W3:Y:S08]  /*59f0*/  @!P6 LDS.128 R16, [R90+0x3000] ;  /* 0x003000005a10e984 */ /* 0x000ef00000000c00 */
[CC--:B--2---:R-:W-:Y:S04]  /*5a00*/  @!P4 LEA R8, P0, R98.reuse, R4.reuse, 0x1 ;  /* 0x000000046208c211 */ /* 0x0c4fe800078008ff */
[-C--:B------:R-:W-:Y:S02]  /*5a10*/  @!P4 LEA.HI.X R9, R98, R5.reuse, R111, 0x1, P0 ;  /* 0x000000056209c211 */ /* 0x080fe400000f0c6f */
[----:B------:R-:W-:Y:S01]  /*5a20*/  ISETP.GE.AND P0, PT, R101, c[0x0][0x1d4], PT ;  /* 0x0000750065007a0c */ /* 0x000fe20003f06270 */
[----:B---3--:R-:W-:Y:S04]  /*5a30*/  @!P6 ST.E.128 [R12.64], R16 ;  /* 0x000000100c00e985 */ /* 0x008fe8000c101d0c */
[----:B------:R-:W2:Y:S08]  /*5a40*/  @!P5 LDS.128 R12, [R91+0x3000] ;  /* 0x003000005b0cd984 */ /* 0x000eb00000000c00 */
[C---:B------:R-:W-:Y:S04]  /*5a50*/  @!P0 LEA R4, P6, R97.reuse, R4, 0x1 ;  /* 0x0000000461048211 */ /* 0x040fe800078c08ff */
[----:B------:R-:W-:Y:S01]  /*5a60*/  @!P0 LEA.HI.X R5, R97, R5, R110, 0x1, P6 ;  /* 0x0000000561058211 */ /* 0x000fe200030f0c6e */
[----:B--2---:R-:W-:Y:S04]  /*5a70*/  @!P5 ST.E.128 [R10.64], R12 ;  /* 0x0000000c0a00d985 */ /* 0x004fe8000c101d0c */
[----:B------:R-:W2:Y:S04]  /*5a80*/  @!P4 LDS.128 R12, [R90+0x3c00] ;  /* 0x003c00005a0cc984 */ /* 0x000ea80000000c00 */
[----:B--2---:R-:W-:Y:S04]  /*5a90*/  @!P4 ST.E.128 [R8.64], R12 ;  /* 0x0000000c0800c985 */ /* 0x004fe8000c101d0c */
[----:B------:R-:W2:Y:S04]  /*5aa0*/  @!P0 LDS.128 R8, [R91+0x3c00] ;  /* 0x003c00005b088984 */ /* 0x000ea80000000c00 */
[----:B--2---:R2:W-:Y:S02]  /*5ab0*/  @!P0 ST.E.128 [R4.64], R8 ;  /* 0x0000000804008985 */ /* 0x0045e4000c101d0c */
.L_x_412:
[----:B------:R-:W-:Y:S05]  /*5ac0*/  BSYNC B1 ;  /* 0x0000000000017941 */ /* 0x000fea0003800000 */
.L_x_407:
[----:B------:R-:W-:Y:S01]  /*5ad0*/  IMAD.IADD R3, R92, 0x1, -R119 ;  /* 0x000000015c037824 */ /* 0x000fe200078e0a77 */
[----:B------:R-:W-:Y:S01]  /*5ae0*/  ISETP.NE.AND P6, PT, R117, RZ, PT ;  /* 0x000000ff7500720c */ /* 0x000fe20003fc5270 */
[----:B-12--5:R-:W-:Y:S01]  /*5af0*/  IMAD.WIDE R8, R43, 0x30, R120 ;  /* 0x000000302b087825 */ /* 0x026fe200078e0278 */
[----:B------:R-:W-:Y:S01]  /*5b00*/  P2R R13, PR, RZ, 0x2 ;  /* 0x00000002ff0d7803 */ /* 0x000fe20000000000 */
[----:B------:R-:W-:Y:S01]  /*5b10*/  BSSY B0, `(.L_x_429) ;  /* 0x0000058000007945 */ /* 0x000fe20003800000 */
[----:B------:R-:W-:Y:S01]  /*5b20*/  ISETP.GE.AND P0, PT, R3, 0x21, PT ;  /* 0x000000210300780c */ /* 0x000fe20003f06270 */
[----:B------:R-:W-:Y:S01]  /*5b30*/  IMAD R6, R105, c[0x0][0x218], RZ ;  /* 0x0000860069067a24 */ /* 0x000fe200078e02ff */
[----:B------:R-:W-:Y:S03]  /*5b40*/  ISETP.NE.AND P1, PT, R100, RZ, PT ;  /* 0x000000ff6400720c */ /* 0x000fe60003f25270 */
[----:B------:R-:W-:Y:S08]  /*5b50*/  IMAD R6, R93, c[0x0][0x21c], R6 ;  /* 0x000087005d067a24 */ /* 0x000ff000078e0206 */
[C---:B------:R-:W-:Y:S01]  /*5b60*/  @P0 IADD3 R12, P4, R8.reuse, 0x20, RZ ;  /* 0x00000020080c0810 */ /* 0x040fe20007f9e0ff */
[----:B------:R-:W-:Y:S04]  /*5b70*/  @P0 IMAD.MOV.U32 R11, RZ, RZ, R116 ;  /* 0x000000ffff0b0224 */ /* 0x000fe800078e0074 */
[----:B------:R-:W-:Y:S01]  /*5b80*/  @P0 IMAD.X R10, RZ, RZ, R9, P4 ;  /* 0x000000ffff0a0224 */ /* 0x000fe200020e0609 */
[----:B------:R-:W-:Y:S11]  /*5b90*/  ISETP.GE.AND P4, PT, R3, 0x1, PT ;  /* 0x000000010300780c */ /* 0x000ff60003f86270 */
[----:B------:R-:W-:Y:S02]  /*5ba0*/  @!UPT UIADD3 URZ, URZ, URZ, URZ ;  /* 0x0000003f3f3ff290 */ /* 0x000fe4000fffe03f */
[----:B------:R-:W-:Y:S01]  /*5bb0*/  @P4 MOV R5, R116 ;  /* 0x0000007400054202 */ /* 0x000fe20000000f00 */
[----:B------:R-:W-:Y:S02]  /*5bc0*/  @P4 IMAD R3, R9, c[0x0][0x258], RZ ;  /* 0x0000960009034a24 */ /* 0x000fe400078e02ff */
[----:B---3--:R-:W-:Y:S04]  /*5bd0*/  @P4 IMAD.MOV.U32 R4, RZ, RZ, R114 ;  /* 0x000000ffff044224 */ /* 0x008fe800078e0072 */
[C---:B------:R-:W-:Y:S04]  /*5be0*/  @P4 IMAD.WIDE.U32 R4, R8.reuse, c[0x0][0x258], R4 ;  /* 0x0000960008044a25 */ /* 0x040fe800078e0004 */
[----:B------:R-:W-:Y:S04]  /*5bf0*/  @P4 IMAD R8, R8, c[0x0][0x25c], R3 ;  /* 0x0000970008084a24 */ /* 0x000fe800078e0203 */
[----:B------:R-:W-:Y:S01]  /*5c00*/  @P4 IMAD.IADD R3, R5, 0x1, R8 ;  /* 0x0000000105034824 */ /* 0x000fe200078e0208 */
[C---:B------:R-:W-:Y:S04]  /*5c10*/  @P4 LEA R8, P5, R4.reuse, c[0x0][0x250], 0x1 ;  /* 0x0000940004084a11 */ /* 0x040fe800078a08ff */
[----:B------:R-:W-:Y:S01]  /*5c20*/  @P4 LEA.HI.X R9, R4, c[0x0][0x254], R3, 0x1, P5 ;  /* 0x0000950004094a11 */ /* 0x000fe200028f0c03 */
[----:B------:R-:W-:Y:S02]  /*5c30*/  IMAD R3, R104, c[0x0][0x208], RZ ;  /* 0x0000820068037a24 */ /* 0x000fe400078e02ff */
[C---:B------:R-:W-:Y:S02]  /*5c40*/  IMAD.WIDE.U32 R4, R94.reuse, c[0x0][0x208], RZ ;  /* 0x000082005e047a25 */ /* 0x040fe400078e00ff */
[----:B------:R-:W-:Y:S01]  /*5c50*/  @!PT LDS RZ, [RZ] ;  /* 0x00000000fffff984 */ /* 0x000fe20000000800 */
[----:B------:R-:W-:Y:S01]  /*5c60*/  @!PT LDS RZ, [RZ] ;  /* 0x00000000fffff984 */ /* 0x000fe20000000800 */
[----:B------:R-:W-:Y:S01]  /*5c70*/  @!PT LDS RZ, [RZ] ;  /* 0x00000000fffff984 */ /* 0x000fe20000000800 */
[----:B------:R1:W-:Y:S01]  /*5c80*/  @P4 LDGSTS.E.BYPASS.LTC128B.128 [R89+0x1880], [R8.64], !P1 ;  /* 0x0188000008594fae */ /* 0x0003e2000c901d4c */
[----:B------:R-:W-:Y:S01]  /*5c90*/  ISETP.NE.AND P1, PT, R13, RZ, PT ;  /* 0x000000ff0d00720c */ /* 0x000fe20003f25270 */
[----:B------:R-:W-:Y:S04]  /*5ca0*/  IMAD R3, R94, c[0x0][0x20c], R3 ;  /* 0x000083005e037a24 */ /* 0x000fe800078e0203 */
[----:B------:R-:W-:Y:S04]  /*5cb0*/  IMAD.IADD R5, R5, 0x1, R3 ;  /* 0x0000000105057824 */ /* 0x000fe800078e0203 */
[----:B------:R-:W-:Y:S05]  /*5cc0*/  IMAD.WIDE.U32 R4, R93, c[0x0][0x218], R4 ;  /* 0x000086005d047a25 */ /* 0x000fea00078e0004 */
[----:B------:R-:W-:Y:S01]  /*5cd0*/  IADD3 R3, P5, R162, R4, RZ ;  /* 0x00000004a2037210 */ /* 0x000fe20007fbe0ff */
[----:B------:R-:W-:Y:S01]  /*5ce0*/  @P0 IMAD R4, R10, c[0x0][0x258], RZ ;  /* 0x000096000a040a24 */ /* 0x000fe200078e02ff */
[----:B------:R-:W-:Y:S02]  /*5cf0*/  @P0 MOV R10, R114 ;  /* 0x00000072000a0202 */ /* 0x000fe40000000f00 */
[----:B------:R-:W-:Y:S01]  /*5d00*/  IADD3.X R6, R151, R5, R6, P5, !PT ;  /* 0x0000000597067210 */ /* 0x000fe20002ffe406 */
[C---:B------:R-:W-:Y:S02]  /*5d10*/  @P0 IMAD R4, R12.reuse, c[0x0][0x25c], R4 ;  /* 0x000097000c040a24 */ /* 0x040fe400078e0204 */
[----:B------:R-:W-:Y:S05]  /*5d20*/  @P0 IMAD.WIDE.U32 R10, R12, c[0x0][0x258], R10 ;  /* 0x000096000c0a0a25 */ /* 0x000fea00078e000a */
[----:B------:R-:W-:Y:S02]  /*5d30*/  @P0 IADD3 R5, R11, R4, RZ ;  /* 0x000000040b050210 */ /* 0x000fe40007ffe0ff */
[C---:B------:R-:W-:Y:S04]  /*5d40*/  @P0 LEA R4, P5, R10.reuse, c[0x0][0x250], 0x1 ;  /* 0x000094000a040a11 */ /* 0x040fe800078a08ff */
[----:B------:R-:W-:Y:S02]  /*5d50*/  @P0 LEA.HI.X R5, R10, c[0x0][0x254], R5, 0x1, P5 ;  /* 0x000095000a050a11 */ /* 0x000fe400028f0c05 */
[C---:B------:R-:W-:Y:S04]  /*5d60*/  LEA R10, P5, R3.reuse, c[0x0][0x1f8], 0x1 ;  /* 0x00007e00030a7a11 */ /* 0x040fe800078a08ff */
[----:B------:R-:W-:Y:S02]  /*5d70*/  LEA.HI.X R6, R3, c[0x0][0x1fc], R6, 0x1, P5 ;  /* 0x00007f0003067a11 */ /* 0x000fe400028f0c06 */
[----:B------:R1:W2:Y:S01]  /*5d80*/  SHFL.IDX PT, R3, R10, RZ, 0x1e1f ;  /* 0x001e1fff0a037589 */ /* 0x0002a200000e0000 */
[----:B------:R-:W-:Y:S11]  /*5d90*/  ISETP.NE.AND P5, PT, R118, RZ, PT ;  /* 0x000000ff7600720c */ /* 0x000ff60003fa5270 */
[----:B------:R-:W-:Y:S02]  /*5da0*/  @!UPT UIADD3 URZ, URZ, URZ, URZ ;  /* 0x0000003f3f3ff290 */ /* 0x000fe4000fffe03f */
[----:B------:R1:W-:Y:S04]  /*5db0*/  @P4 LDGSTS.E.BYPASS.LTC128B.128 [R89+0x2480], [R8.64+0x40], !P5 ;  /* 0x0248004008594fae */ /* 0x0003e8000e901d4c */
[----:B------:R1:W-:Y:S01]  /*5dc0*/  @P4 LDGSTS.E.BYPASS.LTC128B.128 [R89+0x3080], [R8.64+0x80], !P6 ;  /* 0x0308008008594fae */ /* 0x0003e2000f101d4c */
[----:B------:R-:W-:Y:S11]  /*5dd0*/  ISETP.NE.AND P4, PT, R100, RZ, PT ;  /* 0x000000ff6400720c */ /* 0x000ff60003f85270 */
[----:B------:R-:W-:Y:S02]  /*5de0*/  @!UPT UIADD3 URZ, URZ, URZ, URZ ;  /* 0x0000003f3f3ff290 */ /* 0x000fe4000fffe03f */
        /* <DEDUP_REMOVED lines=10> */
[----:B------:R-:W-:Y:S11]  /*5e90*/  ISETP.GE.AND P6, PT, R30, c[0x0][0x1d4], PT ;  /* 0x000075001e007a0c */ /* 0x000ff60003fc6270 */
[----:B------:R-:W2:Y:S01]  /*5ea0*/  @!P4 LDS.128 R16, [R90] ;  /* 0x000000005a10c984 */ /* 0x000ea20000000c00 */
[CC--:B-1----:R-:W-:Y:S04]  /*5eb0*/  @!P4 LEA R10, P0, R28.reuse, R3.reuse, 0x1 ;  /* 0x000000031c0ac211 */ /* 0x0c2fe800078008ff */
[-C--:B---3--:R-:W-:Y:S02]  /*5ec0*/  @!P4 LEA.HI.X R11, R28, R4.reuse, R29, 0x1, P0 ;  /* 0x000000041c0bc211 */ /* 0x088fe400000f0c1d */
[----:B------:R-:W-:Y:S11]  /*5ed0*/  ISETP.GE.AND P0, PT, R27, c[0x0][0x1d4], PT ;  /* 0x000075001b007a0c */ /* 0x000ff60003f06270 */
[----:B------:R-:W-:Y:S02]  /*5ee0*/  @!UPT UIADD3 URZ, URZ, URZ, URZ ;  /* 0x0000003f3f3ff290 */ /* 0x000fe4000fffe03f */
[CC--:B------:R-:W-:Y:S04]  /*5ef0*/  @!P0 LEA R8, P5, R96.reuse, R3.reuse, 0x1 ;  /* 0x0000000360088211 */ /* 0x0c0fe800078a08ff */
[-C--:B------:R-:W-:Y:S02]  /*5f00*/  @!P0 LEA.HI.X R9, R96, R4.reuse, R109, 0x1, P5 ;  /* 0x0000000460098211 */ /* 0x080fe400028f0c6d */
[CC--:B------:R-:W-:Y:S04]  /*5f10*/  @!P6 LEA R14, P5, R95.reuse, R3.reuse, 0x1 ;  /* 0x000000035f0ee211 */ /* 0x0c0fe800078a08ff */
[-C--:B------:R-:W-:Y:S02]  /*5f20*/  @!P6 LEA.HI.X R15, R95, R4.reuse, R108, 0x1, P5 ;  /* 0x000000045f0fe211 */ /* 0x080fe400028f0c6c */
[----:B------:R-:W-:Y:S01]  /*5f30*/  ISETP.GE.AND P5, PT, R103, c[0x0][0x1d4], PT ;  /* 0x0000750067007a0c */ /* 0x000fe20003fa6270 */
[----:B--2---:R-:W-:Y:S04]  /*5f40*/  @!P4 ST.E.128 [R10.64], R16 ;  /* 0x000000100a00c985 */ /* 0x004fe8000c101d0c */
[----:B------:R-:W1:Y:S08]  /*5f50*/  @!P0 LDS.128 R16, [R91] ;  /* 0x000000005b108984 */ /* 0x000e700000000c00 */
[CC--:B------:R-:W-:Y:S04]  /*5f60*/  @!P5 LEA R12, P4, R99.reuse, R3.reuse, 0x1 ;  /* 0x00000003630cd211 */ /* 0x0c0fe800078808ff */
[-C--:B------:R-:W-:Y:S02]  /*5f70*/  @!P5 LEA.HI.X R13, R99, R4.reuse, R112, 0x1, P4 ;  /* 0x00000004630dd211 */ /* 0x080fe400020f0c70 */
[----:B------:R-:W-:Y:S01]  /*5f80*/  ISETP.GE.AND P4, PT, R102, c[0x0][0x1d4], PT ;  /* 0x0000750066007a0c */ /* 0x000fe20003f86270 */
[----:B-1----:R-:W-:Y:S11]  /*5f90*/  @!P0 ST.E.128 [R8.64], R16 ;  /* 0x0000001008008985 */ /* 0x002ff6000c101d0c */
[----:B------:R-:W-:Y:S01]  /*5fa0*/  @!UPT UIADD3 URZ, URZ, URZ, URZ ;  /* 0x0000003f3f3ff290 */ /* 0x000fe2000fffe03f */
[CC--:B------:R-:W-:Y:S01]  /*5fb0*/  @!P4 LEA R10, P0, R98.reuse, R3.reuse, 0x1 ;  /* 0x00000003620ac211 */ /* 0x0c0fe200078008ff */
[----:B------:R-:W1:Y:S03]  /*5fc0*/  @!P6 LDS.128 R16, [R90+0xc00] ;  /* 0x000c00005a10e984 */ /* 0x000e660000000c00 */
[-C--:B------:R-:W-:Y:S02]  /*5fd0*/  @!P4 LEA.HI.X R11, R98, R4.reuse, R111, 0x1, P0 ;  /* 0x00000004620bc211 */ /* 0x080fe400000f0c6f */
[----:B------:R-:W-:Y:S01]  /*5fe0*/  ISETP.GE.AND P0, PT, R101, c[0x0][0x1d4], PT ;  /* 0x0000750065007a0c */ /* 0x000fe20003f06270 */
[----:B-1----:R-:W-:Y:S11]  /*5ff0*/  @!P6 ST.E.128 [R14.64], R16 ;  /* 0x000000100e00e985 */ /* 0x002ff6000c101d0c */
[----:B------:R-:W-:Y:S01]  /*6000*/  @!UPT UIADD3 URZ, URZ, URZ, URZ ;  /* 0x0000003f3f3ff290 */ /* 0x000fe2000fffe03f */
[C---:B------:R-:W-:Y:S01]  /*6010*/  @!P0 LEA R8, P6, R97.reuse, R3, 0x1 ;  /* 0x0000000361088211 */ /* 0x040fe200078c08ff */
[----:B------:R-:W1:Y:S03]  /*6020*/  @!P5 LDS.128 R16, [R91+0xc00] ;  /* 0x000c00005b10d984 */ /* 0x000e660000000c00 */
[----:B------:R-:W-:Y:S01]  /*6030*/  @!P0 LEA.HI.X R9, R97, R4, R110, 0x1, P6 ;  /* 0x0000000461098211 */ /* 0x000fe200030f0c6e */
[----:B-1----:R-:W-:Y:S04]  /*6040*/  @!P5 ST.E.128 [R12.64], R16 ;  /* 0x000000100c00d985 */ /* 0x002fe8000c101d0c */
[----:B------:R-:W1:Y:S04]  /*6050*/  @!P4 LDS.128 R12, [R90+0x1800] ;  /* 0x001800005a0cc984 */ /* 0x000e680000000c00 */
[----:B-1----:R-:W-:Y:S04]  /*6060*/  @!P4 ST.E.128 [R10.64], R12 ;  /* 0x0000000c0a00c985 */ /* 0x002fe8000c101d0c */
[----:B------:R-:W1:Y:S04]  /*6070*/  @!P0 LDS.128 R12, [R91+0x1800] ;  /* 0x001800005b0c8984 */ /* 0x000e680000000c00 */
[----:B-1----:R1:W-:Y:S02]  /*6080*/  @!P0 ST.E.128 [R8.64], R12 ;  /* 0x0000000c08008985 */ /* 0x0023e4000c101d0c */
.L_x_430:
[----:B--2---:R-:W-:Y:S05]  /*6090*/  BSYNC B0 ;  /* 0x0000000000007941 */ /* 0x004fea0003800000 */
.L_x_429:
[----:B------:R-:W-:Y:S11]  /*60a0*/  ISETP.GT.AND P5, PT, R43, R150, PT ;  /* 0x000000962b00720c */ /* 0x000ff60003fa4270 */
[----:B------:R-:W-:Y:S02]  /*60b0*/  @!UPT UIADD3 URZ, URZ, URZ, URZ ;  /* 0x0000003f3f3ff290 */ /* 0x000fe4000fffe03f */
[----:B------:R-:W-:-:S05]  /*60c0*/  @!P5 BRA `(.L_x_431) ;  /* 0x000002300000d947 */ /* 0x000fca0003800000 */
[----:B------:R-:W-:Y:S01]  /*60d0*/  IADD3 R3, R43, -0x1, RZ ;  /* 0xffffffff2b037810 */ /* 0x000fe20007ffe0ff */
[----:B---3--:R-:W-:Y:S01]  /*60e0*/  IMAD.MOV.U32 R4, RZ, RZ, R126 ;  /* 0x000000ffff047224 */ /* 0x008fe200078e007e */
[----:B------:R-:W-:Y:S01]  /*60f0*/  ISETP.GE.AND P4, PT, R113, 0x1, PT ;  /* 0x000000017100780c */ /* 0x000fe20003f86270 */
[----:B------:R-:W-:Y:S01]  /*6100*/  IMAD.MOV.U32 R5, RZ, RZ, R123 ;  /* 0x000000ffff057224 */ /* 0x000fe200078e007b */
[----:B-1----:R-:W-:Y:S01]  /*6110*/  SHF.R.S32.HI R8, RZ, 0x1f, R3 ;  /* 0x0000001fff087819 */ /* 0x002fe20000011403 */
[C---:B------:R-:W-:Y:S01]  /*6120*/  IMAD R6, R3.reuse, UR7, RZ ;  /* 0x0000000703067c24 */ /* 0x040fe2000f8e02ff */
[----:B------:R-:W-:Y:S01]  /*6130*/  P2R R11, PR, RZ, 0x4 ;  /* 0x00000004ff0b7803 */ /* 0x000fe20000000000 */
[----:B------:R-:W-:Y:S01]  /*6140*/  IMAD.WIDE.U32 R4, R3, UR10, R4 ;  /* 0x0000000a03047c25 */ /* 0x000fe2000f8e0004 */
[----:B------:R-:W-:Y:S02]  /*6150*/  ISETP.NE.AND P2, PT, R100, RZ, PT ;  /* 0x000000ff6400720c */ /* 0x000fe40003f45270 */
[----:B------:R-:W-:Y:S01]  /*6160*/  P2R R10, PR, RZ, 0x2 ;  /* 0x00000002ff0a7803 */ /* 0x000fe20000000000 */
[----:B------:R-:W-:Y:S01]  /*6170*/  IMAD R3, R8, UR10, R6 ;  /* 0x0000000a08037c24 */ /* 0x000fe2000f8e0206 */
[----:B------:R-:W-:Y:S03]  /*6180*/  ISETP.NE.AND P1, PT, R118, RZ, PT ;  /* 0x000000ff7600720c */ /* 0x000fe60003f25270 */
[----:B------:R-:W-:Y:S01]  /*6190*/  IMAD.IADD R3, R5, 0x1, R3 ;  /* 0x0000000105037824 */ /* 0x000fe200078e0203 */
[C---:B------:R-:W-:Y:S04]  /*61a0*/  @P4 LEA R8, P0, R4.reuse, c[0x0][0x220], 0x1 ;  /* 0x0000880004084a11 */ /* 0x040fe800078008ff */
[C---:B------:R-:W-:Y:S02]  /*61b0*/  @P4 LEA.HI.X R9, R4.reuse, c[0x0][0x224], R3, 0x1, P0 ;  /* 0x0000890004094a11 */ /* 0x040fe400000f0c03 */
[----:B------:R-:W-:Y:S03]  /*61c0*/  ISETP.GE.AND P0, PT, R113, 0x21, PT ;  /* 0x000000217100780c */ /* 0x000fe60003f06270 */
[----:B------:R-:W-:Y:S01]  /*61d0*/  @!PT LDS RZ, [RZ] ;  /* 0x00000000fffff984 */ /* 0x000fe20000000800 */
[----:B------:R-:W-:Y:S01]  /*61e0*/  @!PT LDS RZ, [RZ] ;  /* 0x00000000fffff984 */ /* 0x000fe20000000800 */
[----:B------:R-:W-:Y:S01]  /*61f0*/  @!PT LDS RZ, [RZ] ;  /* 0x00000000fffff984 */ /* 0x000fe20000000800 */
[----:B------:R1:W-:Y:S01]  /*6200*/  @P4 LDGSTS.E.BYPASS.LTC128B.128 [R89+0x3c80], [R8.64], !P2 ;  /* 0x03c8000008594fae */ /* 0x0003e2000d101d4c */
[----:B------:R-:W-:Y:S03]  /*6210*/  ISETP.NE.AND P2, PT, R11, RZ, PT ;  /* 0x000000ff0b00720c */ /* 0x000fe60003f45270 */
[----:B------:R1:W-:Y:S06]  /*6220*/  @P4 LDGSTS.E.BYPASS.LTC128B.128 [R89+0x4880], [R8.64+0x40], !P1 ;  /* 0x0488004008594fae */ /* 0x0003ec000c901d4c */
[----:B------:R-:W-:Y:S04]  /*6230*/  @P0 IADD3 R5, P6, R4, UR8, RZ ;  /* 0x0000000804050c10 */ /* 0x000fe8000ffde0ff */
[----:B------:R-:W-:Y:S02]  /*6240*/  @P0 IADD3.X R3, R3, UR9, RZ, P6, !PT ;  /* 0x0000000903030c10 */ /* 0x000fe4000b7fe4ff */
[C---:B------:R-:W-:Y:S04]  /*6250*/  @P0 LEA R4, P6, R5.reuse, c[0x0][0x220], 0x1 ;  /* 0x0000880005040a11 */ /* 0x040fe800078c08ff */
[----:B------:R-:W-:Y:S02]  /*6260*/  @P0 LEA.HI.X R5, R5, c[0x0][0x224], R3, 0x1, P6 ;  /* 0x0000890005050a11 */ /* 0x000fe400030f0c03 */
[----:B------:R-:W-:Y:S11]  /*6270*/  ISETP.NE.AND P6, PT, R117, RZ, PT ;  /* 0x000000ff7500720c */ /* 0x000ff60003fc5270 */
[----:B------:R-:W-:Y:S02]  /*6280*/  @!UPT UIADD3 URZ, URZ, URZ, URZ ;  /* 0x0000003f3f3ff290 */ /* 0x000fe4000fffe03f */
[----:B------:R1:W-:Y:S01]  /*6290*/  @P4 LDGSTS.E.BYPASS.LTC128B.128 [R89+0x5480], [R8.64+0x80], !P6 ;  /* 0x0548008008594fae */ /* 0x0003e2000f101d4c */
[----:B------:R-:W-:Y:S11]  /*62a0*/  ISETP.NE.AND P4, PT, R100, RZ, PT ;  /* 0x000000ff6400720c */ /* 0x000ff60003f85270 */
[----:B------:R-:W-:Y:S02]  /*62b0*/  @!UPT UIADD3 URZ, URZ, URZ, URZ ;  /* 0x0000003f3f3ff290 */ /* 0x000fe4000fffe03f */
[----:B------:R1:W-:Y:S04]  /*62c0*/  @P0 LDGSTS.E.BYPASS.LTC128B.128 [R89+0x4480], [R4.64], !P4 ;  /* 0x0448000004590fae */ /* 0x0003e8000e101d4c */
[----:B------:R1:W-:Y:S01]  /*62d0*/  @P0 LDGSTS.E.BYPASS.LTC128B.128 [R89+0x5080], [R4.64+0x40], !P1 ;  /* 0x0508004004590fae */ /* 0x0003e2000c901d4c */
[----:B------:R-:W-:Y:S03]  /*62e0*/  ISETP.NE.AND P1, PT, R10, RZ, PT ;  /* 0x000000ff0a00720c */ /* 0x000fe60003f25270 */
[----:B------:R1:W-:Y:S04]  /*62f0*/  @P0 LDGSTS.E.BYPASS.LTC128B.128 [R89+0x5c80], [R4.64+0x80], !P6 ;  /* 0x05c8008004590fae */ /* 0x0003e8000f101d4c */
.L_x_431:
[----:B------:R-:W0:Y:S01]  /*6300*/  LDGDEPBAR ;  /* 0x00000000000079af */ /* 0x000e220000000000 */
[----:B------:R-:W-:Y:S01]  /*6310*/  IADD3 R43, R43, -0x1, RZ ;  /* 0xffffffff2b2b7810 */ /* 0x000fe20007ffe0ff */
[----:B------:R-:W-:-:S05]  /*6320*/  @P5 BRA `(.L_x_432) ;  /* 0xffffb9d000005947 */ /* 0x000fca000383ffff */
[----:B------:R-:W-:Y:S06]  /*6330*/  BAR.SYNC.DEFER_BLOCKING 0x0 ;  /* 0x0000000000007b1d */ /* 0x000fec0000010000 */
.L_x_406:
[----:B------:R-:W-:Y:S01]  /*6340*/  IMAD.MOV.U32 R7, RZ, RZ, c[0x0][0x2c4] ;  /* 0x0000b100ff077624 */ /* 0x000fe200078e00ff */
[----:B------:R-:W-:Y:S01]  /*6350*/  IADD3 R0, R196, 0x7f, RZ ;  /* 0x0000007fc4007810 */ /* 0x000fe20007ffe0ff */
[----:B------:R-:W-:-:S03]  /*6360*/  IMAD.MOV.U32 R3, RZ, RZ, c[0x0][0x32c] ;  /* 0x0000cb00ff037624 */ /* 0x000fc600078e00ff */
[----:B------:R-:W-:Y:S02]  /*6370*/  ISETP.NE.AND P2, PT, R7, 0x1, PT ;  /* 0x000000010700780c */ /* 0x000fe40003f45270 */
[----:B------:R-:W-:-:S11]  /*6380*/  ISETP.GE.AND P1, PT, R3, 0x1, PT ;  /* 0x000000010300780c */ /* 0x000fd60003f26270 */
[----:B------:R-:W-:-:S05]  /*6390*/  @P2 IMAD.HI.U32 R2, R0, c[0x0][0x2c8], RZ ;  /* 0x0000b20000022a27 */ /* 0x000fca00078e00ff */
[----:B------:R-:W-:-:S05]  /*63a0*/  @P2 SHF.R.U32.HI R0, RZ, c[0x0][0x2cc], R2 ;  /* 0x0000b300ff002a19 */ /* 0x000fca0000011602 */
[----:B------:R-:W-:-:S05]  /*63b0*/  IMAD.IADD R0, R154, 0x1, R0 ;  /* 0x000000019a007824 */ /* 0x000fca00078e0200 */
[----:B------:R-:W-:Y:S01]  /*63c0*/  IADD3 R3, R0, c[0x0][0x328], RZ ;  /* 0x0000ca0000037a10 */ /* 0x000fe20007ffe0ff */
[----:B------:R-:W-:Y:S05]  /*63d0*/  @!P1 BRA `(.L_x_433) ;  /* 0x000000f000009947 */ /* 0x000fea0003800000 */
[C---:B------:R-:W-:Y:S01]  /*63e0*/  ISETP.GT.AND P0, PT, R0.reuse, RZ, PT ;  /* 0x000000ff0000720c */ /* 0x040fe20003f04270 */
[----:B-1-3--:R-:W-:Y:S01]  /*63f0*/  IMAD.MOV.U32 R4, RZ, RZ, c[0x0][0x32c] ;  /* 0x0000cb00ff047624 */ /* 0x00afe200078e00ff */
        /* <DEDUP_REMOVED lines=8> */
.L_x_434:
[----:B------:R-:W-:-:S13]  /*6480*/  ISETP.NE.AND P0, PT, R4, 0x1, PT ;  /* 0x000000010400780c */ /* 0x000fda0003f05270 */
[----:B------:R-:W-:-:S05]  /*6490*/  @P0 IMAD.HI.U32 R0, R2, c[0x0][0x330], RZ ;  /* 0x0000cc0002000a27 */ /* 0x000fca00078e00ff */
[----:B------:R-:W-:-:S05]  /*64a0*/  @P0 SHF.R.U32.HI R2, RZ, c[0x0][0x334], R0 ;  /* 0x0000cd00ff020a19 */ /* 0x000fca0000011600 */
.L_x_435:
[----:B------:R-:W-:-:S05]  /*64b0*/  IMAD R2, R2, R4, c[0x0][0x32c] ;  /* 0x0000cb0002027624 */ /* 0x000fca00078e0204 */
[----:B------:R-:W-:-:S04]  /*64c0*/  IMNMX R3, R3, R2, PT ;  /* 0x0000000203037217 */ /* 0x000fc80003800200 */
.L_x_433:
[----:B------:R-:W-:Y:S01]  /*64d0*/  IADD3 R3, R3, 0x2f, RZ ;  /* 0x0000002f03037810 */ /* 0x000fe20007ffe0ff */
[----:B------:R-:W-:-:S04]  /*64e0*/  @P2 IMAD.HI.U32 R2, R196, c[0x0][0x2c8], RZ ;  /* 0x0000b200c4022a27 */ /* 0x000fc800078e00ff */
[----:B------:R-:W-:-:S04]  /*64f0*/  IMAD.HI R3, R3, 0x2aaaaaab, RZ ;  /* 0x2aaaaaab03037827 */ /* 0x000fc800078e02ff */
[----:B------:R-:W-:Y:S01]  /*6500*/  IMAD.MOV.U32 R0, RZ, RZ, R196 ;  /* 0x000000ffff007224 */ /* 0x000fe200078e00c4 */
[----:B------:R-:W-:Y:S02]  /*6510*/  @P2 SHF.R.U32.HI R0, RZ, c[0x0][0x2cc], R2 ;  /* 0x0000b300ff002a19 */ /* 0x000fe40000011602 */
[----:B------:R-:W-:-:S03]  /*6520*/  SHF.R.U32.HI R2, RZ, 0x1f, R3 ;  /* 0x0000001fff027819 */ /* 0x000fc60000011603 */
        /* <DEDUP_REMOVED lines=14> */
.L_x_437:
[----:B------:R-:W-:-:S04]  /*6610*/  MOV R2, c[0x0][0x32c] ;  /* 0x0000cb0000027a02 */ /* 0x000fc80000000f00 */
[----:B------:R-:W-:-:S13]  /*6620*/  ISETP.NE.AND P0, PT, R2, 0x1, PT ;  /* 0x000000010200780c */ /* 0x000fda0003f05270 */
[----:B------:R-:W-:-:S05]  /*6630*/  @P0 IMAD.HI.U32 R2, R0, c[0x0][0x330], RZ ;  /* 0x0000cc0000020a27 */ /* 0x000fca00078e00ff */
[----:B------:R-:W-:-:S05]  /*6640*/  @P0 SHF.R.U32.HI R0, RZ, c[0x0][0x334], R2 ;  /* 0x0000cd00ff000a19 */ /* 0x000fca0000011602 */
.L_x_438:
[----:B------:R-:W-:-:S05]  /*6650*/  IMAD R0, R0, c[0x0][0x32c], RZ ;  /* 0x0000cb0000007a24 */ /* 0x000fca00078e02ff */
[----:B------:R-:W-:-:S05]  /*6660*/  IMNMX R3, R3, R0, !PT ;  /* 0x0000000003037217 */ /* 0x000fca0007800200 */
.L_x_436:
        /* <DEDUP_REMOVED lines=8> */
[----:B-1----:R-:W-:Y:S01]  /*66f0*/  CS2R R12, SRZ ;  /* 0x00000000000c7805 */ /* 0x002fe2000001ff00 */
[----:B------:R-:W-:Y:S01]  /*6700*/  LEA.HI.SX32 R0, R0, R2, 0x1d ;  /* 0x0000000200007211 */ /* 0x000fe200078feaff */
[----:B------:R-:W-:Y:S01]  /*6710*/  CS2R R88, SRZ ;  /* 0x0000000000587805 */ /* 0x000fe2000001ff00 */
[----:B------:R-:W-:Y:S01]  /*6720*/  MOV R90, RZ ;  /* 0x000000ff005a7202 */ /* 0x000fe20000000f00 */
[----:B------:R-:W-:Y:S01]  /*6730*/  CS2R R86, SRZ ;  /* 0x0000000000567805 */ /* 0x000fe2000001ff00 */
[----:B---3--:R-:W-:Y:S01]  /*6740*/  IMNMX R4, RZ, R0, !PT ;  /* 0x00000000ff047217 */ /* 0x008fe20007800200 */
[----:B------:R-:W-:Y:S01]  /*6750*/  CS2R R84, SRZ ;  /* 0x0000000000547805 */ /* 0x000fe2000001ff00 */
[----:B------:R-:W-:Y:S01]  /*6760*/  CS2R R14, SRZ ;  /* 0x00000000000e7805 */ /* 0x000fe2000001ff00 */
[----:B----4-:R-:W-:Y:S01]  /*6770*/  IMAD.MOV.U32 R78, RZ, RZ, RZ ;  /* 0x000000ffff4e7224 */ /* 0x010fe200078e00ff */
        /* <DEDUP_REMOVED lines=59> */
[----:B-1----:R-:W3:Y:S01]  /*6b30*/  LDL R10, [R1+0x48] ;  /* 0x00004800010a7983 */ /* 0x002ee20000100800 */
[----:B------:R-:W-:-:S03]  /*6b40*/  ISETP.NE.U32.AND P0, PT, RZ, c[0x0][0x340], PT ;  /* 0x0000d000ff007a0c */ /* 0x000fc60003f05070 */
[----:B------:R-:W1:Y:S01]  /*6b50*/  S2R R109, SR_TID.X ;  /* 0x00000000006d7919 */ /* 0x000e620000002100 */
[----:B------:R-:W-:Y:S02]  /*6b60*/  ISETP.NE.AND.EX P2, PT, RZ, c[0x0][0x344], PT, P0 ;  /* 0x0000d100ff007a0c */ /* 0x000fe40003f45300 */
[----:B------:R-:W-:-:S05]  /*6b70*/  SHF.R.S32.HI R0, RZ, 0x1f, R160 ;  /* 0x0000001fff007819 */ /* 0x000fca00000114a0 */
[----:B------:R-:W-:-:S06]  /*6b80*/  IMAD R0, R0, c[0x0][0x178], RZ ;  /* 0x00005e0000007a24 */ /* 0x000fcc00078e02ff */
[----:B------:R-:W-:Y:S02]  /*6b90*/  @P2 IMAD.MOV.U32 R2, RZ, RZ, 0x4 ;  /* 0x00000004ff022424 */ /* 0x000fe400078e00ff */
[----:B------:R-:W-:Y:S01]  /*6ba0*/  IMAD R0, R160, c[0x0][0x17c], R0 ;  /* 0x00005f00a0007a24 */ /* 0x000fe200078e0200 */
[----:B-1----:R-:W-:-:S04]  /*6bb0*/  SHF.R.S32.HI R9, RZ, 0x1f, R109 ;  /* 0x0000001fff097819 */ /* 0x002fc8000001146d */
[----:B------:R-:W-:-:S04]  /*6bc0*/  LEA.HI R4, R9, R109, RZ, 0x2 ;  /* 0x0000006d09047211 */ /* 0x000fc800078f10ff */
[----:B------:R-:W-:Y:S01]  /*6bd0*/  SHF.R.S32.HI R112, RZ, 0x2, R4 ;  /* 0x00000002ff707819 */ /* 0x000fe20000011404 */
[----:B------:R-:W1:Y:S01]  /*6be0*/  S2R R5, SR_CTAID.Y ;  /* 0x0000000000057919 */ /* 0x000e620000002600 */
[----:B---3--:R-:W-:-:S05]  /*6bf0*/  @P2 IMAD.WIDE R2, R10, R2, c[0x0][0x340] ;  /* 0x0000d0000a022625 */ /* 0x008fca00078e0202 */
[----:B------:R3:W5:Y:S01]  /*6c00*/  @P2 LDG.E R14, [R2.64] ;  /* 0x0000000c020e2981 */ /* 0x000762000c1e1900 */
[----:B------:R-:W-:Y:S02]  /*6c10*/  ISETP.NE.AND P5, PT, R7, 0x1, PT ;  /* 0x000000010700780c */ /* 0x000fe40003fa5270 */
[----:B-1----:R-:W-:Y:S01]  /*6c20*/  SHF.R.S32.HI R48, RZ, 0x1f, R5 ;  /* 0x0000001fff307819 */ /* 0x002fe20000011405 */
[----:B------:R-:W1:Y:S01]  /*6c30*/  S2R R29, SR_CTAID.Y ;  /* 0x00000000001d7919 */ /* 0x000e620000002600 */
[----:B------:R-:W-:-:S03]  /*6c40*/  ISETP.NE.U32.AND P0, PT, RZ, c[0x0][0x348], PT ;  /* 0x0000d200ff007a0c */ /* 0x000fc60003f05070 */
[----:B------:R-:W-:Y:S01]  /*6c50*/  IMAD R6, R48, c[0x0][0x1b8], RZ ;  /* 0x00006e0030067a24 */ /* 0x000fe200078e02ff */
[----:B------:R-:W-:Y:S01]  /*6c60*/  ISETP.NE.AND.EX P0, PT, RZ, c[0x0][0x34c], PT, P0 ;  /* 0x0000d300ff007a0c */ /* 0x000fe20003f05300 */
[----:B---3--:R-:W-:-:S04]  /*6c70*/  IMAD.WIDE.U32 R2, R160, c[0x0][0x178], RZ ;  /* 0x00005e00a0027a25 */ /* 0x008fc800078e00ff */
[----:B------:R-:W-:Y:S01]  /*6c80*/  IMAD.IADD R3, R3, 0x1, R0 ;  /* 0x0000000103037824 */ /* 0x000fe200078e0200 */
[----:B------:R-:W-:Y:S01]  /*6c90*/  LOP3.LUT R0, R4, 0xfffffffc, RZ, 0xc0, !PT ;  /* 0xfffffffc04007812 */ /* 0x000fe200078ec0ff */
[C---:B-1----:R-:W-:Y:S02]  /*6ca0*/  IMAD R6, R29.reuse, c[0x0][0x1bc], R6 ;  /* 0x00006f001d067a24 */ /* 0x042fe400078e0206 */
[----:B------:R-:W-:-:S04]  /*6cb0*/  IMAD.WIDE.U32 R2, R29, c[0x0][0x1b8], R2 ;  /* 0x00006e001d027a25 */ /* 0x000fc800078e0002 */
[----:B------:R-:W-:Y:S01]  /*6cc0*/  IMAD.IADD R121, R109, 0x1, -R0 ;  /* 0x000000016d797824 */ /* 0x000fe200078e0a00 */
[----:B------:R-:W-:-:S03]  /*6cd0*/  SHF.R.S32.HI R0, RZ, 0x1f, R10 ;  /* 0x0000001fff007819 */ /* 0x000fc6000001140a */
[----:B------:R-:W-:Y:S01]  /*6ce0*/  IMAD R15, R121, 0x20, R112 ;  /* 0x00000020790f7824 */ /* 0x000fe200078e0270 */
[----:B------:R-:W-:-:S03]  /*6cf0*/  SEL R7, R0, RZ, !P0 ;  /* 0x000000ff00077207 */ /* 0x000fc60004000000 */
[----:B------:R-:W-:Y:S01]  /*6d00*/  IMAD.IADD R5, R196, 0x1, R15 ;  /* 0x00000001c4057824 */ /* 0x000fe200078e020f */
[----:B------:R1:W-:Y:S04]  /*6d10*/  STL [R1+0x24], R15 ;  /* 0x0000240f01007387 */ /* 0x0003e80000100800 */
[----:B------:R-:W3:Y:S01]  /*6d20*/  LDL R11, [R1+0x18] ;  /* 0x00001800010b7983 */ /* 0x000ee20000100800 */
[----:B--2---:R-:W-:Y:S01]  /*6d30*/  @P5 IMAD.HI.U32 R8, R5, c[0x0][0x2c8], RZ ;  /* 0x0000b20005085a27 */ /* 0x004fe200078e00ff */
[----:B------:R-:W-:Y:S01]  /*6d40*/  SEL R4, R10, RZ, !P0 ;  /* 0x000000ff0a047207 */ /* 0x000fe20004000000 */
[----:B------:R-:W-:Y:S01]  /*6d50*/  BSSY B0, `(.L_x_440) ;  /* 0x000004b000007945 */ /* 0x000fe20003800000 */
[-C--:B------:R-:W-:Y:S01]  /*6d60*/  LEA.HI R108, R9, R109.reuse, RZ, 0x3 ;  /* 0x0000006d096c7211 */ /* 0x080fe200078f18ff */
[----:B------:R-:W-:Y:S01]  /*6d70*/  IMAD.IADD R3, R3, 0x1, R6 ;  /* 0x0000000103037824 */ /* 0x000fe200078e0206 */
[----:B------:R-:W-:Y:S01]  /*6d80*/  LEA.HI R126, R9, R109, RZ, 0x5 ;  /* 0x0000006d097e7211 */ /* 0x000fe200078f28ff */
[----:B------:R-:W-:Y:S01]  /*6d90*/  IMAD.MOV.U32 R0, RZ, RZ, R5 ;  /* 0x000000ffff007224 */ /* 0x000fe200078e0005 */
[----:B------:R-:W-:Y:S01]  /*6da0*/  @P5 SHF.R.U32.HI R0, RZ, c[0x0][0x2cc], R8 ;  /* 0x0000b300ff005a19 */ /* 0x000fe20000011608 */
[----:B------:R-:W-:Y:S01]  /*6db0*/  IMAD R6, R7, c[0x0][0x1c0], RZ ;  /* 0x0000700007067a24 */ /* 0x000fe200078e02ff */
[----:B------:R-:W-:Y:S01]  /*6dc0*/  SHF.R.S32.HI R107, RZ, 0x3, R108 ;  /* 0x00000003ff6b7819 */ /* 0x000fe2000001146c */
[----:B------:R-:W-:Y:S01]  /*6dd0*/  IMAD.WIDE.U32 R2, R4, c[0x0][0x1c0], R2 ;  /* 0x0000700004027a25 */ /* 0x000fe200078e0002 */
[----:B------:R-:W-:-:S03]  /*6de0*/  SHF.R.S32.HI R124, RZ, 0x5, R126 ;  /* 0x00000005ff7c7819 */ /* 0x000fc6000001147e */
[----:B------:R-:W-:Y:S01]  /*6df0*/  IMAD R7, R4, c[0x0][0x1c4], R6 ;  /* 0x0000710004077a24 */ /* 0x000fe200078e0206 */
[--C-:B------:R-:W-:Y:S01]  /*6e00*/  SHF.R.S32.HI R6, RZ, 0x1f, R0.reuse ;  /* 0x0000001fff067819 */ /* 0x100fe20000011400 */
[----:B------:R-:W-:Y:S02]  /*6e10*/  IMAD.MOV R4, RZ, RZ, -R0 ;  /* 0x000000ffff047224 */ /* 0x000fe400078e0a00 */
[----:B------:R-:W-:Y:S02]  /*6e20*/  IMAD.IADD R3, R3, 0x1, R7 ;  /* 0x0000000103037824 */ /* 0x000fe400078e0207 */
[----:B------:R-:W-:Y:S02]  /*6e30*/  IMAD R6, R6, c[0x0][0x1b0], RZ ;  /* 0x00006c0006067a24 */ /* 0x000fe400078e02ff */
[----:B------:R-:W-:Y:S02]  /*6e40*/  IMAD R4, R4, c[0x0][0x2c4], R5 ;  /* 0x0000b10004047a24 */ /* 0x000fe400078e0205 */
[C---:B------:R-:W-:Y:S01]  /*6e50*/  IMAD R5, R0.reuse, c[0x0][0x1b4], R6 ;  /* 0x00006d0000057a24 */ /* 0x040fe200078e0206 */
[----:B------:R-:W-:Y:S01]  /*6e60*/  LEA.HI R6, R9, R109, RZ, 0x4 ;  /* 0x0000006d09067211 */ /* 0x000fe200078f20ff */
[----:B------:R-:W-:Y:S01]  /*6e70*/  IMAD.WIDE.U32 R2, R0, c[0x0][0x1b0], R2 ;  /* 0x00006c0000027a25 */ /* 0x000fe200078e0002 */
[----:B------:R-:W-:-:S02]  /*6e80*/  SHF.R.S32.HI R0, RZ, 0x1f, R4 ;  /* 0x0000001fff007819 */ /* 0x000fc40000011404 */
[----:B------:R-:W-:Y:S01]  /*6e90*/  LOP3.LUT R6, R6, 0xfffffff0, RZ, 0xc0, !PT ;  /* 0xfffffff006067812 */ /* 0x000fe200078ec0ff */
[----:B------:R-:W-:Y:S02]  /*6ea0*/  IMAD.IADD R3, R3, 0x1, R5 ;  /* 0x0000000103037824 */ /* 0x000fe400078e0205 */
[----:B------:R-:W-:Y:S02]  /*6eb0*/  IMAD R5, R0, c[0x0][0x1a8], RZ ;  /* 0x00006a0000057a24 */ /* 0x000fe400078e02ff */
[----:B------:R-:W-:Y:S02]  /*6ec0*/  IMAD.SHL.U32 R0, R107, 0x40, RZ ;  /* 0x000000406b007824 */ /* 0x000fe400078e00ff */
[----:B------:R-:W-:Y:S02]  /*6ed0*/  IMAD.IADD R98, R109, 0x1, -R6 ;  /* 0x000000016d627824 */ /* 0x000fe400078e0a06 */
[----:B------:R-:W-:Y:S01]  /*6ee0*/  IMAD.SHL.U32 R227, R121, 0x8, RZ ;  /* 0x0000000879e37824 */ /* 0x000fe200078e00ff */
[----:B------:R-:W-:Y:S01]  /*6ef0*/  LOP3.LUT R0, R0, 0xc0, RZ, 0xc0, !PT ;  /* 0x000000c000007812 */ /* 0x000fe200078ec0ff */
[----:B------:R-:W-:Y:S01]  /*6f00*/  IMAD R7, R4, c[0x0][0x1ac], R5 ;  /* 0x00006b0004077a24 */ /* 0x000fe200078e0205 */
[----:B------:R-:W-:Y:S01]  /*6f10*/  LEA.HI R103, R98, R98, RZ, 0x1 ;  /* 0x0000006262677211 */ /* 0x000fe200078f08ff */
[----:B------:R-:W-:Y:S01]  /*6f20*/  IMAD.WIDE.U32 R2, R4, c[0x0][0x1a8], R2 ;  /* 0x00006a0004027a25 */ /* 0x000fe200078e0002 */
[----:B------:R-:W-:-:S02]  /*6f30*/  SHF.R.U32.HI R5, RZ, 0x3, R0 ;  /* 0x00000003ff057819 */ /* 0x000fc40000011600 */
[----:B------:R-:W-:Y:S01]  /*6f40*/  LOP3.LUT R4, R0, 0x18, R227, 0xf8, !PT ;  /* 0x0000001800047812 */ /* 0x000fe200078ef8e3 */
[----:B------:R-:W-:Y:S01]  /*6f50*/  IMAD.IADD R0, R3, 0x1, R7 ;  /* 0x0000000103007824 */ /* 0x000fe200078e0207 */
[C---:B------:R-:W-:Y:S02]  /*6f60*/  LEA R13, P0, R2.reuse, c[0x0][0x160], 0x1 ;  /* 0x00005800020d7a11 */ /* 0x040fe400078008ff */
[--C-:B------:R-:W-:Y:S02]  /*6f70*/  SHF.R.S32.HI R6, RZ, 0x1, R103.reuse ;  /* 0x00000001ff067819 */ /* 0x100fe40000011467 */
[----:B------:R-:W-:Y:S02]  /*6f80*/  SHF.R.S32.HI R3, RZ, 0x1f, R103 ;  /* 0x0000001fff037819 */ /* 0x000fe40000011467 */
[----:B------:R-:W-:Y:S02]  /*6f90*/  LEA.HI.X R12, R2, c[0x0][0x164], R0, 0x1, P0 ;  /* 0x00005900020c7a11 */ /* 0x000fe400000f0c00 */
[----:B------:R-:W-:Y:S01]  /*6fa0*/  LOP3.LUT R7, R4, R5, RZ, 0x3c, !PT ;  /* 0x0000000504077212 */ /* 0x000fe200078e3cff */
[----:B------:R1:W2:Y:S01]  /*6fb0*/  SHFL.IDX PT, R2, R13, RZ, 0x1c1f ;  /* 0x001c1fff0d027589 */ /* 0x0002a200000e0000 */
[----:B------:R-:W-:-:S02]  /*6fc0*/  LEA.HI R0, R3, R6, RZ, 0x2 ;  /* 0x0000000603007211 */ /* 0x000fc400078f10ff */
[----:B------:R-:W-:Y:S01]  /*6fd0*/  LEA.HI R5, R112, R112, RZ, 0x1 ;  /* 0x0000007070057211 */ /* 0x000fe200078f08ff */
[----:B------:R1:W4:Y:S01]  /*6fe0*/  SHFL.IDX PT, R3, R12, RZ, 0x1c1f ;  /* 0x001c1fff0c037589 */ /* 0x00032200000e0000 */
[----:B------:R-:W-:Y:S02]  /*6ff0*/  LOP3.LUT R4, R0, 0xfffffffc, RZ, 0xc0, !PT ;  /* 0xfffffffc00047812 */ /* 0x000fe400078ec0ff */
[----:B------:R-:W-:Y:S02]  /*7000*/  LOP3.LUT R0, R5, 0x7fffffe, RZ, 0xc0, !PT ;  /* 0x07fffffe05007812 */ /* 0x000fe400078ec0ff */
[C---:B------:R-:W-:Y:S01]  /*7010*/  IADD3 R111, R227.reuse, 0x20, RZ ;  /* 0x00000020e36f7810 */ /* 0x040fe20007ffe0ff */
[----:B------:R-:W-:Y:S01]  /*7020*/  IMAD.IADD R106, R6, 0x1, -R4 ;  /* 0x00000001066a7824 */ /* 0x000fe200078e0a04 */
[C---:B------:R-:W-:Y:S01]  /*7030*/  IADD3 R110, R227.reuse, 0x40, RZ ;  /* 0x00000040e36e7810 */ /* 0x040fe20007ffe0ff */
[----:B------:R-:W-:Y:S01]  /*7040*/  IMAD.IADD R0, R112, 0x1, -R0 ;  /* 0x0000000170007824 */ /* 0x000fe200078e0a00 */
[----:B------:R-:W-:Y:S01]  /*7050*/  ISETP.GE.AND P1, PT, R227, c[0x0][0x198], PT ;  /* 0x00006600e3007a0c */ /* 0x000fe20003f26270 */
[----:B------:R-:W-:Y:S01]  /*7060*/  IMAD.MOV.U32 R4, RZ, RZ, 0x10 ;  /* 0x00000010ff047424 */ /* 0x000fe200078e00ff */
[----:B------:R-:W-:Y:S01]  /*7070*/  LOP3.LUT P0, RZ, R106, 0x2, RZ, 0xc0, !PT ;  /* 0x000000026aff7812 */ /* 0x000fe2000780c0ff */
[----:B------:R-:W-:Y:S01]  /*7080*/  IMAD R0, R124, 0x8, R0 ;  /* 0x000000087c007824 */ /* 0x000fe200078e0200 */
[----:B------:R-:W-:-:S02]  /*7090*/  ISETP.GE.AND P3, PT, R110, c[0x0][0x198], PT ;  /* 0x000066006e007a0c */ /* 0x000fc40003f66270 */
[----:B------:R-:W-:Y:S01]  /*70a0*/  SEL R4, R4, 0xfffffff0, !P0 ;  /* 0xfffffff004047807 */ /* 0x000fe20004000000 */
[----:B------:R-:W-:Y:S02]  /*70b0*/  IMAD.U32 R222, R0, 0x20, R7 ;  /* 0x0000002000de7824 */ /* 0x000fe400078e0007 */
[----:B------:R-:W-:Y:S01]  /*70c0*/  @!P2 IMAD.MOV.U32 R14, RZ, RZ, R10 ;  /* 0x000000ffff0ea224 */ /* 0x000fe200078e000a */
[----:B------:R-:W-:Y:S01]  /*70d0*/  ISETP.GE.AND P2, PT, R111, c[0x0][0x198], PT ;  /* 0x000066006f007a0c */ /* 0x000fe20003f46270 */
[----:B---3--:R-:W-:Y:S02]  /*70e0*/  IMAD R40, R11, c[0x0][0x2c4], RZ ;  /* 0x0000b1000b287a24 */ /* 0x008fe400078e02ff */
[----:B------:R-:W-:-:S05]  /*70f0*/  IMAD.IADD R11, R196, 0x1, R112 ;  /* 0x00000001c40b7824 */ /* 0x000fca00078e0270 */
[----:B------:R-:W-:-:S13]  /*7100*/  ISETP.GE.AND P4, PT, R11, R40, PT ;  /* 0x000000280b00720c */ /* 0x000fda0003f86270 */
[----:B------:R-:W-:Y:S05]  /*7110*/  @P4 BRA `(.L_x_441) ;  /* 0x000000e000004947 */ /* 0x000fea0003800000 */
[----:B-12-4-:R-:W-:Y:S01]  /*7120*/  SHF.R.S32.HI R5, RZ, 0x1f, R111 ;  /* 0x0000001fff057819 */ /* 0x016fe2000001146f */
[----:B------:R-:W-:Y:S01]  /*7130*/  IMAD.WIDE R8, R227, 0x2, R2 ;  /* 0x00000002e3087825 */ /* 0x000fe200078e0202 */
        /* <DEDUP_REMOVED lines=12> */
.L_x_441:
[----:B-12-4-:R-:W-:Y:S05]  /*7200*/  BSYNC B0 ;  /* 0x0000000000007941 */ /* 0x016fea0003800000 */
.L_x_440:
        /* <DEDUP_REMOVED lines=20> */
.L_x_443:
[----:B------:R-:W-:Y:S05]  /*7350*/  BSYNC B0 ;  /* 0x0000000000007941 */ /* 0x000fea0003800000 */
.L_x_442:
        /* <DEDUP_REMOVED lines=20> */
.L_x_445:
[----:B------:R-:W-:Y:S05]  /*74a0*/  BSYNC B0 ;  /* 0x0000000000007941 */ /* 0x000fea0003800000 */
.L_x_444:
[----:B--2---:R-:W2:Y:S04]  /*74b0*/  LDL R16, [R1+0x14] ;  /* 0x0000140001107983 */ /* 0x004ea80000100800 */
[----:B---3--:R-:W3:Y:S04]  /*74c0*/  LDL R9, [R1+0x3c] ;  /* 0x00003c0001097983 */ /* 0x008ee80000100800 */
[----:B------:R-:W-:Y:S04]  /*74d0*/  SHFL.IDX PT, R2, R13, 0x3, 0x1c1f ;  /* 0x007c1f000d027f89 */ /* 0x000fe800000e0000 */
[----:B----4-:R-:W4:Y:S01]  /*74e0*/  SHFL.IDX PT, R3, R12, 0x3, 0x1c1f ;  /* 0x007c1f000c037f89 */ /* 0x010f2200000e0000 */
[----:B------:R-:W-:-:S04]  /*74f0*/  IADD3 R0, R11, 0x60, RZ ;  /* 0x000000600b007810 */ /* 0x000fc80007ffe0ff */
[----:B------:R-:W-:Y:S01]  /*7500*/  ISETP.GE.AND P0, PT, R0, R40, PT ;  /* 0x000000280000720c */ /* 0x000fe20003f06270 */
[----:B------:R-:W-:-:S05]  /*7510*/  IMAD.MOV.U32 R5, RZ, RZ, c[0x0][0x2b8] ;  /* 0x0000ae00ff057624 */ /* 0x000fca00078e00ff */
[----:B------:R-:W-:-:S07]  /*7520*/  ISETP.NE.AND P4, PT, R5, 0x1, PT ;  /* 0x000000010500780c */ /* 0x000fce0003f85270 */
[----:B------:R-:W-:Y:S01]  /*7530*/  @!P0 IMAD.SHL.U32 R11, R222, 0x2, RZ ;  /* 0x00000002de0b8824 */ /* 0x000fe200078e00ff */
[----:B------:R-:W-:Y:S01]  /*7540*/  @!P0 SHF.R.S32.HI R5, RZ, 0x1f, R111 ;  /* 0x0000001fff058819 */ /* 0x000fe2000001146f */
[----:B----4-:R-:W-:Y:S01]  /*7550*/  @!P0 IMAD.WIDE R6, R227, 0x2, R2 ;  /* 0x00000002e3068825 */ /* 0x010fe200078e0202 */
[----:B-----5:R-:W-:-:S04]  /*7560*/  SHF.R.S32.HI R8, RZ, 0x1f, R14 ;  /* 0x0000001fff087819 */ /* 0x020fc8000001140e */
[----:B------:R-:W-:Y:S01]  /*7570*/  @!PT LDS RZ, [RZ] ;  /* 0x00000000fffff984 */ /* 0x000fe20000000800 */
[----:B------:R4:W-:Y:S01]  /*7580*/  @!P0 LDGSTS.E.BYPASS.LTC128B.128 [R11+0x7880], [R6.64], !P1 ;  /* 0x07880000060b8fae */ /* 0x0009e2000c901d4c */
[----:B------:R-:W-:-:S04]  /*7590*/  IMAD.MOV.U32 R120, RZ, RZ, 0x30 ;  /* 0x00000030ff787424 */ /* 0x000fc800078e00ff */
[----:B------:R-:W-:-:S04]  /*75a0*/  IMAD R123, R247, R120, -0x30 ;  /* 0xffffffd0f77b7424 */ /* 0x000fc800078e0278 */
[----:B------:R-:W-:Y:S01]  /*75b0*/  IMAD.IADD R0, R15, 0x1, R123 ;  /* 0x000000010f007824 */ /* 0x000fe200078e027b */
[----:B----4-:R-:W-:Y:S01]  /*75c0*/  @!P0 LEA.HI R6, R5, R111, RZ, 0x3 ;  /* 0x0000006f05068211 */ /* 0x010fe200078f18ff */
[----:B------:R-:W-:-:S03]  /*75d0*/  IMAD R5, R8, c[0x0][0x2b0], RZ ;  /* 0x0000ac0008057a24 */ /* 0x000fc600078e02ff */
[----:B------:R-:W-:Y:S02]  /*75e0*/  @!P0 LOP3.LUT R6, R6, 0xfffffff8, RZ, 0xc0, !PT ;  /* 0xfffffff806068812 */ /* 0x000fe400078ec0ff */
[----:B------:R-:W-:-:S03]  /*75f0*/  @!P0 SHF.R.S32.HI R8, RZ, 0x1f, R110 ;  /* 0x0000001fff088819 */ /* 0x000fc6000001146e */
[----:B------:R-:W-:Y:S01]  /*7600*/  @!P0 IMAD.WIDE R6, R6, 0x2, R2 ;  /* 0x0000000206068825 */ /* 0x000fe200078e0202 */
[----:B------:R-:W-:-:S04]  /*7610*/  @!P0 LEA.HI R8, R8, R110, RZ, 0x3 ;  /* 0x0000006e08088211 */ /* 0x000fc800078f18ff */
[----:B------:R4:W-:Y:S01]  /*7620*/  @!P0 LDGSTS.E.BYPASS.LTC128B.128 [R11+0x9880], [R6.64], !P2 ;  /* 0x09880000060b8fae */ /* 0x0009e2000d101d4c */
[C---:B------:R-:W-:Y:S02]  /*7630*/  IMAD R10, R14.reuse, c[0x0][0x2b4], R5 ;  /* 0x0000ad000e0a7a24 */ /* 0x040fe400078e0205 */
[----:B------:R-:W-:Y:S01]  /*7640*/  IMAD.WIDE.U32 R18, R14, c[0x0][0x2b0], RZ ;  /* 0x0000ac000e127a25 */ /* 0x000fe200078e00ff */
[----:B----4-:R-:W-:-:S05]  /*7650*/  @!P0 LOP3.LUT R7, R8, 0xfffffff8, RZ, 0xc0, !PT ;  /* 0xfffffff808078812 */ /* 0x010fca00078ec0ff */
[----:B------:R-:W-:-:S05]  /*7660*/  @!P0 IMAD.WIDE R2, R7, 0x2, R2 ;  /* 0x0000000207028825 */ /* 0x000fca00078e0202 */
[----:B------:R4:W-:Y:S04]  /*7670*/  @!P0 LDGSTS.E.BYPASS.LTC128B.128 [R11+0xb880], [R2.64], !P3 ;  /* 0x0b880000020b8fae */ /* 0x0009e8000d901d4c */
[----:B------:R-:W0:Y:S01]  /*7680*/  LDGDEPBAR ;  /* 0x00000000000079af */ /* 0x000e220000000000 */
[----:B-1----:R-:W-:Y:S02]  /*7690*/  IMAD.IADD R12, R19, 0x1, R10 ;  /* 0x00000001130c7824 */ /* 0x002fe400078e020a */
[----:B------:R-:W-:Y:S01]  /*76a0*/  IMAD.MOV.U32 R224, RZ, RZ, RZ ;  /* 0x000000ffffe07224 */ /* 0x000fe200078e00ff */
[C---:B--2---:R-:W-:Y:S01]  /*76b0*/  ISETP.GE.AND P1, PT, R0.reuse, R16, PT ;  /* 0x000000100000720c */ /* 0x044fe20003f26270 */
[----:B---3--:R-:W-:-:S03]  /*76c0*/  IMAD.IADD R9, R0, 0x1, R9 ;  /* 0x0000000100097824 */ /* 0x008fc600078e0209 */
[----:B------:R-:W-:Y:S01]  /*76d0*/  ISETP.GT.OR P1, PT, R15, 0x2f, P1 ;  /* 0x0000002f0f00780c */ /* 0x000fe20000f24670 */
[----:B------:R-:W-:-:S04]  /*76e0*/  @P4 IMAD.HI.U32 R5, R9, c[0x0][0x2bc], RZ ;  /* 0x0000af0009054a27 */ /* 0x000fc800078e00ff */
[----:B------:R-:W-:Y:S01]  /*76f0*/  IMAD.MOV.U32 R0, RZ, RZ, R9 ;  /* 0x000000ffff007224 */ /* 0x000fe200078e0009 */
[----:B------:R-:W-:Y:S01]  /*7700*/  @P4 SHF.R.U32.HI R0, RZ, c[0x0][0x2c0], R5 ;  /* 0x0000b000ff004a19 */ /* 0x000fe20000011605 */
[----:B------:R-:W-:Y:S06]  /*7710*/  BAR.SYNC.DEFER_BLOCKING 0x0 ;  /* 0x0000000000007b1d */ /* 0x000fec0000010000 */
[----:B------:R-:W-:-:S04]  /*7720*/  @!P1 IADD3 R5, P2, R0, R18, RZ ;  /* 0x0000001200059210 */ /* 0x000fc80007f5e0ff */
[----:B------:R-:W-:Y:S02]  /*7730*/  @!P1 LEA.HI.X.SX32 R8, R0, R12, 0x1, P2 ;  /* 0x0000000c00089211 */ /* 0x000fe400010f0eff */
[----:B------:R-:W-:-:S04]  /*7740*/  @!P1 LEA R6, P2, R5, c[0x0][0x2a0], 0x2 ;  /* 0x0000a80005069a11 */ /* 0x000fc800078410ff */
[----:B------:R-:W-:-:S05]  /*7750*/  @!P1 LEA.HI.X R7, R5, c[0x0][0x2a4], R8, 0x2, P2 ;  /* 0x0000a90005079a11 */ /* 0x000fca00010f1408 */
[----:B------:R1:W2:Y:S01]  /*7760*/  @!P1 LDG.E R224, [R6.64] ;  /* 0x0000000c06e09981 */ /* 0x0002a2000c1e1900 */
[----:B------:R-:W-:-:S04]  /*7770*/  IMAD.MOV R0, RZ, RZ, -R0 ;  /* 0x000000ffff007224 */ /* 0x000fc800078e0a00 */
[----:B------:R-:W-:-:S05]  /*7780*/  IMAD R226, R0, c[0x0][0x2b8], R9 ;  /* 0x0000ae0000e27a24 */ /* 0x000fca00078e0209 */
[----:B------:R-:W-:Y:S01]  /*7790*/  SHF.R.S32.HI R104, RZ, 0x1f, R226 ;  /* 0x0000001fff687819 */ /* 0x000fe200000114e2 */
[----:B----4-:R-:W-:-:S04]  /*77a0*/  IMAD.WIDE.U32 R2, R226, c[0x0][0x1e0], RZ ;  /* 0x00007800e2027a25 */ /* 0x010fc800078e00ff */
[----:B------:R-:W-:-:S04]  /*77b0*/  IMAD R0, R104, c[0x0][0x1e0], RZ ;  /* 0x0000780068007a24 */ /* 0x000fc800078e02ff */
[----:B------:R-:W-:Y:S01]  /*77c0*/  IMAD R0, R226, c[0x0][0x1e4], R0 ;  /* 0x00007900e2007a24 */ /* 0x000fe200078e0200 */
[----:B------:R-:W-:Y:S03]  /*77d0*/  STL.64 [R1+0x30], R18 ;  /* 0x0000301201007387 */ /* 0x000fe60000100a00 */
[----:B------:R-:W-:Y:S02]  /*77e0*/  IMAD.IADD R3, R3, 0x1, R0 ;  /* 0x0000000103037824 */ /* 0x000fe400078e0200 */
[----:B------:R-:W-:Y:S01]  /*77f0*/  IMAD R0, R48, c[0x0][0x1e8], RZ ;  /* 0x00007a0030007a24 */ /* 0x000fe200078e02ff */
[----:B------:R3:W-:Y:S01]  /*7800*/  STL [R1+0x38], R12 ;  /* 0x0000380c01007387 */ /* 0x0007e20000100800 */
[----:B------:R-:W-:Y:S02]  /*7810*/  IMAD R120, R247, -0x30, R120 ;  /* 0xffffffd0f7787824 */ /* 0x000fe400078e0278 */
[----:B------:R-:W-:-:S02]  /*7820*/  IMAD R0, R29, c[0x0][0x1ec], R0 ;  /* 0x00007b001d007a24 */ /* 0x000fc400078e0200 */
[----:B------:R-:W-:-:S05]  /*7830*/  IMAD.IADD R122, R16, 0x1, R120 ;  /* 0x00000001107a7824 */ /* 0x000fca00078e0278 */
[----:B-1----:R-:W-:Y:S01]  /*7840*/  IMNMX R6, R122, 0x30, PT ;  /* 0x000000307a067817 */ /* 0x002fe20003800200 */
[----:B---3--:R-:W-:-:S04]  /*7850*/  IMAD.WIDE.U32 R12, R29, c[0x0][0x1e8], RZ ;  /* 0x00007a001d0c7a25 */ /* 0x008fc800078e00ff */
[----:B------:R-:W-:Y:S02]  /*7860*/  IMAD.IADD R10, R13, 0x1, R0 ;  /* 0x000000010d0a7824 */ /* 0x000fe400078e0200 */
[----:B------:R-:W-:Y:S01]  /*7870*/  IMAD.IADD R14, R6, 0x1, -R112 ;  /* 0x00000001060e7824 */ /* 0x000fe200078e0a70 */
[----:B------:R-:W-:Y:S02]  /*7880*/  LOP3.LUT R157, R157, 0xfffff7ff, RZ, 0xc0, !PT ;  /* 0xfffff7ff9d9d7812 */ /* 0x000fe400078ec0ff */
[----:B------:R-:W-:Y:S02]  /*7890*/  ISETP.GE.AND P2, PT, R227, c[0x0][0x1d4], PT ;  /* 0x00007500e3007a0c */ /* 0x000fe40003f46270 */
[----:B------:R-:W-:Y:S02]  /*78a0*/  @P4 LOP3.LUT R157, R157, 0x800, RZ, 0xfc, !PT ;  /* 0x000008009d9d4812 */ /* 0x000fe400078efcff */
[----:B------:R-:W-:Y:S02]  /*78b0*/  ISETP.GE.AND P6, PT, R111, c[0x0][0x1d4], PT ;  /* 0x000075006f007a0c */ /* 0x000fe40003fc6270 */
[----:B------:R-:W-:-:S02]  /*78c0*/  ISETP.GE.AND P4, PT, R110, c[0x0][0x1d4], PT ;  /* 0x000075006e007a0c */ /* 0x000fc40003f86270 */
[----:B------:R-:W-:-:S05]  /*78d0*/  LOP3.LUT R157, R157, 0xfffffdff, RZ, 0xc0, !PT ;  /* 0xfffffdff9d9d7812 */ /* 0x000fca00078ec0ff */
[----:B------:R-:W-:-:S04]  /*78e0*/  @P2 LOP3.LUT R157, R157, 0x200, RZ, 0xfc, !PT ;  /* 0x000002009d9d2812 */ /* 0x000fc800078efcff */
[----:B------:R-:W-:-:S04]  /*78f0*/  LOP3.LUT R157, R157, 0xfffffeff, RZ, 0xc0, !PT ;  /* 0xfffffeff9d9d7812 */ /* 0x000fc800078ec0ff */
[----:B------:R-:W-:-:S04]  /*7900*/  @P6 LOP3.LUT R157, R157, 0x100, RZ, 0xfc, !PT ;  /* 0x000001009d9d6812 */ /* 0x000fc800078efcff */
[----:B------:R-:W-:-:S04]  /*7910*/  LOP3.LUT R157, R157, 0xffffff7f, RZ, 0xc0, !PT ;  /* 0xffffff7f9d9d7812 */ /* 0x000fc800078ec0ff */
[----:B------:R-:W-:-:S04]  /*7920*/  @P4 LOP3.LUT R157, R157, 0x80, RZ, 0xfc, !PT ;  /* 0x000000809d9d4812 */ /* 0x000fc800078efcff */
[----:B------:R-:W-:Y:S01]  /*7930*/  LOP3.LUT R157, R157, 0xffffffbf, RZ, 0xc0, !PT ;  /* 0xffffffbf9d9d7812 */ /* 0x000fe200078ec0ff */
[----:B------:R-:W-:Y:S01]  /*7940*/  IMAD.WIDE.U32 R114, R29, c[0x0][0x210], RZ ;  /* 0x000084001d727a25 */ /* 0x000fe200078e00ff */
[----:B------:R-:W-:Y:S02]  /*7950*/  IADD3 R125, R247, -0x1, RZ ;  /* 0xfffffffff77d7810 */ /* 0x000fe40007ffe0ff */
        /* <DEDUP_REMOVED lines=8> */
[----:B------:R-:W-:Y:S01]  /*79e0*/  ISETP.GE.AND P0, PT, R14, 0x1, PT ;  /* 0x000000010e00780c */ /* 0x000fe20003f06270 */
[----:B------:R-:W-:Y:S04]  /*79f0*/  SHFL.IDX PT, R2, R13, RZ, 0x1c1f ;  /* 0x001c1fff0d027589 */ /* 0x000fe800000e0000 */
[----:B------:R-:W1:Y:S08]  /*7a00*/  SHFL.IDX PT, R3, R12, RZ, 0x1c1f ;  /* 0x001c1fff0c037589 */ /* 0x000e7000000e0000 */
[----:B------:R-:W-:-:S02]  /*7a10*/  @P0 SHF.R.S32.HI R5, RZ, 0x1f, R111 ;  /* 0x0000001fff050819 */ /* 0x000fc4000001146f */
[----:B------:R-:W-:Y:S02]  /*7a20*/  @P0 SHF.R.S32.HI R0, RZ, 0x1f, R110 ;  /* 0x0000001fff000819 */ /* 0x000fe4000001146e */
[----:B------:R-:W-:Y:S02]  /*7a30*/  @P0 LEA.HI R5, R5, R111, RZ, 0x3 ;  /* 0x0000006f05050211 */ /* 0x000fe400078f18ff */
[----:B------:R-:W-:Y:S02]  /*7a40*/  @P0 LEA.HI R0, R0, R110, RZ, 0x3 ;  /* 0x0000006e00000211 */ /* 0x000fe400078f18ff */
[----:B------:R-:W-:Y:S02]  /*7a50*/  @P0 LOP3.LUT R8, R5, 0xfffffff8, RZ, 0xc0, !PT ;  /* 0xfffffff805080812 */ /* 0x000fe400078ec0ff */
[----:B------:R-:W-:Y:S01]  /*7a60*/  @P0 LOP3.LUT R0, R0, 0xfffffff8, RZ, 0xc0, !PT ;  /* 0xfffffff800000812 */ /* 0x000fe200078ec0ff */
[----:B------:R-:W-:Y:S02]  /*7a70*/  @P0 IMAD.SHL.U32 R5, R222, 0x2, RZ ;  /* 0x00000002de050824 */ /* 0x000fe400078e00ff */
[----:B-1----:R-:W-:-:S04]  /*7a80*/  @P0 IMAD.WIDE R10, R227, 0x2, R2 ;  /* 0x00000002e30a0825 */ /* 0x002fc800078e0202 */
[--C-:B------:R-:W-:Y:S01]  /*7a90*/  @P0 IMAD.WIDE R8, R8, 0x2, R2.reuse ;  /* 0x0000000208080825 */ /* 0x100fe200078e0202 */
[----:B------:R-:W-:Y:S01]  /*7aa0*/  @!PT LDS RZ, [RZ] ;  /* 0x00000000fffff984 */ /* 0x000fe20000000800 */
[----:B------:R1:W-:Y:S03]  /*7ab0*/  @P0 LDGSTS.E.BYPASS.LTC128B.128 [R5+0x3c80], [R10.64], !P2 ;  /* 0x03c800000a050fae */ /* 0x0003e6000d101d4c */
[----:B------:R-:W-:Y:S01]  /*7ac0*/  @P0 IMAD.WIDE R6, R0, 0x2, R2 ;  /* 0x0000000200060825 */ /* 0x000fe200078e0202 */
[----:B------:R1:W-:Y:S04]  /*7ad0*/  @P0 LDGSTS.E.BYPASS.LTC128B.128 [R5+0x4880], [R8.64], !P6 ;  /* 0x0488000008050fae */ /* 0x0003e8000f101d4c */
[----:B------:R1:W-:Y:S01]  /*7ae0*/  @P0 LDGSTS.E.BYPASS.LTC128B.128 [R5+0x5480], [R6.64], !P4 ;  /* 0x0548000006050fae */ /* 0x0003e2000e101d4c */
[----:B------:R-:W-:-:S03]  /*7af0*/  ISETP.GE.AND P0, PT, R14, 0x21, PT ;  /* 0x000000210e00780c */ /* 0x000fc60003f06270 */
[----:B------:R-:W-:Y:S04]  /*7b00*/  SHFL.IDX PT, R2, R13, 0x1, 0x1c1f ;  /* 0x003c1f000d027f89 */ /* 0x000fe800000e0000 */
[----:B------:R-:W2:Y:S06]  /*7b10*/  SHFL.IDX PT, R3, R12, 0x1, 0x1c1f ;  /* 0x003c1f000c037f89 */ /* 0x000eac00000e0000 */
[----:B------:R-:W-:-:S02]  /*7b20*/  @P0 SHF.R.S32.HI R0, RZ, 0x1f, R110 ;  /* 0x0000001fff000819 */ /* 0x000fc4000001146e */
[----:B-1----:R-:W-:-:S04]  /*7b30*/  @P0 SHF.R.S32.HI R5, RZ, 0x1f, R111 ;  /* 0x0000001fff050819 */ /* 0x002fc8000001146f */
[----:B------:R-:W-:Y:S02]  /*7b40*/  @P0 LEA.HI R6, R5, R111, RZ, 0x3 ;  /* 0x0000006f05060211 */ /* 0x000fe400078f18ff */
[----:B------:R-:W-:Y:S02]  /*7b50*/  @P0 LEA.HI R5, R0, R110, RZ, 0x3 ;  /* 0x0000006e00050211 */ /* 0x000fe400078f18ff */
[----:B------:R-:W-:Y:S02]  /*7b60*/  @P0 LOP3.LUT R6, R6, 0xfffffff8, RZ, 0xc0, !PT ;  /* 0xfffffff806060812 */ /* 0x000fe400078ec0ff */
[----:B------:R-:W-:Y:S01]  /*7b70*/  @P0 LOP3.LUT R5, R5, 0xfffffff8, RZ, 0xc0, !PT ;  /* 0xfffffff805050812 */ /* 0x000fe200078ec0ff */
[----:B------:R-:W-:Y:S02]  /*7b80*/  @P0 IMAD.SHL.U32 R0, R222, 0x2, RZ ;  /* 0x00000002de000824 */ /* 0x000fe400078e00ff */
[----:B--2---:R-:W-:-:S04]  /*7b90*/  @P0 IMAD.WIDE R8, R227, 0x2, R2 ;  /* 0x00000002e3080825 */ /* 0x004fc800078e0202 */
[--C-:B------:R-:W-:Y:S01]  /*7ba0*/  @P0 IMAD.WIDE R6, R6, 0x2, R2.reuse ;  /* 0x0000000206060825 */ /* 0x100fe200078e0202 */
[----:B------:R1:W-:Y:S03]  /*7bb0*/  @P0 LDGSTS.E.BYPASS.LTC128B.128 [R0+0x4480], [R8.64], !P2 ;  /* 0x0448000008000fae */ /* 0x0003e6000d101d4c */
[----:B------:R-:W-:Y:S01]  /*7bc0*/  @P0 IMAD.WIDE R2, R5, 0x2, R2 ;  /* 0x0000000205020825 */ /* 0x000fe200078e0202 */
[----:B------:R1:W-:Y:S04]  /*7bd0*/  @P0 LDGSTS.E.BYPASS.LTC128B.128 [R0+0x5080], [R6.64], !P6 ;  /* 0x0508000006000fae */ /* 0x0003e8000f101d4c */
[----:B------:R1:W-:Y:S01]  /*7be0*/  @P0 LDGSTS.E.BYPASS.LTC128B.128 [R0+0x5c80], [R2.64], !P4 ;  /* 0x05c8000002000fae */ /* 0x0003e2000e101d4c */
[----:B------:R-:W-:-:S02]  /*7bf0*/  ISETP.GT.AND P0, PT, R15, 0x2f, PT ;  /* 0x0000002f0f00780c */ /* 0x000fc40003f04270 */
[----:B------:R-:W-:Y:S01]  /*7c00*/  SHF.R.S32.HI R5, RZ, 0x1f, R109 ;  /* 0x0000001fff057819 */ /* 0x000fe2000001146d */
[----:B------:R-:W0:Y:S10]  /*7c10*/  LDGDEPBAR ;  /* 0x00000000000079af */ /* 0x000e340000000000 */
[----:B------:R-:W-:-:S02]  /*7c20*/  @P0 LOP3.LUT R157, R157, 0x40, RZ, 0xfc, !PT ;  /* 0x000000409d9d0812 */ /* 0x000fc400078efcff */
[----:B------:R-:W-:Y:S01]  /*7c30*/  ISETP.LT.AND P0, PT, RZ, c[0x0][0x27c], PT ;  /* 0x00009f00ff007a0c */ /* 0x000fe20003f01270 */
[----:B-1----:R-:W-:Y:S01]  /*7c40*/  IMAD R0, R48, c[0x0][0x210], RZ ;  /* 0x0000840030007a24 */ /* 0x002fe200078e02ff */
[----:B------:R-:W-:-:S03]  /*7c50*/  LEA.HI R2, R5, R109, RZ, 0x4 ;  /* 0x0000006d05027211 */ /* 0x000fc600078f20ff */
[----:B------:R-:W-:Y:S01]  /*7c60*/  IMAD R0, R29, c[0x0][0x214], R0 ;  /* 0x000085001d007a24 */ /* 0x000fe200078e0200 */
[----:B------:R-:W-:-:S03]  /*7c70*/  SHF.R.S32.HI R89, RZ, 0x4, R2 ;  /* 0x00000004ff597819 */ /* 0x000fc60000011402 */
[----:B------:R-:W-:-:S04]  /*7c80*/  IMAD.IADD R113, R115, 0x1, R0 ;  /* 0x0000000173717824 */ /* 0x000fc800078e0200 */
[----:B------:R-:W-:Y:S05]  /*7c90*/  @P0 BRA `(.L_x_446) ;  /* 0x0000002000000947 */ /* 0x000fea0003800000 */
[----:B------:R-:W-:-:S04]  /*7ca0*/  DEPBAR.LE SB0, 0x1 ;  /* 0x000080400000791a */ /* 0x000fc80000000000 */
[----:B------:R-:W-:Y:S05]  /*7cb0*/  BRA `(.L_x_447) ;  /* 0x000075a000007947 */ /* 0x000fea0003800000 */
.L_x_446:
[----:B------:R-:W-:Y:S01]  /*7cc0*/  ULDC.U8 UR4, c[0x0][0x298] ;  /* 0x0000a60000047ab9 */ /* 0x000fe20000000000 */
[----:B------:R-:W-:Y:S01]  /*7cd0*/  SHF.R.S32.HI R0, RZ, 0x1f, R159 ;  /* 0x0000001fff007819 */ /* 0x000fe2000001149f */
[----:B------:R-:W-:Y:S01]  /*7ce0*/  IMAD.WIDE.U32 R10, R159, c[0x0][0x280], RZ ;  /* 0x0000a0009f0a7a25 */ /* 0x000fe200078e00ff */
[----:B------:R-:W-:Y:S01]  /*7cf0*/  ISETP.NE.AND P0, PT, RZ, UR4, PT ;  /* 0x00000004ff007c0c */ /* 0x000fe2000bf05270 */
[----:B------:R-:W-:Y:S01]  /*7d00*/  BSSY B2, `(.L_x_447) ;  /* 0x0000755000027945 */ /* 0x000fe20003800000 */
[-C--:B------:R-:W-:Y:S01]  /*7d10*/  LEA.HI R3, R109, R109.reuse, RZ, 0x1 ;  /* 0x0000006d6d037211 */ /* 0x080fe200078f08ff */
[C---:B------:R-:W-:Y:S02]  /*7d20*/  IMAD R2, R0.reuse, c[0x0][0x280], RZ ;  /* 0x0000a00000027a24 */ /* 0x040fe400078e02ff */
[----:B------:R-:W-:Y:S01]  /*7d30*/  IMAD R0, R0, c[0x0][0x290], RZ ;  /* 0x0000a40000007a24 */ /* 0x000fe200078e02ff */
[----:B------:R-:W-:Y:S01]  /*7d40*/  SHF.R.S32.HI R56, RZ, 0x1, R3 ;  /* 0x00000001ff387819 */ /* 0x000fe20000011403 */
[----:B------:R-:W-:Y:S01]  /*7d50*/  IMAD R2, R159, c[0x0][0x284], R2 ;  /* 0x0000a1009f027a24 */ /* 0x000fe200078e0202 */
[----:B------:R-:W-:Y:S01]  /*7d60*/  LOP3.LUT R3, R3, 0xfffffffe, RZ, 0xc0, !PT ;  /* 0xfffffffe03037812 */ /* 0x000fe200078ec0ff */
[C---:B------:R-:W-:Y:S01]  /*7d70*/  IMAD R0, R159.reuse, c[0x0][0x294], R0 ;  /* 0x0000a5009f007a24 */ /* 0x040fe200078e0200 */
[----:B------:R-:W-:Y:S01]  /*7d80*/  IADD3 R28, R196, R56, RZ ;  /* 0x00000038c41c7210 */ /* 0x000fe20007ffe0ff */
[----:B------:R-:W-:Y:S01]  /*7d90*/  IMAD.WIDE.U32 R8, R159, c[0x0][0x290], RZ ;  /* 0x0000a4009f087a25 */ /* 0x000fe200078e00ff */
[----:B------:R-:W-:-:S02]  /*7da0*/  IADD3 R45, -R3, R109, RZ ;  /* 0x0000006d032d7210 */ /* 0x000fc40007ffe1ff */
[----:B------:R-:W-:Y:S01]  /*7db0*/  IADD3 R7, R2, R11, RZ ;  /* 0x0000000b02077210 */ /* 0x000fe20007ffe0ff */
[----:B------:R-:W-:Y:S01]  /*7dc0*/  IMAD.IADD R3, R0, 0x1, R9 ;  /* 0x0000000100037824 */ /* 0x000fe200078e0209 */
[C---:B------:R-:W-:Y:S01]  /*7dd0*/  SHF.L.U32 R57, R45.reuse, 0x3, RZ ;  /* 0x000000032d397819 */ /* 0x040fe200000006ff */
[----:B------:R-:W-:Y:S01]  /*7de0*/  IMAD R0, R45, 0x40, R28 ;  /* 0x000000402d007824 */ /* 0x000fe200078e021c */
[----:B------:R-:W-:Y:S05]  /*7df0*/  @!P0 BRA `(.L_x_448) ;  /* 0x0000381000008947 */ /* 0x000fea0003800000 */
[----:B------:R-:W-:Y:S01]  /*7e00*/  @P5 IMAD.HI.U32 R2, R0, c[0x0][0x2c8], RZ ;  /* 0x0000b20000025a27 */ /* 0x000fe200078e00ff */
[----:B------:R-:W-:Y:S01]  /*7e10*/  MOV R6, R10 ;  /* 0x0000000a00067202 */ /* 0x000fe20000000f00 */
[----:B------:R-:W-:Y:S01]  /*7e20*/  BSSY B0, `(.L_x_449) ;  /* 0x0000062000007945 */ /* 0x000fe20003800000 */
[----:B------:R-:W-:Y:S01]  /*7e30*/  CS2R R68, SRZ ;  /* 0x0000000000447805 */ /* 0x000fe2000001ff00 */
[----:B------:R-:W-:Y:S01]  /*7e40*/  IMAD.SHL.U32 R18, R45, 0x4, RZ ;  /* 0x000000042d127824 */ /* 0x000fe200078e00ff */
[----:B------:R-:W-:Y:S01]  /*7e50*/  @P5 SHF.R.U32.HI R0, RZ, c[0x0][0x2cc], R2 ;  /* 0x0000b300ff005a19 */ /* 0x000fe20000011602 */
[----:B------:R-:W-:Y:S01]  /*7e60*/  CS2R R38, SRZ ;  /* 0x0000000000267805 */ /* 0x000fe2000001ff00 */
[----:B------:R-:W-:Y:S01]  /*7e70*/  CS2R R34, SRZ ;  /* 0x0000000000227805 */ /* 0x000fe2000001ff00 */
[----:B------:R-:W-:Y:S01]  /*7e80*/  CS2R R30, SRZ ;  /* 0x00000000001e7805 */ /* 0x000fe2000001ff00 */
[----:B------:R-:W-:Y:S01]  /*7e90*/  SHF.R.S32.HI R5, RZ, 0x1f, R0 ;  /* 0x0000001fff057819 */ /* 0x000fe20000011400 */
[----:B------:R-:W-:Y:S01]  /*7ea0*/  IMAD.WIDE.U32 R6, R0, c[0x0][0x280], R6 ;  /* 0x0000a00000067a25 */ /* 0x000fe200078e0006 */
[----:B------:R-:W-:Y:S01]  /*7eb0*/  CS2R R24, SRZ ;  /* 0x0000000000187805 */ /* 0x000fe2000001ff00 */
[----:B------:R-:W-:Y:S01]  /*7ec0*/  CS2R R20, SRZ ;  /* 0x0000000000147805 */ /* 0x000fe2000001ff00 */
[----:B------:R-:W-:Y:S01]  /*7ed0*/  CS2R R12, SRZ ;  /* 0x00000000000c7805 */ /* 0x000fe2000001ff00 */
[C---:B------:R-:W-:Y:S01]  /*7ee0*/  IMAD R2, R5.reuse, c[0x0][0x280], RZ ;  /* 0x0000a00005027a24 */ /* 0x040fe200078e02ff */
[----:B------:R-:W-:Y:S01]  /*7ef0*/  LEA R29, P0, R6, c[0x0][0x270], 0x1 ;  /* 0x00009c00061d7a11 */ /* 0x000fe200078008ff */
[----:B------:R-:W-:Y:S01]  /*7f00*/  IMAD R5, R5, c[0x0][0x290], RZ ;  /* 0x0000a40005057a24 */ /* 0x000fe200078e02ff */
[----:B------:R-:W-:Y:S01]  /*7f10*/  CS2R R42, SRZ ;  /* 0x00000000002a7805 */ /* 0x000fe2000001ff00 */
[----:B------:R-:W-:Y:S01]  /*7f20*/  IMAD R2, R0, c[0x0][0x284], R2 ;  /* 0x0000a10000027a24 */ /* 0x000fe200078e0202 */
[----:B------:R-:W-:Y:S01]  /*7f30*/  CS2R R36, SRZ ;  /* 0x0000000000247805 */ /* 0x000fe2000001ff00 */
[----:B------:R-:W-:Y:S01]  /*7f40*/  CS2R R32, SRZ ;  /* 0x0000000000207805 */ /* 0x000fe2000001ff00 */
[----:B------:R-:W-:Y:S01]  /*7f50*/  CS2R R26, SRZ ;  /* 0x00000000001a7805 */ /* 0x000fe2000001ff00 */
[----:B------:R-:W-:Y:S01]  /*7f60*/  CS2R R22, SRZ ;  /* 0x0000000000167805 */ /* 0x000fe2000001ff00 */
[----:B------:R-:W-:Y:S01]  /*7f70*/  IADD3 R2, R7, R2, RZ ;  /* 0x0000000207027210 */ /* 0x000fe20007ffe0ff */
[----:B------:R-:W-:-:S03]  /*7f80*/  CS2R R14, SRZ ;  /* 0x00000000000e7805 */ /* 0x000fc6000001ff00 */
[----:B------:R-:W-:Y:S01]  /*7f90*/  LEA.HI.X R19, R6, c[0x0][0x274], R2, 0x1, P0 ;  /* 0x00009d0006137a11 */ /* 0x000fe200000f0c02 */
[----:B------:R-:W-:Y:S02]  /*7fa0*/  IMAD.MOV.U32 R2, RZ, RZ, R8 ;  /* 0x000000ffff027224 */ /* 0x000fe400078e0008 */
[----:B------:R1:W2:Y:S02]  /*7fb0*/  SHFL.IDX PT, R8, R29, RZ, 0x1e1f ;  /* 0x001e1fff1d087589 */ /* 0x0002a400000e0000 */
[C---:B------:R-:W-:Y:S02]  /*7fc0*/  IMAD.WIDE.U32 R2, R0.reuse, c[0x0][0x290], R2 ;  /* 0x0000a40000027a25 */ /* 0x040fe400078e0002 */
[----:B------:R1:W3:Y:S02]  /*7fd0*/  SHFL.IDX PT, R9, R19, RZ, 0x1e1f ;  /* 0x001e1fff13097589 */ /* 0x0002e400000e0000 */
[----:B------:R-:W-:Y:S01]  /*7fe0*/  IMAD R0, R0, c[0x0][0x294], R5 ;  /* 0x0000a50000007a24 */ /* 0x000fe200078e0205 */
[----:B------:R-:W-:-:S04]  /*7ff0*/  LEA R17, P0, R2, c[0x0][0x288], 0x1 ;  /* 0x0000a20002117a11 */ /* 0x000fc800078008ff */
[----:B------:R-:W-:Y:S01]  /*8000*/  IADD3 R0, R3, R0, RZ ;  /* 0x0000000003007210 */ /* 0x000fe20007ffe0ff */
[----:B------:R1:W4:Y:S03]  /*8010*/  SHFL.IDX PT, R10, R17, RZ, 0x1e1f ;  /* 0x001e1fff110a7589 */ /* 0x00032600000e0000 */
[----:B------:R-:W-:Y:S02]  /*8020*/  LEA.HI.X R16, R2, c[0x0][0x28c], R0, 0x1, P0 ;  /* 0x0000a30002107a11 */ /* 0x000fe400000f0c00 */
[----:B------:R-:W-:-:S03]  /*8030*/  ISETP.GE.AND P0, PT, R28, R40, PT ;  /* 0x000000281c00720c */ /* 0x000fc60003f06270 */
[----:B------:R1:W1:Y:S10]  /*8040*/  SHFL.IDX PT, R11, R16, RZ, 0x1e1f ;  /* 0x001e1fff100b7589 */ /* 0x00027400000e0000 */
[----:B------:R-:W-:Y:S05]  /*8050*/  @P0 BRA `(.L_x_450) ;  /* 0x000003e000000947 */ /* 0x000fea0003800000 */
[----:B--23--:R-:W-:Y:S01]  /*8060*/  ISETP.GE.AND P0, PT, R18, c[0x0][0x27c], PT ;  /* 0x00009f0012007a0c */ /* 0x00cfe20003f06270 */
[----:B------:R-:W-:Y:S01]  /*8070*/  CS2R R14, SRZ ;  /* 0x00000000000e7805 */ /* 0x000fe2000001ff00 */
[----:B------:R-:W-:-:S11]  /*8080*/  CS2R R12, SRZ ;  /* 0x00000000000c7805 */ /* 0x000fd6000001ff00 */
[----:B-1--4-:R-:W-:-:S04]  /*8090*/  @!P0 IMAD.WIDE R2, R18, 0x2, R10 ;  /* 0x0000000212028825 */ /* 0x012fc800078e020a */
[C---:B------:R-:W-:Y:S01]  /*80a0*/  @!P0 IMAD.WIDE R6, R18.reuse, 0x2, R8 ;  /* 0x0000000212068825 */ /* 0x040fe200078e0208 */
[----:B------:R1:W5:Y:S04]  /*80b0*/  @!P0 LD.E.64 R14, [R2.64] ;  /* 0x0000000c020e8980 */ /* 0x000368000c101b00 */
[----:B------:R2:W5:Y:S01]  /*80c0*/  @!P0 LD.E.64 R12, [R6.64] ;  /* 0x0000000c060c8980 */ /* 0x000562000c101b00 */
[----:B-1----:R-:W-:-:S04]  /*80d0*/  IADD3 R2, R18, 0x8, RZ ;  /* 0x0000000812027810 */ /* 0x002fc80007ffe0ff */
[----:B------:R-:W-:Y:S01]  /*80e0*/  ISETP.GE.AND P0, PT, R2, c[0x0][0x27c], PT ;  /* 0x00009f0002007a0c */ /* 0x000fe20003f06270 */
[----:B------:R-:W-:-:S12]  /*80f0*/  CS2R R22, SRZ ;  /* 0x0000000000167805 */ /* 0x000fd8000001ff00 */
[----:B------:R-:W-:-:S04]  /*8100*/  @!P0 SHF.R.S32.HI R0, RZ, 0x1f, R2 ;  /* 0x0000001fff008819 */ /* 0x000fc80000011402 */
[----:B------:R-:W-:-:S04]  /*8110*/  @!P0 LEA.HI R0, R0, R2, RZ, 0x2 ;  /* 0x0000000200008211 */ /* 0x000fc800078f10ff */
[----:B------:R-:W-:Y:S01]  /*8120*/  @!P0 LOP3.LUT R0, R0, 0xfffffffc, RZ, 0xc0, !PT ;  /* 0xfffffffc00008812 */ /* 0x000fe200078ec0ff */
[----:B------:R-:W-:-:S04]  /*8130*/  CS2R R20, SRZ ;  /* 0x0000000000147805 */ /* 0x000fc8000001ff00 */
[----:B------:R-:W-:-:S04]  /*8140*/  @!P0 IMAD.WIDE R2, R0, 0x2, R10 ;  /* 0x0000000200028825 */ /* 0x000fc800078e020a */
[----:B--2---:R-:W-:Y:S01]  /*8150*/  @!P0 IMAD.WIDE R6, R0, 0x2, R8 ;  /* 0x0000000200068825 */ /* 0x004fe200078e0208 */
        /* <DEDUP_REMOVED lines=42> */
[----:B--2---:R-:W-:-:S04]  /*8400*/  @!P0 IMAD.WIDE R6, R0, 0x2, R8 ;  /* 0x0000000200068825 */ /* 0x004fc800078e0208 */
[----:B------:R-:W-:Y:S01]  /*8410*/  @!P0 IMAD.WIDE R2, R0, 0x2, R10 ;  /* 0x0000000200028825 */ /* 0x000fe200078e020a */
[----:B------:R1:W5:Y:S04]  /*8420*/  @!P0 LD.E.64 R38, [R6.64] ;  /* 0x0000000c06268980 */ /* 0x000368000c101b00 */
[----:B------:R1:W5:Y:S02]  /*8430*/  @!P0 LD.E.64 R42, [R2.64] ;  /* 0x0000000c022a8980 */ /* 0x000364000c101b00 */
.L_x_450:
[----:B--23--:R-:W-:Y:S05]  /*8440*/  BSYNC B0 ;  /* 0x0000000000007941 */ /* 0x00cfea0003800000 */
.L_x_449:
[----:B-1---5:R-:W-:Y:S01]  /*8450*/  IMAD.MOV.U32 R2, RZ, RZ, R38 ;  /* 0x000000ffff027224 */ /* 0x022fe200078e0026 */
[----:B------:R1:W2:Y:S01]  /*8460*/  SHFL.IDX PT, R11, R16, 0x1, 0x1e1f ;  /* 0x003e1f00100b7f89 */ /* 0x0002a200000e0000 */
[----:B------:R-:W-:Y:S01]  /*8470*/  IMAD.MOV.U32 R0, RZ, RZ, R39 ;  /* 0x000000ffff007224 */ /* 0x000fe200078e0027 */
[----:B------:R-:W-:Y:S01]  /*8480*/  BSSY B0, `(.L_x_451) ;  /* 0x0000072000007945 */ /* 0x000fe20003800000 */
[----:B------:R-:W-:Y:S01]  /*8490*/  IMAD.MOV.U32 R5, RZ, RZ, R34 ;  /* 0x000000ffff057224 */ /* 0x000fe200078e0022 */
[----:B------:R3:W4:Y:S01]  /*84a0*/  SHFL.IDX PT, R9, R19, 0x1, 0x1e1f ;  /* 0x003e1f0013097f89 */ /* 0x00072200000e0000 */
[----:B------:R-:W-:Y:S01]  /*84b0*/  IMAD.MOV.U32 R3, RZ, RZ, R35 ;  /* 0x000000ffff037224 */ /* 0x000fe200078e0023 */
[----:B------:R-:W-:Y:S01]  /*84c0*/  PRMT R82, R0, 0x5410, R2 ;  /* 0x0000541000527816 */ /* 0x000fe20000000002 */
[----:B------:R-:W-:Y:S01]  /*84d0*/  IMAD.MOV.U32 R0, RZ, RZ, R31 ;  /* 0x000000ffff007224 */ /* 0x000fe200078e001f */
[----:B------:R-:W-:Y:S01]  /*84e0*/  MOV R2, R30 ;  /* 0x0000001e00027202 */ /* 0x000fe20000000f00 */
[----:B------:R3:W1:Y:S01]  /*84f0*/  SHFL.IDX PT, R8, R29, 0x1, 0x1e1f ;  /* 0x003e1f001d087f89 */ /* 0x00066200000e0000 */
[----:B------:R-:W-:Y:S01]  /*8500*/  PRMT R78, R3, 0x5410, R5 ;  /* 0x00005410034e7816 */ /* 0x000fe20000000005 */
[----:B------:R-:W-:Y:S01]  /*8510*/  IMAD.MOV.U32 R5, RZ, RZ, R24 ;  /* 0x000000ffff057224 */ /* 0x000fe200078e0018 */
[----:B------:R-:W-:Y:S01]  /*8520*/  PRMT R75, R0, 0x5410, R2 ;  /* 0x00005410004b7816 */ /* 0x000fe20000000002 */
[----:B------:R-:W-:Y:S01]  /*8530*/  IMAD.MOV.U32 R0, RZ, RZ, R21 ;  /* 0x000000ffff007224 */ /* 0x000fe200078e0015 */
[----:B------:R-:W-:Y:S01]  /*8540*/  MOV R2, R20 ;  /* 0x0000001400027202 */ /* 0x000fe20000000f00 */
[----:B------:R-:W-:Y:S01]  /*8550*/  IMAD.MOV.U32 R3, RZ, RZ, R25 ;  /* 0x000000ffff037224 */ /* 0x000fe200078e0019 */
[----:B----4-:R3:W4:Y:S01]  /*8560*/  SHFL.IDX PT, R10, R17, 0x1, 0x1e1f ;  /* 0x003e1f00110a7f89 */ /* 0x01072200000e0000 */
[----:B------:R-:W-:Y:S01]  /*8570*/  CS2R R62, SRZ ;  /* 0x00000000003e7805 */ /* 0x000fe2000001ff00 */
[----:B------:R-:W-:Y:S01]  /*8580*/  PRMT R71, R0, 0x5410, R2 ;  /* 0x0000541000477816 */ /* 0x000fe20000000002 */
[----:B------:R-:W-:Y:S01]  /*8590*/  IMAD.MOV.U32 R0, RZ, RZ, R43 ;  /* 0x000000ffff007224 */ /* 0x000fe200078e002b */
[----:B------:R-:W-:Y:S01]  /*85a0*/  MOV R2, R42 ;  /* 0x0000002a00027202 */ /* 0x000fe20000000f00 */
[----:B------:R-:W-:Y:S01]  /*85b0*/  CS2R R58, SRZ ;  /* 0x00000000003a7805 */ /* 0x000fe2000001ff00 */
[----:B------:R-:W-:Y:S01]  /*85c0*/  PRMT R73, R3, 0x5410, R5 ;  /* 0x0000541003497816 */ /* 0x000fe20000000005 */
[----:B------:R-:W-:Y:S01]  /*85d0*/  IMAD.MOV.U32 R5, RZ, RZ, R12 ;  /* 0x000000ffff057224 */ /* 0x000fe200078e000c */
[----:B------:R-:W-:Y:S01]  /*85e0*/  PRMT R80, R0, 0x5410, R2 ;  /* 0x0000541000507816 */ /* 0x000fe20000000002 */
[----:B------:R-:W-:Y:S01]  /*85f0*/  IMAD.MOV.U32 R0, RZ, RZ, R33 ;  /* 0x000000ffff007224 */ /* 0x000fe200078e0021 */
[----:B------:R-:W-:Y:S01]  /*8600*/  MOV R2, R32 ;  /* 0x0000002000027202 */ /* 0x000fe20000000f00 */
[----:B------:R-:W-:Y:S01]  /*8610*/  IMAD.MOV.U32 R3, RZ, RZ, R13 ;  /* 0x000000ffff037224 */ /* 0x000fe200078e000d */
[----:B------:R-:W-:Y:S01]  /*8620*/  CS2R R52, SRZ ;  /* 0x0000000000347805 */ /* 0x000fe2000001ff00 */
        /* <DEDUP_REMOVED lines=13> */
[----:B-1----:R-:W-:Y:S01]  /*8700*/  PRMT R16, R0, 0x5410, R2 ;  /* 0x0000541000107816 */ /* 0x002fe20000000002 */
[----:B------:R-:W-:Y:S01]  /*8710*/  CS2R R60, SRZ ;  /* 0x00000000003c7805 */ /* 0x000fe2000001ff00 */
[----:B------:R-:W-:Y:S01]  /*8720*/  IADD3 R0, R28, 0x40, RZ ;  /* 0x000000401c007810 */ /* 0x000fe20007ffe0ff */
[----:B------:R-:W-:Y:S01]  /*8730*/  CS2R R54, SRZ ;  /* 0x0000000000367805 */ /* 0x000fe2000001ff00 */
[----:B------:R-:W-:Y:S01]  /*8740*/  PRMT R76, R3, 0x5410, R5 ;  /* 0x00005410034c7816 */ /* 0x000fe20000000005 */
[----:B------:R-:W-:Y:S01]  /*8750*/  IMAD.MOV.U32 R5, RZ, RZ, R22 ;  /* 0x000000ffff057224 */ /* 0x000fe200078e0016 */
[----:B------:R-:W-:Y:S01]  /*8760*/  ISETP.GE.AND P0, PT, R0, R40, PT ;  /* 0x000000280000720c */ /* 0x000fe20003f06270 */
[----:B------:R-:W-:Y:S01]  /*8770*/  IMAD.MOV.U32 R3, RZ, RZ, R23 ;  /* 0x000000ffff037224 */ /* 0x000fe200078e0017 */
[----:B------:R-:W-:Y:S01]  /*8780*/  CS2R R50, SRZ ;  /* 0x0000000000327805 */ /* 0x000fe2000001ff00 */
[----:B------:R-:W-:-:S03]  /*8790*/  CS2R R46, SRZ ;  /* 0x00000000002e7805 */ /* 0x000fc6000001ff00 */
[----:B------:R-:W-:-:S07]  /*87a0*/  PRMT R70, R3, 0x5410, R5 ;  /* 0x0000541003467816 */ /* 0x000fce0000000005 */
[----:B------:R-:W-:Y:S05]  /*87b0*/  @P0 BRA `(.L_x_452) ;  /* 0x000003e000000947 */ /* 0x000fea0003800000 */
[----:B--234-:R-:W-:Y:S01]  /*87c0*/  ISETP.GE.AND P0, PT, R18, c[0x0][0x27c], PT ;  /* 0x00009f0012007a0c */ /* 0x01cfe20003f06270 */
[----:B------:R-:W-:Y:S01]  /*87d0*/  CS2R R46, SRZ ;  /* 0x00000000002e7805 */ /* 0x000fe2000001ff00 */
[----:B------:R-:W-:-:S11]  /*87e0*/  CS2R R44, SRZ ;  /* 0x00000000002c7805 */ /* 0x000fd6000001ff00 */
[----:B------:R-:W-:-:S04]  /*87f0*/  @!P0 IMAD.WIDE R2, R18, 0x2, R10 ;  /* 0x0000000212028825 */ /* 0x000fc800078e020a */
        /* <DEDUP_REMOVED lines=58> */
.L_x_452:
[----:B--234-:R-:W-:Y:S05]  /*8ba0*/  BSYNC B0 ;  /* 0x0000000000007941 */ /* 0x01cfea0003800000 */
.L_x_451:
[----:B------:R-:W-:Y:S01]  /*8bb0*/  SHF.R.S32.HI R0, RZ, 0x1f, R112 ;  /* 0x0000001fff007819 */ /* 0x000fe20000011470 */
[----:B------:R-:W-:-:S04]  /*8bc0*/  DEPBAR.LE SB0, 0x1 ;  /* 0x000080400000791a */ /* 0x000fc80000000000 */
[----:B------:R-:W-:Y:S01]  /*8bd0*/  LEA.HI R0, R0, R112, RZ, 0x2 ;  /* 0x0000007000007211 */ /* 0x000fe200078f10ff */
[----:B------:R-:W-:Y:S01]  /*8be0*/  BSSY B1, `(.L_x_453) ;  /* 0x000016f000017945 */ /* 0x000fe20003800000 */
[----:B-1----:R-:W-:Y:S02]  /*8bf0*/  LEA.HI R2, R56, R56, RZ, 0x1 ;  /* 0x0000003838027211 */ /* 0x002fe400078f08ff */
[----:B------:R-:W-:Y:S02]  /*8c00*/  LOP3.LUT R0, R0, 0xfffffffc, RZ, 0xc0, !PT ;  /* 0xfffffffc00007812 */ /* 0x000fe400078ec0ff */
[----:B------:R-:W-:-:S03]  /*8c10*/  LOP3.LUT R2, R2, 0x7fffffe, RZ, 0xc0, !PT ;  /* 0x07fffffe02027812 */ /* 0x000fc600078ec0ff */
[----:B------:R-:W-:Y:S02]  /*8c20*/  IMAD.IADD R3, R112, 0x1, -R0 ;  /* 0x0000000170037824 */ /* 0x000fe400078e0a00 */
[----:B------:R-:W-:Y:S02]  /*8c30*/  IMAD.IADD R2, R56, 0x1, -R2 ;  /* 0x0000000138027824 */ /* 0x000fe400078e0a02 */
[----:B------:R-:W-:Y:S01]  /*8c40*/  IMAD.SHL.U32 R0, R3, 0x40, RZ ;  /* 0x0000004003007824 */ /* 0x000fe200078e00ff */
[----:B------:R-:W-:Y:S01]  /*8c50*/  BAR.SYNC.DEFER_BLOCKING 0x0 ;  /* 0x0000000000007b1d */ /* 0x000fe20000010000 */
[----:B------:R-:W-:Y:S01]  /*8c60*/  IMAD R2, R89, 0x8, R2 ;  /* 0x0000000859027824 */ /* 0x000fe200078e0202 */
[----:B------:R-:W-:Y:S01]  /*8c70*/  LOP3.LUT P0, RZ, R3, 0x2, RZ, 0xc0, !PT ;  /* 0x0000000203ff7812 */ /* 0x000fe2000780c0ff */
[----:B-----5:R-:W-:Y:S01]  /*8c80*/  IMAD.MOV.U32 R3, RZ, RZ, R62 ;  /* 0x000000ffff037224 */ /* 0x020fe200078e003e */
[----:B------:R-:W-:-:S04]  /*8c90*/  LOP3.LUT R0, R0, 0xc0, RZ, 0xc0, !PT ;  /* 0x000000c000007812 */ /* 0x000fc800078ec0ff */
[----:B------:R-:W-:Y:S02]  /*8ca0*/  LOP3.LUT R5, R0, 0x8, R57, 0xf8, !PT ;  /* 0x0000000800057812 */ /* 0x000fe400078ef839 */
[----:B------:R-:W-:-:S04]  /*8cb0*/  SHF.R.U32.HI R0, RZ, 0x3, R0 ;  /* 0x00000003ff007819 */ /* 0x000fc80000011600 */
[----:B------:R-:W-:Y:S01]  /*8cc0*/  LOP3.LUT R0, R5, R0, RZ, 0x3c, !PT ;  /* 0x0000000005007212 */ /* 0x000fe200078e3cff */
[----:B------:R-:W-:-:S04]  /*8cd0*/  IMAD.MOV.U32 R5, RZ, RZ, R69 ;  /* 0x000000ffff057224 */ /* 0x000fc800078e0045 */
[----:B------:R-:W-:Y:S02]  /*8ce0*/  IMAD.U32 R6, R2, 0x20, R0 ;  /* 0x0000002002067824 */ /* 0x000fe400078e0000 */
[----:B------:R-:W-:Y:S02]  /*8cf0*/  IMAD.MOV.U32 R0, RZ, RZ, R68 ;  /* 0x000000ffff007224 */ /* 0x000fe400078e0044 */
[----:B------:R-:W-:Y:S01]  /*8d00*/  IMAD.MOV.U32 R2, RZ, RZ, R63 ;  /* 0x000000ffff027224 */ /* 0x000fe200078e003f */
[----:B------:R-:W-:Y:S02]  /*8d10*/  IADD3 R7, R6, 0x10, RZ ;  /* 0x0000001006077810 */ /* 0x000fe40007ffe0ff */
[----:B------:R-:W-:Y:S01]  /*8d20*/  PRMT R91, R5, 0x5410, R0 ;  /* 0x00005410055b7816 */ /* 0x000fe20000000000 */
[----:B------:R-:W-:Y:S01]  /*8d30*/  IMAD.MOV.U32 R0, RZ, RZ, R58 ;  /* 0x000000ffff007224 */ /* 0x000fe200078e003a */
[----:B------:R-:W-:Y:S01]  /*8d40*/  PRMT R88, R2, 0x5410, R3 ;  /* 0x0000541002587816 */ /* 0x000fe20000000003 */
[----:B------:R-:W-:Y:S01]  /*8d50*/  IMAD.MOV.U32 R5, RZ, RZ, R59 ;  /* 0x000000ffff057224 */ /* 0x000fe200078e003b */
[----:B------:R-:W-:Y:S01]  /*8d60*/  @P0 IADD3 R7, R6, -0x10, RZ ;  /* 0xfffffff006070810 */ /* 0x000fe20007ffe0ff */
[----:B------:R-:W-:Y:S01]  /*8d70*/  IMAD.MOV.U32 R3, RZ, RZ, R52 ;  /* 0x000000ffff037224 */ /* 0x000fe200078e0034 */
[----:B------:R-:W-:Y:S01]  /*8d80*/  PRMT R86, R86, 0x5410, R0 ;  /* 0x0000541056567816 */ /* 0x000fe20000000000 */
[----:B------:R-:W-:Y:S01]  /*8d90*/  IMAD.MOV.U32 R0, RZ, RZ, R48 ;  /* 0x000000ffff007224 */ /* 0x000fe200078e0030 */
[----:B------:R-:W-:Y:S01]  /*8da0*/  LEA R28, R6, 0x6080, 0x1 ;  /* 0x00006080061c7811 */ /* 0x000fe200078e08ff */
[----:B------:R-:W-:Y:S01]  /*8db0*/  IMAD.MOV.U32 R2, RZ, RZ, R53 ;  /* 0x000000ffff027224 */ /* 0x000fe200078e0035 */
[----:B------:R-:W-:Y:S01]  /*8dc0*/  PRMT R86, R5, 0x7610, R86 ;  /* 0x0000761005567816 */ /* 0x000fe20000000056 */
        /* <DEDUP_REMOVED lines=18> */
[----:B------:R-:W-:Y:S01]  /*8ef0*/  IMAD.IADD R5, R40, 0x1, -R196 ;  /* 0x0000000128057824 */ /* 0x000fe200078e0ac4 */
[----:B------:R-:W-:Y:S01]  /*8f00*/  PRMT R79, R79, 0x5410, R0 ;  /* 0x000054104f4f7816 */ /* 0x000fe20000000000 */
[----:B------:R-:W-:-:S02]  /*8f10*/  IMAD.MOV.U32 R2, RZ, RZ, R65 ;  /* 0x000000ffff027224 */ /* 0x000fc400078e0041 */
[----:B------:R-:W-:Y:S01]  /*8f20*/  IMAD.MOV.U32 R0, RZ, RZ, R47 ;  /* 0x000000ffff007224 */ /* 0x000fe200078e002f */
[----:B------:R-:W-:Y:S02]  /*8f30*/  IMNMX R40, R5, 0x80, PT ;  /* 0x0000008005287817 */ /* 0x000fe40003800200 */
[----:B------:R-:W-:Y:S01]  /*8f40*/  PRMT R87, R2, 0x5410, R3 ;  /* 0x0000541002577816 */ /* 0x000fe20000000003 */
[----:B------:R-:W-:Y:S01]  /*8f50*/  IMAD.MOV.U32 R3, RZ, RZ, R54 ;  /* 0x000000ffff037224 */ /* 0x000fe200078e0036 */
[----:B------:R-:W-:Y:S01]  /*8f60*/  ISETP.GE.AND P0, PT, R56, R40, PT ;  /* 0x000000283800720c */ /* 0x000fe20003f06270 */
[----:B------:R-:W-:-:S05]  /*8f70*/  IMAD.MOV.U32 R2, RZ, RZ, R55 ;  /* 0x000000ffff027224 */ /* 0x000fca00078e0037 */
[----:B------:R-:W-:Y:S01]  /*8f80*/  PRMT R83, R2, 0x5410, R3 ;  /* 0x0000541002537816 */ /* 0x000fe20000000003 */
[----:B------:R-:W-:Y:S02]  /*8f90*/  IMAD.MOV.U32 R3, RZ, RZ, R51 ;  /* 0x000000ffff037224 */ /* 0x000fe400078e0033 */
[----:B------:R-:W-:-:S03]  /*8fa0*/  IMAD.MOV.U32 R2, RZ, RZ, R46 ;  /* 0x000000ffff027224 */ /* 0x000fc600078e002e */
[----:B------:R-:W-:Y:S02]  /*8fb0*/  PRMT R79, R3, 0x7610, R79 ;  /* 0x00007610034f7816 */ /* 0x000fe4000000004f */
[----:B------:R-:W-:Y:S01]  /*8fc0*/  PRMT R57, R0, 0x5410, R2 ;  /* 0x0000541000397816 */ /* 0x000fe20000000002 */
[----:B------:R-:W-:Y:S05]  /*8fd0*/  @P0 BRA `(.L_x_454) ;  /* 0x000012f000000947 */ /* 0x000fea0003800000 */
[----:B------:R-:W-:Y:S01]  /*8fe0*/  ISETP.GE.AND P0, PT, R18, c[0x0][0x27c], PT ;  /* 0x00009f0012007a0c */ /* 0x000fe20003f06270 */
[----:B------:R-:W-:-:S12]  /*8ff0*/  BSSY B0, `(.L_x_455) ;  /* 0x0000030000007945 */ /* 0x000fd80003800000 */
[----:B------:R-:W-:Y:S05]  /*9000*/  @P0 BRA `(.L_x_456) ;  /* 0x000002e000000947 */ /* 0x000fea0003800000 */
[----:B------:R-:W1:Y:S01]  /*9010*/  LDS.128 R8, [R28] ;  /* 0x000000001c087984 */ /* 0x000e620000000c00 */
[----:B------:R-:W-:Y:S02]  /*9020*/  SHF.R.U64 R0, R12, 0x10, R13 ;  /* 0x000000100c007819 */ /* 0x000fe4000000120d */
[----:B------:R-:W-:Y:S02]  /*9030*/  SHF.R.U32.HI R5, RZ, 0x10, R15 ;  /* 0x00000010ff057819 */ /* 0x000fe4000001160f */
[----:B------:R-:W-:Y:S02]  /*9040*/  SHF.R.U32.HI R2, RZ, 0x10, R13 ;  /* 0x00000010ff027819 */ /* 0x000fe4000001160d */
[----:B------:R-:W-:Y:S02]  /*9050*/  SHF.R.U64 R3, R14, 0x10, R15 ;  /* 0x000000100e037819 */ /* 0x000fe4000000120f */
[----:B------:R-:W-:Y:S02]  /*9060*/  PRMT R13, R41, 0x5432, R0 ;  /* 0x00005432290d7816 */ /* 0x000fe40000000000 */
[----:B------:R-:W-:-:S02]  /*9070*/  PRMT R0, R16, 0x5410, R5 ;  /* 0x0000541010007816 */ /* 0x000fc40000000005 */
[----:B------:R-:W-:Y:S02]  /*9080*/  PRMT R2, R41, 0x5410, R2 ;  /* 0x0000541029027816 */ /* 0x000fe40000000002 */
[----:B------:R-:W-:Y:S01]  /*9090*/  PRMT R12, R16, 0x5432, R3 ;  /* 0x00005432100c7816 */ /* 0x000fe20000000003 */
[C---:B------:R-:W-:Y:S01]  /*90a0*/  IMAD.U32 R16, R0.reuse, 0x10000, RZ ;  /* 0x0001000000107824 */ /* 0x040fe200078e00ff */
[----:B------:R-:W-:Y:S01]  /*90b0*/  LOP3.LUT R19, R0, 0xffff0000, RZ, 0xc0, !PT ;  /* 0xffff000000137812 */ /* 0x000fe200078ec0ff */
[----:B------:R-:W-:Y:S01]  /*90c0*/  IMAD.U32 R17, R2, 0x10000, RZ ;  /* 0x0001000002117824 */ /* 0x000fe200078e00ff */
[C---:B-1----:R-:W-:Y:S01]  /*90d0*/  LOP3.LUT R3, R10.reuse, 0xffff0000, RZ, 0xc0, !PT ;  /* 0xffff00000a037812 */ /* 0x042fe200078ec0ff */
[----:B------:R-:W-:Y:S01]  /*90e0*/  IMAD.U32 R5, R10, 0x10000, RZ ;  /* 0x000100000a057824 */ /* 0x000fe200078e00ff */
[C---:B------:R-:W-:Y:S01]  /*90f0*/  LOP3.LUT R10, R11.reuse, 0xffff0000, RZ, 0xc0, !PT ;  /* 0xffff00000b0a7812 */ /* 0x040fe200078ec0ff */
[----:B------:R-:W-:Y:S01]  /*9100*/  IMAD.U32 R7, R11, 0x10000, RZ ;  /* 0x000100000b077824 */ /* 0x000fe200078e00ff */
[----:B------:R-:W-:Y:S01]  /*9110*/  LOP3.LUT R11, R2, 0xffff0000, RZ, 0xc0, !PT ;  /* 0xffff0000020b7812 */ /* 0x000fe200078ec0ff */
[CC--:B------:R-:W-:Y:S01]  /*9120*/  FMUL.FTZ R0, R3.reuse, R16.reuse ;  /* 0x0000001003007220 */ /* 0x0c0fe20000410000 */
[C---:B------:R-:W-:Y:S01]  /*9130*/  SHF.L.U32 R14, R8.reuse, 0x10, RZ ;  /* 0x00000010080e7819 */ /* 0x040fe200000006ff */
[-C--:B------:R-:W-:Y:S01]  /*9140*/  FMUL.FTZ R3, R3, R17.reuse ;  /* 0x0000001103037220 */ /* 0x080fe20000410000 */
[----:B------:R-:W-:Y:S01]  /*9150*/  LOP3.LUT R6, R8, 0xffff0000, RZ, 0xc0, !PT ;  /* 0xffff000008067812 */ /* 0x000fe200078ec0ff */
[----:B------:R-:W-:Y:S01]  /*9160*/  FFMA.FTZ R17, R5, R17, -R0 ;  /* 0x0000001105117223 */ /* 0x000fe20000010800 */
[C---:B------:R-:W-:Y:S01]  /*9170*/  SHF.L.U32 R15, R9.reuse, 0x10, RZ ;  /* 0x00000010090f7819 */ /* 0x040fe200000006ff */
[C---:B------:R-:W-:Y:S01]  /*9180*/  FMUL.FTZ R2, R10.reuse, R19 ;  /* 0x000000130a027220 */ /* 0x040fe20000410000 */
[----:B------:R-:W-:Y:S01]  /*9190*/  LOP3.LUT R8, R9, 0xffff0000, RZ, 0xc0, !PT ;  /* 0xffff000009087812 */ /* 0x000fe200078ec0ff */
[-C--:B------:R-:W-:Y:S01]  /*91a0*/  FMUL.FTZ R0, R10, R11.reuse ;  /* 0x0000000b0a007220 */ /* 0x080fe20000410000 */
[----:B------:R-:W-:Y:S01]  /*91b0*/  SHF.L.U32 R9, R13, 0x10, RZ ;  /* 0x000000100d097819 */ /* 0x000fe200000006ff */
[C---:B------:R-:W-:Y:S01]  /*91c0*/  IMAD.U32 R10, R12.reuse, 0x10000, RZ ;  /* 0x000100000c0a7824 */ /* 0x040fe200078e00ff */
[----:B------:R-:W-:Y:S01]  /*91d0*/  LOP3.LUT R12, R12, 0xffff0000, RZ, 0xc0, !PT ;  /* 0xffff00000c0c7812 */ /* 0x000fe200078ec0ff */
[----:B------:R-:W-:Y:S01]  /*91e0*/  FFMA.FTZ R16, R5, R16, R3 ;  /* 0x0000001005107223 */ /* 0x000fe20000010003 */
[----:B------:R-:W-:Y:S01]  /*91f0*/  LOP3.LUT R13, R13, 0xffff0000, RZ, 0xc0, !PT ;  /* 0xffff00000d0d7812 */ /* 0x000fe200078ec0ff */
[----:B------:R-:W-:-:S02]  /*9200*/  FFMA.FTZ R5, R7, R11, -R2 ;  /* 0x0000000b07057223 */ /* 0x000fc40000010802 */
[----:B------:R-:W-:Y:S02]  /*9210*/  FFMA.FTZ R11, R7, R19, R0 ;  /* 0x00000013070b7223 */ /* 0x000fe40000010000 */
[----:B------:R-:W-:Y:S02]  /*9220*/  FMUL.FTZ R3, R6, R10 ;  /* 0x0000000a06037220 */ /* 0x000fe40000410000 */
[----:B------:R-:W-:Y:S01]  /*9230*/  FMUL.FTZ R0, R8, R12 ;  /* 0x0000000c08007220 */ /* 0x000fe20000410000 */
[----:B------:R-:W-:Y:S01]  /*9240*/  F2FP.BF16.PACK_AB R11, R11, R5 ;  /* 0x000000050b0b723e */ /* 0x000fe200000010ff */
[----:B------:R-:W-:Y:S02]  /*9250*/  FMUL.FTZ R2, R6, R9 ;  /* 0x0000000906027220 */ /* 0x000fe40000410000 */
[----:B------:R-:W-:Y:S02]  /*9260*/  FMUL.FTZ R8, R8, R13 ;  /* 0x0000000d08087220 */ /* 0x000fe40000410000 */
[----:B------:R-:W-:-:S02]  /*9270*/  FFMA.FTZ R3, R14, R9, -R3 ;  /* 0x000000090e037223 */ /* 0x000fc40000010803 */
[----:B------:R-:W-:Y:S01]  /*9280*/  FFMA.FTZ R2, R14, R10, R2 ;  /* 0x0000000a0e027223 */ /* 0x000fe20000010002 */
[----:B------:R-:W-:Y:S01]  /*9290*/  F2FP.BF16.PACK_AB R10, R16, R17 ;  /* 0x00000011100a723e */ /* 0x000fe200000010ff */
[C---:B------:R-:W-:Y:S02]  /*92a0*/  FFMA.FTZ R0, R15.reuse, R13, -R0 ;  /* 0x0000000d0f007223 */ /* 0x040fe40000010800 */
[----:B------:R-:W-:Y:S01]  /*92b0*/  FFMA.FTZ R9, R15, R12, R8 ;  /* 0x0000000c0f097223 */ /* 0x000fe20000010008 */
[----:B------:R-:W-:-:S04]  /*92c0*/  F2FP.BF16.PACK_AB R8, R2, R3 ;  /* 0x000000030208723e */ /* 0x000fc800000010ff */
[----:B------:R-:W-:-:S05]  /*92d0*/  F2FP.BF16.PACK_AB R9, R9, R0 ;  /* 0x000000000909723e */ /* 0x000fca00000010ff */
[----:B------:R1:W-:Y:S02]  /*92e0*/  STS.128 [R28], R8 ;  /* 0x000000081c007388 */ /* 0x0003e40000000c00 */
.L_x_456:
[----:B------:R-:W-:Y:S05]  /*92f0*/  BSYNC B0 ;  /* 0x0000000000007941 */ /* 0x000fea0003800000 */
.L_x_455:
[----:B------:R-:W-:Y:S01]  /*9300*/  IADD3 R0, R18, 0x8, RZ ;  /* 0x0000000812007810 */ /* 0x000fe20007ffe0ff */
[----:B------:R-:W-:Y:S03]  /*9310*/  BSSY B0, `(.L_x_457) ;  /* 0x0000031000007945 */ /* 0x000fe60003800000 */
[----:B------:R-:W-:-:S13]  /*9320*/  ISETP.GE.AND P0, PT, R0, c[0x0][0x27c], PT ;  /* 0x00009f0000007a0c */ /* 0x000fda0003f06270 */
[----:B------:R-:W-:Y:S05]  /*9330*/  @P0 BRA `(.L_x_458) ;  /* 0x000002e000000947 */ /* 0x000fea0003800000 */
[----:B-1----:R-:W1:Y:S01]  /*9340*/  LDS.128 R8, [R29] ;  /* 0x000000001d087984 */ /* 0x002e620000000c00 */
        /* <DEDUP_REMOVED lines=45> */
.L_x_458:
[----:B------:R-:W-:Y:S05]  /*9620*/  BSYNC B0 ;  /* 0x0000000000007941 */ /* 0x000fea0003800000 */
.L_x_457:
[----:B------:R-:W-:Y:S01]  /*9630*/  IADD3 R0, R18, 0x10, RZ ;  /* 0x0000001012007810 */ /* 0x000fe20007ffe0ff */
[----:B------:R-:W-:Y:S03]  /*9640*/  BSSY B0, `(.L_x_459) ;  /* 0x0000031000007945 */ /* 0x000fe60003800000 */
[----:B------:R-:W-:-:S13]  /*9650*/  ISETP.GE.AND P0, PT, R0, c[0x0][0x27c], PT ;  /* 0x00009f0000007a0c */ /* 0x000fda0003f06270 */
[----:B------:R-:W-:Y:S05]  /*9660*/  @P0 BRA `(.L_x_460) ;  /* 0x000002e000000947 */ /* 0x000fea0003800000 */
[----:B-1----:R-:W1:Y:S01]  /*9670*/  LDS.128 R8, [R28+0x2000] ;  /* 0x002000001c087984 */ /* 0x002e620000000c00 */
        /* <DEDUP_REMOVED lines=44> */
[----:B------:R1:W-:Y:S02]  /*9940*/  STS.128 [R28+0x2000], R8 ;  /* 0x002000081c007388 */ /* 0x0003e40000000c00 */
.L_x_460:
[----:B------:R-:W-:Y:S05]  /*9950*/  BSYNC B0 ;  /* 0x0000000000007941 */ /* 0x000fea0003800000 */
.L_x_459:
        /* <DEDUP_REMOVED lines=50> */
.L_x_462:
[----:B------:R-:W-:Y:S05]  /*9c80*/  BSYNC B0 ;  /* 0x0000000000007941 */ /* 0x000fea0003800000 */
.L_x_461:
        /* <DEDUP_REMOVED lines=50> */
.L_x_464:
[----:B------:R-:W-:Y:S05]  /*9fb0*/  BSYNC B0 ;  /* 0x0000000000007941 */ /* 0x000fea0003800000 */
.L_x_463:
[----:B------:R-:W-:-:S04]  /*9fc0*/  IADD3 R0, R18, 0x28, RZ ;  /* 0x0000002812007810 */ /* 0x000fc80007ffe0ff */
        /* <DEDUP_REMOVED lines=48> */
.L_x_454:
[----:B------:R-:W-:Y:S05]  /*a2d0*/  BSYNC B1 ;  /* 0x0000000000017941 */ /* 0x000fea0003800000 */
.L_x_453:
[----:B------:R-:W-:-:S04]  /*a2e0*/  IADD3 R0, R56, 0x40, RZ ;  /* 0x0000004038007810 */ /* 0x000fc80007ffe0ff */
[----:B------:R-:W-:-:S13]  /*a2f0*/  ISETP.GE.AND P0, PT, R0, R40, PT ;  /* 0x000000280000720c */ /* 0x000fda0003f06270 */
[----:B------:R-:W-:Y:S05]  /*a300*/  @P0 BRA `(.L_x_465) ;  /* 0x00004f4000000947 */ /* 0x000fea0003800000 */
[----:B------:R-:W-:Y:S01]  /*a310*/  ISETP.GE.AND P0, PT, R18, c[0x0][0x27c], PT ;  /* 0x00009f0012007a0c */ /* 0x000fe20003f06270 */
[----:B------:R-:W-:-:S12]  /*a320*/  BSSY B0, `(.L_x_466) ;  /* 0x0000030000007945 */ /* 0x000fd80003800000 */
        /* <DEDUP_REMOVED lines=47> */
.L_x_467:
[----:B------:R-:W-:Y:S05]  /*a620*/  BSYNC B0 ;  /* 0x0000000000007941 */ /* 0x000fea0003800000 */
.L_x_466:
        /* <DEDUP_REMOVED lines=50> */
.L_x_469:
[----:B------:R-:W-:Y:S05]  /*a950*/  BSYNC B0 ;  /* 0x0000000000007941 */ /* 0x000fea0003800000 */
.L_x_468:
        /* <DEDUP_REMOVED lines=50> */
.L_x_471:
[----:B------:R-:W-:Y:S05]  /*ac80*/  BSYNC B0 ;  /* 0x0000000000007941 */ /* 0x000fea0003800000 */
.L_x_470:
        /* <DEDUP_REMOVED lines=50> */
.L_x_473:
[----:B------:R-:W-:Y:S05]  /*afb0*/  BSYNC B0 ;  /* 0x0000000000007941 */ /* 0x000fea0003800000 */
.L_x_472:
        /* <DEDUP_REMOVED lines=50> */
.L_x_475:
[----:B------:R-:W-:Y:S05]  /*b2e0*/  BSYNC B0 ;  /* 0x0000000000007941 */ /* 0x000fea0003800000 */
.L_x_474:
        /* <DEDUP_REMOVED lines=48> */
[----:B------:R1:W-:Y:S01]  /*b5f0*/  STS.128 [R29+0x5000], R8 ;  /* 0x005000081d007388 */ /* 0x0003e20000000c00 */
[----:B------:R-:W-:Y:S05]  /*b600*/  BRA `(.L_x_465) ;  /* 0x00003c4000007947 */ /* 0x000fea0003800000 */
.L_x_448:
[----:B------:R-:W-:Y:S01]  /*b610*/  @P5 IMAD.HI.U32 R2, R0, c[0x0][0x2c8], RZ ;  /* 0x0000b20000025a27 */ /* 0x000fe200078e00ff */
[----:B------:R-:W-:Y:S01]  /*b620*/  BSSY B0, `(.L_x_476) ;  /* 0x0000047000007945 */ /* 0x000fe20003800000 */
[----:B------:R-:W-:Y:S01]  /*b630*/  CS2R R82, SRZ ;  /* 0x0000000000527805 */ /* 0x000fe2000001ff00 */
[----:B------:R-:W-:Y:S01]  /*b640*/  CS2R R50, SRZ ;  /* 0x0000000000327805 */ /* 0x000fe2000001ff00 */
[----:B------:R-:W-:Y:S01]  /*b650*/  IMAD.MOV.U32 R6, RZ, RZ, R10 ;  /* 0x000000ffff067224 */ /* 0x000fe200078e000a */
        /* <DEDUP_REMOVED lines=17> */
[----:B------:R-:W-:Y:S01]  /*b770*/  IMAD.IADD R2, R7, 0x1, R2 ;  /* 0x0000000107027824 */ /* 0x000fe200078e0202 */
[----:B------:R-:W-:-:S04]  /*b780*/  CS2R R20, SRZ ;  /* 0x0000000000147805 */ /* 0x000fc8000001ff00 */
[----:B------:R-:W-:Y:S02]  /*b790*/  LEA.HI.X R14, R6, c[0x0][0x274], R2, 0x1, P0 ;  /* 0x00009d00060e7a11 */ /* 0x000fe400000f0c02 */
[----:B------:R-:W-:Y:S01]  /*b7a0*/  MOV R2, R8 ;  /* 0x0000000800027202 */ /* 0x000fe20000000f00 */
[----:B------:R1:W2:Y:S04]  /*b7b0*/  SHFL.IDX PT, R6, R15, RZ, 0x1e1f ;  /* 0x001e1fff0f067589 */ /* 0x0002a800000e0000 */
[C---:B------:R-:W-:Y:S01]  /*b7c0*/  IMAD.WIDE.U32 R2, R0.reuse, c[0x0][0x290], R2 ;  /* 0x0000a40000027a25 */ /* 0x040fe200078e0002 */
[----:B------:R1:W3:Y:S03]  /*b7d0*/  SHFL.IDX PT, R7, R14, RZ, 0x1e1f ;  /* 0x001e1fff0e077589 */ /* 0x0002e600000e0000 */
[----:B------:R-:W-:Y:S01]  /*b7e0*/  IMAD R0, R0, c[0x0][0x294], R5 ;  /* 0x0000a50000007a24 */ /* 0x000fe200078e0205 */
[----:B------:R-:W-:-:S04]  /*b7f0*/  LEA R13, P0, R2, c[0x0][0x288], 0x1 ;  /* 0x0000a200020d7a11 */ /* 0x000fc800078008ff */
[----:B------:R-:W-:-:S04]  /*b800*/  IADD3 R0, R3, R0, RZ ;  /* 0x0000000003007210 */ /* 0x000fc80007ffe0ff */
[----:B------:R-:W-:Y:S02]  /*b810*/  LEA.HI.X R12, R2, c[0x0][0x28c], R0, 0x1, P0 ;  /* 0x0000a300020c7a11 */ /* 0x000fe400000f0c00 */
[----:B------:R-:W-:Y:S01]  /*b820*/  ISETP.GE.AND P0, PT, R28, R40, PT ;  /* 0x000000281c00720c */ /* 0x000fe20003f06270 */
[----:B------:R1:W4:Y:S04]  /*b830*/  SHFL.IDX PT, R2, R13, RZ, 0x1e1f ;  /* 0x001e1fff0d027589 */ /* 0x00032800000e0000 */
[----:B------:R1:W1:Y:S08]  /*b840*/  SHFL.IDX PT, R3, R12, RZ, 0x1e1f ;  /* 0x001e1fff0c037589 */ /* 0x00027000000e0000 */
[----:B------:R-:W-:Y:S05]  /*b850*/  @P0 BRA `(.L_x_477) ;  /* 0x0000023000000947 */ /* 0x000fea0003800000 */
[C---:B--23--:R-:W-:Y:S01]  /*b860*/  ISETP.GE.AND P0, PT, R57.reuse, c[0x0][0x27c], PT ;  /* 0x00009f0039007a0c */ /* 0x04cfe20003f06270 */
[----:B------:R-:W-:Y:S01]  /*b870*/  CS2R R18, SRZ ;  /* 0x0000000000127805 */ /* 0x000fe2000001ff00 */
[----:B------:R-:W-:Y:S01]  /*b880*/  CS2R R16, SRZ ;  /* 0x0000000000107805 */ /* 0x000fe2000001ff00 */
[----:B------:R-:W-:Y:S01]  /*b890*/  CS2R R22, SRZ ;  /* 0x0000000000167805 */ /* 0x000fe2000001ff00 */
[----:B------:R-:W-:Y:S01]  /*b8a0*/  CS2R R20, SRZ ;  /* 0x0000000000147805 */ /* 0x000fe2000001ff00 */
[----:B------:R-:W-:-:S08]  /*b8b0*/  IADD3 R5, R57, 0x10, RZ ;  /* 0x0000001039057810 */ /* 0x000fd00007ffe0ff */
[----:B------:R-:W-:-:S04]  /*b8c0*/  @!P0 IMAD.WIDE R10, R57, 0x2, R6 ;  /* 0x00000002390a8825 */ /* 0x000fc800078e0206 */
[----:B-1--4-:R-:W-:Y:S01]  /*b8d0*/  @!P0 IMAD.WIDE R8, R57, 0x2, R2 ;  /* 0x0000000239088825 */ /* 0x012fe200078e0202 */
[----:B------:R1:W5:Y:S04]  /*b8e0*/  @!P0 LD.E.128 R16, [R10.64] ;  /* 0x0000000c0a108980 */ /* 0x000368000c101d00 */
[----:B------:R2:W5:Y:S01]  /*b8f0*/  @!P0 LD.E.128 R20, [R8.64] ;  /* 0x0000000c08148980 */ /* 0x000562000c101d00 */
[----:B------:R-:W-:Y:S01]  /*b900*/  ISETP.GE.AND P0, PT, R5, c[0x0][0x27c], PT ;  /* 0x00009f0005007a0c */ /* 0x000fe20003f06270 */
[----:B------:R-:W-:Y:S01]  /*b910*/  CS2R R34, SRZ ;  /* 0x0000000000227805 */ /* 0x000fe2000001ff00 */
[----:B------:R-:W-:Y:S01]  /*b920*/  CS2R R32, SRZ ;  /* 0x0000000000207805 */ /* 0x000fe2000001ff00 */
[----:B------:R-:W-:Y:S01]  /*b930*/  CS2R R38, SRZ ;  /* 0x0000000000267805 */ /* 0x000fe2000001ff00 */
[----:B------:R-:W-:-:S09]  /*b940*/  CS2R R36, SRZ ;  /* 0x0000000000247805 */ /* 0x000fd2000001ff00 */
[----:B------:R-:W-:-:S04]  /*b950*/  @!P0 SHF.R.S32.HI R0, RZ, 0x1f, R5 ;  /* 0x0000001fff008819 */ /* 0x000fc80000011405 */
[----:B------:R-:W-:-:S04]  /*b960*/  @!P0 LEA.HI R0, R0, R5, RZ, 0x3 ;  /* 0x0000000500008211 */ /* 0x000fc800078f18ff */
[----:B------:R-:W-:Y:S02]  /*b970*/  @!P0 LOP3.LUT R0, R0, 0xfffffff8, RZ, 0xc0, !PT ;  /* 0xfffffff800008812 */ /* 0x000fe400078ec0ff */
[----:B------:R-:W-:-:S03]  /*b980*/  IADD3 R5, R57, 0x20, RZ ;  /* 0x0000002039057810 */ /* 0x000fc60007ffe0ff */
[----:B-1----:R-:W-:-:S04]  /*b990*/  @!P0 IMAD.WIDE R10, R0, 0x2, R6 ;  /* 0x00000002000a8825 */ /* 0x002fc800078e0206 */
[----:B--2---:R-:W-:Y:S01]  /*b9a0*/  @!P0 IMAD.WIDE R8, R0, 0x2, R2 ;  /* 0x0000000200088825 */ /* 0x004fe200078e0202 */
        /* <DEDUP_REMOVED lines=9> */
[----:B------:R-:W-:-:S05]  /*ba40*/  @!P0 LOP3.LUT R0, R0, 0xfffffff8, RZ, 0xc0, !PT ;  /* 0xfffffff800008812 */ /* 0x000fca00078ec0ff */
[----:B------:R-:W-:-:S04]  /*ba50*/  @!P0 IMAD.WIDE R6, R0, 0x2, R6 ;  /* 0x0000000200068825 */ /* 0x000fc800078e0206 */
[----:B------:R-:W-:Y:S01]  /*ba60*/  @!P0 IMAD.WIDE R2, R0, 0x2, R2 ;  /* 0x0000000200028825 */ /* 0x000fe200078e0202 */
[----:B------:R1:W5:Y:S04]  /*ba70*/  @!P0 LD.E.128 R48, [R6.64] ;  /* 0x0000000c06308980 */ /* 0x000368000c101d00 */
[----:B------:R1:W5:Y:S02]  /*ba80*/  @!P0 LD.E.128 R52, [R2.64] ;  /* 0x0000000c02348980 */ /* 0x000364000c101d00 */
.L_x_477:
[----:B--23--:R-:W-:Y:S05]  /*ba90*/  BSYNC B0 ;  /* 0x0000000000007941 */ /* 0x00cfea0003800000 */
.L_x_476:
[----:B-1--45:R-:W-:Y:S01]  /*baa0*/  IMAD.MOV.U32 R2, RZ, RZ, R50 ;  /* 0x000000ffff027224 */ /* 0x032fe200078e0032 */
[----:B------:R1:W2:Y:S01]  /*bab0*/  SHFL.IDX PT, R9, R14, 0x1, 0x1e1f ;  /* 0x003e1f000e097f89 */ /* 0x0002a200000e0000 */
[----:B------:R-:W-:Y:S01]  /*bac0*/  IMAD.MOV.U32 R0, RZ, RZ, R51 ;  /* 0x000000ffff007224 */ /* 0x000fe200078e0033 */
[----:B------:R-:W-:Y:S01]  /*bad0*/  BSSY B0, `(.L_x_478) ;  /* 0x0000057000007945 */ /* 0x000fe20003800000 */
[----:B------:R-:W-:Y:S01]  /*bae0*/  IMAD.MOV.U32 R5, RZ, RZ, R48 ;  /* 0x000000ffff057224 */ /* 0x000fe200078e0030 */
[----:B------:R1:W3:Y:S01]  /*baf0*/  SHFL.IDX PT, R8, R15, 0x1, 0x1e1f ;  /* 0x003e1f000f087f89 */ /* 0x0002e200000e0000 */
[----:B------:R-:W-:Y:S01]  /*bb00*/  IMAD.MOV.U32 R3, RZ, RZ, R49 ;  /* 0x000000ffff037224 */ /* 0x000fe200078e0031 */
[----:B------:R-:W-:Y:S01]  /*bb10*/  PRMT R88, R0, 0x5410, R2 ;  /* 0x0000541000587816 */ /* 0x000fe20000000002 */
[----:B------:R-:W-:Y:S01]  /*bb20*/  IMAD.MOV.U32 R0, RZ, RZ, R35 ;  /* 0x000000ffff007224 */ /* 0x000fe200078e0023 */
[----:B------:R-:W-:Y:S01]  /*bb30*/  MOV R2, R34 ;  /* 0x0000002200027202 */ /* 0x000fe20000000f00 */
[----:B------:R1:W4:Y:S01]  /*bb40*/  SHFL.IDX PT, R11, R12, 0x1, 0x1e1f ;  /* 0x003e1f000c0b7f89 */ /* 0x00032200000e0000 */
[----:B------:R-:W-:Y:S01]  /*bb50*/  PRMT R87, R3, 0x5410, R5 ;  /* 0x0000541003577816 */ /* 0x000fe20000000005 */
[----:B------:R-:W-:Y:S01]  /*bb60*/  IMAD.MOV.U32 R5, RZ, RZ, R32 ;  /* 0x000000ffff057224 */ /* 0x000fe200078e0020 */
[----:B------:R-:W-:Y:S01]  /*bb70*/  PRMT R84, R0, 0x5410, R2 ;  /* 0x0000541000547816 */ /* 0x000fe20000000002 */
[----:B------:R-:W-:Y:S01]  /*bb80*/  IMAD.MOV.U32 R0, RZ, RZ, R19 ;  /* 0x000000ffff007224 */ /* 0x000fe200078e0013 */
[----:B------:R-:W-:Y:S01]  /*bb90*/  MOV R2, R18 ;  /* 0x0000001200027202 */ /* 0x000fe20000000f00 */
[----:B------:R-:W-:Y:S01]  /*bba0*/  IMAD.MOV.U32 R3, RZ, RZ, R33 ;  /* 0x000000ffff037224 */ /* 0x000fe200078e0021 */
[----:B------:R1:W1:Y:S01]  /*bbb0*/  SHFL.IDX PT, R10, R13, 0x1, 0x1e1f ;  /* 0x003e1f000d0a7f89 */ /* 0x00026200000e0000 */
        /* <DEDUP_REMOVED lines=37> */
[----:B-1234-:R-:W-:Y:S01]  /*be10*/  ISETP.GE.AND P0, PT, R57, c[0x0][0x27c], PT ;  /* 0x00009f0039007a0c */ /* 0x01efe20003f06270 */
[----:B------:R-:W-:Y:S01]  /*be20*/  CS2R R66, SRZ ;  /* 0x0000000000427805 */ /* 0x000fe2000001ff00 */
[----:B------:R-:W-:Y:S01]  /*be30*/  CS2R R64, SRZ ;  /* 0x0000000000407805 */ /* 0x000fe2000001ff00 */
[----:B------:R-:W-:Y:S01]  /*be40*/  CS2R R62, SRZ ;  /* 0x00000000003e7805 */ /* 0x000fe2000001ff00 */
[----:B------:R-:W-:-:S09]  /*be50*/  CS2R R60, SRZ ;  /* 0x00000000003c7805 */ /* 0x000fd2000001ff00 */
[----:B------:R-:W-:-:S04]  /*be60*/  @!P0 IMAD.WIDE R2, R57, 0x2, R10 ;  /* 0x0000000239028825 */ /* 0x000fc800078e020a */
[C---:B------:R-:W-:Y:S01]  /*be70*/  @!P0 IMAD.WIDE R6, R57.reuse, 0x2, R8 ;  /* 0x0000000239068825 */ /* 0x040fe200078e0208 */
[----:B------:R1:W5:Y:S04]  /*be80*/  @!P0 LD.E.128 R64, [R2.64] ;  /* 0x0000000c02408980 */ /* 0x000368000c101d00 */
[----:B------:R2:W5:Y:S01]  /*be90*/  @!P0 LD.E.128 R60, [R6.64] ;  /* 0x0000000c063c8980 */ /* 0x000562000c101d00 */
[----:B-1----:R-:W-:-:S04]  /*bea0*/  IADD3 R2, R57, 0x10, RZ ;  /* 0x0000001039027810 */ /* 0x002fc80007ffe0ff */
[----:B------:R-:W-:Y:S01]  /*beb0*/  ISETP.GE.AND P0, PT, R2, c[0x0][0x27c], PT ;  /* 0x00009f0002007a0c */ /* 0x000fe20003f06270 */
[----:B------:R-:W-:-:S12]  /*bec0*/  CS2R R74, SRZ ;  /* 0x00000000004a7805 */ /* 0x000fd8000001ff00 */
[----:B------:R-:W-:-:S04]  /*bed0*/  @!P0 SHF.R.S32.HI R0, RZ, 0x1f, R2 ;  /* 0x0000001fff008819 */ /* 0x000fc80000011402 */
[----:B------:R-:W-:-:S04]  /*bee0*/  @!P0 LEA.HI R0, R0, R2, RZ, 0x3 ;  /* 0x0000000200008211 */ /* 0x000fc800078f18ff */
[----:B------:R-:W-:Y:S01]  /*bef0*/  @!P0 LOP3.LUT R0, R0, 0xfffffff8, RZ, 0xc0, !PT ;  /* 0xfffffff800008812 */ /* 0x000fe200078ec0ff */
[----:B------:R-:W-:Y:S01]  /*bf00*/  CS2R R72, SRZ ;  /* 0x0000000000487805 */ /* 0x000fe2000001ff00 */
[----:B------:R-:W-:-:S03]  /*bf10*/  CS2R R70, SRZ ;  /* 0x0000000000467805 */ /* 0x000fc6000001ff00 */
[----:B------:R-:W-:Y:S01]  /*bf20*/  @!P0 IMAD.WIDE R2, R0, 0x2, R10 ;  /* 0x0000000200028825 */ /* 0x000fe200078e020a */
[----:B------:R-:W-:-:S03]  /*bf30*/  CS2R R68, SRZ ;  /* 0x0000000000447805 */ /* 0x000fc6000001ff00 */
[----:B--2---:R-:W-:Y:S01]  /*bf40*/  @!P0 IMAD.WIDE R6, R0, 0x2, R8 ;  /* 0x0000000200068825 */ /* 0x004fe200078e0208 */
        /* <DEDUP_REMOVED lines=9> */
[----:B------:R-:W-:Y:S01]  /*bfe0*/  CS2R R78, SRZ ;  /* 0x00000000004e7805 */ /* 0x000fe2000001ff00 */
[----:B------:R-:W-:Y:S02]  /*bff0*/  CS2R R76, SRZ ;  /* 0x00000000004c7805 */ /* 0x000fe4000001ff00 */
[----:B--2---:R-:W-:-:S04]  /*c000*/  @!P0 IMAD.WIDE R6, R0, 0x2, R8 ;  /* 0x0000000200068825 */ /* 0x004fc800078e0208 */
[----:B------:R-:W-:Y:S01]  /*c010*/  @!P0 IMAD.WIDE R2, R0, 0x2, R10 ;  /* 0x0000000200028825 */ /* 0x000fe200078e020a */
[----:B------:R1:W5:Y:S04]  /*c020*/  @!P0 LD.E.128 R80, [R6.64] ;  /* 0x0000000c06508980 */ /* 0x000368000c101d00 */
[----:B------:R1:W5:Y:S02]  /*c030*/  @!P0 LD.E.128 R76, [R2.64] ;  /* 0x0000000c024c8980 */ /* 0x000364000c101d00 */
.L_x_479:
[----:B-1234-:R-:W-:Y:S05]  /*c040*/  BSYNC B0 ;  /* 0x0000000000007941 */ /* 0x01efea0003800000 */
.L_x_478:
[----:B-----5:R-:W-:Y:S01]  /*c050*/  IMAD.MOV.U32 R0, RZ, RZ, R80 ;  /* 0x000000ffff007224 */ /* 0x020fe200078e0050 */
[----:B------:R-:W-:-:S04]  /*c060*/  DEPBAR.LE SB0, 0x1 ;  /* 0x000080400000791a */ /* 0x000fc80000000000 */
[----:B------:R-:W-:Y:S01]  /*c070*/  IMAD.MOV.U32 R5, RZ, RZ, R81 ;  /* 0x000000ffff057224 */ /* 0x000fe200078e0051 */
[----:B------:R-:W-:Y:S01]  /*c080*/  PRMT R101, R101, 0x5410, R0 ;  /* 0x0000541065657816 */ /* 0x000fe20000000000 */
[----:B------:R-:W-:Y:S01]  /*c090*/  IMAD.MOV.U32 R3, RZ, RZ, R82 ;  /* 0x000000ffff037224 */ /* 0x000fe200078e0052 */
[----:B------:R-:W-:Y:S01]  /*c0a0*/  MOV R0, R68 ;  /* 0x0000004400007202 */ /* 0x000fe20000000f00 */
        /* <DEDUP_REMOVED lines=11> */
[----:B------:R-:W-:Y:S01]  /*c160*/  MOV R5, R61 ;  /* 0x0000003d00057202 */ /* 0x000fe20000000f00 */
[----:B------:R-:W-:Y:S01]  /*c170*/  BSSY B1, `(.L_x_480) ;  /* 0x0000190000017945 */ /* 0x000fe20003800000 */
[----:B------:R-:W-:Y:S01]  /*c180*/  PRMT R97, R2, 0x5410, R3 ;  /* 0x0000541002617816 */ /* 0x000fe20000000003 */
[----:B------:R-:W-:Y:S01]  /*c190*/  IMAD.MOV.U32 R3, RZ, RZ, R62 ;  /* 0x000000ffff037224 */ /* 0x000fe200078e003e */
[----:B------:R-:W-:Y:S01]  /*c1a0*/  PRMT R92, R5, 0x7610, R92 ;  /* 0x00007610055c7816 */ /* 0x000fe2000000005c */
[----:B------:R-:W-:Y:S01]  /*c1b0*/  IMAD.MOV.U32 R2, RZ, RZ, R63 ;  /* 0x000000ffff027224 */ /* 0x000fe200078e003f */
[----:B------:R-:W-:Y:S01]  /*c1c0*/  PRMT R99, R99, 0x5410, R0 ;  /* 0x0000541063637816 */ /* 0x000fe20000000000 */
[----:B------:R-:W-:-:S02]  /*c1d0*/  IMAD.MOV.U32 R5, RZ, RZ, R77 ;  /* 0x000000ffff057224 */ /* 0x000fc400078e004d */
[----:B------:R-:W-:Y:S01]  /*c1e0*/  IMAD.MOV.U32 R0, RZ, RZ, R72 ;  /* 0x000000ffff007224 */ /* 0x000fe200078e0048 */
[----:B------:R-:W-:Y:S01]  /*c1f0*/  PRMT R93, R2, 0x5410, R3 ;  /* 0x00005410025d7816 */ /* 0x000fe20000000003 */
[----:B------:R-:W-:Y:S01]  /*c200*/  IMAD.MOV.U32 R3, RZ, RZ, R78 ;  /* 0x000000ffff037224 */ /* 0x000fe200078e004e */
[----:B------:R-:W-:Y:S01]  /*c210*/  PRMT R99, R5, 0x7610, R99 ;  /* 0x0000761005637816 */ /* 0x000fe20000000063 */
[----:B------:R-:W-:Y:S01]  /*c220*/  IMAD.MOV.U32 R2, RZ, RZ, R79 ;  /* 0x000000ffff027224 */ /* 0x000fe200078e004f */
[----:B------:R-:W-:Y:S02]  /*c230*/  IADD3 R5, -R196, R40, RZ ;  /* 0x00000028c4057210 */ /* 0x000fe40007ffe1ff */
[----:B------:R-:W-:Y:S01]  /*c240*/  PRMT R94, R94, 0x5410, R0 ;  /* 0x000054105e5e7816 */ /* 0x000fe20000000000 */
[----:B------:R-:W-:Y:S01]  /*c250*/  IMAD.MOV.U32 R0, RZ, RZ, R66 ;  /* 0x000000ffff007224 */ /* 0x000fe200078e0042 */
[----:B------:R-:W-:Y:S02]  /*c260*/  IMNMX R46, R5, 0x80, PT ;  /* 0x00000080052e7817 */ /* 0x000fe40003800200 */
[----:B------:R-:W-:Y:S01]  /*c270*/  PRMT R100, R2, 0x5410, R3 ;  /* 0x0000541002647816 */ /* 0x000fe20000000003 */
[----:B------:R-:W-:Y:S01]  /*c280*/  IMAD.MOV.U32 R2, RZ, RZ, R75 ;  /* 0x000000ffff027224 */ /* 0x000fe200078e004b */
[----:B------:R-:W-:Y:S01]  /*c290*/  MOV R3, R74 ;  /* 0x0000004a00037202 */ /* 0x000fe20000000f00 */
[----:B------:R-:W-:Y:S01]  /*c2a0*/  BAR.SYNC.DEFER_BLOCKING 0x0 ;  /* 0x0000000000007b1d */ /* 0x000fe20000010000 */
[----:B------:R-:W-:-:S02]  /*c2b0*/  ISETP.GE.AND P0, PT, R56, R46, PT ;  /* 0x0000002e3800720c */ /* 0x000fc40003f06270 */
[----:B------:R-:W-:Y:S01]  /*c2c0*/  PRMT R95, R2, 0x5410, R3 ;  /* 0x00005410025f7816 */ /* 0x000fe20000000003 */
[----:B------:R-:W-:Y:S01]  /*c2d0*/  IMAD.MOV.U32 R2, RZ, RZ, R73 ;  /* 0x000000ffff027224 */ /* 0x000fe200078e0049 */
[----:B------:R-:W-:Y:S01]  /*c2e0*/  PRMT R91, R91, 0x5410, R0 ;  /* 0x000054105b5b7816 */ /* 0x000fe20000000000 */
[----:B------:R-:W-:Y:S02]  /*c2f0*/  IMAD.MOV.U32 R3, RZ, RZ, R67 ;  /* 0x000000ffff037224 */ /* 0x000fe400078e0043 */
[----:B------:R-:W-:Y:S01]  /*c300*/  IMAD.MOV.U32 R0, RZ, RZ, R65 ;  /* 0x000000ffff007224 */ /* 0x000fe200078e0041 */
[----:B------:R-:W-:Y:S01]  /*c310*/  PRMT R94, R2, 0x7610, R94 ;  /* 0x00007610025e7816 */ /* 0x000fe2000000005e */
[----:B------:R-:W-:Y:S01]  /*c320*/  IMAD.MOV.U32 R2, RZ, RZ, R64 ;  /* 0x000000ffff027224 */ /* 0x000fe200078e0040 */
[----:B------:R-:W-:-:S04]  /*c330*/  PRMT R91, R3, 0x7610, R91 ;  /* 0x00007610035b7816 */ /* 0x000fc8000000005b */
[----:B------:R-:W-:Y:S01]  /*c340*/  PRMT R90, R0, 0x5410, R2 ;  /* 0x00005410005a7816 */ /* 0x000fe20000000002 */
[----:B------:R-:W-:Y:S05]  /*c350*/  @P0 BRA `(.L_x_481) ;  /* 0x0000171000000947 */ /* 0x000fea0003800000 */
[----:B------:R-:W-:Y:S01]  /*c360*/  ISETP.GE.AND P0, PT, R57, c[0x0][0x27c], PT ;  /* 0x00009f0039007a0c */ /* 0x000fe20003f06270 */
[----:B------:R-:W-:-:S12]  /*c370*/  BSSY B0, `(.L_x_482) ;  /* 0x0000075000007945 */ /* 0x000fd80003800000 */
[----:B------:R-:W-:Y:S05]  /*c380*/  @P0 BRA `(.L_x_483) ;  /* 0x0000073000000947 */ /* 0x000fea0003800000 */
[----:B------:R-:W-:Y:S01]  /*c390*/  IMAD.MOV.U32 R3, RZ, RZ, c[0x0][0x27c] ;  /* 0x00009f00ff037624 */ /* 0x000fe200078e00ff */
[----:B------:R-:W-:Y:S01]  /*c3a0*/  LEA.HI R2, R56, R56, RZ, 0x1 ;  /* 0x0000003838027211 */ /* 0x000fe200078f08ff */
[----:B------:R-:W-:-:S03]  /*c3b0*/  IMAD.SHL.U32 R0, R112, 0x40, RZ ;  /* 0x0000004070007824 */ /* 0x000fc600078e00ff */
[----:B------:R-:W-:Y:S02]  /*c3c0*/  LOP3.LUT R2, R2, 0x7fffffe, RZ, 0xc0, !PT ;  /* 0x07fffffe02027812 */ /* 0x000fe400078ec0ff */
[----:B------:R-:W-:Y:S02]  /*c3d0*/  LEA.HI R3, R3, R45, RZ, 0x1d ;  /* 0x0000002d03037211 */ /* 0x000fe400078fe8ff */
[----:B------:R-:W-:Y:S01]  /*c3e0*/  LOP3.LUT R0, R0, 0xc0, RZ, 0xc0, !PT ;  /* 0x000000c000007812 */ /* 0x000fe200078ec0ff */
[----:B------:R-:W-:Y:S01]  /*c3f0*/  IMAD.IADD R2, R56, 0x1, -R2 ;  /* 0x0000000138027824 */ /* 0x000fe200078e0a02 */
[----:B------:R-:W-:Y:S02]  /*c400*/  SHF.R.S32.HI R6, RZ, 0x1f, R3 ;  /* 0x0000001fff067819 */ /* 0x000fe40000011403 */
[----:B------:R-:W-:Y:S01]  /*c410*/  LOP3.LUT R5, R0, 0x18, R57, 0xf8, !PT ;  /* 0x0000001800057812 */ /* 0x000fe200078ef839 */
[----:B------:R-:W-:Y:S01]  /*c420*/  IMAD R2, R89, 0x8, R2 ;  /* 0x0000000859027824 */ /* 0x000fe200078e0202 */
[----:B------:R-:W-:-:S02]  /*c430*/  SHF.R.U32.HI R8, RZ, 0x3, R0 ;  /* 0x00000003ff087819 */ /* 0x000fc40000011600 */
[----:B------:R-:W-:Y:S01]  /*c440*/  LEA.HI R6, R6, R3, RZ, 0x2 ;  /* 0x0000000306067211 */ /* 0x000fe200078f10ff */
[----:B------:R-:W-:Y:S01]  /*c450*/  IMAD.SHL.U32 R3, R3, 0x8, RZ ;  /* 0x0000000803037824 */ /* 0x000fe200078e00ff */
[-C--:B------:R-:W-:Y:S01]  /*c460*/  LOP3.LUT R7, R5, R8.reuse, RZ, 0x3c, !PT ;  /* 0x0000000805077212 */ /* 0x080fe200078e3cff */
[----:B------:R-:W-:Y:S01]  /*c470*/  IMAD.SHL.U32 R5, R2, 0x20, RZ ;  /* 0x0000002002057824 */ /* 0x000fe200078e00ff */
[----:B------:R-:W-:Y:S02]  /*c480*/  SHF.L.U32 R2, R6, 0xa, RZ ;  /* 0x0000000a06027819 */ /* 0x000fe400000006ff */
[----:B------:R-:W-:Y:S01]  /*c490*/  LOP3.LUT R0, R0, 0x18, R3, 0xf8, !PT ;  /* 0x0000001800007812 */ /* 0x000fe200078ef803 */
[----:B------:R-:W-:Y:S01]  /*c4a0*/  IMAD.IADD R3, R5, 0x1, R7 ;  /* 0x0000000105037824 */ /* 0x000fe200078e0207 */
[----:B------:R-:W-:Y:S02]  /*c4b0*/  LOP3.LUT R2, R2, 0x7ffff000, RZ, 0xc0, !PT ;  /* 0x7ffff00002027812 */ /* 0x000fe400078ec0ff */
[----:B------:R-:W-:Y:S01]  /*c4c0*/  LOP3.LUT R0, R0, R8, RZ, 0x3c, !PT ;  /* 0x0000000800007212 */ /* 0x000fe200078e3cff */
[----:B------:R-:W-:Y:S01]  /*c4d0*/  IMAD.SHL.U32 R43, R3, 0x2, RZ ;  /* 0x00000002032b7824 */ /* 0x000fe200078e00ff */
[----:B------:R-:W-:-:S02]  /*c4e0*/  SHF.R.U64 R3, R18, 0x10, R19 ;  /* 0x0000001012037819 */ /* 0x000fc40000001213 */
[----:B------:R-:W-:Y:S02]  /*c4f0*/  IADD3 R0, R0, R2, R5 ;  /* 0x0000000200007210 */ /* 0x000fe40007ffe005 */
[----:B------:R-:W1:Y:S01]  /*c500*/  LDS.128 R12, [R43+0x6080] ;  /* 0x006080002b0c7984 */ /* 0x000e620000000c00 */
[--C-:B------:R-:W-:Y:S02]  /*c510*/  SHF.R.U32.HI R2, RZ, 0x10, R17.reuse ;  /* 0x00000010ff027819 */ /* 0x100fe40000011611 */
[----:B------:R-:W-:Y:S01]  /*c520*/  IMAD.SHL.U32 R41, R0, 0x2, RZ ;  /* 0x0000000200297824 */ /* 0x000fe200078e00ff */
[----:B------:R-:W-:Y:S02]  /*c530*/  SHF.R.U64 R0, R16, 0x10, R17 ;  /* 0x0000001010007819 */ /* 0x000fe40000001211 */
[----:B------:R-:W-:Y:S02]  /*c540*/  SHF.R.U32.HI R5, RZ, 0x10, R19 ;  /* 0x00000010ff057819 */ /* 0x000fe40000011613 */
[----:B------:R-:W2:Y:S01]  /*c550*/  LDS.128 R8, [R41+0x6080] ;  /* 0x0060800029087984 */ /* 0x000ea20000000c00 */
[----:B------:R-:W-:-:S02]  /*c560*/  SHF.R.U64 R6, R20, 0x10, R21 ;  /* 0x0000001014067819 */ /* 0x000fc40000001215 */
[----:B------:R-:W-:Y:S02]  /*c570*/  SHF.R.U32.HI R7, RZ, 0x10, R21 ;  /* 0x00000010ff077819 */ /* 0x000fe40000011615 */
[C---:B------:R-:W-:Y:S02]  /*c580*/  PRMT R18, R25.reuse, 0x5432, R0 ;  /* 0x0000543219127816 */ /* 0x040fe40000000000 */
[----:B------:R-:W-:Y:S02]  /*c590*/  PRMT R21, R25, 0x5410, R2 ;  /* 0x0000541019157816 */ /* 0x000fe40000000002 */
[C---:B------:R-:W-:Y:S02]  /*c5a0*/  PRMT R25, R26.reuse, 0x5432, R3 ;  /* 0x000054321a197816 */ /* 0x040fe40000000003 */
[----:B------:R-:W-:Y:S02]  /*c5b0*/  PRMT R26, R26, 0x5410, R5 ;  /* 0x000054101a1a7816 */ /* 0x000fe40000000005 */
[----:B------:R-:W-:-:S02]  /*c5c0*/  PRMT R5, R24, 0x5432, R6 ;  /* 0x0000543218057816 */ /* 0x000fc40000000006 */
[--C-:B------:R-:W-:Y:S02]  /*c5d0*/  SHF.R.U32.HI R17, RZ, 0x10, R23.reuse ;  /* 0x00000010ff117819 */ /* 0x100fe40000011617 */
[----:B------:R-:W-:Y:S01]  /*c5e0*/  SHF.R.U64 R16, R22, 0x10, R23 ;  /* 0x0000001016107819 */ /* 0x000fe20000001217 */
[----:B------:R-:W-:Y:S01]  /*c5f0*/  IMAD.U32 R30, R5, 0x10000, RZ ;  /* 0x00010000051e7824 */ /* 0x000fe200078e00ff */
[----:B------:R-:W-:Y:S02]  /*c600*/  PRMT R19, R24, 0x5410, R7 ;  /* 0x0000541018137816 */ /* 0x000fe40000000007 */
[C---:B------:R-:W-:Y:S02]  /*c610*/  PRMT R23, R27.reuse, 0x5410, R17 ;  /* 0x000054101b177816 */ /* 0x040fe40000000011 */
[----:B------:R-:W-:Y:S02]  /*c620*/  PRMT R24, R27, 0x5432, R16 ;  /* 0x000054321b187816 */ /* 0x000fe40000000010 */
[----:B------:R-:W-:-:S02]  /*c630*/  SHF.L.U32 R29, R18, 0x10, RZ ;  /* 0x00000010121d7819 */ /* 0x000fc400000006ff */
[----:B------:R-:W-:Y:S01]  /*c640*/  LOP3.LUT R44, R5, 0xffff0000, RZ, 0xc0, !PT ;  /* 0xffff0000052c7812 */ /* 0x000fe200078ec0ff */
[----:B------:R-:W-:Y:S02]  /*c650*/  IMAD.U32 R5, R21, 0x10000, RZ ;  /* 0x0001000015057824 */ /* 0x000fe400078e00ff */
[C---:B-1----:R-:W-:Y:S01]  /*c660*/  IMAD.U32 R17, R13.reuse, 0x10000, RZ ;  /* 0x000100000d117824 */ /* 0x042fe200078e00ff */
[----:B------:R-:W-:Y:S01]  /*c670*/  LOP3.LUT R20, R13, 0xffff0000, RZ, 0xc0, !PT ;  /* 0xffff00000d147812 */ /* 0x000fe200078ec0ff */
[----:B------:R-:W-:Y:S01]  /*c680*/  IMAD.U32 R16, R12, 0x10000, RZ ;  /* 0x000100000c107824 */ /* 0x000fe200078e00ff */
[C---:B------:R-:W-:Y:S01]  /*c690*/  SHF.L.U32 R13, R15.reuse, 0x10, RZ ;  /* 0x000000100f0d7819 */ /* 0x040fe200000006ff */
[----:B------:R-:W-:Y:S01]  /*c6a0*/  IMAD.U32 R22, R14, 0x10000, RZ ;  /* 0x000100000e167824 */ /* 0x000fe200078e00ff */
[----:B------:R-:W-:Y:S02]  /*c6b0*/  LOP3.LUT R27, R15, 0xffff0000, RZ, 0xc0, !PT ;  /* 0xffff00000f1b7812 */ /* 0x000fe400078ec0ff */
[----:B------:R-:W-:Y:S01]  /*c6c0*/  LOP3.LUT R12, R12, 0xffff0000, RZ, 0xc0, !PT ;  /* 0xffff00000c0c7812 */ /* 0x000fe200078ec0ff */
[C---:B--2---:R-:W-:Y:S01]  /*c6d0*/  IMAD.U32 R2, R8.reuse, 0x10000, RZ ;  /* 0x0001000008027824 */ /* 0x044fe200078e00ff */
[----:B------:R-:W-:Y:S01]  /*c6e0*/  LOP3.LUT R3, R8, 0xffff0000, RZ, 0xc0, !PT ;  /* 0xffff000008037812 */ /* 0x000fe200078ec0ff */
[C---:B------:R-:W-:Y:S01]  /*c6f0*/  IMAD.U32 R6, R9.reuse, 0x10000, RZ ;  /* 0x0001000009067824 */ /* 0x040fe200078e00ff */
[----:B------:R-:W-:Y:S01]  /*c700*/  LOP3.LUT R8, R9, 0xffff0000, RZ, 0xc0, !PT ;  /* 0xffff000009087812 */ /* 0x000fe200078ec0ff */
[----:B------:R-:W-:Y:S01]  /*c710*/  FMUL.FTZ R0, R2, R30 ;  /* 0x0000001e02007220 */ /* 0x000fe20000410000 */
[C---:B------:R-:W-:Y:S01]  /*c720*/  LOP3.LUT R15, R10.reuse, 0xffff0000, RZ, 0xc0, !PT ;  /* 0xffff00000a0f7812 */ /* 0x040fe200078ec0ff */
[----:B------:R-:W-:Y:S01]  /*c730*/  IMAD.U32 R9, R10, 0x10000, RZ ;  /* 0x000100000a097824 */ /* 0x000fe200078e00ff */
[----:B------:R-:W-:Y:S01]  /*c740*/  LOP3.LUT R10, R18, 0xffff0000, RZ, 0xc0, !PT ;  /* 0xffff0000120a7812 */ /* 0x000fe200078ec0ff */
[----:B------:R-:W-:Y:S01]  /*c750*/  FFMA.FTZ R42, R16, R29, -R0 ;  /* 0x0000001d102a7223 */ /* 0x000fe20000010800 */
[----:B------:R-:W-:Y:S01]  /*c760*/  LOP3.LUT R28, R14, 0xffff0000, RZ, 0xc0, !PT ;  /* 0xffff00000e1c7812 */ /* 0x000fe200078ec0ff */
[----:B------:R-:W-:Y:S01]  /*c770*/  FMUL.FTZ R0, R3, R44 ;  /* 0x0000002c03007220 */ /* 0x000fe20000410000 */
[C---:B------:R-:W-:Y:S01]  /*c780*/  LOP3.LUT R14, R11.reuse, 0xffff0000, RZ, 0xc0, !PT ;  /* 0xffff00000b0e7812 */ /* 0x040fe200078ec0ff */
[----:B------:R-:W-:-:S02]  /*c790*/  IMAD.U32 R7, R11, 0x10000, RZ ;  /* 0x000100000b077824 */ /* 0x000fc400078e00ff */
[----:B------:R-:W-:Y:S02]  /*c7a0*/  FMUL.FTZ R2, R2, R29 ;  /* 0x0000001d02027220 */ /* 0x000fe40000410000 */
[----:B------:R-:W-:Y:S02]  /*c7b0*/  IMAD.U32 R11, R19, 0x10000, RZ ;  /* 0x00010000130b7824 */ /* 0x000fe400078e00ff */
[-C--:B------:R-:W-:Y:S02]  /*c7c0*/  FMUL.FTZ R3, R3, R10.reuse ;  /* 0x0000000a03037220 */ /* 0x080fe40000410000 */
[----:B------:R-:W-:Y:S01]  /*c7d0*/  FFMA.FTZ R31, R12, R10, -R0 ;  /* 0x0000000a0c1f7223 */ /* 0x000fe20000010800 */
[----:B------:R-:W-:Y:S01]  /*c7e0*/  LOP3.LUT R10, R21, 0xffff0000, RZ, 0xc0, !PT ;  /* 0xffff0000150a7812 */ /* 0x000fe200078ec0ff */
[----:B------:R-:W-:Y:S01]  /*c7f0*/  FFMA.FTZ R40, R16, R30, R2 ;  /* 0x0000001e10287223 */ /* 0x000fe20000010002 */
[----:B------:R-:W-:Y:S01]  /*c800*/  SHF.L.U32 R16, R23, 0x10, RZ ;  /* 0x0000001017107819 */ /* 0x000fe200000006ff */
[----:B------:R-:W-:-:S02]  /*c810*/  FMUL.FTZ R0, R6, R5 ;  /* 0x0000000506007220 */ /* 0x000fc40000410000 */
[-C--:B------:R-:W-:Y:S02]  /*c820*/  FMUL.FTZ R2, R6, R11.reuse ;  /* 0x0000000b06027220 */ /* 0x080fe40000410000 */
[----:B------:R-:W-:Y:S01]  /*c830*/  FFMA.FTZ R30, R12, R44, R3 ;  /* 0x0000002c0c1e7223 */ /* 0x000fe20000010003 */
[----:B------:R-:W-:Y:S01]  /*c840*/  LOP3.LUT R12, R24, 0xffff0000, RZ, 0xc0, !PT ;  /* 0xffff0000180c7812 */ /* 0x000fe200078ec0ff */
[----:B------:R-:W-:Y:S02]  /*c850*/  IMAD.U32 R3, R26, 0x10000, RZ ;  /* 0x000100001a037824 */ /* 0x000fe400078e00ff */
[----:B------:R-:W-:Y:S01]  /*c860*/  FFMA.FTZ R18, R17, R11, R0 ;  /* 0x0000000b11127223 */ /* 0x000fe20000010000 */
[----:B------:R-:W-:Y:S01]  /*c870*/  LOP3.LUT R11, R19, 0xffff0000, RZ, 0xc0, !PT ;  /* 0xffff0000130b7812 */ /* 0x000fe200078ec0ff */
[----:B------:R-:W-:Y:S02]  /*c880*/  FFMA.FTZ R29, R17, R5, -R2 ;  /* 0x00000005111d7223 */ /* 0x000fe40000010802 */
[----:B------:R-:W-:-:S02]  /*c890*/  FMUL.FTZ R2, R7, R16 ;  /* 0x0000001007027220 */ /* 0x000fc40000410000 */
[-C--:B------:R-:W-:Y:S02]  /*c8a0*/  FMUL.FTZ R0, R7, R3.reuse ;  /* 0x0000000307007220 */ /* 0x080fe40000410000 */
[----:B------:R-:W-:Y:S02]  /*c8b0*/  IMAD.U32 R7, R24, 0x10000, RZ ;  /* 0x0001000018077824 */ /* 0x000fe400078e00ff */
[----:B------:R-:W-:Y:S02]  /*c8c0*/  FFMA.FTZ R17, R13, R3, -R2 ;  /* 0x000000030d117223 */ /* 0x000fe40000010802 */
[----:B------:R-:W-:Y:S02]  /*c8d0*/  IMAD.U32 R6, R25, 0x10000, RZ ;  /* 0x0001000019067824 */ /* 0x000fe400078e00ff */
[----:B------:R-:W-:Y:S02]  /*c8e0*/  FMUL.FTZ R5, R8, R11 ;  /* 0x0000000b08057220 */ /* 0x000fe40000410000 */
[----:B------:R-:W-:-:S02]  /*c8f0*/  FMUL.FTZ R2, R9, R7 ;  /* 0x0000000709027220 */ /* 0x000fc40000410000 */
[----:B------:R-:W-:Y:S02]  /*c900*/  FFMA.FTZ R16, R13, R16, R0 ;  /* 0x000000100d107223 */ /* 0x000fe40000010000 */
[-C--:B------:R-:W-:Y:S01]  /*c910*/  FMUL.FTZ R3, R8, R10.reuse ;  /* 0x0000000a08037220 */ /* 0x080fe20000410000 */
[----:B------:R-:W-:Y:S01]  /*c920*/  LOP3.LUT R8, R26, 0xffff0000, RZ, 0xc0, !PT ;  /* 0xffff00001a087812 */ /* 0x000fe200078ec0ff */
[----:B------:R-:W-:Y:S02]  /*c930*/  FFMA.FTZ R13, R20, R10, -R5 ;  /* 0x0000000a140d7223 */ /* 0x000fe40000010805 */
[-C--:B------:R-:W-:Y:S01]  /*c940*/  FMUL.FTZ R0, R9, R6.reuse ;  /* 0x0000000609007220 */ /* 0x080fe20000410000 */
[----:B------:R-:W-:Y:S01]  /*c950*/  LOP3.LUT R9, R23, 0xffff0000, RZ, 0xc0, !PT ;  /* 0xffff000017097812 */ /* 0x000fe200078ec0ff */
[----:B------:R-:W-:Y:S01]  /*c960*/  FFMA.FTZ R10, R22, R6, -R2 ;  /* 0x00000006160a7223 */ /* 0x000fe20000010802 */
[----:B------:R-:W-:Y:S01]  /*c970*/  LOP3.LUT R6, R25, 0xffff0000, RZ, 0xc0, !PT ;  /* 0xffff000019067812 */ /* 0x000fe200078ec0ff */
[----:B------:R-:W-:Y:S01]  /*c980*/  FFMA.FTZ R11, R20, R11, R3 ;  /* 0x0000000b140b7223 */ /* 0x000fe20000010003 */
[----:B------:R-:W-:Y:S01]  /*c990*/  F2FP.BF16.PACK_AB R13, R13, R29 ;  /* 0x0000001d0d0d723e */ /* 0x000fe200000010ff */
[----:B------:R-:W-:-:S02]  /*c9a0*/  FFMA.FTZ R7, R22, R7, R0 ;  /* 0x0000000716077223 */ /* 0x000fc40000010000 */
[C---:B------:R-:W-:Y:S02]  /*c9b0*/  FMUL.FTZ R5, R15.reuse, R12 ;  /* 0x0000000c0f057220 */ /* 0x040fe40000410000 */
[CC--:B------:R-:W-:Y:S02]  /*c9c0*/  FMUL.FTZ R2, R14.reuse, R9.reuse ;  /* 0x000000090e027220 */ /* 0x0c0fe40000410000 */
[----:B------:R-:W-:Y:S02]  /*c9d0*/  FMUL.FTZ R3, R15, R6 ;  /* 0x000000060f037220 */ /* 0x000fe40000410000 */
[----:B------:R-:W-:Y:S02]  /*c9e0*/  FMUL.FTZ R0, R14, R8 ;  /* 0x000000080e007220 */ /* 0x000fe40000410000 */
        /* <DEDUP_REMOVED lines=9> */
[----:B------:R-:W-:Y:S02]  /*ca80*/  F2FP.BF16.PACK_AB R10, R3, R7 ;  /* 0x00000007030a723e */ /* 0x000fe400000010ff */
[----:B------:R-:W-:Y:S01]  /*ca90*/  F2FP.BF16.PACK_AB R11, R0, R16 ;  /* 0x00000010000b723e */ /* 0x000fe200000010ff */
[----:B------:R1:W-:Y:S04]  /*caa0*/  STS.128 [R43+0x6080], R12 ;  /* 0x0060800c2b007388 */ /* 0x0003e80000000c00 */
[----:B------:R1:W-:Y:S02]  /*cab0*/  STS.128 [R41+0x6080], R8 ;  /* 0x0060800829007388 */ /* 0x0003e40000000c00 */
.L_x_483:
[----:B------:R-:W-:Y:S05]  /*cac0*/  BSYNC B0 ;  /* 0x0000000000007941 */ /* 0x000fea0003800000 */
.L_x_482:
[----:B------:R-:W-:Y:S01]  /*cad0*/  IADD3 R0, R57, 0x10, RZ ;  /* 0x0000001039007810 */ /* 0x000fe20007ffe0ff */
[----:B------:R-:W-:Y:S03]  /*cae0*/  BSSY B0, `(.L_x_484) ;  /* 0x000007c000007945 */ /* 0x000fe60003800000 */
[----:B------:R-:W-:-:S13]  /*caf0*/  ISETP.GE.AND P0, PT, R0, c[0x0][0x27c], PT ;  /* 0x00009f0000007a0c */ /* 0x000fda0003f06270 */
[----:B------:R-:W-:Y:S05]  /*cb00*/  @P0 BRA `(.L_x_485) ;  /* 0x0000079000000947 */ /* 0x000fea0003800000 */
[----:B------:R-:W-:Y:S01]  /*cb10*/  SHF.R.S32.HI R5, RZ, 0x1f, R0 ;  /* 0x0000001fff057819 */ /* 0x000fe20000011400 */
[----:B------:R-:W-:Y:S01]  /*cb20*/  IMAD.SHL.U32 R6, R112, 0x40, RZ ;  /* 0x0000004070067824 */ /* 0x000fe200078e00ff */
[----:B------:R-:W-:Y:S01]  /*cb30*/  LEA.HI R7, R56, R56, RZ, 0x1 ;  /* 0x0000003838077211 */ /* 0x000fe200078f08ff */
[----:B-1----:R-:W-:Y:S01]  /*cb40*/  IMAD.MOV.U32 R8, RZ, RZ, c[0x0][0x27c] ;  /* 0x00009f00ff087624 */ /* 0x002fe200078e00ff */
[CC--:B------:R-:W-:Y:S02]  /*cb50*/  LEA.HI R3, R5.reuse, R0.reuse, RZ, 0x3 ;  /* 0x0000000005037211 */ /* 0x0c0fe400078f18ff */
[----:B------:R-:W-:Y:S02]  /*cb60*/  LEA.HI R5, R5, R0, RZ, 0x5 ;  /* 0x0000000005057211 */ /* 0x000fe400078f28ff */
[----:B------:R-:W-:Y:S02]  /*cb70*/  LOP3.LUT R7, R7, 0x7fffffe, RZ, 0xc0, !PT ;  /* 0x07fffffe07077812 */ /* 0x000fe400078ec0ff */
[----:B------:R-:W-:-:S02]  /*cb80*/  SHF.R.S32.HI R2, RZ, 0x3, R3 ;  /* 0x00000003ff027819 */ /* 0x000fc40000011403 */
[----:B------:R-:W-:Y:S01]  /*cb90*/  LOP3.LUT R0, R6, 0xc0, RZ, 0xc0, !PT ;  /* 0x000000c006007812 */ /* 0x000fe200078ec0ff */
[----:B------:R-:W-:Y:S01]  /*cba0*/  IMAD.SHL.U32 R6, R5, 0x80, RZ ;  /* 0x0000008005067824 */ /* 0x000fe200078e00ff */
[----:B------:R-:W-:Y:S01]  /*cbb0*/  LEA.HI R2, R8, R2, RZ, 0x1d ;  /* 0x0000000208027211 */ /* 0x000fe200078fe8ff */
[----:B------:R-:W-:Y:S01]  /*cbc0*/  IMAD.IADD R5, R56, 0x1, -R7 ;  /* 0x0000000138057824 */ /* 0x000fe200078e0a07 */
[----:B------:R-:W-:Y:S02]  /*cbd0*/  LOP3.LUT R7, R0, 0x18, R3, 0xf8, !PT ;  /* 0x0000001800077812 */ /* 0x000fe400078ef803 */
[----:B------:R-:W-:Y:S01]  /*cbe0*/  SHF.R.U32.HI R10, RZ, 0x3, R0 ;  /* 0x00000003ff0a7819 */ /* 0x000fe20000011600 */
[----:B------:R-:W-:Y:S01]  /*cbf0*/  IMAD R3, R89, 0x8, R5 ;  /* 0x0000000859037824 */ /* 0x000fe200078e0205 */
[----:B------:R-:W-:Y:S02]  /*cc00*/  SHF.R.S32.HI R5, RZ, 0x1f, R2 ;  /* 0x0000001fff057819 */ /* 0x000fe40000011402 */
[----:B------:R-:W-:Y:S01]  /*cc10*/  LOP3.LUT R8, R7, R10, RZ, 0x3c, !PT ;  /* 0x0000000a07087212 */ /* 0x000fe200078e3cff */
[----:B------:R-:W-:Y:S01]  /*cc20*/  IMAD.SHL.U32 R7, R2, 0x8, RZ ;  /* 0x0000000802077824 */ /* 0x000fe200078e00ff */
[----:B------:R-:W-:-:S02]  /*cc30*/  LEA.HI R2, R5, R2, RZ, 0x2 ;  /* 0x0000000205027211 */ /* 0x000fc400078f10ff */
[----:B------:R-:W-:Y:S01]  /*cc40*/  LOP3.LUT R9, R6, 0x7ffff000, RZ, 0xc0, !PT ;  /* 0x7ffff00006097812 */ /* 0x000fe200078ec0ff */
[----:B------:R-:W-:Y:S01]  /*cc50*/  IMAD.SHL.U32 R6, R3, 0x20, RZ ;  /* 0x0000002003067824 */ /* 0x000fe200078e00ff */
[----:B------:R-:W-:Y:S01]  /*cc60*/  LOP3.LUT R3, R0, 0x18, R7, 0xf8, !PT ;  /* 0x0000001800037812 */ /* 0x000fe200078ef807 */
[----:B------:R-:W-:Y:S01]  /*cc70*/  IMAD.SHL.U32 R0, R2, 0x400, RZ ;  /* 0x0000040002007824 */ /* 0x000fe200078e00ff */
[----:B------:R-:W-:Y:S02]  /*cc80*/  SHF.R.U32.HI R17, RZ, 0x10, R39 ;  /* 0x00000010ff117819 */ /* 0x000fe40000011627 */
[----:B------:R-:W-:Y:S02]  /*cc90*/  LOP3.LUT R2, R3, R10, RZ, 0x3c, !PT ;  /* 0x0000000a03027212 */ /* 0x000fe400078e3cff */
[----:B------:R-:W-:Y:S02]  /*cca0*/  LOP3.LUT R0, R0, 0x7ffff000, RZ, 0xc0, !PT ;  /* 0x7ffff00000007812 */ /* 0x000fe400078ec0ff */
[----:B------:R-:W-:-:S02]  /*ccb0*/  IADD3 R5, R8, R9, R6 ;  /* 0x0000000908057210 */ /* 0x000fc40007ffe006 */
[----:B------:R-:W-:Y:S02]  /*ccc0*/  IADD3 R0, R2, R0, R6 ;  /* 0x0000000002007210 */ /* 0x000fe40007ffe006 */
[----:B------:R-:W-:Y:S01]  /*ccd0*/  SHF.R.U64 R6, R36, 0x10, R37 ;  /* 0x0000001024067819 */ /* 0x000fe20000001225 */
[----:B------:R-:W-:Y:S01]  /*cce0*/  IMAD.SHL.U32 R41, R5, 0x2, RZ ;  /* 0x0000000205297824 */ /* 0x000fe200078e00ff */
[----:B------:R-:W-:Y:S01]  /*ccf0*/  SHF.R.U32.HI R5, RZ, 0x10, R35 ;  /* 0x00000010ff057819 */ /* 0x000fe20000011623 */
[----:B------:R-:W-:Y:S01]  /*cd00*/  IMAD.SHL.U32 R40, R0, 0x2, RZ ;  /* 0x0000000200287824 */ /* 0x000fe200078e00ff */
[----:B------:R-:W-:Y:S02]  /*cd10*/  SHF.R.U64 R0, R32, 0x10, R33 ;  /* 0x0000001020007819 */ /* 0x000fe40000001221 */
[----:B------:R-:W1:Y:S01]  /*cd20*/  LDS.128 R12, [R41+0x6080] ;  /* 0x00608000290c7984 */ /* 0x000e620000000c00 */
[----:B------:R-:W-:Y:S02]  /*cd30*/  PRMT R26, R84, 0x5410, R5 ;  /* 0x00005410541a7816 */ /* 0x000fe40000000005 */
[----:B------:R-:W-:Y:S01]  /*cd40*/  SHF.R.U32.HI R2, RZ, 0x10, R33 ;  /* 0x00000010ff027819 */ /* 0x000fe20000011621 */
[----:B------:R-:W2:Y:S01]  /*cd50*/  LDS.128 R8, [R40+0x6080] ;  /* 0x0060800028087984 */ /* 0x000ea20000000c00 */
[----:B------:R-:W-:-:S02]  /*cd60*/  PRMT R5, R47, 0x5432, R6 ;  /* 0x000054322f057816 */ /* 0x000fc40000000006 */
[----:B------:R-:W-:Y:S02]  /*cd70*/  SHF.R.U64 R3, R34, 0x10, R35 ;  /* 0x0000001022037819 */ /* 0x000fe40000001223 */
[----:B------:R-:W-:Y:S01]  /*cd80*/  SHF.R.U64 R16, R38, 0x10, R39 ;  /* 0x0000001026107819 */ /* 0x000fe20000001227 */
[----:B------:R-:W-:Y:S01]  /*cd90*/  IMAD.U32 R30, R5, 0x10000, RZ ;  /* 0x00010000051e7824 */ /* 0x000fe200078e00ff */
[C---:B------:R-:W-:Y:S02]  /*cda0*/  PRMT R18, R59.reuse, 0x5432, R0 ;  /* 0x000054323b127816 */ /* 0x040fe40000000000 */
[----:B------:R-:W-:Y:S02]  /*cdb0*/  PRMT R21, R59, 0x5410, R2 ;  /* 0x000054103b157816 */ /* 0x000fe40000000002 */
[----:B------:R-:W-:Y:S01]  /*cdc0*/  SHF.R.U32.HI R7, RZ, 0x10, R37 ;  /* 0x00000010ff077819 */ /* 0x000fe20000011625 */
[----:B------:R-:W-:Y:S01]  /*cdd0*/  IMAD.U32 R29, R18, 0x10000, RZ ;  /* 0x00010000121d7824 */ /* 0x000fe200078e00ff */
[----:B------:R-:W-:-:S02]  /*cde0*/  PRMT R25, R84, 0x5432, R3 ;  /* 0x0000543254197816 */ /* 0x000fc40000000003 */
[C---:B------:R-:W-:Y:S02]  /*cdf0*/  PRMT R23, R58.reuse, 0x5410, R17 ;  /* 0x000054103a177816 */ /* 0x040fe40000000011 */
[----:B------:R-:W-:Y:S02]  /*ce00*/  PRMT R24, R58, 0x5432, R16 ;  /* 0x000054323a187816 */ /* 0x000fe40000000010 */
[----:B------:R-:W-:Y:S01]  /*ce10*/  LOP3.LUT R32, R5, 0xffff0000, RZ, 0xc0, !PT ;  /* 0xffff000005207812 */ /* 0x000fe200078ec0ff */
[----:B------:R-:W-:Y:S01]  /*ce20*/  IMAD.U32 R5, R21, 0x10000, RZ ;  /* 0x0001000015057824 */ /* 0x000fe200078e00ff */
[----:B------:R-:W-:Y:S01]  /*ce30*/  PRMT R19, R47, 0x5410, R7 ;  /* 0x000054102f137816 */ /* 0x000fe20000000007 */
[C---:B-1----:R-:W-:Y:S01]  /*ce40*/  IMAD.U32 R17, R13.reuse, 0x10000, RZ ;  /* 0x000100000d117824 */ /* 0x042fe200078e00ff */
[----:B------:R-:W-:Y:S01]  /*ce50*/  LOP3.LUT R20, R13, 0xffff0000, RZ, 0xc0, !PT ;  /* 0xffff00000d147812 */ /* 0x000fe200078ec0ff */
[----:B------:R-:W-:Y:S01]  /*ce60*/  IMAD.U32 R16, R12, 0x10000, RZ ;  /* 0x000100000c107824 */ /* 0x000fe200078e00ff */
[C---:B------:R-:W-:Y:S01]  /*ce70*/  LOP3.LUT R27, R15.reuse, 0xffff0000, RZ, 0xc0, !PT ;  /* 0xffff00000f1b7812 */ /* 0x040fe200078ec0ff */
[C---:B--2---:R-:W-:Y:S01]  /*ce80*/  IMAD.U32 R2, R8.reuse, 0x10000, RZ ;  /* 0x0001000008027824 */ /* 0x044fe200078e00ff */
[----:B------:R-:W-:Y:S01]  /*ce90*/  LOP3.LUT R3, R8, 0xffff0000, RZ, 0xc0, !PT ;  /* 0xffff000008037812 */ /* 0x000fe200078ec0ff */
[----:B------:R-:W-:Y:S01]  /*cea0*/  IMAD.U32 R13, R15, 0x10000, RZ ;  /* 0x000100000f0d7824 */ /* 0x000fe200078e00ff */
[C---:B------:R-:W-:Y:S01]  /*ceb0*/  LOP3.LUT R8, R9.reuse, 0xffff0000, RZ, 0xc0, !PT ;  /* 0xffff000009087812 */ /* 0x040fe200078ec0ff */
[----:B------:R-:W-:Y:S01]  /*cec0*/  IMAD.U32 R6, R9, 0x10000, RZ ;  /* 0x0001000009067824 */ /* 0x000fe200078e00ff */
[----:B------:R-:W-:Y:S01]  /*ced0*/  LOP3.LUT R15, R10, 0xffff0000, RZ, 0xc0, !PT ;  /* 0xffff00000a0f7812 */ /* 0x000fe200078ec0ff */
[----:B------:R-:W-:Y:S01]  /*cee0*/  FMUL.FTZ R0, R2, R30 ;  /* 0x0000001e02007220 */ /* 0x000fe20000410000 */
[----:B------:R-:W-:Y:S01]  /*cef0*/  LOP3.LUT R12, R12, 0xffff0000, RZ, 0xc0, !PT ;  /* 0xffff00000c0c7812 */ /* 0x000fe200078ec0ff */
[----:B------:R-:W-:Y:S01]  /*cf00*/  IMAD.U32 R9, R10, 0x10000, RZ ;  /* 0x000100000a097824 */ /* 0x000fe200078e00ff */
[----:B------:R-:W-:Y:S01]  /*cf10*/  LOP3.LUT R10, R18, 0xffff0000, RZ, 0xc0, !PT ;  /* 0xffff0000120a7812 */ /* 0x000fe200078ec0ff */
[----:B------:R-:W-:Y:S01]  /*cf20*/  FFMA.FTZ R34, R16, R29, -R0 ;  /* 0x0000001d10227223 */ /* 0x000fe20000010800 */
[C---:B------:R-:W-:Y:S01]  /*cf30*/  LOP3.LUT R28, R14.reuse, 0xffff0000, RZ, 0xc0, !PT ;  /* 0xffff00000e1c7812 */ /* 0x040fe200078ec0ff */
[----:B------:R-:W-:Y:S01]  /*cf40*/  IMAD.U32 R22, R14, 0x10000, RZ ;  /* 0x000100000e167824 */ /* 0x000fe200078e00ff */
[----:B------:R-:W-:Y:S01]  /*cf50*/  LOP3.LUT R14, R11, 0xffff0000, RZ, 0xc0, !PT ;  /* 0xffff00000b0e7812 */ /* 0x000fe200078ec0ff */
[----:B------:R-:W-:-:S02]  /*cf60*/  FMUL.FTZ R0, R3, R32 ;  /* 0x0000002003007220 */ /* 0x000fc40000410000 */
[----:B------:R-:W-:Y:S02]  /*cf70*/  IMAD.U32 R7, R11, 0x10000, RZ ;  /* 0x000100000b077824 */ /* 0x000fe400078e00ff */
[----:B------:R-:W-:Y:S02]  /*cf80*/  FMUL.FTZ R2, R2, R29 ;  /* 0x0000001d02027220 */ /* 0x000fe40000410000 */
[----:B------:R-:W-:Y:S02]  /*cf90*/  IMAD.U32 R11, R19, 0x10000, RZ ;  /* 0x00010000130b7824 */ /* 0x000fe400078e00ff */
[-C--:B------:R-:W-:Y:S02]  /*cfa0*/  FMUL.FTZ R3, R3, R10.reuse ;  /* 0x0000000a03037220 */ /* 0x080fe40000410000 */
[----:B------:R-:W-:Y:S01]  /*cfb0*/  FFMA.FTZ R31, R12, R10, -R0 ;  /* 0x0000000a0c1f7223 */ /* 0x000fe20000010800 */
[----:B------:R-:W-:Y:S01]  /*cfc0*/  LOP3.LUT R10, R21, 0xffff0000, RZ, 0xc0, !PT ;  /* 0xffff0000150a7812 */ /* 0x000fe200078ec0ff */
[----:B------:R-:W-:-:S02]  /*cfd0*/  FFMA.FTZ R33, R16, R30, R2 ;  /* 0x0000001e10217223 */ /* 0x000fc40000010002 */
[C---:B------:R-:W-:Y:S02]  /*cfe0*/  FMUL.FTZ R0, R6.reuse, R5 ;  /* 0x0000000506007220 */ /* 0x040fe40000410000 */
[-C--:B------:R-:W-:Y:S02]  /*cff0*/  FMUL.FTZ R2, R6, R11.reuse ;  /* 0x0000000b06027220 */ /* 0x080fe40000410000 */
[----:B------:R-:W-:Y:S01]  /*d000*/  FFMA.FTZ R30, R12, R32, R3 ;  /* 0x000000200c1e7223 */ /* 0x000fe20000010003 */
[----:B------:R-:W-:Y:S01]  /*d010*/  LOP3.LUT R12, R24, 0xffff0000, RZ, 0xc0, !PT ;  /* 0xffff0000180c7812 */ /* 0x000fe200078ec0ff */
[----:B------:R-:W-:Y:S02]  /*d020*/  IMAD.U32 R16, R23, 0x10000, RZ ;  /* 0x0001000017107824 */ /* 0x000fe400078e00ff */
[----:B------:R-:W-:Y:S02]  /*d030*/  IMAD.U32 R3, R26, 0x10000, RZ ;  /* 0x000100001a037824 */ /* 0x000fe400078e00ff */
[----:B------:R-:W-:Y:S01]  /*d040*/  FFMA.FTZ R18, R17, R11, R0 ;  /* 0x0000000b11127223 */ /* 0x000fe20000010000 */
[----:B------:R-:W-:Y:S01]  /*d050*/  LOP3.LUT R11, R19, 0xffff0000, RZ, 0xc0, !PT ;  /* 0xffff0000130b7812 */ /* 0x000fe200078ec0ff */
[----:B------:R-:W-:-:S02]  /*d060*/  FFMA.FTZ R29, R17, R5, -R2 ;  /* 0x00000005111d7223 */ /* 0x000fc40000010802 */
[C---:B------:R-:W-:Y:S02]  /*d070*/  FMUL.FTZ R2, R7.reuse, R16 ;  /* 0x0000001007027220 */ /* 0x040fe40000410000 */
[-C--:B------:R-:W-:Y:S02]  /*d080*/  FMUL.FTZ R0, R7, R3.reuse ;  /* 0x0000000307007220 */ /* 0x080fe40000410000 */
[----:B------:R-:W-:Y:S02]  /*d090*/  IMAD.U32 R7, R24, 0x10000, RZ ;  /* 0x0001000018077824 */ /* 0x000fe400078e00ff */
[----:B------:R-:W-:Y:S02]  /*d0a0*/  FFMA.FTZ R17, R13, R3, -R2 ;  /* 0x000000030d117223 */ /* 0x000fe40000010802 */
[----:B------:R-:W-:Y:S02]  /*d0b0*/  IMAD.U32 R6, R25, 0x10000, RZ ;  /* 0x0001000019067824 */ /* 0x000fe400078e00ff */
[----:B------:R-:W-:-:S02]  /*d0c0*/  FMUL.FTZ R5, R8, R11 ;  /* 0x0000000b08057220 */ /* 0x000fc40000410000 */
[----:B------:R-:W-:Y:S02]  /*d0d0*/  FMUL.FTZ R2, R9, R7 ;  /* 0x0000000709027220 */ /* 0x000fe40000410000 */
        /* <DEDUP_REMOVED lines=12> */
[C---:B------:R-:W-:Y:S02]  /*d1a0*/  FMUL.FTZ R2, R14.reuse, R9 ;  /* 0x000000090e027220 */ /* 0x040fe40000410000 */
        /* <DEDUP_REMOVED lines=15> */
.L_x_485:
[----:B------:R-:W-:Y:S05]  /*d2a0*/  BSYNC B0 ;  /* 0x0000000000007941 */ /* 0x000fea0003800000 */
.L_x_484:
[----:B------:R-:W-:-:S04]  /*d2b0*/  IADD3 R0, R57, 0x20, RZ ;  /* 0x0000002039007810 */ /* 0x000fc80007ffe0ff */
        /* <DEDUP_REMOVED lines=123> */
.L_x_481:
[----:B------:R-:W-:Y:S05]  /*da70*/  BSYNC B1 ;  /* 0x0000000000017941 */ /* 0x000fea0003800000 */
.L_x_480:
[----:B------:R-:W-:-:S04]  /*da80*/  IADD3 R18, R56, 0x40, RZ ;  /* 0x0000004038127810 */ /* 0x000fc80007ffe0ff */
[----:B------:R-:W-:-:S13]  /*da90*/  ISETP.GE.AND P0, PT, R18, R46, PT ;  /* 0x0000002e1200720c */ /* 0x000fda0003f06270 */
[----:B------:R-:W-:Y:S05]  /*daa0*/  @P0 BRA `(.L_x_465) ;  /* 0x000017a000000947 */ /* 0x000fea0003800000 */
[----:B------:R-:W-:Y:S01]  /*dab0*/  ISETP.GE.AND P0, PT, R57, c[0x0][0x27c], PT ;  /* 0x00009f0039007a0c */ /* 0x000fe20003f06270 */
[----:B------:R-:W-:-:S12]  /*dac0*/  BSSY B0, `(.L_x_486) ;  /* 0x0000078000007945 */ /* 0x000fd80003800000 */
[----:B------:R-:W-:Y:S05]  /*dad0*/  @P0 BRA `(.L_x_487) ;  /* 0x0000076000000947 */ /* 0x000fea0003800000 */
[----:B------:R-:W-:Y:S01]  /*dae0*/  SHF.R.S32.HI R0, RZ, 0x1f, R18 ;  /* 0x0000001fff007819 */ /* 0x000fe20000011412 */
[----:B------:R-:W-:Y:S01]  /*daf0*/  IMAD.MOV.U32 R6, RZ, RZ, c[0x0][0x27c] ;  /* 0x00009f00ff067624 */ /* 0x000fe200078e00ff */
[-C--:B------:R-:W-:Y:S02]  /*db00*/  LEA.HI R2, R18, R18.reuse, RZ, 0x1 ;  /* 0x0000001212027211 */ /* 0x080fe400078f08ff */
[----:B------:R-:W-:Y:S02]  /*db10*/  LEA.HI R0, R0, R18, RZ, 0x3 ;  /* 0x0000001200007211 */ /* 0x000fe400078f18ff */
[----:B------:R-:W-:Y:S01]  /*db20*/  LEA.HI R6, R6, R45, RZ, 0x1d ;  /* 0x0000002d06067211 */ /* 0x000fe200078fe8ff */
[C---:B------:R-:W-:Y:S01]  /*db30*/  IMAD.SHL.U32 R3, R2.reuse, 0x20, RZ ;  /* 0x0000002002037824 */ /* 0x040fe200078e00ff */
[----:B------:R-:W-:Y:S01]  /*db40*/  LOP3.LUT R5, R2, 0x7fffffe, RZ, 0xc0, !PT ;  /* 0x07fffffe02057812 */ /* 0x000fe200078ec0ff */
[----:B------:R-:W-:Y:S01]  /*db50*/  IMAD.SHL.U32 R2, R0, 0x20, RZ ;  /* 0x0000002000027824 */ /* 0x000fe200078e00ff */
[----:B------:R-:W-:-:S02]  /*db60*/  SHF.R.S32.HI R7, RZ, 0x1f, R6 ;  /* 0x0000001fff077819 */ /* 0x000fc40000011406 */
[----:B------:R-:W-:Y:S01]  /*db70*/  LOP3.LUT R0, R3, 0xc0, RZ, 0xc0, !PT ;  /* 0x000000c003007812 */ /* 0x000fe200078ec0ff */
[----:B------:R-:W-:Y:S01]  /*db80*/  IMAD.IADD R3, R18, 0x1, -R5 ;  /* 0x0000000112037824 */ /* 0x000fe200078e0a05 */
[----:B------:R-:W-:Y:S02]  /*db90*/  LOP3.LUT R2, R2, 0xffffff00, RZ, 0xc0, !PT ;  /* 0xffffff0002027812 */ /* 0x000fe400078ec0ff */
[----:B------:R-:W-:Y:S01]  /*dba0*/  LEA.HI R7, R7, R6, RZ, 0x2 ;  /* 0x0000000607077211 */ /* 0x000fe200078f10ff */
[----:B------:R-:W-:Y:S01]  /*dbb0*/  IMAD.SHL.U32 R6, R6, 0x8, RZ ;  /* 0x0000000806067824 */ /* 0x000fe200078e00ff */
[C---:B------:R-:W-:Y:S01]  /*dbc0*/  LOP3.LUT R5, R0.reuse, 0x18, R57, 0xf8, !PT ;  /* 0x0000001800057812 */ /* 0x040fe200078ef839 */
[----:B------:R-:W-:Y:S01]  /*dbd0*/  IMAD R3, R3, 0x20, R2 ;  /* 0x0000002003037824 */ /* 0x000fe200078e0202 */
[----:B-1----:R-:W-:Y:S02]  /*dbe0*/  SHF.R.U32.HI R8, RZ, 0x3, R0 ;  /* 0x00000003ff087819 */ /* 0x002fe40000011600 */
[----:B------:R-:W-:Y:S01]  /*dbf0*/  LOP3.LUT R2, R0, 0x18, R6, 0xf8, !PT ;  /* 0x0000001800027812 */ /* 0x000fe200078ef806 */
[----:B------:R-:W-:Y:S01]  /*dc00*/  IMAD.SHL.U32 R0, R7, 0x400, RZ ;  /* 0x0000040007007824 */ /* 0x000fe200078e00ff */
[----:B------:R-:W-:-:S02]  /*dc10*/  LOP3.LUT R5, R5, R8, RZ, 0x3c, !PT ;  /* 0x0000000805057212 */ /* 0x000fc400078e3cff */
[----:B------:R-:W-:Y:S02]  /*dc20*/  LOP3.LUT R2, R2, R8, RZ, 0x3c, !PT ;  /* 0x0000000802027212 */ /* 0x000fe400078e3cff */
[----:B------:R-:W-:Y:S01]  /*dc30*/  LOP3.LUT R0, R0, 0x7ffff000, RZ, 0xc0, !PT ;  /* 0x7ffff00000007812 */ /* 0x000fe200078ec0ff */
[----:B------:R-:W-:Y:S01]  /*dc40*/  IMAD.IADD R5, R3, 0x1, R5 ;  /* 0x0000000103057824 */ /* 0x000fe200078e0205 */
[----:B------:R-:W-:Y:S02]  /*dc50*/  SHF.R.U64 R6, R64, 0x10, R65 ;  /* 0x0000001040067819 */ /* 0x000fe40000001241 */
[----:B------:R-:W-:Y:S01]  /*dc60*/  IADD3 R0, R2, R0, R3 ;  /* 0x0000000002007210 */ /* 0x000fe20007ffe003 */
[----:B------:R-:W-:Y:S01]  /*dc70*/  IMAD.SHL.U32 R35, R5, 0x2, RZ ;  /* 0x0000000205237824 */ /* 0x000fe200078e00ff */
[----:B------:R-:W-:Y:S02]  /*dc80*/  SHF.R.U32.HI R5, RZ, 0x10, R63 ;  /* 0x00000010ff057819 */ /* 0x000fe4000001163f */
[--C-:B------:R-:W-:Y:S01]  /*dc90*/  SHF.R.U32.HI R2, RZ, 0x10, R61.reuse ;  /* 0x00000010ff027819 */ /* 0x100fe2000001163d */
[----:B------:R-:W-:Y:S01]  /*dca0*/  IMAD.SHL.U32 R33, R0, 0x2, RZ ;  /* 0x0000000200217824 */ /* 0x000fe200078e00ff */
[----:B------:R-:W1:Y:S01]  /*dcb0*/  LDS.128 R12, [R35+0x6080] ;  /* 0x00608000230c7984 */ /* 0x000e620000000c00 */
[----:B------:R-:W-:-:S02]  /*dcc0*/  SHF.R.U64 R0, R60, 0x10, R61 ;  /* 0x000000103c007819 */ /* 0x000fc4000000123d */
[----:B------:R-:W-:Y:S01]  /*dcd0*/  PRMT R26, R93, 0x5410, R5 ;  /* 0x000054105d1a7816 */ /* 0x000fe20000000005 */
[----:B------:R-:W2:Y:S01]  /*dce0*/  LDS.128 R8, [R33+0x6080] ;  /* 0x0060800021087984 */ /* 0x000ea20000000c00 */
[----:B------:R-:W-:Y:S02]  /*dcf0*/  PRMT R5, R90, 0x5432, R6 ;  /* 0x000054325a057816 */ /* 0x000fe40000000006 */
[--C-:B------:R-:W-:Y:S02]  /*dd00*/  SHF.R.U64 R16, R66, 0x10, R67.reuse ;  /* 0x0000001042107819 */ /* 0x100fe40000001243 */
[----:B------:R-:W-:Y:S01]  /*dd10*/  SHF.R.U32.HI R17, RZ, 0x10, R67 ;  /* 0x00000010ff117819 */ /* 0x000fe20000011643 */
[----:B------:R-:W-:Y:S01]  /*dd20*/  IMAD.U32 R31, R5, 0x10000, RZ ;  /* 0x00010000051f7824 */ /* 0x000fe200078e00ff */
[----:B------:R-:W-:Y:S02]  /*dd30*/  SHF.R.U64 R3, R62, 0x10, R63 ;  /* 0x000000103e037819 */ /* 0x000fe4000000123f */
[----:B------:R-:W-:-:S02]  /*dd40*/  PRMT R20, R92, 0x5432, R0 ;  /* 0x000054325c147816 */ /* 0x000fc40000000000 */
[----:B------:R-:W-:Y:S02]  /*dd50*/  SHF.R.U32.HI R7, RZ, 0x10, R65 ;  /* 0x00000010ff077819 */ /* 0x000fe40000011641 */
[----:B------:R-:W-:Y:S01]  /*dd60*/  PRMT R22, R92, 0x5410, R2 ;  /* 0x000054105c167816 */ /* 0x000fe20000000002 */
[----:B------:R-:W-:Y:S01]  /*dd70*/  IMAD.U32 R30, R20, 0x10000, RZ ;  /* 0x00010000141e7824 */ /* 0x000fe200078e00ff */
[C---:B------:R-:W-:Y:S02]  /*dd80*/  PRMT R25, R91.reuse, 0x5432, R16 ;  /* 0x000054325b197816 */ /* 0x040fe40000000010 */
[----:B------:R-:W-:Y:S02]  /*dd90*/  PRMT R24, R91, 0x5410, R17 ;  /* 0x000054105b187816 */ /* 0x000fe40000000011 */
[----:B------:R-:W-:Y:S02]  /*dda0*/  PRMT R27, R93, 0x5432, R3 ;  /* 0x000054325d1b7816 */ /* 0x000fe40000000003 */
[----:B------:R-:W-:-:S02]  /*ddb0*/  PRMT R19, R90, 0x5410, R7 ;  /* 0x000054105a137816 */ /* 0x000fc40000000007 */
[----:B------:R-:W-:Y:S01]  /*ddc0*/  LOP3.LUT R34, R5, 0xffff0000, RZ, 0xc0, !PT ;  /* 0xffff000005227812 */ /* 0x000fe200078ec0ff */
[----:B------:R-:W-:Y:S02]  /*ddd0*/  IMAD.U32 R5, R22, 0x10000, RZ ;  /* 0x0001000016057824 */ /* 0x000fe400078e00ff */
[C---:B-1----:R-:W-:Y:S01]  /*dde0*/  IMAD.U32 R16, R12.reuse, 0x10000, RZ ;  /* 0x000100000c107824 */ /* 0x042fe200078e00ff */
[----:B------:R-:W-:Y:S01]  /*ddf0*/  LOP3.LUT R17, R12, 0xffff0000, RZ, 0xc0, !PT ;  /* 0xffff00000c117812 */ /* 0x000fe200078ec0ff */
[C---:B------:R-:W-:Y:S01]  /*de00*/  IMAD.U32 R12, R13.reuse, 0x10000, RZ ;  /* 0x000100000d0c7824 */ /* 0x040fe200078e00ff */
[----:B------:R-:W-:Y:S01]  /*de10*/  LOP3.LUT R21, R13, 0xffff0000, RZ, 0xc0, !PT ;  /* 0xffff00000d157812 */ /* 0x000fe200078ec0ff */
[C---:B--2---:R-:W-:Y:S01]  /*de20*/  IMAD.U32 R2, R8.reuse, 0x10000, RZ ;  /* 0x0001000008027824 */ /* 0x044fe200078e00ff */
[----:B------:R-:W-:Y:S01]  /*de30*/  LOP3.LUT R3, R8, 0xffff0000, RZ, 0xc0, !PT ;  /* 0xffff000008037812 */ /* 0x000fe200078ec0ff */
[C---:B------:R-:W-:Y:S01]  /*de40*/  IMAD.U32 R13, R15.reuse, 0x10000, RZ ;  /* 0x000100000f0d7824 */ /* 0x040fe200078e00ff */
[----:B------:R-:W-:Y:S01]  /*de50*/  LOP3.LUT R28, R15, 0xffff0000, RZ, 0xc0, !PT ;  /* 0xffff00000f1c7812 */ /* 0x000fe200078ec0ff */
[C---:B------:R-:W-:Y:S01]  /*de60*/  IMAD.U32 R7, R9.reuse, 0x10000, RZ ;  /* 0x0001000009077824 */ /* 0x040fe200078e00ff */
[----:B------:R-:W-:Y:S01]  /*de70*/  LOP3.LUT R8, R9, 0xffff0000, RZ, 0xc0, !PT ;  /* 0xffff000009087812 */ /* 0x000fe200078ec0ff */
[----:B------:R-:W-:Y:S01]  /*de80*/  IMAD.U32 R9, R10, 0x10000, RZ ;  /* 0x000100000a097824 */ /* 0x000fe200078e00ff */
[----:B------:R-:W-:Y:S01]  /*de90*/  SHF.L.U32 R23, R14, 0x10, RZ ;  /* 0x000000100e177819 */ /* 0x000fe200000006ff */
[-C--:B------:R-:W-:Y:S01]  /*dea0*/  FMUL.FTZ R0, R2, R31.reuse ;  /* 0x0000001f02007220 */ /* 0x080fe20000410000 */
[----:B------:R-:W-:Y:S01]  /*deb0*/  LOP3.LUT R29, R14, 0xffff0000, RZ, 0xc0, !PT ;  /* 0xffff00000e1d7812 */ /* 0x000fe200078ec0ff */
[C---:B------:R-:W-:Y:S01]  /*dec0*/  IMAD.U32 R6, R11.reuse, 0x10000, RZ ;  /* 0x000100000b067824 */ /* 0x040fe200078e00ff */
[----:B------:R-:W-:Y:S01]  /*ded0*/  LOP3.LUT R15, R10, 0xffff0000, RZ, 0xc0, !PT ;  /* 0xffff00000a0f7812 */ /* 0x000fe200078ec0ff */
[-C--:B------:R-:W-:Y:S01]  /*dee0*/  FMUL.FTZ R2, R2, R30.reuse ;  /* 0x0000001e02027220 */ /* 0x080fe20000410000 */
[----:B------:R-:W-:Y:S01]  /*def0*/  LOP3.LUT R14, R11, 0xffff0000, RZ, 0xc0, !PT ;  /* 0xffff00000b0e7812 */ /* 0x000fe200078ec0ff */
[----:B------:R-:W-:Y:S01]  /*df00*/  FFMA.FTZ R37, R16, R30, -R0 ;  /* 0x0000001e10257223 */ /* 0x000fe20000010800 */
[----:B------:R-:W-:Y:S01]  /*df10*/  LOP3.LUT R10, R20, 0xffff0000, RZ, 0xc0, !PT ;  /* 0xffff0000140a7812 */ /* 0x000fe200078ec0ff */
[----:B------:R-:W-:Y:S01]  /*df20*/  FMUL.FTZ R0, R3, R34 ;  /* 0x0000002203007220 */ /* 0x000fe20000410000 */
[----:B------:R-:W-:Y:S01]  /*df30*/  SHF.L.U32 R11, R19, 0x10, RZ ;  /* 0x00000010130b7819 */ /* 0x000fe200000006ff */
[----:B------:R-:W-:-:S02]  /*df40*/  FFMA.FTZ R36, R16, R31, R2 ;  /* 0x0000001f10247223 */ /* 0x000fc40000010002 */
[-C--:B------:R-:W-:Y:S02]  /*df50*/  FMUL.FTZ R3, R3, R10.reuse ;  /* 0x0000000a03037220 */ /* 0x080fe40000410000 */
[----:B------:R-:W-:Y:S02]  /*df60*/  FMUL.FTZ R2, R7, R11 ;  /* 0x0000000b07027220 */ /* 0x000fe40000410000 */
[----:B------:R-:W-:Y:S02]  /*df70*/  IMAD.U32 R16, R24, 0x10000, RZ ;  /* 0x0001000018107824 */ /* 0x000fe400078e00ff */
[----:B------:R-:W-:Y:S01]  /*df80*/  FFMA.FTZ R32, R17, R10, -R0 ;  /* 0x0000000a11207223 */ /* 0x000fe20000010800 */
[----:B------:R-:W-:Y:S01]  /*df90*/  LOP3.LUT R10, R22, 0xffff0000, RZ, 0xc0, !PT ;  /* 0xffff0000160a7812 */ /* 0x000fe200078ec0ff */
[----:B------:R-:W-:Y:S01]  /*dfa0*/  FMUL.FTZ R0, R7, R5 ;  /* 0x0000000507007220 */ /* 0x000fe20000410000 */
[----:B------:R-:W-:Y:S01]  /*dfb0*/  LOP3.LUT R7, R19, 0xffff0000, RZ, 0xc0, !PT ;  /* 0xffff000013077812 */ /* 0x000fe200078ec0ff */
[----:B------:R-:W-:-:S02]  /*dfc0*/  FFMA.FTZ R31, R17, R34, R3 ;  /* 0x00000022111f7223 */ /* 0x000fc40000010003 */
[----:B------:R-:W-:Y:S02]  /*dfd0*/  FFMA.FTZ R30, R12, R5, -R2 ;  /* 0x000000050c1e7223 */ /* 0x000fe40000010802 */
[----:B------:R-:W-:Y:S02]  /*dfe0*/  IMAD.U32 R3, R26, 0x10000, RZ ;  /* 0x000100001a037824 */ /* 0x000fe400078e00ff */
[----:B------:R-:W-:Y:S02]  /*dff0*/  FMUL.FTZ R2, R6, R16 ;  /* 0x0000001006027220 */ /* 0x000fe40000410000 */
[C---:B------:R-:W-:Y:S02]  /*e000*/  IMAD.U32 R19, R25.reuse, 0x10000, RZ ;  /* 0x0001000019137824 */ /* 0x040fe400078e00ff */
[----:B------:R-:W-:Y:S01]  /*e010*/  FFMA.FTZ R20, R12, R11, R0 ;  /* 0x0000000b0c147223 */ /* 0x000fe20000010000 */
[----:B------:R-:W-:Y:S01]  /*e020*/  LOP3.LUT R12, R25, 0xffff0000, RZ, 0xc0, !PT ;  /* 0xffff0000190c7812 */ /* 0x000fe200078ec0ff */
[----:B------:R-:W-:-:S02]  /*e030*/  FMUL.FTZ R0, R6, R3 ;  /* 0x0000000306007220 */ /* 0x000fc40000410000 */
[----:B------:R-:W-:Y:S02]  /*e040*/  FFMA.FTZ R17, R13, R3, -R2 ;  /* 0x000000030d117223 */ /* 0x000fe40000010802 */
[----:B------:R-:W-:Y:S02]  /*e050*/  IMAD.U32 R6, R27, 0x10000, RZ ;  /* 0x000100001b067824 */ /* 0x000fe400078e00ff */
[C---:B------:R-:W-:Y:S02]  /*e060*/  FMUL.FTZ R5, R8.reuse, R7 ;  /* 0x0000000708057220 */ /* 0x040fe40000410000 */
[----:B------:R-:W-:Y:S02]  /*e070*/  FMUL.FTZ R2, R9, R19 ;  /* 0x0000001309027220 */ /* 0x000fe40000410000 */
[----:B------:R-:W-:Y:S02]  /*e080*/  FFMA.FTZ R16, R13, R16, R0 ;  /* 0x000000100d107223 */ /* 0x000fe40000010000 */
[-C--:B------:R-:W-:Y:S01]  /*e090*/  FMUL.FTZ R3, R8, R10.reuse ;  /* 0x0000000a08037220 */ /* 0x080fe20000410000 */
[----:B------:R-:W-:Y:S01]  /*e0a0*/  LOP3.LUT R8, R26, 0xffff0000, RZ, 0xc0, !PT ;  /* 0xffff00001a087812 */ /* 0x000fe200078ec0ff */
[----:B------:R-:W-:-:S02]  /*e0b0*/  FFMA.FTZ R13, R21, R10, -R5 ;  /* 0x0000000a150d7223 */ /* 0x000fc40000010805 */
[-C--:B------:R-:W-:Y:S01]  /*e0c0*/  FMUL.FTZ R0, R9, R6.reuse ;  /* 0x0000000609007220 */ /* 0x080fe20000410000 */
[----:B------:R-:W-:Y:S01]  /*e0d0*/  LOP3.LUT R9, R24, 0xffff0000, RZ, 0xc0, !PT ;  /* 0xffff000018097812 */ /* 0x000fe200078ec0ff */
[----:B------:R-:W-:Y:S01]  /*e0e0*/  FFMA.FTZ R10, R23, R6, -R2 ;  /* 0x00000006170a7223 */ /* 0x000fe20000010802 */
[----:B------:R-:W-:Y:S01]  /*e0f0*/  LOP3.LUT R6, R27, 0xffff0000, RZ, 0xc0, !PT ;  /* 0xffff00001b067812 */ /* 0x000fe200078ec0ff */
[----:B------:R-:W-:Y:S01]  /*e100*/  FFMA.FTZ R11, R21, R7, R3 ;  /* 0x00000007150b7223 */ /* 0x000fe20000010003 */
[----:B------:R-:W-:Y:S01]  /*e110*/  F2FP.BF16.PACK_AB R13, R13, R30 ;  /* 0x0000001e0d0d723e */ /* 0x000fe200000010ff */
[----:B------:R-:W-:Y:S02]  /*e120*/  FFMA.FTZ R7, R23, R19, R0 ;  /* 0x0000001317077223 */ /* 0x000fe40000010000 */
[----:B------:R-:W-:Y:S02]  /*e130*/  FMUL.FTZ R5, R15, R12 ;  /* 0x0000000c0f057220 */ /* 0x000fe40000410000 */
[----:B------:R-:W-:-:S02]  /*e140*/  FMUL.FTZ R2, R14, R9 ;  /* 0x000000090e027220 */ /* 0x000fc40000410000 */
        /* <DEDUP_REMOVED lines=15> */
.L_x_487:
[----:B------:R-:W-:Y:S05]  /*e240*/  BSYNC B0 ;  /* 0x0000000000007941 */ /* 0x000fea0003800000 */
.L_x_486:
[----:B------:R-:W-:Y:S01]  /*e250*/  IADD3 R3, R57, 0x10, RZ ;  /* 0x0000001039037810 */ /* 0x000fe20007ffe0ff */
[----:B------:R-:W-:Y:S03]  /*e260*/  BSSY B0, `(.L_x_488) ;  /* 0x000007f000007945 */ /* 0x000fe60003800000 */
[----:B------:R-:W-:-:S13]  /*e270*/  ISETP.GE.AND P0, PT, R3, c[0x0][0x27c], PT ;  /* 0x00009f0003007a0c */ /* 0x000fda0003f06270 */
[----:B------:R-:W-:Y:S05]  /*e280*/  @P0 BRA `(.L_x_489) ;  /* 0x000007c000000947 */ /* 0x000fea0003800000 */
[----:B------:R-:W-:Y:S01]  /*e290*/  SHF.R.S32.HI R0, RZ, 0x1f, R18 ;  /* 0x0000001fff007819 */ /* 0x000fe20000011412 */
[----:B-1----:R-:W-:Y:S01]  /*e2a0*/  IMAD.MOV.U32 R10, RZ, RZ, c[0x0][0x27c] ;  /* 0x00009f00ff0a7624 */ /* 0x002fe200078e00ff */
[-C--:B------:R-:W-:Y:S02]  /*e2b0*/  LEA.HI R6, R18, R18.reuse, RZ, 0x1 ;  /* 0x0000001212067211 */ /* 0x080fe400078f08ff */
[----:B------:R-:W-:Y:S02]  /*e2c0*/  LEA.HI R0, R0, R18, RZ, 0x3 ;  /* 0x0000001200007211 */ /* 0x000fe400078f18ff */
[----:B------:R-:W-:Y:S02]  /*e2d0*/  SHF.R.S32.HI R9, RZ, 0x1f, R3 ;  /* 0x0000001fff097819 */ /* 0x000fe40000011403 */
[----:B------:R-:W-:Y:S01]  /*e2e0*/  LOP3.LUT R2, R6, 0x7fffffe, RZ, 0xc0, !PT ;  /* 0x07fffffe06027812 */ /* 0x000fe200078ec0ff */
[----:B------:R-:W-:Y:S01]  /*e2f0*/  IMAD.SHL.U32 R0, R0, 0x20, RZ ;  /* 0x0000002000007824 */ /* 0x000fe200078e00ff */
[CC--:B------:R-:W-:Y:S01]  /*e300*/  LEA.HI R7, R9.reuse, R3.reuse, RZ, 0x3 ;  /* 0x0000000309077211 */ /* 0x0c0fe200078f18ff */
[----:B------:R-:W-:Y:S01]  /*e310*/  IMAD.SHL.U32 R6, R6, 0x20, RZ ;  /* 0x0000002006067824 */ /* 0x000fe200078e00ff */
[----:B------:R-:W-:Y:S01]  /*e320*/  LEA.HI R3, R9, R3, RZ, 0x5 ;  /* 0x0000000309037211 */ /* 0x000fe200078f28ff */
[----:B------:R-:W-:Y:S01]  /*e330*/  IMAD.IADD R8, R18, 0x1, -R2 ;  /* 0x0000000112087824 */ /* 0x000fe200078e0a02 */
[----:B------:R-:W-:-:S02]  /*e340*/  LOP3.LUT R5, R0, 0xffffff00, RZ, 0xc0, !PT ;  /* 0xffffff0000057812 */ /* 0x000fc400078ec0ff */
[----:B------:R-:W-:Y:S02]  /*e350*/  SHF.R.S32.HI R2, RZ, 0x3, R7 ;  /* 0x00000003ff027819 */ /* 0x000fe40000011407 */
[----:B------:R-:W-:Y:S01]  /*e360*/  LOP3.LUT R0, R6, 0xc0, RZ, 0xc0, !PT ;  /* 0x000000c006007812 */ /* 0x000fe200078ec0ff */
[----:B------:R-:W-:Y:S01]  /*e370*/  IMAD R8, R8, 0x20, R5 ;  /* 0x0000002008087824 */ /* 0x000fe200078e0205 */
[----:B------:R-:W-:Y:S01]  /*e380*/  LEA.HI R2, R10, R2, RZ, 0x1d ;  /* 0x000000020a027211 */ /* 0x000fe200078fe8ff */
[----:B------:R-:W-:Y:S01]  /*e390*/  IMAD.SHL.U32 R5, R3, 0x80, RZ ;  /* 0x0000008003057824 */ /* 0x000fe200078e00ff */
[----:B------:R-:W-:Y:S02]  /*e3a0*/  LOP3.LUT R6, R0, 0x18, R7, 0xf8, !PT ;  /* 0x0000001800067812 */ /* 0x000fe400078ef807 */
[----:B------:R-:W-:Y:S02]  /*e3b0*/  SHF.R.S32.HI R3, RZ, 0x1f, R2 ;  /* 0x0000001fff037819 */ /* 0x000fe40000011402 */
[----:B------:R-:W-:Y:S01]  /*e3c0*/  LOP3.LUT R7, R5, 0x7ffff000, RZ, 0xc0, !PT ;  /* 0x7ffff00005077812 */ /* 0x000fe200078ec0ff */
[----:B------:R-:W-:Y:S01]  /*e3d0*/  IMAD.SHL.U32 R5, R2, 0x8, RZ ;  /* 0x0000000802057824 */ /* 0x000fe200078e00ff */
[----:B------:R-:W-:-:S02]  /*e3e0*/  LEA.HI R2, R3, R2, RZ, 0x2 ;  /* 0x0000000203027211 */ /* 0x000fc400078f10ff */
[----:B------:R-:W-:Y:S02]  /*e3f0*/  SHF.R.U32.HI R9, RZ, 0x3, R0 ;  /* 0x00000003ff097819 */ /* 0x000fe40000011600 */
[----:B------:R-:W-:Y:S01]  /*e400*/  LOP3.LUT R3, R0, 0x18, R5, 0xf8, !PT ;  /* 0x0000001800037812 */ /* 0x000fe200078ef805 */
[----:B------:R-:W-:Y:S01]  /*e410*/  IMAD.SHL.U32 R0, R2, 0x400, RZ ;  /* 0x0000040002007824 */ /* 0x000fe200078e00ff */
[-C--:B------:R-:W-:Y:S02]  /*e420*/  LOP3.LUT R6, R6, R9.reuse, RZ, 0x3c, !PT ;  /* 0x0000000906067212 */ /* 0x080fe400078e3cff */
        /* <DEDUP_REMOVED lines=14> */
[--C-:B------:R-:W-:Y:S02]  /*e510*/  SHF.R.U64 R16, R74, 0x10, R75.reuse ;  /* 0x000000104a107819 */ /* 0x100fe4000000124b */
[----:B------:R-:W-:Y:S01]  /*e520*/  SHF.R.U32.HI R17, RZ, 0x10, R75 ;  /* 0x00000010ff117819 */ /* 0x000fe2000001164b */
[----:B------:R-:W-:Y:S01]  /*e530*/  IMAD.U32 R31, R5, 0x10000, RZ ;  /* 0x00010000051f7824 */ /* 0x000fe200078e00ff */
[----:B------:R-:W-:Y:S02]  /*e540*/  SHF.R.U64 R3, R70, 0x10, R71 ;  /* 0x0000001046037819 */ /* 0x000fe40000001247 */
[C---:B------:R-:W-:Y:S02]  /*e550*/  PRMT R20, R96.reuse, 0x5432, R0 ;  /* 0x0000543260147816 */ /* 0x040fe40000000000 */
[----:B------:R-:W-:Y:S02]  /*e560*/  SHF.R.U32.HI R7, RZ, 0x10, R73 ;  /* 0x00000010ff077819 */ /* 0x000fe40000011649 */
[----:B------:R-:W-:Y:S01]  /*e570*/  PRMT R22, R96, 0x5410, R2 ;  /* 0x0000541060167816 */ /* 0x000fe20000000002 */
[----:B------:R-:W-:Y:S01]  /*e580*/  IMAD.U32 R30, R20, 0x10000, RZ ;  /* 0x00010000141e7824 */ /* 0x000fe200078e00ff */
[----:B------:R-:W-:-:S02]  /*e590*/  PRMT R25, R95, 0x5432, R16 ;  /* 0x000054325f197816 */ /* 0x000fc40000000010 */
[----:B------:R-:W-:Y:S02]  /*e5a0*/  PRMT R24, R95, 0x5410, R17 ;  /* 0x000054105f187816 */ /* 0x000fe40000000011 */
[----:B------:R-:W-:Y:S02]  /*e5b0*/  PRMT R27, R97, 0x5432, R3 ;  /* 0x00005432611b7816 */ /* 0x000fe40000000003 */
[----:B------:R-:W-:Y:S02]  /*e5c0*/  PRMT R19, R94, 0x5410, R7 ;  /* 0x000054105e137816 */ /* 0x000fe40000000007 */
        /* <DEDUP_REMOVED lines=12> */
[C---:B------:R-:W-:Y:S01]  /*e690*/  IMAD.U32 R9, R10.reuse, 0x10000, RZ ;  /* 0x000100000a097824 */ /* 0x040fe200078e00ff */
[----:B------:R-:W-:Y:S01]  /*e6a0*/  LOP3.LUT R15, R10, 0xffff0000, RZ, 0xc0, !PT ;  /* 0xffff00000a0f7812 */ /* 0x000fe200078ec0ff */
[----:B------:R-:W-:Y:S01]  /*e6b0*/  FMUL.FTZ R0, R2, R31 ;  /* 0x0000001f02007220 */ /* 0x000fe20000410000 */
[C---:B------:R-:W-:Y:S01]  /*e6c0*/  LOP3.LUT R29, R14.reuse, 0xffff0000, RZ, 0xc0, !PT ;  /* 0xffff00000e1d7812 */ /* 0x040fe200078ec0ff */
[----:B------:R-:W-:Y:S01]  /*e6d0*/  IMAD.U32 R23, R14, 0x10000, RZ ;  /* 0x000100000e177824 */ /* 0x000fe200078e00ff */
[----:B------:R-:W-:Y:S01]  /*e6e0*/  LOP3.LUT R10, R20, 0xffff0000, RZ, 0xc0, !PT ;  /* 0xffff0000140a7812 */ /* 0x000fe200078ec0ff */
[C---:B------:R-:W-:Y:S01]  /*e6f0*/  IMAD.U32 R6, R11.reuse, 0x10000, RZ ;  /* 0x000100000b067824 */ /* 0x040fe200078e00ff */
[----:B------:R-:W-:Y:S01]  /*e700*/  LOP3.LUT R14, R11, 0xffff0000, RZ, 0xc0, !PT ;  /* 0xffff00000b0e7812 */ /* 0x000fe200078ec0ff */
[----:B------:R-:W-:-:S02]  /*e710*/  FMUL.FTZ R2, R2, R30 ;  /* 0x0000001e02027220 */ /* 0x000fc40000410000 */
[----:B------:R-:W-:Y:S02]  /*e720*/  IMAD.U32 R11, R19, 0x10000, RZ ;  /* 0x00010000130b7824 */ /* 0x000fe400078e00ff */
[C---:B------:R-:W-:Y:S02]  /*e730*/  FFMA.FTZ R37, R16.reuse, R30, -R0 ;  /* 0x0000001e10257223 */ /* 0x040fe40000010800 */
[C---:B------:R-:W-:Y:S02]  /*e740*/  FMUL.FTZ R0, R3.reuse, R34 ;  /* 0x0000002203007220 */ /* 0x040fe40000410000 */
[----:B------:R-:W-:Y:S02]  /*e750*/  FFMA.FTZ R35, R16, R31, R2 ;  /* 0x0000001f10237223 */ /* 0x000fe40000010002 */
[----:B------:R-:W-:Y:S02]  /*e760*/  FMUL.FTZ R3, R3, R10 ;  /* 0x0000000a03037220 */ /* 0x000fe40000410000 */
[----:B------:R-:W-:-:S02]  /*e770*/  FMUL.FTZ R2, R7, R11 ;  /* 0x0000000b07027220 */ /* 0x000fc40000410000 */
[----:B------:R-:W-:Y:S02]  /*e780*/  IMAD.U32 R16, R24, 0x10000, RZ ;  /* 0x0001000018107824 */ /* 0x000fe400078e00ff */
[----:B------:R-:W-:Y:S01]  /*e790*/  FFMA.FTZ R32, R17, R10, -R0 ;  /* 0x0000000a11207223 */ /* 0x000fe20000010800 */
[----:B------:R-:W-:Y:S01]  /*e7a0*/  LOP3.LUT R10, R22, 0xffff0000, RZ, 0xc0, !PT ;  /* 0xffff0000160a7812 */ /* 0x000fe200078ec0ff */
[-C--:B------:R-:W-:Y:S01]  /*e7b0*/  FMUL.FTZ R0, R7, R5.reuse ;  /* 0x0000000507007220 */ /* 0x080fe20000410000 */
[----:B------:R-:W-:Y:S01]  /*e7c0*/  LOP3.LUT R7, R19, 0xffff0000, RZ, 0xc0, !PT ;  /* 0xffff000013077812 */ /* 0x000fe200078ec0ff */
[----:B------:R-:W-:Y:S02]  /*e7d0*/  FFMA.FTZ R31, R17, R34, R3 ;  /* 0x00000022111f7223 */ /* 0x000fe40000010003 */
[----:B------:R-:W-:Y:S02]  /*e7e0*/  FFMA.FTZ R30, R12, R5, -R2 ;  /* 0x000000050c1e7223 */ /* 0x000fe40000010802 */
[----:B------:R-:W-:-:S02]  /*e7f0*/  IMAD.U32 R3, R26, 0x10000, RZ ;  /* 0x000100001a037824 */ /* 0x000fc400078e00ff */
[----:B------:R-:W-:Y:S02]  /*e800*/  FMUL.FTZ R2, R6, R16 ;  /* 0x0000001006027220 */ /* 0x000fe40000410000 */
[C---:B------:R-:W-:Y:S02]  /*e810*/  IMAD.U32 R19, R25.reuse, 0x10000, RZ ;  /* 0x0001000019137824 */ /* 0x040fe400078e00ff */
[----:B------:R-:W-:Y:S01]  /*e820*/  FFMA.FTZ R20, R12, R11, R0 ;  /* 0x0000000b0c147223 */ /* 0x000fe20000010000 */
[----:B------:R-:W-:Y:S01]  /*e830*/  LOP3.LUT R12, R25, 0xffff0000, RZ, 0xc0, !PT ;  /* 0xffff0000190c7812 */ /* 0x000fe200078ec0ff */
[-C--:B------:R-:W-:Y:S02]  /*e840*/  FMUL.FTZ R0, R6, R3.reuse ;  /* 0x0000000306007220 */ /* 0x080fe40000410000 */
[----:B------:R-:W-:Y:S02]  /*e850*/  FFMA.FTZ R17, R13, R3, -R2 ;  /* 0x000000030d117223 */ /* 0x000fe40000010802 */
[----:B------:R-:W-:-:S02]  /*e860*/  IMAD.U32 R6, R27, 0x10000, RZ ;  /* 0x000100001b067824 */ /* 0x000fc400078e00ff */
[C---:B------:R-:W-:Y:S02]  /*e870*/  FMUL.FTZ R5, R8.reuse, R7 ;  /* 0x0000000708057220 */ /* 0x040fe40000410000 */
        /* <DEDUP_REMOVED lines=29> */
.L_x_489:
[----:B------:R-:W-:Y:S05]  /*ea50*/  BSYNC B0 ;  /* 0x0000000000007941 */ /* 0x000fea0003800000 */
.L_x_488:
[----:B------:R-:W-:-:S04]  /*ea60*/  IADD3 R0, R57, 0x20, RZ ;  /* 0x0000002039007810 */ /* 0x000fc80007ffe0ff */
[----:B------:R-:W-:-:S13]  /*ea70*/  ISETP.GE.AND P0, PT, R0, c[0x0][0x27c], PT ;  /* 0x00009f0000007a0c */ /* 0x000fda0003f06270 */
[----:B------:R-:W-:Y:S05]  /*ea80*/  @P0 BRA `(.L_x_465) ;  /* 0x000007c000000947 */ /* 0x000fea0003800000 */
[-C--:B------:R-:W-:Y:S01]  /*ea90*/  LEA.HI R3, R18, R18.reuse, RZ, 0x1 ;  /* 0x0000001212037211 */ /* 0x080fe200078f08ff */
[----:B-1----:R-:W-:Y:S01]  /*eaa0*/  IMAD.MOV.U32 R11, RZ, RZ, c[0x0][0x27c] ;  /* 0x00009f00ff0b7624 */ /* 0x002fe200078e00ff */
[----:B------:R-:W-:Y:S02]  /*eab0*/  SHF.R.S32.HI R2, RZ, 0x1f, R18 ;  /* 0x0000001fff027819 */ /* 0x000fe40000011412 */
[----:B------:R-:W-:Y:S02]  /*eac0*/  SHF.R.S32.HI R10, RZ, 0x1f, R0 ;  /* 0x0000001fff0a7819 */ /* 0x000fe40000011400 */
[C---:B------:R-:W-:Y:S02]  /*ead0*/  LOP3.LUT R5, R3.reuse, 0x7fffffe, RZ, 0xc0, !PT ;  /* 0x07fffffe03057812 */ /* 0x040fe400078ec0ff */
[----:B------:R-:W-:Y:S02]  /*eae0*/  LEA.HI R2, R2, R18, RZ, 0x3 ;  /* 0x0000001202027211 */ /* 0x000fe400078f18ff */
[-C--:B------:R-:W-:Y:S01]  /*eaf0*/  LEA.HI R6, R10, R0.reuse, RZ, 0x3 ;  /* 0x000000000a067211 */ /* 0x080fe200078f18ff */
[----:B------:R-:W-:Y:S01]  /*eb00*/  IMAD.IADD R9, R18, 0x1, -R5 ;  /* 0x0000000112097824 */ /* 0x000fe200078e0a05 */
[----:B------:R-:W-:Y:S01]  /*eb10*/  SHF.R.U64 R16, R78, 0x10, R79 ;  /* 0x000000104e107819 */ /* 0x000fe2000000124f */
[----:B------:R-:W-:Y:S01]  /*eb20*/  IMAD.SHL.U32 R2, R2, 0x20, RZ ;  /* 0x0000002002027824 */ /* 0x000fe200078e00ff */
[----:B------:R-:W-:Y:S01]  /*eb30*/  SHF.R.S32.HI R8, RZ, 0x3, R6 ;  /* 0x00000003ff087819 */ /* 0x000fe20000011406 */
[----:B------:R-:W-:Y:S01]  /*eb40*/  IMAD.SHL.U32 R5, R3, 0x20, RZ ;  /* 0x0000002003057824 */ /* 0x000fe200078e00ff */
[----:B------:R-:W-:-:S02]  /*eb50*/  LEA.HI R3, R10, R0, RZ, 0x5 ;  /* 0x000000000a037211 */ /* 0x000fc400078f28ff */
[----:B------:R-:W-:Y:S02]  /*eb60*/  LOP3.LUT R7, R2, 0xffffff00, RZ, 0xc0, !PT ;  /* 0xffffff0002077812 */ /* 0x000fe400078ec0ff */
[----:B------:R-:W-:Y:S01]  /*eb70*/  LOP3.LUT R0, R5, 0xc0, RZ, 0xc0, !PT ;  /* 0x000000c005007812 */ /* 0x000fe200078ec0ff */
[----:B------:R-:W-:Y:S01]  /*eb80*/  IMAD.SHL.U32 R5, R3, 0x80, RZ ;  /* 0x0000008003057824 */ /* 0x000fe200078e00ff */
[----:B------:R-:W-:Y:S01]  /*eb90*/  LEA.HI R2, R11, R8, RZ, 0x1d ;  /* 0x000000080b027211 */ /* 0x000fe200078fe8ff */
[----:B------:R-:W-:Y:S01]  /*eba0*/  IMAD R8, R9, 0x20, R7 ;  /* 0x0000002009087824 */ /* 0x000fe200078e0207 */
        /* <DEDUP_REMOVED lines=24> */
[----:B------:R-:W-:Y:S01]  /*ed30*/  PRMT R18, R101, 0x5432, R0 ;  /* 0x0000543265127816 */ /* 0x000fe20000000000 */
[----:B------:R-:W-:Y:S01]  /*ed40*/  IMAD.U32 R29, R5, 0x10000, RZ ;  /* 0x00010000051d7824 */ /* 0x000fe200078e00ff */
[----:B------:R-:W-:Y:S02]  /*ed50*/  PRMT R21, R101, 0x5410, R2 ;  /* 0x0000541065157816 */ /* 0x000fe40000000002 */
[----:B------:R-:W-:Y:S02]  /*ed60*/  SHF.R.U32.HI R7, RZ, 0x10, R77 ;  /* 0x00000010ff077819 */ /* 0x000fe4000001164d */
[----:B------:R-:W-:Y:S02]  /*ed70*/  SHF.R.U32.HI R17, RZ, 0x10, R79 ;  /* 0x00000010ff117819 */ /* 0x000fe4000001164f */
[----:B------:R-:W-:-:S02]  /*ed80*/  PRMT R25, R102, 0x5432, R3 ;  /* 0x0000543266197816 */ /* 0x000fc40000000003 */
[C---:B------:R-:W-:Y:S02]  /*ed90*/  PRMT R24, R100.reuse, 0x5432, R16 ;  /* 0x0000543264187816 */ /* 0x040fe40000000010 */
[----:B------:R-:W-:Y:S02]  /*eda0*/  PRMT R19, R99, 0x5410, R7 ;  /* 0x0000541063137816 */ /* 0x000fe40000000007 */
[----:B------:R-:W-:Y:S01]  /*edb0*/  LOP3.LUT R30, R5, 0xffff0000, RZ, 0xc0, !PT ;  /* 0xffff0000051e7812 */ /* 0x000fe200078ec0ff */
[C---:B------:R-:W-:Y:S01]  /*edc0*/  IMAD.U32 R5, R21.reuse, 0x10000, RZ ;  /* 0x0001000015057824 */ /* 0x040fe200078e00ff */
[----:B------:R-:W-:Y:S02]  /*edd0*/  PRMT R23, R100, 0x5410, R17 ;  /* 0x0000541064177816 */ /* 0x000fe40000000011 */
[----:B------:R-:W-:Y:S01]  /*ede0*/  LOP3.LUT R21, R21, 0xffff0000, RZ, 0xc0, !PT ;  /* 0xffff000015157812 */ /* 0x000fe200078ec0ff */
[C---:B-1----:R-:W-:Y:S01]  /*edf0*/  IMAD.U32 R22, R14.reuse, 0x10000, RZ ;  /* 0x000100000e167824 */ /* 0x042fe200078e00ff */
[----:B------:R-:W-:Y:S01]  /*ee00*/  LOP3.LUT R28, R14, 0xffff0000, RZ, 0xc0, !PT ;  /* 0xffff00000e1c7812 */ /* 0x000fe200078ec0ff */
[----:B------:R-:W-:Y:S01]  /*ee10*/  IMAD.U32 R16, R12, 0x10000, RZ ;  /* 0x000100000c107824 */ /* 0x000fe200078e00ff */
[----:B------:R-:W-:Y:S01]  /*ee20*/  LOP3.LUT R20, R13, 0xffff0000, RZ, 0xc0, !PT ;  /* 0xffff00000d147812 */ /* 0x000fe200078ec0ff */
[C---:B--2---:R-:W-:Y:S01]  /*ee30*/  IMAD.U32 R2, R8.reuse, 0x10000, RZ ;  /* 0x0001000008027824 */ /* 0x044fe200078e00ff */
[----:B------:R-:W-:Y:S01]  /*ee40*/  LOP3.LUT R3, R8, 0xffff0000, RZ, 0xc0, !PT ;  /* 0xffff000008037812 */ /* 0x000fe200078ec0ff */
[----:B------:R-:W-:Y:S01]  /*ee50*/  IMAD.U32 R14, R18, 0x10000, RZ ;  /* 0x00010000120e7824 */ /* 0x000fe200078e00ff */
[----:B------:R-:W-:Y:S01]  /*ee60*/  LOP3.LUT R27, R15, 0xffff0000, RZ, 0xc0, !PT ;  /* 0xffff00000f1b7812 */ /* 0x000fe200078ec0ff */
[----:B------:R-:W-:Y:S01]  /*ee70*/  FMUL.FTZ R0, R2, R29 ;  /* 0x0000001d02007220 */ /* 0x000fe20000410000 */
[----:B------:R-:W-:Y:S01]  /*ee80*/  LOP3.LUT R8, R9, 0xffff0000, RZ, 0xc0, !PT ;  /* 0xffff000009087812 */ /* 0x000fe200078ec0ff */
[----:B------:R-:W-:Y:S01]  /*ee90*/  IMAD.U32 R17, R13, 0x10000, RZ ;  /* 0x000100000d117824 */ /* 0x000fe200078e00ff */
[----:B------:R-:W-:Y:S01]  /*eea0*/  LOP3.LUT R12, R12, 0xffff0000, RZ, 0xc0, !PT ;  /* 0xffff00000c0c7812 */ /* 0x000fe200078ec0ff */
[----:B------:R-:W-:Y:S01]  /*eeb0*/  IMAD.U32 R13, R15, 0x10000, RZ ;  /* 0x000100000f0d7824 */ /* 0x000fe200078e00ff */
[----:B------:R-:W-:Y:S01]  /*eec0*/  LOP3.LUT R15, R10, 0xffff0000, RZ, 0xc0, !PT ;  /* 0xffff00000a0f7812 */ /* 0x000fe200078ec0ff */
[----:B------:R-:W-:Y:S01]  /*eed0*/  IMAD.U32 R6, R9, 0x10000, RZ ;  /* 0x0001000009067824 */ /* 0x000fe200078e00ff */
[----:B------:R-:W-:Y:S01]  /*eee0*/  LOP3.LUT R18, R18, 0xffff0000, RZ, 0xc0, !PT ;  /* 0xffff000012127812 */ /* 0x000fe200078ec0ff */
[----:B------:R-:W-:-:S02]  /*eef0*/  IMAD.U32 R9, R10, 0x10000, RZ ;  /* 0x000100000a097824 */ /* 0x000fc400078e00ff */
[-C--:B------:R-:W-:Y:S02]  /*ef00*/  FMUL.FTZ R2, R2, R14.reuse ;  /* 0x0000000e02027220 */ /* 0x080fe40000410000 */
[C---:B------:R-:W-:Y:S02]  /*ef10*/  FFMA.FTZ R35, R16.reuse, R14, -R0 ;  /* 0x0000000e10237223 */ /* 0x040fe40000010800 */
[C---:B------:R-:W-:Y:S01]  /*ef20*/  IMAD.U32 R10, R19.reuse, 0x10000, RZ ;  /* 0x00010000130a7824 */ /* 0x040fe200078e00ff */
[----:B------:R-:W-:Y:S01]  /*ef30*/  LOP3.LUT R19, R19, 0xffff0000, RZ, 0xc0, !PT ;  /* 0xffff000013137812 */ /* 0x000fe200078ec0ff */
[C---:B------:R-:W-:Y:S02]  /*ef40*/  FMUL.FTZ R0, R3.reuse, R30 ;  /* 0x0000001e03007220 */ /* 0x040fe40000410000 */
[----:B------:R-:W-:Y:S02]  /*ef50*/  FFMA.FTZ R33, R16, R29, R2 ;  /* 0x0000001d10217223 */ /* 0x000fe40000010002 */
[----:B------:R-:W-:-:S02]  /*ef60*/  FMUL.FTZ R3, R3, R18 ;  /* 0x0000001203037220 */ /* 0x000fc40000410000 */
[----:B------:R-:W-:Y:S02]  /*ef70*/  FFMA.FTZ R31, R12, R18, -R0 ;  /* 0x000000120c1f7223 */ /* 0x000fe40000010800 */
[C---:B------:R-:W-:Y:S02]  /*ef80*/  FMUL.FTZ R2, R6.reuse, R10 ;  /* 0x0000000a06027220 */ /* 0x040fe40000410000 */
[C---:B------:R-:W-:Y:S01]  /*ef90*/  IMAD.U32 R7, R11.reuse, 0x10000, RZ ;  /* 0x000100000b077824 */ /* 0x040fe200078e00ff */
[----:B------:R-:W-:Y:S01]  /*efa0*/  LOP3.LUT R11, R11, 0xffff0000, RZ, 0xc0, !PT ;  /* 0xffff00000b0b7812 */ /* 0x000fe200078ec0ff */
[C---:B------:R-:W-:Y:S01]  /*efb0*/  IMAD.U32 R16, R23.reuse, 0x10000, RZ ;  /* 0x0001000017107824 */ /* 0x040fe200078e00ff */
[----:B------:R-:W-:Y:S01]  /*efc0*/  LOP3.LUT R23, R23, 0xffff0000, RZ, 0xc0, !PT ;  /* 0xffff000017177812 */ /* 0x000fe200078ec0ff */
[----:B------:R-:W-:Y:S02]  /*efd0*/  FMUL.FTZ R0, R6, R5 ;  /* 0x0000000506007220 */ /* 0x000fe40000410000 */
[----:B------:R-:W-:Y:S01]  /*efe0*/  FFMA.FTZ R30, R12, R30, R3 ;  /* 0x0000001e0c1e7223 */ /* 0x000fe20000010003 */
[----:B------:R-:W-:Y:S01]  /*eff0*/  F2FP.BF16.PACK_AB R12, R31, R35 ;  /* 0x000000231f0c723e */ /* 0x000fe200000010ff */
[----:B------:R-:W-:-:S02]  /*f000*/  FFMA.FTZ R29, R17, R5, -R2 ;  /* 0x00000005111d7223 */ /* 0x000fc40000010802 */
[----:B------:R-:W-:Y:S02]  /*f010*/  IMAD.U32 R3, R26, 0x10000, RZ ;  /* 0x000100001a037824 */ /* 0x000fe400078e00ff */
[----:B------:R-:W-:Y:S02]  /*f020*/  FFMA.FTZ R18, R17, R10, R0 ;  /* 0x0000000a11127223 */ /* 0x000fe40000010000 */
[C---:B------:R-:W-:Y:S02]  /*f030*/  FMUL.FTZ R2, R7.reuse, R16 ;  /* 0x0000001007027220 */ /* 0x040fe40000410000 */
[C---:B------:R-:W-:Y:S01]  /*f040*/  IMAD.U32 R10, R24.reuse, 0x10000, RZ ;  /* 0x00010000180a7824 */ /* 0x040fe200078e00ff */
[----:B------:R-:W-:Y:S01]  /*f050*/  LOP3.LUT R24, R24, 0xffff0000, RZ, 0xc0, !PT ;  /* 0xffff000018187812 */ /* 0x000fe200078ec0ff */
[-C--:B------:R-:W-:Y:S02]  /*f060*/  FMUL.FTZ R0, R7, R3.reuse ;  /* 0x0000000307007220 */ /* 0x080fe40000410000 */
[----:B------:R-:W-:-:S02]  /*f070*/  FFMA.FTZ R17, R13, R3, -R2 ;  /* 0x000000030d117223 */ /* 0x000fc40000010802 */
[----:B------:R-:W-:Y:S02]  /*f080*/  IMAD.U32 R6, R25, 0x10000, RZ ;  /* 0x0001000019067824 */ /* 0x000fe400078e00ff */
[----:B------:R-:W-:Y:S02]  /*f090*/  FMUL.FTZ R2, R9, R10 ;  /* 0x0000000a09027220 */ /* 0x000fe40000410000 */
[----:B------:R-:W-:Y:S02]  /*f0a0*/  FFMA.FTZ R16, R13, R16, R0 ;  /* 0x000000100d107223 */ /* 0x000fe40000010000 */
[C---:B------:R-:W-:Y:S02]  /*f0b0*/  FMUL.FTZ R5, R8.reuse, R19 ;  /* 0x0000001308057220 */ /* 0x040fe40000410000 */
[----:B------:R-:W-:Y:S01]  /*f0c0*/  FMUL.FTZ R3, R8, R21 ;  /* 0x0000001508037220 */ /* 0x000fe20000410000 */
[----:B------:R-:W-:Y:S01]  /*f0d0*/  LOP3.LUT R8, R26, 0xffff0000, RZ, 0xc0, !PT ;  /* 0xffff00001a087812 */ /* 0x000fe200078ec0ff */
[----:B------:R-:W-:-:S02]  /*f0e0*/  FMUL.FTZ R0, R9, R6 ;  /* 0x0000000609007220 */ /* 0x000fc40000410000 */
[----:B------:R-:W-:Y:S01]  /*f0f0*/  FFMA.FTZ R14, R22, R6, -R2 ;  /* 0x00000006160e7223 */ /* 0x000fe20000010802 */
[----:B------:R-:W-:Y:S01]  /*f100*/  LOP3.LUT R6, R25, 0xffff0000, RZ, 0xc0, !PT ;  /* 0xffff000019067812 */ /* 0x000fe200078ec0ff */
[C---:B------:R-:W-:Y:S02]  /*f110*/  FFMA.FTZ R13, R20.reuse, R21, -R5 ;  /* 0x00000015140d7223 */ /* 0x040fe40000010805 */
[----:B------:R-:W-:Y:S02]  /*f120*/  FFMA.FTZ R7, R20, R19, R3 ;  /* 0x0000001314077223 */ /* 0x000fe40000010003 */
[----:B------:R-:W-:Y:S01]  /*f130*/  FFMA.FTZ R10, R22, R10, R0 ;  /* 0x0000000a160a7223 */ /* 0x000fe20000010000 */
[----:B------:R-:W-:Y:S01]  /*f140*/  F2FP.BF16.PACK_AB R13, R13, R29 ;  /* 0x0000001d0d0d723e */ /* 0x000fe200000010ff */
[----:B------:R-:W-:Y:S01]  /*f150*/  FMUL.FTZ R5, R15, R24 ;  /* 0x000000180f057220 */ /* 0x000fe20000410000 */
[----:B------:R-:W-:Y:S01]  /*f160*/  F2FP.BF16.PACK_AB R9, R7, R18 ;  /* 0x000000120709723e */ /* 0x000fe200000010ff */
        /* <DEDUP_REMOVED lines=11> */
[----:B------:R-:W-:Y:S01]  /*f220*/  F2FP.BF16.PACK_AB R11, R0, R16 ;  /* 0x00000010000b723e */ /* 0x000fe200000010ff */
[----:B------:R1:W-:Y:S04]  /*f230*/  STS.128 [R34+0x6080], R12 ;  /* 0x0060800c22007388 */ /* 0x0003e80000000c00 */
[----:B------:R1:W-:Y:S02]  /*f240*/  STS.128 [R32+0x6080], R8 ;  /* 0x0060800820007388 */ /* 0x0003e40000000c00 */
.L_x_465:
[----:B------:R-:W-:Y:S05]  /*f250*/  BSYNC B2 ;  /* 0x0000000000027941 */ /* 0x000fea0003800000 */
.L_x_447:
[----:B------:R-:W-:Y:S01]  /*f260*/  IMAD R0, R104, c[0x0][0x208], RZ ;  /* 0x0000820068007a24 */ /* 0x000fe200078e02ff */
[----:B------:R-:W-:Y:S01]  /*f270*/  LEA.HI R6, R89, R89, RZ, 0x1 ;  /* 0x0000005959067211 */ /* 0x000fe200078f08ff */
[----:B------:R-:W-:Y:S01]  /*f280*/  IMAD.WIDE.U32 R2, R226, c[0x0][0x208], RZ ;  /* 0x00008200e2027a25 */ /* 0x000fe200078e00ff */
[----:B------:R-:W-:-:S04]  /*f290*/  DEPBAR.LE SB0, 0x0 ;  /* 0x000080000000791a */ /* 0x000fc80000000000 */
[----:B------:R-:W-:Y:S01]  /*f2a0*/  IMAD R0, R226, c[0x0][0x20c], R0 ;  /* 0x00008300e2007a24 */ /* 0x000fe200078e0200 */
[----:B------:R-:W-:Y:S01]  /*f2b0*/  LOP3.LUT R6, R6, 0xfffffffe, RZ, 0xc0, !PT ;  /* 0xfffffffe06067812 */ /* 0x000fe200078ec0ff */
[----:B------:R-:W-:Y:S01]  /*f2c0*/  IMAD R5, R105, c[0x0][0x218], RZ ;  /* 0x0000860069057a24 */ /* 0x000fe200078e02ff */
[----:B------:R-:W-:Y:S01]  /*f2d0*/  ISETP.GE.AND P3, PT, R227, c[0x0][0x1d4], PT ;  /* 0x00007500e3007a0c */ /* 0x000fe20003f66270 */
[----:B------:R-:W-:Y:S01]  /*f2e0*/  IMAD.IADD R3, R3, 0x1, R0 ;  /* 0x0000000103037824 */ /* 0x000fe200078e0200 */
[----:B------:R-:W-:Y:S01]  /*f2f0*/  ISETP.GE.AND P2, PT, R111, c[0x0][0x1d4], PT ;  /* 0x000075006f007a0c */ /* 0x000fe20003f46270 */
[C---:B------:R-:W-:Y:S01]  /*f300*/  IMAD R5, R224.reuse, c[0x0][0x21c], R5 ;  /* 0x00008700e0057a24 */ /* 0x040fe200078e0205 */
[----:B------:R-:W-:Y:S01]  /*f310*/  BAR.SYNC.DEFER_BLOCKING 0x0 ;  /* 0x0000000000007b1d */ /* 0x000fe20000010000 */
[----:B------:R-:W-:Y:S01]  /*f320*/  IMAD.WIDE.U32 R2, R224, c[0x0][0x218], R2 ;  /* 0x00008600e0027a25 */ /* 0x000fe200078e0002 */
[----:B------:R-:W-:Y:S02]  /*f330*/  ISETP.GE.AND P1, PT, R110, c[0x0][0x1d4], PT ;  /* 0x000075006e007a0c */ /* 0x000fe40003f26270 */
[----:B------:R-:W-:Y:S01]  /*f340*/  ISETP.GT.AND P4, PT, R109, 0x3f, PT ;  /* 0x0000003f6d00780c */ /* 0x000fe20003f84270 */
[----:B-1----:R-:W-:Y:S01]  /*f350*/  IMAD.SHL.U32 R8, R107, 0x8, RZ ;  /* 0x000000086b087824 */ /* 0x002fe200078e00ff */
[----:B------:R-:W-:Y:S01]  /*f360*/  IADD3 R0, P0, R114, R2, RZ ;  /* 0x0000000272007210 */ /* 0x000fe20007f1e0ff */
[----:B------:R-:W-:Y:S01]  /*f370*/  IMAD.IADD R6, R89, 0x1, -R6 ;  /* 0x0000000159067824 */ /* 0x000fe200078e0a06 */
[----:B------:R-:W-:Y:S01]  /*f380*/  BSSY B0, `(.L_x_490) ;  /* 0x0000070000007945 */ /* 0x000fe20003800000 */
[----:B------:R-:W-:Y:S01]  /*f390*/  IMAD.SHL.U32 R222, R222, 0x2, RZ ;  /* 0x00000002dede7824 */ /* 0x000fe200078e00ff */
[----:B------:R-:W-:-:S02]  /*f3a0*/  IADD3.X R2, R113, R3, R5, P0, !PT ;  /* 0x0000000371027210 */ /* 0x000fc400007fe405 */
[----:B------:R-:W-:-:S04]  /*f3b0*/  LEA R29, P0, R0, c[0x0][0x1f8], 0x1 ;  /* 0x00007e00001d7a11 */ /* 0x000fc800078008ff */
[----:B------:R-:W-:Y:S02]  /*f3c0*/  LEA.HI.X R28, R0, c[0x0][0x1fc], R2, 0x1, P0 ;  /* 0x00007f00001c7a11 */ /* 0x000fe400000f0c02 */
[----:B------:R-:W-:-:S05]  /*f3d0*/  LOP3.LUT R2, R108, 0xfffffff8, RZ, 0xc0, !PT ;  /* 0xfffffff86c027812 */ /* 0x000fca00078ec0ff */
[----:B------:R-:W-:-:S05]  /*f3e0*/  IMAD.IADD R2, R109, 0x1, -R2 ;  /* 0x000000016d027824 */ /* 0x000fca00078e0a02 */
[----:B------:R-:W-:-:S04]  /*f3f0*/  LEA.HI R0, R2, R2, RZ, 0x1 ;  /* 0x0000000202007211 */ /* 0x000fc800078f08ff */
[----:B------:R-:W-:Y:S02]  /*f400*/  SHF.R.S32.HI R7, RZ, 0x1, R0 ;  /* 0x00000001ff077819 */ /* 0x000fe40000011400 */
[----:B------:R-:W-:Y:S02]  /*f410*/  LOP3.LUT R3, R0, 0x3fffffe, RZ, 0xc0, !PT ;  /* 0x03fffffe00037812 */ /* 0x000fe400078ec0ff */
[C---:B------:R-:W-:Y:S01]  /*f420*/  LOP3.LUT P0, RZ, R7.reuse, 0x2, RZ, 0xc0, !PT ;  /* 0x0000000207ff7812 */ /* 0x040fe2000780c0ff */
[----:B------:R-:W-:Y:S02]  /*f430*/  IMAD.SHL.U32 R5, R7, 0x40, RZ ;  /* 0x0000004007057824 */ /* 0x000fe400078e00ff */
[----:B------:R-:W-:Y:S01]  /*f440*/  IMAD.IADD R2, R2, 0x1, -R3 ;  /* 0x0000000102027824 */ /* 0x000fe200078e0a03 */
[----:B------:R-:W-:Y:S02]  /*f450*/  SHFL.IDX PT, R7, R28, RZ, 0x1c1f ;  /* 0x001c1fff1c077589 */ /* 0x000fe400000e0000 */
[----:B------:R-:W-:Y:S01]  /*f460*/  LOP3.LUT R0, R5, 0xc0, RZ, 0xc0, !PT ;  /* 0x000000c005007812 */ /* 0x000fe200078ec0ff */
[----:B------:R-:W-:Y:S01]  /*f470*/  IMAD R2, R6, 0x8, R2 ;  /* 0x0000000806027824 */ /* 0x000fe200078e0202 */
[----:B------:R-:W-:-:S02]  /*f480*/  LOP3.LUT R5, R103, 0x7fffffe, RZ, 0xc0, !PT ;  /* 0x07fffffe67057812 */ /* 0x000fc400078ec0ff */
[----:B------:R-:W-:Y:S02]  /*f490*/  LOP3.LUT R3, R0, 0x8, R8, 0xf8, !PT ;  /* 0x0000000800037812 */ /* 0x000fe400078ef808 */
[----:B------:R-:W-:Y:S01]  /*f4a0*/  SHF.R.U32.HI R0, RZ, 0x3, R0 ;  /* 0x00000003ff007819 */ /* 0x000fe20000011600 */
[----:B------:R-:W-:Y:S02]  /*f4b0*/  IMAD.IADD R25, R98, 0x1, -R5 ;  /* 0x0000000162197824 */ /* 0x000fe400078e0a05 */
[----:B------:R-:W-:Y:S01]  /*f4c0*/  IMAD.IADD R5, R122, 0x1, -R112 ;  /* 0x000000017a057824 */ /* 0x000fe200078e0a70 */
[----:B------:R-:W-:Y:S02]  /*f4d0*/  LOP3.LUT R0, R3, R0, RZ, 0x3c, !PT ;  /* 0x0000000003007212 */ /* 0x000fe400078e3cff */
[----:B------:R-:W-:-:S03]  /*f4e0*/  SHF.R.S32.HI R3, RZ, 0x1f, R98 ;  /* 0x0000001fff037819 */ /* 0x000fc60000011462 */
[----:B------:R-:W-:Y:S01]  /*f4f0*/  IMAD.U32 R0, R2, 0x20, R0 ;  /* 0x0000002002007824 */ /* 0x000fe200078e0000 */
[----:B------:R-:W-:Y:S01]  /*f500*/  LEA.HI R3, R3, R98, RZ, 0x3 ;  /* 0x0000006203037211 */ /* 0x000fe200078f18ff */
[----:B------:R-:W-:Y:S02]  /*f510*/  IMAD.SHL.U32 R2, R6, 0x8, RZ ;  /* 0x0000000806027824 */ /* 0x000fe400078e00ff */
[----:B------:R-:W-:Y:S01]  /*f520*/  IMAD.SHL.U32 R208, R0, 0x2, RZ ;  /* 0x0000000200d07824 */ /* 0x000fe200078e00ff */
[----:B------:R-:W1:Y:S01]  /*f530*/  SHFL.IDX PT, R6, R29, RZ, 0x1c1f ;  /* 0x001c1fff1d067589 */ /* 0x000e6200000e0000 */
[----:B------:R-:W-:-:S03]  /*f540*/  IMAD.SHL.U32 R3, R3, 0x20, RZ ;  /* 0x0000002003037824 */ /* 0x000fc600078e00ff */
[C---:B------:R-:W-:Y:S01]  /*f550*/  IADD3 R0, R208.reuse, 0x3c80, RZ ;  /* 0x00003c80d0007810 */ /* 0x040fe20007ffe0ff */
[----:B------:R2:W3:Y:S01]  /*f560*/  LDSM.16.M88.4 R48, [R208+0x3c80] ;  /* 0x003c8000d030783b */ /* 0x0004e20000000200 */
[----:B------:R-:W-:Y:S02]  /*f570*/  IADD3 R213, R208, 0x3ca0, RZ ;  /* 0x00003ca0d0d57810 */ /* 0x000fe40007ffe0ff */
[----:B------:R-:W-:Y:S01]  /*f580*/  @P0 IADD3 R213, R0, -0x20, RZ ;  /* 0xffffffe000d50810 */ /* 0x000fe20007ffe0ff */
[----:B------:R-:W-:Y:S01]  /*f590*/  IMAD.SHL.U32 R0, R106, 0x40, RZ ;  /* 0x000000406a007824 */ /* 0x000fe200078e00ff */
[----:B------:R-:W-:Y:S01]  /*f5a0*/  LOP3.LUT R24, R3, 0xffffff00, RZ, 0xc0, !PT ;  /* 0xffffff0003187812 */ /* 0x000fe200078ec0ff */
[----:B------:R2:W4:Y:S01]  /*f5b0*/  LDSM.16.M88.4 R44, [R208+0x4080] ;  /* 0x00408000d02c783b */ /* 0x0005220000000200 */
[----:B------:R-:W-:Y:S02]  /*f5c0*/  ISETP.LT.OR P0, PT, R5, 0x1, P3 ;  /* 0x000000010500780c */ /* 0x000fe40001f01670 */
[----:B------:R-:W-:Y:S01]  /*f5d0*/  LOP3.LUT R0, R0, 0xc0, RZ, 0xc0, !PT ;  /* 0x000000c000007812 */ /* 0x000fe200078ec0ff */
[----:B------:R2:W2:Y:S01]  /*f5e0*/  LDSM.16.M88.4 R40, [R208+0x4480] ;  /* 0x00448000d028783b */ /* 0x0004a20000000200 */
[----:B------:R-:W-:-:S02]  /*f5f0*/  IADD3 R221, R213, 0x400, RZ ;  /* 0x00000400d5dd7810 */ /* 0x000fc40007ffe0ff */
[----:B------:R-:W-:Y:S01]  /*f600*/  LOP3.LUT R3, R0, 0x8, R2, 0xf8, !PT ;  /* 0x0000000800037812 */ /* 0x000fe200078ef802 */
[----:B------:R2:W2:Y:S01]  /*f610*/  LDSM.16.M88.4 R60, [R213] ;  /* 0x00000000d53c783b */ /* 0x0004a20000000200 */
[----:B------:R-:W-:Y:S01]  /*f620*/  SHF.R.U32.HI R2, RZ, 0x3, R0 ;  /* 0x00000003ff027819 */ /* 0x000fe20000011600 */
[----:B------:R-:W-:Y:S01]  /*f630*/  IMAD R0, R124, 0x200, R24 ;  /* 0x000002007c007824 */ /* 0x000fe200078e0218 */
[----:B------:R-:W-:Y:S01]  /*f640*/  IADD3 R220, R213, 0x800, RZ ;  /* 0x00000800d5dc7810 */ /* 0x000fe20007ffe0ff */
[----:B------:R2:W2:Y:S01]  /*f650*/  LDSM.16.M88.4 R72, [R213+0x400] ;  /* 0x00040000d548783b */ /* 0x0004a20000000200 */
[----:B------:R-:W-:Y:S01]  /*f660*/  LOP3.LUT R2, R3, R2, RZ, 0x3c, !PT ;  /* 0x0000000203027212 */ /* 0x000fe200078e3cff */
[----:B------:R-:W-:Y:S02]  /*f670*/  IMAD R0, R25, 0x20, R0 ;  /* 0x0000002019007824 */ /* 0x000fe400078e0200 */
[----:B-1----:R-:W-:Y:S01]  /*f680*/  IMAD.WIDE R26, R227, 0x2, R6 ;  /* 0x00000002e31a7825 */ /* 0x002fe200078e0206 */
[----:B------:R1:W1:Y:S03]  /*f690*/  LDSM.16.M88.4 R80, [R213+0x800] ;  /* 0x00080000d550783b */ /* 0x0002660000000200 */
[----:B------:R-:W-:-:S04]  /*f6a0*/  IMAD.IADD R0, R2, 0x1, R0 ;  /* 0x0000000102007824 */ /* 0x000fc800078e0200 */
[----:B------:R-:W-:Y:S01]  /*f6b0*/  IMAD.SHL.U32 R211, R0, 0x2, RZ ;  /* 0x0000000200d37824 */ /* 0x000fe200078e00ff */
[----:B------:R-:W-:-:S03]  /*f6c0*/  SHF.R.S32.HI R0, RZ, 0x1f, R111 ;  /* 0x0000001fff007819 */ /* 0x000fc6000001146f */
[----:B------:R-:W-:Y:S01]  /*f6d0*/  IMAD R212, R4, 0x2, R211 ;  /* 0x0000000204d47824 */ /* 0x000fe200078e02d3 */
[----:B------:R1:W1:Y:S01]  /*f6e0*/  LDSM.16.M88.4 R16, [R211+0x6080] ;  /* 0x00608000d310783b */ /* 0x0002620000000200 */
[----:B------:R-:W-:-:S03]  /*f6f0*/  LEA.HI R0, R0, R111, RZ, 0x3 ;  /* 0x0000006f00007211 */ /* 0x000fc600078f18ff */
[----:B------:R1:W1:Y:S01]  /*f700*/  LDSM.16.M88.4 R12, [R211+0x7080] ;  /* 0x00708000d30c783b */ /* 0x0002620000000200 */
[----:B------:R-:W-:Y:S02]  /*f710*/  LOP3.LUT R30, R0, 0xfffffff8, RZ, 0xc0, !PT ;  /* 0xfffffff8001e7812 */ /* 0x000fe400078ec0ff */
[----:B------:R-:W-:Y:S01]  /*f720*/  SHF.R.S32.HI R0, RZ, 0x1f, R110 ;  /* 0x0000001fff007819 */ /* 0x000fe2000001146e */
[----:B------:R1:W1:Y:S03]  /*f730*/  LDSM.16.M88.4 R20, [R212+0x6080] ;  /* 0x00608000d414783b */ /* 0x0002660000000200 */
[----:B------:R-:W-:Y:S01]  /*f740*/  LEA.HI R0, R0, R110, RZ, 0x3 ;  /* 0x0000006e00007211 */ /* 0x000fe200078f18ff */
[----:B------:R1:W1:Y:S03]  /*f750*/  LDSM.16.M88.4 R8, [R212+0x7080] ;  /* 0x00708000d408783b */ /* 0x0002660000000200 */
[----:B------:R-:W-:Y:S01]  /*f760*/  LOP3.LUT R3, R0, 0xfffffff8, RZ, 0xc0, !PT ;  /* 0xfffffff800037812 */ /* 0x000fe200078ec0ff */
[----:B------:R-:W-:Y:S01]  /*f770*/  @!PT LDS RZ, [RZ] ;  /* 0x00000000fffff984 */ /* 0x000fe20000000800 */
[----:B------:R-:W-:Y:S01]  /*f780*/  @!PT LDS RZ, [RZ] ;  /* 0x00000000fffff984 */ /* 0x000fe20000000800 */
[----:B------:R-:W-:Y:S01]  /*f790*/  @!PT LDS RZ, [RZ] ;  /* 0x00000000fffff984 */ /* 0x000fe20000000800 */
[----:B------:R5:W-:Y:S01]  /*f7a0*/  LDGSTS.E.BYPASS.LTC128B.128 [R222+0x1880], [R26.64], !P0 ;  /* 0x018800001ade7fae */ /* 0x000be2000c101d4c */
[----:B------:R-:W-:Y:S01]  /*f7b0*/  ISETP.LT.OR P0, PT, R5, 0x1, P2 ;  /* 0x000000010500780c */ /* 0x000fe20001701670 */
[----:B------:R-:W-:-:S04]  /*f7c0*/  IMAD R0, R25, 0x20, R24 ;  /* 0x0000002019007824 */ /* 0x000fc800078e0218 */
[----:B------:R-:W-:Y:S01]  /*f7d0*/  IMAD.IADD R0, R2, 0x1, R0 ;  /* 0x0000000102007824 */ /* 0x000fe200078e0200 */
[----:B------:R-:W-:Y:S01]  /*f7e0*/  SHF.R.S32.HI R2, RZ, 0x1f, R3 ;  /* 0x0000001fff027819 */ /* 0x000fe20000011403 */
[----:B-----5:R-:W-:-:S04]  /*f7f0*/  IMAD.WIDE R26, R30, 0x2, R6 ;  /* 0x000000021e1a7825 */ /* 0x020fc800078e0206 */
[----:B------:R-:W-:Y:S02]  /*f800*/  IMAD.WIDE R6, R3, 0x2, R6 ;  /* 0x0000000203067825 */ /* 0x000fe400078e0206 */
[----:B------:R1:W-:Y:S01]  /*f810*/  LDGSTS.E.BYPASS.LTC128B.128 [R222+0x2480], [R26.64], !P0 ;  /* 0x024800001ade7fae */ /* 0x0003e2000c101d4c */
[----:B------:R-:W-:-:S13]  /*f820*/  ISETP.LT.OR P0, PT, R5, 0x1, P1 ;  /* 0x000000010500780c */ /* 0x000fda0000f01670 */
[----:B------:R5:W-:Y:S02]  /*f830*/  LDGSTS.E.BYPASS.LTC128B.128 [R222+0x3080], [R6.64], !P0 ;  /* 0x0308000006de7fae */ /* 0x000be4000c101d4c */
[----:B-----5:R-:W-:Y:S02]  /*f840*/  SHF.R.S32.HI R6, RZ, 0x1f, R30 ;  /* 0x0000001fff067819 */ /* 0x020fe4000001141e */
[----:B------:R-:W-:-:S03]  /*f850*/  SHF.R.S32.HI R7, RZ, 0x1f, R227 ;  /* 0x0000001fff077819 */ /* 0x000fc600000114e3 */
[----:B------:R1:W-:Y:S04]  /*f860*/  STL [R1+0x44], R6 ;  /* 0x0000440601007387 */ /* 0x0003e80000100800 */
[----:B------:R1:W-:Y:S01]  /*f870*/  STL [R1+0x40], R2 ;  /* 0x0000400201007387 */ /* 0x0003e20000100800 */
[----:B------:R-:W-:Y:S05]  /*f880*/  @P4 BRA `(.L_x_491) ;  /* 0x000001f000004947 */ /* 0x000fea0003800000 */
[----:B--234-:R-:W-:Y:S05]  /*f890*/  BRA.DIV ~URZ, `(.L_x_492) ;  /* 0x000132327f007947 */ /* 0x01cfea000b800000 */
[----:B-1----:R1:W2:Y:S04]  /*f8a0*/  SHFL.IDX PT, R6, R28, 0x1, 0x1c1f ;  /* 0x003c1f001c067f89 */ /* 0x0022a800000e0000 */
[----:B------:R1:W3:Y:S02]  /*f8b0*/  SHFL.IDX PT, R2, R29, 0x1, 0x1c1f ;  /* 0x003c1f001d027f89 */ /* 0x0002e400000e0000 */
.L_x_586:
[----:B------:R-:W4:Y:S04]  /*f8c0*/  LDL R31, [R1+0x44] ;  /* 0x00004400011f7983 */ /* 0x000f280000100800 */
[----:B-1----:R-:W5:Y:S01]  /*f8d0*/  LDL R29, [R1+0x40] ;  /* 0x00004000011d7983 */ /* 0x002f620000100800 */
[----:B------:R-:W-:-:S02]  /*f8e0*/  IADD3 R3, R227, 0x20, RZ ;  /* 0x00000020e3037810 */ /* 0x000fc40007ffe0ff */
[C---:B------:R-:W-:Y:S02]  /*f8f0*/  IADD3 R30, R227.reuse, 0x20, RZ ;  /* 0x00000020e31e7810 */ /* 0x040fe40007ffe0ff */
        /* <DEDUP_REMOVED lines=24> */
.L_x_491:
[----:B--234-:R-:W-:Y:S05]  /*fa80*/  BSYNC B0 ;  /* 0x0000000000007941 */ /* 0x01cfea0003800000 */
.L_x_490:
[----:B------:R-:W2:Y:S01]  /*fa90*/  LDL R249, [R1+0x1c] ;  /* 0x00001c0001f97983 */ /* 0x000ea20000100800 */
[C---:B------:R-:W-:Y:S02]  /*faa0*/  IADD3 R219, R213.reuse, 0xc00, RZ ;  /* 0x00000c00d5db7810 */ /* 0x040fe40007ffe0ff */
[C---:B------:R-:W-:Y:S01]  /*fab0*/  IADD3 R218, R213.reuse, 0x1000, RZ ;  /* 0x00001000d5da7810 */ /* 0x040fe20007ffe0ff */
[----:B------:R-:W0:Y:S01]  /*fac0*/  LDGDEPBAR ;  /* 0x00000000000079af */ /* 0x000e220000000000 */
[----:B------:R-:W-:Y:S01]  /*fad0*/  WARPSYNC 0xffffffff ;  /* 0xffffffff00007948 */ /* 0x000fe20003800000 */
[----:B-1----:R-:W-:Y:S01]  /*fae0*/  HMMA.16816.F32.BF16 R52, R12, R48, RZ ;  /* 0x000000300c34723c */ /* 0x002fe200000418ff */
        /* <DEDUP_REMOVED lines=15> */
[----:B------:R-:W-:Y:S07]  /*fbe0*/  LDSM.16.M88.4 R16, [R208+0x5080] ;  /* 0x00508000d010783b */ /* 0x000fee0000000200 */
[C---:B------:R-:W-:Y:S01]  /*fbf0*/  HMMA.16816.F32.BF16 R112, R8.reuse, R60, R52 ;  /* 0x0000003c0870723c */ /* 0x040fe20000041834 */
        /* <DEDUP_REMOVED lines=24> */
[C---:B------:R-:W-:Y:S08]  /*fd80*/  HMMA.16816.F32.BF16 R104, R8.reuse, R16, R104 ;  /* 0x000000100868723c */ /* 0x040ff00000041868 */
[----:B------:R-:W-:Y:S08]  /*fd90*/  HMMA.16816.F32.BF16 R92, R8, R34, R92 ;  /* 0x00000022085c723c */ /* 0x000ff0000004185c */
[C---:B---3--:R-:W-:Y:S08]  /*fda0*/  HMMA.16816.F32.BF16 R76, R12.reuse, R36, R64 ;  /* 0x000000240c4c723c */ /* 0x048ff00000041840 */
[C---:B------:R-:W-:Y:S01]  /*fdb0*/  HMMA.16816.F32.BF16 R72, R12.reuse, R38, R48 ;  /* 0x000000260c48723c */ /* 0x040fe20000041830 */
[----:B------:R-:W-:Y:S07]  /*fdc0*/  LDSM.16.M88.4 R48, [R208+0x5480] ;  /* 0x00548000d030783b */ /* 0x000fee0000000200 */
        /* <DEDUP_REMOVED lines=44> */
[C---:B------:R-:W-:Y:S08]  /*10090*/  HMMA.16816.F32.BF16 R68, R8.reuse, R32, R68 ;  /* 0x000000200844723c */ /* 0x040ff00000041844 */
[----:B------:R-:W-:Y:S08]  /*100a0*/  HMMA.16816.F32.BF16 R64, R8, R24, R60 ;  /* 0x000000180840723c */ /* 0x000ff0000004183c */
[C---:B------:R-:W-:Y:S08]  /*100b0*/  HMMA.16816.F32.BF16 R36, R12.reuse, R32, R28 ;  /* 0x000000200c24723c */ /* 0x040ff0000004181c */
[----:B------:R-:W-:Y:S08]  /*100c0*/  HMMA.16816.F32.BF16 R44, R12, R34, R44 ;  /* 0x000000220c2c723c */ /* 0x000ff0000004182c */
[----:B------:R-:W-:Y:S08]  /*100d0*/  HMMA.16816.F32.BF16 R60, R8, R26, R56 ;  /* 0x0000001a083c723c */ /* 0x000ff00000041838 */
        /* <DEDUP_REMOVED lines=32> */
[----:B------:R-:W3:Y:S01]  /*102e0*/  S2R R8, SR_TID.X ;  /* 0x0000000000087919 */ /* 0x000ee20000002100 */
[----:B------:R-:W-:-:S03]  /*102f0*/  IMAD R226, R2, c[0x0][0x2b8], R3 ;  /* 0x0000ae0002e27a24 */ /* 0x000fc600078e0203 */
[----:B------:R-:W4:Y:S02]  /*10300*/  S2R R128, SR_CTAID.Y ;  /* 0x0000000000807919 */ /* 0x000f240000002600 */
[----:B------:R-:W-:-:S05]  /*10310*/  SHF.R.S32.HI R2, RZ, 0x1f, R226 ;  /* 0x0000001fff027819 */ /* 0x000fca00000114e2 */
[----:B------:R-:W-:Y:S02]  /*10320*/  IMAD R5, R2, c[0x0][0x1e0], RZ ;  /* 0x0000780002057a24 */ /* 0x000fe400078e02ff */
[----:B------:R-:W-:-:S04]  /*10330*/  IMAD.WIDE.U32 R2, R226, c[0x0][0x1e0], RZ ;  /* 0x00007800e2027a25 */ /* 0x000fc800078e00ff */
[----:B------:R-:W-:Y:S01]  /*10340*/  IMAD R5, R226, c[0x0][0x1e4], R5 ;  /* 0x00007900e2057a24 */ /* 0x000fe200078e0205 */
[----:B-1----:R-:W-:-:S03]  /*10350*/  SHF.R.S32.HI R127, RZ, 0x1f, R127 ;  /* 0x0000001fff7f7819 */ /* 0x002fc6000001147f */
[----:B------:R-:W-:Y:S02]  /*10360*/  IMAD.IADD R3, R3, 0x1, R5 ;  /* 0x0000000103037824 */ /* 0x000fe400078e0205 */
[----:B------:R-:W-:Y:S01]  /*10370*/  IMAD R127, R127, c[0x0][0x1e8], RZ ;  /* 0x00007a007f7f7a24 */ /* 0x000fe200078e02ff */
[----:B---3--:R-:W-:Y:S01]  /*10380*/  SHF.R.S32.HI R11, RZ, 0x1f, R8 ;  /* 0x0000001fff0b7819 */ /* 0x008fe20000011408 */
[----:B----4-:R-:W-:-:S04]  /*10390*/  IMAD.WIDE.U32 R130, R128, c[0x0][0x1e8], RZ ;  /* 0x00007a0080827a25 */ /* 0x010fc800078e00ff */
[----:B------:R-:W-:Y:S01]  /*103a0*/  IMAD R127, R128, c[0x0][0x1ec], R127 ;  /* 0x00007b00807f7a24 */ /* 0x000fe200078e027f */
[----:B------:R-:W-:-:S03]  /*103b0*/  LEA.HI R11, R11, R8, RZ, 0x2 ;  /* 0x000000080b0b7211 */ /* 0x000fc600078f10ff */
[----:B------:R-:W-:Y:S01]  /*103c0*/  IMAD.IADD R127, R131, 0x1, R127 ;  /* 0x00000001837f7824 */ /* 0x000fe200078e027f */
[----:B------:R-:W-:-:S04]  /*103d0*/  SHF.R.S32.HI R11, RZ, 0x2, R11 ;  /* 0x00000002ff0b7819 */ /* 0x000fc8000001140b */
[----:B------:R-:W-:Y:S02]  /*103e0*/  IADD3 R11, -R11, 0x30, RZ ;  /* 0x000000300b0b7810 */ /* 0x000fe40007ffe1ff */
[C---:B------:R-:W-:Y:S02]  /*103f0*/  IADD3 R128, R227.reuse, 0x40, RZ ;  /* 0x00000040e3807810 */ /* 0x040fe40007ffe0ff */
[C---:B------:R-:W-:Y:S01]  /*10400*/  IADD3 R131, R227.reuse, 0x20, RZ ;  /* 0x00000020e3837810 */ /* 0x040fe20007ffe0ff */
[----:B------:R-:W-:Y:S01]  /*10410*/  BSSY B0, `(.L_x_494) ;  /* 0x0000025000007945 */ /* 0x000fe20003800000 */
[C---:B------:R-:W-:Y:S02]  /*10420*/  IADD3 R9, R227.reuse, 0x40, RZ ;  /* 0x00000040e3097810 */ /* 0x040fe40007ffe0ff */
[----:B------:R-:W-:Y:S02]  /*10430*/  IADD3 R8, R227, 0x20, RZ ;  /* 0x00000020e3087810 */ /* 0x000fe40007ffe0ff */
[----:B------:R-:W-:-:S02]  /*10440*/  ISETP.GE.AND P1, PT, R9, c[0x0][0x1d4], PT ;  /* 0x0000750009007a0c */ /* 0x000fc40003f26270 */
[----:B------:R-:W-:Y:S02]  /*10450*/  ISETP.GE.AND P2, PT, R8, c[0x0][0x1d4], PT ;  /* 0x0000750008007a0c */ /* 0x000fe40003f46270 */
        /* <DEDUP_REMOVED lines=32> */
.L_x_495:
[----:B------:R-:W-:Y:S05]  /*10660*/  BSYNC B0 ;  /* 0x0000000000007941 */ /* 0x000fea0003800000 */
.L_x_494:
        /* <DEDUP_REMOVED lines=15> */
.L_x_496:
[----:B------:R-:W-:Y:S05]  /*10760*/  BSYNC B0 ;  /* 0x0000000000007941 */ /* 0x000fea0003800000 */
.L_x_493:
[----:B------:R-:W5:Y:S01]  /*10770*/  LDL R58, [R1+0x18] ;  /* 0x00001800013a7983 */ /* 0x000f620000100800 */
[----:B---34-:R-:W-:Y:S01]  /*10780*/  FMUL.FTZ R2, R36, c[0x0][0x320] ;  /* 0x0000c80024027a20 */ /* 0x018fe20000410000 */
[----:B-12---:R-:W-:Y:S01]  /*10790*/  SHF.R.S32.HI R5, RZ, 0x1f, R124 ;  /* 0x0000001fff057819 */ /* 0x006fe2000001147c */
[----:B------:R-:W-:Y:S01]  /*107a0*/  FMUL.FTZ R3, R45, c[0x0][0x320] ;  /* 0x0000c8002d037a20 */ /* 0x000fe20000410000 */
[----:B------:R-:W2:Y:S01]  /*107b0*/  LDL R59, [R1+0x14] ;  /* 0x00001400013b7983 */ /* 0x000ea20000100800 */
[----:B------:R1:W3:Y:S03]  /*107c0*/  MUFU.TANH R23, R2 ;  /* 0x0000000200177308 */ /* 0x0002e60000002400 */
[----:B------:R-:W4:Y:S01]  /*107d0*/  S2R R6, SR_TID.X ;  /* 0x0000000000067919 */ /* 0x000f220000002100 */
[----:B------:R-:W-:-:S03]  /*107e0*/  MOV R251, c[0x0][0x2c4] ;  /* 0x0000b10000fb7a02 */ /* 0x000fc60000000f00 */
[----:B------:R-:W0:Y:S01]  /*107f0*/  LDGDEPBAR ;  /* 0x00000000000079af */ /* 0x000e220000000000 */
[----:B-1----:R-:W-:-:S04]  /*10800*/  FMUL.FTZ R2, R37, c[0x0][0x320] ;  /* 0x0000c80025027a20 */ /* 0x002fc80000410000 */
[----:B------:R1:W1:Y:S01]  /*10810*/  MUFU.TANH R21, R2 ;  /* 0x0000000200157308 */ /* 0x0002620000002400 */
[----:B------:R-:W-:Y:S01]  /*10820*/  LEA.HI R5, R5, R124, RZ, 0x2 ;  /* 0x0000007c05057211 */ /* 0x000fe200078f10ff */
[----:B-1----:R-:W-:-:S06]  /*10830*/  FMUL.FTZ R2, R44, c[0x0][0x320] ;  /* 0x0000c8002c027a20 */ /* 0x002fcc0000410000 */
[----:B------:R1:W1:Y:S02]  /*10840*/  MUFU.TANH R20, R2 ;  /* 0x0000000200147308 */ /* 0x0002640000002400 */
[----:B-1----:R-:W-:-:S05]  /*10850*/  LOP3.LUT R2, R126, 0xffffffe0, RZ, 0xc0, !PT ;  /* 0xffffffe07e027812 */ /* 0x002fca00078ec0ff */
[----:B----4-:R-:W-:Y:S01]  /*10860*/  IMAD.IADD R2, R6, 0x1, -R2 ;  /* 0x0000000106027824 */ /* 0x010fe200078e0a02 */
[----:B------:R1:W4:Y:S01]  /*10870*/  MUFU.TANH R17, R3 ;  /* 0x0000000300117308 */ /* 0x0003220000002400 */
[----:B------:R-:W-:-:S03]  /*10880*/  LOP3.LUT R6, R5, 0xffffffc, RZ, 0xc0, !PT ;  /* 0x0ffffffc05067812 */ /* 0x000fc600078ec0ff */
[----:B------:R-:W-:-:S04]  /*10890*/  SHF.R.S32.HI R7, RZ, 0x1f, R2 ;  /* 0x0000001fff077819 */ /* 0x000fc80000011402 */
[----:B------:R-:W-:Y:S01]  /*108a0*/  LEA.HI R5, R7, R2, RZ, 0x2 ;  /* 0x0000000207057211 */ /* 0x000fe200078f10ff */
[----:B------:R-:W-:Y:S02]  /*108b0*/  IMAD.IADD R9, R124, 0x1, -R6 ;  /* 0x000000017c097824 */ /* 0x000fe400078e0a06 */
[----:B-1----:R-:W-:Y:S01]  /*108c0*/  FMUL.FTZ R3, R32, c[0x0][0x320] ;  /* 0x0000c80020037a20 */ /* 0x002fe20000410000 */
[----:B------:R-:W-:-:S03]  /*108d0*/  LEA.HI.SX32 R6, R5, R196, 0x1e ;  /* 0x000000c405067211 */ /* 0x000fc600078ff2ff */
[----:B------:R1:W1:Y:S01]  /*108e0*/  MUFU.TANH R16, R3 ;  /* 0x0000000300107308 */ /* 0x0002620000002400 */
[----:B------:R-:W-:Y:S01]  /*108f0*/  FMUL.FTZ R7, R33, c[0x0][0x320] ;  /* 0x0000c80021077a20 */ /* 0x000fe20000410000 */
[----:B------:R-:W-:Y:S01]  /*10900*/  ISETP.NE.AND P0, PT, R251, 0x1, PT ;  /* 0x00000001fb00780c */ /* 0x000fe20003f05270 */
[----:B------:R-:W-:Y:S01]  /*10910*/  IMAD R9, R9, 0x10, R6 ;  /* 0x0000001009097824 */ /* 0x000fe200078e0206 */
[----:B-1----:R-:W-:-:S04]  /*10920*/  LEA.HI R3, R121, R121, RZ, 0x1 ;  /* 0x0000007979037211 */ /* 0x002fc800078f08ff */
[C---:B------:R-:W-:Y:S02]  /*10930*/  SHF.L.U32 R8, R3.reuse, 0x5, RZ ;  /* 0x0000000503087819 */ /* 0x040fe400000006ff */
[----:B------:R-:W-:Y:S02]  /*10940*/  LOP3.LUT R3, R3, 0x1ffffffe, RZ, 0xc0, !PT ;  /* 0x1ffffffe03037812 */ /* 0x000fe400078ec0ff */
[----:B------:R-:W-:Y:S01]  /*10950*/  LOP3.LUT R6, R8, 0xffffffc0, RZ, 0xc0, !PT ;  /* 0xffffffc008067812 */ /* 0x000fe200078ec0ff */
[----:B------:R1:W1:Y:S04]  /*10960*/  MUFU.TANH R14, R7 ;  /* 0x00000007000e7308 */ /* 0x0002680000002400 */
[----:B------:R-:W-:Y:S02]  /*10970*/  IMAD.IADD R6, R6, 0x1, R9 ;  /* 0x0000000106067824 */ /* 0x000fe400078e0209 */
[----:B-1----:R-:W-:-:S02]  /*10980*/  IMAD.IADD R7, R121, 0x1, -R3 ;  /* 0x0000000179077824 */ /* 0x002fc400078e0a03 */
[----:B------:R-:W-:Y:S02]  /*10990*/  FMUL.FTZ R3, R29, c[0x0][0x320] ;  /* 0x0000c8001d037a20 */ /* 0x000fe40000410000 */
[----:B------:R-:W-:Y:S02]  /*109a0*/  IMAD R10, R7, 0x8, R6 ;  /* 0x00000008070a7824 */ /* 0x000fe400078e0206 */
[----:B------:R1:W1:Y:S02]  /*109b0*/  MUFU.TANH R13, R3 ;  /* 0x00000003000d7308 */ /* 0x0002640000002400 */
[----:B------:R-:W-:Y:S01]  /*109c0*/  @P0 IMAD.HI.U32 R6, R10, c[0x0][0x2c8], RZ ;  /* 0x0000b2000a060a27 */ /* 0x000fe200078e00ff */
[----:B------:R3:W-:Y:S03]  /*109d0*/  STL [R1+0x20], R10 ;  /* 0x0000200a01007387 */ /* 0x0007e60000100800 */
[----:B-1----:R-:W-:-:S04]  /*109e0*/  FMUL.FTZ R3, R52, c[0x0][0x320] ;  /* 0x0000c80034037a20 */ /* 0x002fc80000410000 */
[----:B------:R1:W1:Y:S01]  /*109f0*/  MUFU.TANH R12, R3 ;  /* 0x00000003000c7308 */ /* 0x0002620000002400 */
[----:B---3--:R-:W-:Y:S01]  /*10a00*/  @P0 SHF.R.U32.HI R10, RZ, c[0x0][0x2cc], R6 ;  /* 0x0000b300ff0a0a19 */ /* 0x008fe20000011606 */
[----:B-1----:R-:W-:-:S06]  /*10a10*/  FMUL.FTZ R3, R53, c[0x0][0x320] ;  /* 0x0000c80035037a20 */ /* 0x002fcc0000410000 */
[----:B------:R1:W3:Y:S01]  /*10a20*/  MUFU.TANH R11, R3 ;  /* 0x00000003000b7308 */ /* 0x0002e20000002400 */
[----:B------:R-:W-:Y:S01]  /*10a30*/  IMAD.MOV.U32 R250, RZ, RZ, c[0x0][0x32c] ;  /* 0x0000cb00fffa7624 */ /* 0x000fe200078e00ff */
[----:B-1----:R-:W-:Y:S02]  /*10a40*/  LOP3.LUT R3, R5, 0x7ffffffc, RZ, 0xc0, !PT ;  /* 0x7ffffffc05037812 */ /* 0x002fe400078ec0ff */
[----:B------:R-:W1:Y:S02]  /*10a50*/  SHFL.IDX PT, R5, R10, RZ, 0x1c1f ;  /* 0x001c1fff0a057589 */ /* 0x000e6400000e0000 */
[----:B------:R-:W-:Y:S01]  /*10a60*/  IADD3 R3, R2, -R3, RZ ;  /* 0x8000000302037210 */ /* 0x000fe20007ffe0ff */
[----:B------:R-:W-:-:S04]  /*10a70*/  FMUL.FTZ R2, R28, c[0x0][0x320] ;  /* 0x0000c8001c027a20 */ /* 0x000fc80000410000 */
[----:B------:R-:W-:Y:S01]  /*10a80*/  IMAD.SHL.U32 R22, R3, 0x2, RZ ;  /* 0x0000000203167824 */ /* 0x000fe200078e00ff */
[----:B------:R1:W1:Y:S01]  /*10a90*/  MUFU.TANH R8, R2 ;  /* 0x0000000200087308 */ /* 0x0002620000002400 */
[----:B------:R-:W-:Y:S01]  /*10aa0*/  FMUL.FTZ R6, R48, c[0x0][0x320] ;  /* 0x0000c80030067a20 */ /* 0x000fe20000410000 */
[----:B------:R-:W-:Y:S01]  /*10ab0*/  ISETP.GE.AND P0, PT, R250, 0x1, PT ;  /* 0x00000001fa00780c */ /* 0x000fe20003f06270 */
[----:B------:R-:W-:Y:S01]  /*10ac0*/  ULDC UR4, c[0x0][0x324] ;  /* 0x0000c90000047ab9 */ /* 0x000fe20000000800 */
[----:B------:R-:W-:Y:S01]  /*10ad0*/  FMUL.FTZ R3, R49, c[0x0][0x320] ;  /* 0x0000c80031037a20 */ /* 0x000fe20000410000 */
[----:B------:R-:W-:-:S03]  /*10ae0*/  ULOP3.LUT UR4, URZ, UR4, URZ, 0x33, !UPT ;  /* 0x000000043f047292 */ /* 0x000fc6000f8e333f */
[----:B------:R-:W2:Y:S01]  /*10af0*/  MUFU.TANH R9, R6 ;  /* 0x0000000600097308 */ /* 0x000ea20000002400 */
[----:B-1----:R-:W-:-:S07]  /*10b00*/  IADD3 R2, -R22, 0x1, R122 ;  /* 0x0000000116027810 */ /* 0x002fce0007ffe17a */
[----:B------:R1:W1:Y:S01]  /*10b10*/  MUFU.TANH R7, R3 ;  /* 0x0000000300077308 */ /* 0x0002620000002400 */
[----:B------:R1:W-:Y:S01]  /*10b20*/  STL [R1], R22 ;  /* 0x0000001601007387 */ /* 0x0003e20000100800 */
[----:B-----5:R-:W-:-:S04]  /*10b30*/  IADD3 R2, R2, -R58, RZ ;  /* 0x8000003a02027210 */ /* 0x020fc80007ffe0ff */
[----:B------:R-:W-:Y:S02]  /*10b40*/  IADD3 R15, R2, c[0x0][0x328], RZ ;  /* 0x0000ca00020f7a10 */ /* 0x000fe40007ffe0ff */
[----:B--2---:R-:W-:Y:S02]  /*10b50*/  IADD3 R18, -R22, R59, R120 ;  /* 0x0000003b16127210 */ /* 0x004fe40007ffe178 */
[----:B------:R-:W-:Y:S02]  /*10b60*/  IADD3 R19, R2, UR4, RZ ;  /* 0x0000000402137c10 */ /* 0x000fe4000fffe0ff */
[-C--:B-1----:R-:W-:Y:S01]  /*10b70*/  IADD3 R3, R15, R5.reuse, RZ ;  /* 0x000000050f037210 */ /* 0x082fe20007ffe0ff */
[----:B------:R-:W-:Y:S01]  /*10b80*/  IMAD.IADD R22, R120, 0x1, -R22 ;  /* 0x0000000178167824 */ /* 0x000fe200078e0a16 */
        /* <DEDUP_REMOVED lines=14> */
.L_x_499:
[----:B------:R-:W-:-:S04]  /*10c70*/  MOV R6, 0x1 ;  /* 0x0000000100067802 */ /* 0x000fc80000000f00 */
[----:B------:R-:W-:-:S13]  /*10c80*/  ISETP.NE.AND P0, PT, R6, c[0x0][0x32c], PT ;  /* 0x0000cb0006007a0c */ /* 0x000fda0003f05270 */
[----:B------:R-:W-:-:S05]  /*10c90*/  @P0 IMAD.HI.U32 R6, R5, c[0x0][0x330], RZ ;  /* 0x0000cc0005060a27 */ /* 0x000fca00078e00ff */
[----:B------:R-:W-:Y:S02]  /*10ca0*/  @P0 SHF.R.U32.HI R5, RZ, c[0x0][0x334], R6 ;  /* 0x0000cd00ff050a19 */ /* 0x000fe40000011606 */
.L_x_500:
[----:B------:R-:W-:Y:S05]  /*10cb0*/  BSYNC B0 ;  /* 0x0000000000007941 */ /* 0x000fea0003800000 */
.L_x_498:
[----:B------:R-:W-:-:S05]  /*10cc0*/  IMAD R5, R5, c[0x0][0x32c], R22 ;  /* 0x0000cb0005057a24 */ /* 0x000fca00078e0216 */
[----:B------:R-:W-:Y:S02]  /*10cd0*/  IADD3 R6, R5, c[0x0][0x32c], RZ ;  /* 0x0000cb0005067a10 */ /* 0x000fe40007ffe0ff */
[----:B------:R-:W-:Y:S02]  /*10ce0*/  IMNMX R2, R2, R5, !PT ;  /* 0x0000000502027217 */ /* 0x000fe40007800200 */
[----:B------:R-:W-:Y:S02]  /*10cf0*/  IMNMX R3, R3, R6, PT ;  /* 0x0000000603037217 */ /* 0x000fe40003800200 */
.L_x_497:
        /* <DEDUP_REMOVED lines=95> */
.L_x_503:
[----:B------:R-:W-:-:S04]  /*112f0*/  MOV R6, 0x1 ;  /* 0x0000000100067802 */ /* 0x000fc80000000f00 */
[----:B------:R-:W-:-:S13]  /*11300*/  ISETP.NE.AND P0, PT, R6, c[0x0][0x32c], PT ;  /* 0x0000cb0006007a0c */ /* 0x000fda0003f05270 */
[----:B------:R-:W-:-:S05]  /*11310*/  @P0 IMAD.HI.U32 R6, R5, c[0x0][0x330], RZ ;  /* 0x0000cc0005060a27 */ /* 0x000fca00078e00ff */
[----:B------:R-:W-:Y:S02]  /*11320*/  @P0 SHF.R.U32.HI R5, RZ, c[0x0][0x334], R6 ;  /* 0x0000cd00ff050a19 */ /* 0x000fe40000011606 */
.L_x_504:
[----:B------:R-:W-:Y:S05]  /*11330*/  BSYNC B0 ;  /* 0x0000000000007941 */ /* 0x000fea0003800000 */
.L_x_502:
[----:B------:R-:W-:-:S05]  /*11340*/  IMAD R5, R5, c[0x0][0x32c], R22 ;  /* 0x0000cb0005057a24 */ /* 0x000fca00078e0216 */
[----:B------:R-:W-:Y:S02]  /*11350*/  IADD3 R6, R5, c[0x0][0x32c], RZ ;  /* 0x0000cb0005067a10 */ /* 0x000fe40007ffe0ff */
[----:B------:R-:W-:Y:S02]  /*11360*/  IMNMX R2, R2, R5, !PT ;  /* 0x0000000502027217 */ /* 0x000fe40007800200 */
[----:B------:R-:W-:Y:S02]  /*11370*/  IMNMX R3, R3, R6, PT ;  /* 0x0000000603037217 */ /* 0x000fe40003800200 */
.L_x_501:
        /* <DEDUP_REMOVED lines=83> */
.L_x_507:
[----:B------:R-:W-:-:S04]  /*118b0*/  MOV R6, 0x1 ;  /* 0x0000000100067802 */ /* 0x000fc80000000f00 */
[----:B------:R-:W-:-:S13]  /*118c0*/  ISETP.NE.AND P0, PT, R6, c[0x0][0x32c], PT ;  /* 0x0000cb0006007a0c */ /* 0x000fda0003f05270 */
[----:B------:R-:W-:-:S05]  /*118d0*/  @P0 IMAD.HI.U32 R6, R5, c[0x0][0x330], RZ ;  /* 0x0000cc0005060a27 */ /* 0x000fca00078e00ff */
[----:B------:R-:W-:Y:S02]  /*118e0*/  @P0 SHF.R.U32.HI R5, RZ, c[0x0][0x334], R6 ;  /* 0x0000cd00ff050a19 */ /* 0x000fe40000011606 */
.L_x_508:
[----:B------:R-:W-:Y:S05]  /*118f0*/  BSYNC B0 ;  /* 0x0000000000007941 */ /* 0x000fea0003800000 */
.L_x_506:
[----:B------:R-:W-:-:S05]  /*11900*/  IMAD R5, R5, c[0x0][0x32c], R22 ;  /* 0x0000cb0005057a24 */ /* 0x000fca00078e0216 */
[----:B------:R-:W-:Y:S02]  /*11910*/  IADD3 R6, R5, c[0x0][0x32c], RZ ;  /* 0x0000cb0005067a10 */ /* 0x000fe40007ffe0ff */
[----:B------:R-:W-:Y:S02]  /*11920*/  IMNMX R2, R2, R5, !PT ;  /* 0x0000000502027217 */ /* 0x000fe40007800200 */
[----:B------:R-:W-:Y:S02]  /*11930*/  IMNMX R3, R3, R6, PT ;  /* 0x0000000603037217 */ /* 0x000fe40003800200 */
.L_x_505:
        /* <DEDUP_REMOVED lines=83> */
.L_x_511:
[----:B------:R-:W-:-:S04]  /*11e70*/  MOV R6, 0x1 ;  /* 0x0000000100067802 */ /* 0x000fc80000000f00 */
[----:B------:R-:W-:-:S13]  /*11e80*/  ISETP.NE.AND P0, PT, R6, c[0x0][0x32c], PT ;  /* 0x0000cb0006007a0c */ /* 0x000fda0003f05270 */
[----:B------:R-:W-:-:S05]  /*11e90*/  @P0 IMAD.HI.U32 R6, R5, c[0x0][0x330], RZ ;  /* 0x0000cc0005060a27 */ /* 0x000fca00078e00ff */
[----:B------:R-:W-:Y:S02]  /*11ea0*/  @P0 SHF.R.U32.HI R5, RZ, c[0x0][0x334], R6 ;  /* 0x0000cd00ff050a19 */ /* 0x000fe40000011606 */
.L_x_512:
[----:B------:R-:W-:Y:S05]  /*11eb0*/  BSYNC B0 ;  /* 0x0000000000007941 */ /* 0x000fea0003800000 */
.L_x_510:
[----:B------:R-:W-:-:S05]  /*11ec0*/  IMAD R5, R5, c[0x0][0x32c], R22 ;  /* 0x0000cb0005057a24 */ /* 0x000fca00078e0216 */
[----:B------:R-:W-:Y:S02]  /*11ed0*/  IADD3 R6, R5, c[0x0][0x32c], RZ ;  /* 0x0000cb0005067a10 */ /* 0x000fe40007ffe0ff */
[----:B------:R-:W-:Y:S02]  /*11ee0*/  IMNMX R2, R2, R5, !PT ;  /* 0x0000000502027217 */ /* 0x000fe40007800200 */
[----:B------:R-:W-:Y:S02]  /*11ef0*/  IMNMX R3, R3, R6, PT ;  /* 0x0000000603037217 */ /* 0x000fe40003800200 */
.L_x_509:
        /* <DEDUP_REMOVED lines=35> */
[----:B------:R-:W-:-:S04]  /*12130*/  ISETP.LT.OR P0, PT, R3, 0x11, P0 ;  /* 0x000000110300780c */ /* 0x000fc80000701670 */
[----:B------:R-:W-:Y:S02]  /*12140*/  FSEL R87, R12, -INF , !P0 ;  /* 0xff8000000c577808 */ /* 0x000fe40004000000 */
[----:B------:R-:W-:Y:S02]  /*12150*/  ISETP.GT.AND P0, PT, R2, 0x11, !P6 ;  /* 0x000000110200780c */ /* 0x000fe40007704270 */
        /* <DEDUP_REMOVED lines=23> */
[----:B------:R-:W-:Y:S01]  /*122d0*/  ISETP.GT.AND P0, PT, R2, 0x29, !P6 ;  /* 0x000000290200780c */ /* 0x000fe20007704270 */
[----:B------:R-:W-:Y:S01]  /*122e0*/  LDSM.16.MT88.4 R16, [R209+0x1880] ;  /* 0x00188000d110783b */ /* 0x000fe20000004200 */
[----:B------:R-:W-:Y:S02]  /*122f0*/  ISETP.NE.AND P6, PT, R251, 0x1, PT ;  /* 0x00000001fb00780c */ /* 0x000fe40003fc5270 */
[----:B------:R-:W-:Y:S01]  /*12300*/  ISETP.LT.OR P0, PT, R3, 0x2a, P0 ;  /* 0x0000002a0300780c */ /* 0x000fe20000701670 */
[----:B------:R-:W1:Y:S03]  /*12310*/  SHFL.BFLY PT, R2, R106, 0x2, 0x1f ;  /* 0x0c401f006a027f89 */ /* 0x000e6600000e0000 */
[----:B------:R-:W-:-:S02]  /*12320*/  FSEL R188, R20, -INF , !P0 ;  /* 0xff80000014bc7808 */ /* 0x000fc40004000000 */
[----:B------:R-:W-:Y:S01]  /*12330*/  LDSM.16.MT88.4 R20, [R210+0x1880] ;  /* 0x00188000d214783b */ /* 0x000fe20000004200 */
        /* <DEDUP_REMOVED lines=42> */
[----:B--2---:R-:W-:-:S03]  /*125e0*/  FFMA.FTZ R0, R33, c[0x0][0x2d0], -R2 ;  /* 0x0000b40021007a23 */ /* 0x004fc60000010802 */
[----:B------:R-:W-:Y:S01]  /*125f0*/  LDSM.16.MT88.4 R32, [R209+0x3080] ;  /* 0x00308000d120783b */ /* 0x000fe20000004200 */
        /* <DEDUP_REMOVED lines=50> */
[----:B-1----:R-:W-:-:S07]  /*12920*/  FFMA.FTZ R5, R41, c[0x0][0x2d0], -R3 ;  /* 0x0000b40029057a23 */ /* 0x002fce0000010803 */
        /* <DEDUP_REMOVED lines=61> */
[----:B--2---:R-:W-:Y:S01]  /*12d00*/  FFMA.FTZ R3, R113, c[0x0][0x2d0], -R2 ;  /* 0x0000b40071037a23 */ /* 0x004fe20000010802 */
[----:B---3--:R-:W-:-:S04]  /*12d10*/  F2FP.BF16.PACK_AB R98, R199, R203 ;  /* 0x000000cbc762723e */ /* 0x008fc800000010ff */
[----:B------:R-:W-:Y:S02]  /*12d20*/  F2FP.BF16.PACK_AB R4, R225, R230 ;  /* 0x000000e6e104723e */ /* 0x000fe400000010ff */
[----:B------:R2:W-:Y:S01]  /*12d30*/  MUFU.EX2 R107, R3 ;  /* 0x00000003006b7308 */ /* 0x0005e20000000800 */
[----:B------:R-:W-:Y:S02]  /*12d40*/  F2FP.BF16.PACK_AB R6, R229, R228 ;  /* 0x000000e4e506723e */ /* 0x000fe400000010ff */
[----:B------:R-:W-:Y:S02]  /*12d50*/  F2FP.BF16.PACK_AB R5, R207, R102 ;  /* 0x00000066cf05723e */ /* 0x000fe400000010ff */
[----:B------:R-:W-:Y:S01]  /*12d60*/  F2FP.BF16.PACK_AB R7, R206, R223 ;  /* 0x000000dfce07723e */ /* 0x000fe200000010ff */
[----:B-1----:R-:W-:-:S04]  /*12d70*/  FFMA.FTZ R0, R97, c[0x0][0x2d0], -R13 ;  /* 0x0000b40061007a23 */ /* 0x002fc8000001080d */
[----:B------:R1:W3:Y:S02]  /*12d80*/  MUFU.EX2 R201, R0 ;  /* 0x0000000000c97308 */ /* 0x0002e40000000800 */
[----:B------:R-:W-:Y:S01]  /*12d90*/  HMMA.16816.F32.BF16 R40, R4, R28, RZ ;  /* 0x0000001c0428723c */ /* 0x000fe200000418ff */
[----:B--2---:R-:W-:-:S07]  /*12da0*/  @P6 IMAD.HI.U32 R3, R196, c[0x0][0x2c8], RZ ;  /* 0x0000b200c4036a27 */ /* 0x004fce00078e00ff */
[----:B------:R-:W-:Y:S01]  /*12db0*/  HMMA.16816.F32.BF16 R172, R4, R30, RZ ;  /* 0x0000001e04ac723c */ /* 0x000fe200000418ff */
[----:B------:R-:W-:Y:S02]  /*12dc0*/  @P6 SHF.R.U32.HI R196, RZ, c[0x0][0x2cc], R3 ;  /* 0x0000b300ffc46a19 */ /* 0x000fe40000011603 */
[----:B------:R-:W-:-:S03]  /*12dd0*/  ISETP.GE.AND P6, PT, R250, 0x1, PT ;  /* 0x00000001fa00780c */ /* 0x000fc60003fc6270 */
[----:B------:R-:W-:Y:S02]  /*12de0*/  IMAD.IADD R3, R248, 0x1, R196 ;  /* 0x00000001f8037824 */ /* 0x000fe400078e02c4 */
[--C-:B-1----:R-:W-:Y:S01]  /*12df0*/  FFMA.FTZ R0, R101, c[0x0][0x2d0], -R13.reuse ;  /* 0x0000b40065007a23 */ /* 0x102fe2000001080d */
[C---:B------:R-:W-:Y:S03]  /*12e00*/  HMMA.16816.F32.BF16 R8, R4.reuse, R16, RZ ;  /* 0x000000100408723c */ /* 0x040fe600000418ff */
[----:B------:R1:W-:Y:S05]  /*12e10*/  MUFU.EX2 R200, R0 ;  /* 0x0000000000c87308 */ /* 0x0003ea0000000800 */
[C---:B------:R-:W-:Y:S01]  /*12e20*/  HMMA.16816.F32.BF16 R180, R4.reuse, R18, RZ ;  /* 0x0000001204b4723c */ /* 0x040fe200000418ff */
[----:B------:R-:W-:Y:S07]  /*12e30*/  LDSM.16.MT88.4 R16, [R210+0x3880] ;  /* 0x00388000d210783b */ /* 0x000fee0000004200 */
        /* <DEDUP_REMOVED lines=11> */
[----:B------:R1:W4:Y:S03]  /*12ef0*/  MUFU.EX2 R28, R0 ;  /* 0x00000000001c7308 */ /* 0x0003260000000800 */
[----:B------:R-:W-:Y:S01]  /*12f00*/  HMMA.16816.F32.BF16 R32, R4, R34, RZ ;  /* 0x000000220420723c */ /* 0x000fe200000418ff */
[----:B-1----:R-:W-:-:S04]  /*12f10*/  FFMA.FTZ R0, R93, c[0x0][0x2d0], -R12 ;  /* 0x0000b4005d007a23 */ /* 0x002fc8000001080c */
        /* <DEDUP_REMOVED lines=11> */
[C---:B------:R-:W-:Y:S01]  /*12fd0*/  HMMA.16816.F32.BF16 R36, R4.reuse, R164, R20 ;  /* 0x000000a40424723c */ /* 0x040fe20000041814 */
[--C-:B-1----:R-:W-:Y:S01]  /*12fe0*/  FFMA.FTZ R0, R120, c[0x0][0x2d0], -R2.reuse ;  /* 0x0000b40078007a23 */ /* 0x102fe20000010802 */
[----:B--2---:R-:W-:Y:S01]  /*12ff0*/  F2FP.BF16.PACK_AB R97, R197, R107 ;  /* 0x0000006bc561723e */ /* 0x004fe200000010ff */
[----:B------:R-:W1:Y:S01]  /*13000*/  LDSM.16.MT88.4 R120, [R209+0x2080] ;  /* 0x00208000d178783b */ /* 0x000e620000004200 */
[----:B------:R-:W-:Y:S01]  /*13010*/  FFMA.FTZ R2, R115, c[0x0][0x2d0], -R2 ;  /* 0x0000b40073027a23 */ /* 0x000fe20000010802 */
[----:B------:R2:W-:Y:S03]  /*13020*/  MUFU.EX2 R101, R0 ;  /* 0x0000000000657308 */ /* 0x0005e60000000800 */
[C---:B------:R-:W-:Y:S05]  /*13030*/  HMMA.16816.F32.BF16 R132, R4.reuse, R108, R132 ;  /* 0x0000006c0484723c */ /* 0x040fea0000041884 */
[----:B------:R-:W3:Y:S03]  /*13040*/  MUFU.EX2 R103, R2 ;  /* 0x0000000200677308 */ /* 0x000ee60000000800 */
        /* <DEDUP_REMOVED lines=49> */
[----:B------:R-:W-:Y:S01]  /*13360*/  FADD.FTZ R4, R223, R4 ;  /* 0x00000004df047221 */ /* 0x000fe20000010000 */
[----:B------:R-:W-:Y:S01]  /*13370*/  IADD3 R223, R247, -0x2, RZ ;  /* 0xfffffffef7df7810 */ /* 0x000fe20007ffe0ff */
[----:B------:R-:W-:-:S02]  /*13380*/  FADD.FTZ R5, R243, R5 ;  /* 0x00000005f3057221 */ /* 0x000fc40000010000 */
[----:B------:R-:W-:Y:S02]  /*13390*/  FADD.FTZ R7, R235, R7 ;  /* 0x00000007eb077221 */ /* 0x000fe40000010000 */
        /* <DEDUP_REMOVED lines=62> */
.L_x_514:
[----:B------:R-:W-:-:S04]  /*13780*/  MOV R3, 0x1 ;  /* 0x0000000100037802 */ /* 0x000fc80000000f00 */
[----:B------:R-:W-:-:S13]  /*13790*/  ISETP.NE.AND P0, PT, R3, c[0x0][0x32c], PT ;  /* 0x0000cb0003007a0c */ /* 0x000fda0003f05270 */
[----:B------:R-:W-:-:S05]  /*137a0*/  @P0 IMAD.HI.U32 R3, R0, c[0x0][0x330], RZ ;  /* 0x0000cc0000030a27 */ /* 0x000fca00078e00ff */
[----:B------:R-:W-:Y:S02]  /*137b0*/  @P0 SHF.R.U32.HI R0, RZ, c[0x0][0x334], R3 ;  /* 0x0000cd00ff000a19 */ /* 0x000fe40000011603 */
.L_x_515:
[----:B------:R-:W-:-:S05]  /*137c0*/  MOV R3, c[0x0][0x32c] ;  /* 0x0000cb0000037a02 */ /* 0x000fca0000000f00 */
[----:B------:R-:W-:-:S05]  /*137d0*/  IMAD R0, R0, R3, c[0x0][0x32c] ;  /* 0x0000cb0000007624 */ /* 0x000fca00078e0203 */
[----:B------:R-:W-:-:S05]  /*137e0*/  IMNMX R2, R2, R0, PT ;  /* 0x0000000002027217 */ /* 0x000fca0003800200 */
.L_x_513:
        /* <DEDUP_REMOVED lines=31> */
.L_x_537:
        /* <DEDUP_REMOVED lines=22> */
[C---:B------:R-:W-:Y:S01]  /*13b40*/  IADD3 R13, R227.reuse, 0x20, RZ ;  /* 0x00000020e30d7810 */ /* 0x040fe20007ffe0ff */
        /* <DEDUP_REMOVED lines=38> */
.L_x_587:
        /* <DEDUP_REMOVED lines=18> */
.L_x_518:
[----:B------:R-:W-:Y:S05]  /*13ed0*/  BSYNC B0 ;  /* 0x0000000000007941 */ /* 0x000fea0003800000 */
.L_x_517:
        /* <DEDUP_REMOVED lines=203> */
[----:B------:R-:W1:Y:S04]  /*14b90*/  S2R R7, SR_TID.X ;  /* 0x0000000000077919 */ /* 0x000e680000002100 */
[----:B------:R-:W2:Y:S01]  /*14ba0*/  S2R R229, SR_CTAID.Y ;  /* 0x0000000000e57919 */ /* 0x000ea20000002600 */
[----:B-1----:R-:W-:Y:S04]  /*14bb0*/  SHF.R.S32.HI R6, RZ, 0x1f, R7 ;  /* 0x0000001fff067819 */ /* 0x002fe80000011407 */
[----:B------:R-:W-:Y:S04]  /*14bc0*/  LEA.HI R6, R6, R7, RZ, 0x2 ;  /* 0x0000000706067211 */ /* 0x000fe800078f10ff */
[----:B------:R-:W-:Y:S01]  /*14bd0*/  SHF.R.S32.HI R6, RZ, 0x2, R6 ;  /* 0x00000002ff067819 */ /* 0x000fe20000011406 */
[----:B--2---:R-:W-:Y:S01]  /*14be0*/  IMAD R2, R204, 0x30, R2 ;  /* 0x00000030cc027824 */ /* 0x004fe200078e0202 */
[----:B---3--:R-:W-:Y:S04]  /*14bf0*/  ISETP.GT.AND P1, PT, R0, 0x2f, PT ;  /* 0x0000002f0000780c */ /* 0x008fe80003f24270 */
[----:B------:R-:W-:Y:S05]  /*14c00*/  IADD3 R2, R2, -0x30, R0 ;  /* 0xffffffd002027810 */ /* 0x000fea0007ffe000 */
[----:B------:R-:W-:Y:S04]  /*14c10*/  @P2 IMAD.HI.U32 R3, R2, c[0x0][0x2bc], RZ ;  /* 0x0000af0002032a27 */ /* 0x000fe800078e00ff */
[----:B------:R-:W-:Y:S01]  /*14c20*/  IMAD.MOV.U32 R0, RZ, RZ, R2 ;  /* 0x000000ffff007224 */ /* 0x000fe200078e0002 */
[----:B------:R-:W-:Y:S04]  /*14c30*/  @P2 SHF.R.U32.HI R0, RZ, c[0x0][0x2c0], R3 ;  /* 0x0000b000ff002a19 */ /* 0x000fe80000011603 */
[C---:B----4-:R-:W-:Y:S01]  /*14c40*/  @!P1 IADD3 R3, P0, R0.reuse, R230, RZ ;  /* 0x000000e600039210 */ /* 0x050fe20007f1e0ff */
[----:B------:R-:W-:Y:S03]  /*14c50*/  IMAD.WIDE.U32 R230, R229, c[0x0][0x1e8], RZ ;  /* 0x00007a00e5e67a25 */ /* 0x000fe600078e00ff */
        /* <DEDUP_REMOVED lines=8> */
[----:B------:R2:W3:Y:S03]  /*14ce0*/  @!P1 LDG.E R224, [R4.64] ;  /* 0x0000000c04e09981 */ /* 0x0004e6000c1e1900 */
[----:B------:R-:W-:Y:S04]  /*14cf0*/  IMAD R0, R0, c[0x0][0x1e0], RZ ;  /* 0x0000780000007a24 */ /* 0x000fe800078e02ff */
[----:B------:R-:W-:Y:S04]  /*14d00*/  IMAD R0, R226, c[0x0][0x1e4], R0 ;  /* 0x00007900e2007a24 */ /* 0x000fe800078e0200 */
[----:B------:R-:W-:Y:S01]  /*14d10*/  IMAD.IADD R3, R3, 0x1, R0 ;  /* 0x0000000103037824 */ /* 0x000fe200078e0200 */
[----:B-1----:R-:W-:Y:S05]  /*14d20*/  SHF.R.S32.HI R223, RZ, 0x1f, R223 ;  /* 0x0000001fffdf7819 */ /* 0x002fea00000114df */
[----:B------:R-:W-:Y:S04]  /*14d30*/  IMAD R223, R223, c[0x0][0x1e8], RZ ;  /* 0x00007a00dfdf7a24 */ /* 0x000fe800078e02ff */
[----:B------:R-:W-:Y:S01]  /*14d40*/  IMAD R223, R229, c[0x0][0x1ec], R223 ;  /* 0x00007b00e5df7a24 */ /* 0x000fe200078e02df */
[----:B------:R-:W-:Y:S02]  /*14d50*/  IADD3 R229, R227, 0x20, RZ ;  /* 0x00000020e3e57810 */ /* 0x000fe40007ffe0ff */
[----:B--2---:R-:W-:Y:S01]  /*14d60*/  IADD3 R5, -R6, 0x30, RZ ;  /* 0x0000003006057810 */ /* 0x004fe20007ffe1ff */
[----:B------:R-:W-:Y:S01]  /*14d70*/  IMAD.IADD R223, R231, 0x1, R223 ;  /* 0x00000001e7df7824 */ /* 0x000fe200078e02df */
[----:B------:R-:W-:Y:S02]  /*14d80*/  ISETP.GE.AND P4, PT, R229, c[0x0][0x1d4], PT ;  /* 0x00007500e5007a0c */ /* 0x000fe40003f86270 */
[----:B------:R-:W-:Y:S02]  /*14d90*/  ISETP.GE.AND P1, PT, R5, 0x1, PT ;  /* 0x000000010500780c */ /* 0x000fe40003f26270 */
[----:B---3--:R-:W-:Y:S01]  /*14da0*/  SHF.R.S32.HI R4, RZ, 0x1f, R224 ;  /* 0x0000001fff047819 */ /* 0x008fe200000114e0 */
[----:B------:R-:W-:Y:S04]  /*14db0*/  IMAD.WIDE.U32 R2, R224, c[0x0][0x1f0], R2 ;  /* 0x00007c00e0027a25 */ /* 0x000fe800078e0002 */
[----:B------:R-:W-:Y:S01]  /*14dc0*/  IMAD R4, R4, c[0x0][0x1f0], RZ ;  /* 0x00007c0004047a24 */ /* 0x000fe200078e02ff */
[----:B------:R-:W-:Y:S03]  /*14dd0*/  IADD3 R0, P0, R230, R2, RZ ;  /* 0x00000002e6007210 */ /* 0x000fe60007f1e0ff */
[----:B------:R-:W-:Y:S05]  /*14de0*/  IMAD R4, R224, c[0x0][0x1f4], R4 ;  /* 0x00007d00e0047a24 */ /* 0x000fea00078e0204 */
[----:B------:R-:W-:Y:S01]  /*14df0*/  IADD3.X R3, R223, R3, R4, P0, !PT ;  /* 0x00000003df037210 */ /* 0x000fe200007fe404 */
[----:B------:R-:W-:Y:S01]  /*14e00*/  IMAD.SHL.U32 R223, R227, 0x2, RZ ;  /* 0x00000002e3df7824 */ /* 0x000fe200078e00ff */
[C---:B------:R-:W-:Y:S04]  /*14e10*/  LEA R4, P0, R0.reuse, c[0x0][0x1c8], 0x1 ;  /* 0x0000720000047a11 */ /* 0x040fe800078008ff */
[----:B------:R-:W-:Y:S02]  /*14e20*/  LEA.HI.X R3, R0, c[0x0][0x1cc], R3, 0x1, P0 ;  /* 0x0000730000037a11 */ /* 0x000fe400000f0c03 */
[----:B------:R-:W1:Y:S04]  /*14e30*/  SHFL.IDX PT, R0, R4, RZ, 0x1c1f ;  /* 0x001c1fff04007589 */ /* 0x000e6800000e0000 */
[----:B------:R-:W2:Y:S01]  /*14e40*/  SHFL.IDX PT, R2, R3, RZ, 0x1c1f ;  /* 0x001c1fff03027589 */ /* 0x000ea200000e0000 */
[----:B-1----:R-:W-:Y:S05]  /*14e50*/  @P1 IADD3 R14, P0, R0, R223, RZ ;  /* 0x000000df000e1210 */ /* 0x002fea0007f1e0ff */
[----:B--2---:R-:W-:Y:S01]  /*14e60*/  @P1 IMAD.X R15, R2, 0x1, R205, P0 ;  /* 0x00000001020f1824 */ /* 0x004fe200000e06cd */
[----:B------:R-:W-:Y:S04]  /*14e70*/  @P1 IADD3 R12, P0, R0, R207, RZ ;  /* 0x000000cf000c1210 */ /* 0x000fe80007f1e0ff */
[----:B------:R-:W-:Y:S01]  /*14e80*/  @!PT LDS RZ, [RZ] ;  /* 0x00000000fffff984 */ /* 0x000fe20000000800 */
[----:B------:R1:W-:Y:S01]  /*14e90*/  @P1 LDGSTS.E.BYPASS.LTC128B.128 [R222+0x3c80], [R14.64], !P5 ;  /* 0x03c800000ede1fae */ /* 0x0003e2000e901d4c */
[--C-:B------:R-:W-:Y:S01]  /*14ea0*/  @P1 IMAD.X R13, R2, 0x1, R206.reuse, P0 ;  /* 0x00000001020d1824 */ /* 0x100fe200000e06ce */
[-C--:B------:R-:W-:Y:S02]  /*14eb0*/  @P1 IADD3 R10, P0, R0, R228.reuse, RZ ;  /* 0x000000e4000a1210 */ /* 0x080fe40007f1e0ff */
        /* <DEDUP_REMOVED lines=17> */
.L_x_520:
[----:B--234-:R-:W2:Y:S01]  /*14fd0*/  LDL R2, [R1+0x20] ;  /* 0x0000200001027983 */ /* 0x01cea20000100800 */
[----:B------:R-:W-:Y:S02]  /*14fe0*/  IMAD.MOV.U32 R0, RZ, RZ, c[0x0][0x2c4] ;  /* 0x0000b100ff007624 */ /* 0x000fe400078e00ff */
[----:B------:R-:W-:Y:S01]  /*14ff0*/  IMAD.MOV.U32 R51, RZ, RZ, c[0x0][0x32c] ;  /* 0x0000cb00ff337624 */ /* 0x000fe200078e00ff */
[----:B------:R-:W3:Y:S02]  /*15000*/  LDL R36, [R1] ;  /* 0x0000000001247983 */ /* 0x000ee40000100800 */
[----:B------:R-:W-:Y:S02]  /*15010*/  ISETP.NE.AND P0, PT, R0, 0x1, PT ;  /* 0x000000010000780c */ /* 0x000fe40003f05270 */
[----:B------:R-:W4:Y:S04]  /*15020*/  LDL R50, [R1+0x14] ;  /* 0x0000140001327983 */ /* 0x000f280000100800 */
[----:B------:R-:W4:Y:S04]  /*15030*/  LDL R37, [R1+0x18] ;  /* 0x0000180001257983 */ /* 0x000f280000100800 */
[----:B------:R-:W0:Y:S03]  /*15040*/  LDGDEPBAR ;  /* 0x00000000000079af */ /* 0x000e260000000000 */
[----:B--2---:R-:W-:Y:S04]  /*15050*/  @P0 IMAD.HI.U32 R0, R2, c[0x0][0x2c8], RZ ;  /* 0x0000b20002000a27 */ /* 0x004fe800078e00ff */
[----:B-1----:R-:W-:Y:S01]  /*15060*/  IMAD.MOV.U32 R5, RZ, RZ, R2 ;  /* 0x000000ffff057224 */ /* 0x002fe200078e0002 */
[----:B------:R-:W-:Y:S01]  /*15070*/  @P0 SHF.R.U32.HI R5, RZ, c[0x0][0x2cc], R0 ;  /* 0x0000b300ff050a19 */ /* 0x000fe20000011600 */
[----:B------:R-:W-:Y:S01]  /*15080*/  IMAD R0, R204, -0x30, RZ ;  /* 0xffffffd0cc007824 */ /* 0x000fe200078e02ff */
[----:B------:R-:W-:Y:S03]  /*15090*/  ISETP.GE.AND P0, PT, R51, 0x1, PT ;  /* 0x000000013300780c */ /* 0x000fe60003f06270 */
[----:B------:R-:W1:Y:S01]  /*150a0*/  SHFL.IDX PT, R4, R5, RZ, 0x1c1f ;  /* 0x001c1fff05047589 */ /* 0x000e6200000e0000 */
[----:B---3--:R-:W-:Y:S04]  /*150b0*/  IADD3 R7, -R36, 0x1, R0 ;  /* 0x0000000124077810 */ /* 0x008fe80007ffe100 */
[----:B----4-:R-:W-:Y:S04]  /*150c0*/  IADD3 R7, -R37, R7, R50 ;  /* 0x0000000725077210 */ /* 0x010fe80007ffe132 */
        /* <DEDUP_REMOVED lines=18> */
.L_x_523:
[----:B------:R-:W-:Y:S04]  /*151f0*/  MOV R8, c[0x0][0x32c] ;  /* 0x0000cb0000087a02 */ /* 0x000fe80000000f00 */
[----:B------:R-:W-:Y:S11]  /*15200*/  ISETP.NE.AND P0, PT, R8, 0x1, PT ;  /* 0x000000010800780c */ /* 0x000ff60003f05270 */
[----:B------:R-:W-:Y:S02]  /*15210*/  @!UPT UIADD3 URZ, URZ, URZ, URZ ;  /* 0x0000003f3f3ff290 */ /* 0x000fe4000fffe03f */
[----:B------:R-:W-:Y:S05]  /*15220*/  @P0 IMAD.HI.U32 R8, R4, c[0x0][0x330], RZ ;  /* 0x0000cc0004080a27 */ /* 0x000fea00078e00ff */
[----:B------:R-:W-:Y:S02]  /*15230*/  @P0 SHF.R.U32.HI R4, RZ, c[0x0][0x334], R8 ;  /* 0x0000cd00ff040a19 */ /* 0x000fe40000011608 */
.L_x_524:
[----:B------:R-:W-:Y:S05]  /*15240*/  BSYNC B0 ;  /* 0x0000000000007941 */ /* 0x000fea0003800000 */
.L_x_522:
[----:B------:R-:W-:Y:S04]  /*15250*/  IMAD.IADD R8, R0, 0x1, -R36 ;  /* 0x0000000100087824 */ /* 0x000fe800078e0a24 */
[----:B------:R-:W-:Y:S05]  /*15260*/  IMAD R4, R4, c[0x0][0x32c], R8 ;  /* 0x0000cb0004047a24 */ /* 0x000fea00078e0208 */
[----:B------:R-:W-:Y:S02]  /*15270*/  IADD3 R8, R4, c[0x0][0x32c], RZ ;  /* 0x0000cb0004087a10 */ /* 0x000fe40007ffe0ff */
[----:B------:R-:W-:Y:S02]  /*15280*/  IMNMX R2, R2, R4, !PT ;  /* 0x0000000402027217 */ /* 0x000fe40007800200 */
[----:B------:R-:W-:Y:S02]  /*15290*/  IMNMX R3, R3, R8, PT ;  /* 0x0000000803037217 */ /* 0x000fe40003800200 */
.L_x_521:
        /* <DEDUP_REMOVED lines=73> */
.L_x_527:
[----:B------:R-:W-:Y:S04]  /*15730*/  MOV R14, c[0x0][0x32c] ;  /* 0x0000cb00000e7a02 */ /* 0x000fe80000000f00 */
[----:B------:R-:W-:Y:S11]  /*15740*/  ISETP.NE.AND P0, PT, R14, 0x1, PT ;  /* 0x000000010e00780c */ /* 0x000ff60003f05270 */
[----:B------:R-:W-:Y:S02]  /*15750*/  @!UPT UIADD3 URZ, URZ, URZ, URZ ;  /* 0x0000003f3f3ff290 */ /* 0x000fe4000fffe03f */
[----:B------:R-:W-:Y:S05]  /*15760*/  @P0 IMAD.HI.U32 R14, R4, c[0x0][0x330], RZ ;  /* 0x0000cc00040e0a27 */ /* 0x000fea00078e00ff */
[----:B------:R-:W-:Y:S02]  /*15770*/  @P0 SHF.R.U32.HI R4, RZ, c[0x0][0x334], R14 ;  /* 0x0000cd00ff040a19 */ /* 0x000fe4000001160e */
.L_x_528:
[----:B------:R-:W-:Y:S05]  /*15780*/  BSYNC B0 ;  /* 0x0000000000007941 */ /* 0x000fea0003800000 */
.L_x_526:
[----:B------:R-:W-:Y:S04]  /*15790*/  IMAD.IADD R14, R0, 0x1, -R36 ;  /* 0x00000001000e7824 */ /* 0x000fe800078e0a24 */
[----:B------:R-:W-:Y:S05]  /*157a0*/  IMAD R4, R4, c[0x0][0x32c], R14 ;  /* 0x0000cb0004047a24 */ /* 0x000fea00078e020e */
[----:B------:R-:W-:Y:S02]  /*157b0*/  IADD3 R14, R4, c[0x0][0x32c], RZ ;  /* 0x0000cb00040e7a10 */ /* 0x000fe40007ffe0ff */
[----:B------:R-:W-:Y:S02]  /*157c0*/  IMNMX R2, R2, R4, !PT ;  /* 0x0000000402027217 */ /* 0x000fe40007800200 */
[----:B------:R-:W-:Y:S02]  /*157d0*/  IMNMX R3, R3, R14, PT ;  /* 0x0000000e03037217 */ /* 0x000fe40003800200 */
.L_x_525:
        /* <DEDUP_REMOVED lines=61> */
.L_x_531:
[----:B------:R-:W-:Y:S04]  /*15bb0*/  MOV R14, c[0x0][0x32c] ;  /* 0x0000cb00000e7a02 */ /* 0x000fe80000000f00 */
[----:B------:R-:W-:Y:S11]  /*15bc0*/  ISETP.NE.AND P0, PT, R14, 0x1, PT ;  /* 0x000000010e00780c */ /* 0x000ff60003f05270 */
[----:B------:R-:W-:Y:S02]  /*15bd0*/  @!UPT UIADD3 URZ, URZ, URZ, URZ ;  /* 0x0000003f3f3ff290 */ /* 0x000fe4000fffe03f */
[----:B------:R-:W-:Y:S05]  /*15be0*/  @P0 IMAD.HI.U32 R14, R4, c[0x0][0x330], RZ ;  /* 0x0000cc00040e0a27 */ /* 0x000fea00078e00ff */
[----:B------:R-:W-:Y:S02]  /*15bf0*/  @P0 SHF.R.U32.HI R4, RZ, c[0x0][0x334], R14 ;  /* 0x0000cd00ff040a19 */ /* 0x000fe4000001160e */
.L_x_532:
[----:B------:R-:W-:Y:S05]  /*15c00*/  BSYNC B0 ;  /* 0x0000000000007941 */ /* 0x000fea0003800000 */
.L_x_530:
[----:B------:R-:W-:Y:S04]  /*15c10*/  IMAD.IADD R14, R0, 0x1, -R36 ;  /* 0x00000001000e7824 */ /* 0x000fe800078e0a24 */
[----:B------:R-:W-:Y:S05]  /*15c20*/  IMAD R4, R4, c[0x0][0x32c], R14 ;  /* 0x0000cb0004047a24 */ /* 0x000fea00078e020e */
[----:B------:R-:W-:Y:S02]  /*15c30*/  IADD3 R14, R4, c[0x0][0x32c], RZ ;  /* 0x0000cb00040e7a10 */ /* 0x000fe40007ffe0ff */
[----:B------:R-:W-:Y:S02]  /*15c40*/  IMNMX R2, R2, R4, !PT ;  /* 0x0000000402027217 */ /* 0x000fe40007800200 */
[----:B------:R-:W-:Y:S02]  /*15c50*/  IMNMX R3, R3, R14, PT ;  /* 0x0000000e03037217 */ /* 0x000fe40003800200 */
.L_x_529:
        /* <DEDUP_REMOVED lines=61> */
.L_x_535:
[----:B------:R-:W-:Y:S04]  /*16030*/  MOV R5, c[0x0][0x32c] ;  /* 0x0000cb0000057a02 */ /* 0x000fe80000000f00 */
[----:B------:R-:W-:Y:S11]  /*16040*/  ISETP.NE.AND P0, PT, R5, 0x1, PT ;  /* 0x000000010500780c */ /* 0x000ff60003f05270 */
[----:B------:R-:W-:Y:S02]  /*16050*/  @!UPT UIADD3 URZ, URZ, URZ, URZ ;  /* 0x0000003f3f3ff290 */ /* 0x000fe4000fffe03f */
[----:B------:R-:W-:Y:S05]  /*16060*/  @P0 IMAD.HI.U32 R5, R4, c[0x0][0x330], RZ ;  /* 0x0000cc0004050a27 */ /* 0x000fea00078e00ff */
[----:B------:R-:W-:Y:S02]  /*16070*/  @P0 SHF.R.U32.HI R4, RZ, c[0x0][0x334], R5 ;  /* 0x0000cd00ff040a19 */ /* 0x000fe40000011605 */
.L_x_536:
[----:B------:R-:W-:Y:S05]  /*16080*/  BSYNC B0 ;  /* 0x0000000000007941 */ /* 0x000fea0003800000 */
.L_x_534:
[----:B------:R-:W-:Y:S04]  /*16090*/  IMAD.IADD R0, R0, 0x1, -R36 ;  /* 0x0000000100007824 */ /* 0x000fe800078e0a24 */
[----:B------:R-:W-:Y:S05]  /*160a0*/  IMAD R4, R4, c[0x0][0x32c], R0 ;  /* 0x0000cb0004047a24 */ /* 0x000fea00078e0200 */
[----:B------:R-:W-:Y:S02]  /*160b0*/  IADD3 R0, R4, c[0x0][0x32c], RZ ;  /* 0x0000cb0004007a10 */ /* 0x000fe40007ffe0ff */
[----:B------:R-:W-:Y:S02]  /*160c0*/  IMNMX R2, R2, R4, !PT ;  /* 0x0000000402027217 */ /* 0x000fe40007800200 */
[----:B------:R-:W-:Y:S02]  /*160d0*/  IMNMX R3, R3, R0, PT ;  /* 0x0000000003037217 */ /* 0x000fe40003800200 */
.L_x_533:
        /* <DEDUP_REMOVED lines=374> */
[--C-:B---3--:R-:W-:Y:S02]  /*17840*/  FFMA.FTZ R2, R195, c[0x0][0x2d0], -R110.reuse ;  /* 0x0000b400c3027a23 */ /* 0x108fe4000001086e */
[----:B------:R-:W2:Y:S01]  /*17850*/  LDL R195, [R1+0x28] ;  /* 0x0000280001c37983 */ /* 0x000ea20000100800 */
[----:B------:R-:W-:Y:S01]  /*17860*/  FFMA.FTZ R110, R196, c[0x0][0x2d0], -R110 ;  /* 0x0000b400c46e7a23 */ /* 0x000fe2000001086e */
[----:B------:R3:W-:Y:S02]  /*17870*/  MUFU.EX2 R190, R2 ;  /* 0x0000000200be7308 */ /* 0x0007e40000000800 */
[----:B------:R-:W5:Y:S01]  /*17880*/  LDL.LU R196, [R1+0x10] ;  /* 0x0000100001c47983 */ /* 0x000f620000300800 */
[C---:B------:R-:W-:Y:S07]  /*17890*/  HMMA.16816.F32.BF16 R64, R112.reuse, R118, R64 ;  /* 0x000000767040723c */ /* 0x040fee0000041840 */
[----:B------:R-:W4:Y:S01]  /*178a0*/  MUFU.EX2 R189, R110 ;  /* 0x0000006e00bd7308 */ /* 0x000f220000000800 */
[-C--:B-1----:R-:W-:Y:S08]  /*178b0*/  HMMA.16816.F32.BF16 R68, R112, R124.reuse, R68 ;  /* 0x0000007c7044723c */ /* 0x082ff00000041844 */
[C---:B------:R-:W-:Y:S01]  /*178c0*/  HMMA.16816.F32.BF16 R72, R120.reuse, R124, R72 ;  /* 0x0000007c7848723c */ /* 0x040fe20000041848 */
[--C-:B---3--:R-:W-:Y:S02]  /*178d0*/  FFMA.FTZ R2, R192, c[0x0][0x2d0], -R111.reuse ;  /* 0x0000b400c0027a23 */ /* 0x108fe4000001086f */
[----:B------:R-:W3:Y:S05]  /*178e0*/  LDL.LU R192, [R1+0xc] ;  /* 0x00000c0001c07983 */ /* 0x000eea0000300800 */
[-C--:B------:R-:W-:Y:S01]  /*178f0*/  HMMA.16816.F32.BF16 R76, R120, R126.reuse, R76 ;  /* 0x0000007e784c723c */ /* 0x080fe2000004184c */
[----:B------:R1:W-:Y:S03]  /*17900*/  MUFU.EX2 R186, R2 ;  /* 0x0000000200ba7308 */ /* 0x0003e60000000800 */
[----:B------:R-:W-:Y:S02]  /*17910*/  FFMA.FTZ R111, R193, c[0x0][0x2d0], -R111 ;  /* 0x0000b400c16f7a23 */ /* 0x000fe4000001086f */
[----:B------:R-:W5:Y:S01]  /*17920*/  LDL.LU R193, [R1+0x4] ;  /* 0x0000040001c17983 */ /* 0x000f620000300800 */
[----:B----4-:R-:W-:Y:S01]  /*17930*/  F2FP.BF16.PACK_AB R110, R189, R190 ;  /* 0x000000bebd6e723e */ /* 0x010fe200000010ff */
[C---:B------:R-:W-:Y:S03]  /*17940*/  HMMA.16816.F32.BF16 R80, R112.reuse, R126, R80 ;  /* 0x0000007e7050723c */ /* 0x040fe60000041850 */
[----:B------:R-:W4:Y:S05]  /*17950*/  MUFU.EX2 R185, R111 ;  /* 0x0000006f00b97308 */ /* 0x000f2a0000000800 */
[-C--:B------:R-:W-:Y:S08]  /*17960*/  HMMA.16816.F32.BF16 R84, R112, R128.reuse, R84 ;  /* 0x000000807054723c */ /* 0x080ff00000041854 */
[C---:B------:R-:W-:Y:S01]  /*17970*/  HMMA.16816.F32.BF16 R88, R120.reuse, R128, R88 ;  /* 0x000000807858723c */ /* 0x040fe20000041858 */
[--C-:B-1----:R-:W-:Y:S02]  /*17980*/  FFMA.FTZ R2, R187, c[0x0][0x2d0], -R164.reuse ;  /* 0x0000b400bb027a23 */ /* 0x102fe400000108a4 */
[----:B------:R-:W5:Y:S02]  /*17990*/  LDL.LU R187, [R1+0x8] ;  /* 0x0000080001bb7983 */ /* 0x000f640000300800 */
[----:B------:R1:W-:Y:S03]  /*179a0*/  MUFU.EX2 R184, R2 ;  /* 0x0000000200b87308 */ /* 0x0003e60000000800 */
[-C--:B------:R-:W-:Y:S01]  /*179b0*/  HMMA.16816.F32.BF16 R92, R120, R130.reuse, R92 ;  /* 0x00000082785c723c */ /* 0x080fe2000004185c */
[----:B----4-:R-:W-:Y:S07]  /*179c0*/  F2FP.BF16.PACK_AB R111, R185, R186 ;  /* 0x000000bab96f723e */ /* 0x010fee00000010ff */
[----:B------:R-:W-:Y:S01]  /*179d0*/  HMMA.16816.F32.BF16 R96, R112, R130, R96 ;  /* 0x000000827060723c */ /* 0x000fe20000041860 */
[--C-:B-1----:R-:W-:Y:S04]  /*179e0*/  FFMA.FTZ R2, R191, c[0x0][0x2d0], -R164.reuse ;  /* 0x0000b400bf027a23 */ /* 0x102fe800000108a4 */
[----:B------:R1:W4:Y:S02]  /*179f0*/  MUFU.EX2 R179, R2 ;  /* 0x0000000200b37308 */ /* 0x0003240000000800 */
[--C-:B-1----:R-:W-:Y:S01]  /*17a00*/  FFMA.FTZ R2, R194, c[0x0][0x2d0], -R164.reuse ;  /* 0x0000b400c2027a23 */ /* 0x102fe200000108a4 */
[----:B----4-:R-:W-:Y:S01]  /*17a10*/  F2FP.BF16.PACK_AB R160, R179, R184 ;  /* 0x000000b8b3a0723e */ /* 0x010fe200000010ff */
[----:B------:R-:W-:Y:S06]  /*17a20*/  FFMA.FTZ R164, R188, c[0x0][0x2d0], -R164 ;  /* 0x0000b400bca47a23 */ /* 0x000fec00000108a4 */
[----:B------:R1:W-:Y:S10]  /*17a30*/  MUFU.EX2 R181, R2 ;  /* 0x0000000200b57308 */ /* 0x0003f40000000800 */
[----:B------:R-:W4:Y:S01]  /*17a40*/  MUFU.EX2 R178, R164 ;  /* 0x000000a400b27308 */ /* 0x000f220000000800 */
[--C-:B-1----:R-:W-:Y:S09]  /*17a50*/  FFMA.FTZ R2, R180, c[0x0][0x2d0], -R165.reuse ;  /* 0x0000b400b4027a23 */ /* 0x102ff200000108a5 */
[----:B------:R1:W-:Y:S01]  /*17a60*/  MUFU.EX2 R173, R2 ;  /* 0x0000000200ad7308 */ /* 0x0003e20000000800 */
[----:B----4-:R-:W-:Y:S01]  /*17a70*/  F2FP.BF16.PACK_AB R162, R178, R181 ;  /* 0x000000b5b2a2723e */ /* 0x010fe200000010ff */
[--C-:B-1----:R-:W-:Y:S08]  /*17a80*/  FFMA.FTZ R2, R182, c[0x0][0x2d0], -R165.reuse ;  /* 0x0000b400b6027a23 */ /* 0x102ff000000108a5 */
[----:B------:R1:W4:Y:S02]  /*17a90*/  MUFU.EX2 R172, R2 ;  /* 0x0000000200ac7308 */ /* 0x0003240000000800 */
[--C-:B-1----:R-:W-:Y:S01]  /*17aa0*/  FFMA.FTZ R2, R183, c[0x0][0x2d0], -R165.reuse ;  /* 0x0000b400b7027a23 */ /* 0x102fe200000108a5 */
[----:B----4-:R-:W-:Y:S01]  /*17ab0*/  F2FP.BF16.PACK_AB R161, R172, R173 ;  /* 0x000000adaca1723e */ /* 0x010fe200000010ff */
        /* <DEDUP_REMOVED lines=15> */
[-C--:B------:R-:W-:Y:S01]  /*17bb0*/  HMMA.16816.F32.BF16 R144, R108, R156.reuse, R36 ;  /* 0x0000009c6c90723c */ /* 0x080fe20000041824 */
[----:B--2---:R-:W-:Y:S07]  /*17bc0*/  ISETP.GT.AND P0, PT, R204, R195, PT ;  /* 0x000000c3cc00720c */ /* 0x004fee0003f04270 */
[C---:B------:R-:W-:Y:S08]  /*17bd0*/  HMMA.16816.F32.BF16 R148, R160.reuse, R156, R40 ;  /* 0x0000009ca094723c */ /* 0x040ff00000041828 */
[-C--:B------:R-:W-:Y:S08]  /*17be0*/  HMMA.16816.F32.BF16 R152, R160, R158.reuse, R44 ;  /* 0x0000009ea098723c */ /* 0x080ff0000004182c */
[C---:B------:R-:W-:Y:S08]  /*17bf0*/  HMMA.16816.F32.BF16 R156, R108.reuse, R158, R48 ;  /* 0x0000009e6c9c723c */ /* 0x040ff00000041830 */
[-C--:B-1----:R-:W-:Y:S01]  /*17c00*/  HMMA.16816.F32.BF16 R52, R108, R164.reuse, R52 ;  /* 0x000000a46c34723c */ /* 0x082fe20000041834 */
[----:B---3--:R-:W-:Y:S04]  /*17c10*/  FFMA.FTZ R3, R3, R192, R241 ;  /* 0x000000c003037223 */ /* 0x008fe800000100f1 */
[----:B------:R-:W-:Y:S02]  /*17c20*/  FADD.FTZ R3, R242, R3 ;  /* 0x00000003f2037221 */ /* 0x000fe40000010000 */
[----:B-----5:R-:W-:Y:S01]  /*17c30*/  FFMA.FTZ R100, R100, R193, R245 ;  /* 0x000000c164647223 */ /* 0x020fe200000100f5 */
        /* <DEDUP_REMOVED lines=10> */
[----:B------:R-:W-:Y:S02]  /*17ce0*/  FFMA.FTZ R101, R101, R187, R249 ;  /* 0x000000bb65657223 */ /* 0x000fe400000100f9 */
[----:B------:R-:W-:Y:S01]  /*17cf0*/  FADD.FTZ R8, R223, R0 ;  /* 0x00000000df087221 */ /* 0x000fe20000010000 */
[----:B------:R-:W-:Y:S01]  /*17d00*/  IADD3 R223, R204, -0x1, RZ ;  /* 0xffffffffccdf7810 */ /* 0x000fe20007ffe0ff */
[----:B------:R-:W-:Y:S02]  /*17d10*/  FADD.FTZ R2, R250, R101 ;  /* 0x00000065fa027221 */ /* 0x000fe40000010000 */
[-C--:B------:R-:W-:Y:S01]  /*17d20*/  HMMA.16816.F32.BF16 R68, R108, R168.reuse, R68 ;  /* 0x000000a86c44723c */ /* 0x080fe20000041844 */
[----:B------:R-:W-:Y:S03]  /*17d30*/  FADD.FTZ R3, R240, R3 ;  /* 0x00000003f0037221 */ /* 0x000fe60000010000 */
[----:B------:R-:W-:Y:S01]  /*17d40*/  FADD.FTZ R2, R251, R2 ;  /* 0x00000002fb027221 */ /* 0x000fe20000010000 */
[----:B------:R-:W-:Y:S01]  /*17d50*/  MOV R204, R223 ;  /* 0x000000df00cc7202 */ /* 0x000fe20000000f00 */
[----:B------:R-:W-:Y:S01]  /*17d60*/  FADD.FTZ R3, R177, R3 ;  /* 0x00000003b1037221 */ /* 0x000fe20000010000 */
[----:B------:R-:W-:Y:S01]  /*17d70*/  MOV R101, R106 ;  /* 0x0000006a00657202 */ /* 0x000fe20000000f00 */
        /* <DEDUP_REMOVED lines=48> */
.L_x_516:
[----:B-1----:R-:W2:Y:S04]  /*18080*/  LDL R3, [R1+0x18] ;  /* 0x0000180001037983 */ /* 0x002ea80000100800 */
[----:B------:R-:W3:Y:S01]  /*18090*/  LDL R2, [R1+0x14] ;  /* 0x0000140001027983 */ /* 0x000ee20000100800 */
[----:B------:R-:W-:-:S02]  /*180a0*/  IMAD.MOV.U32 R0, RZ, RZ, c[0x0][0x2c4] ;  /* 0x0000b100ff007624 */ /* 0x000fc400078e00ff */
[----:B------:R-:W-:-:S03]  /*180b0*/  IMAD.MOV.U32 R4, RZ, RZ, c[0x0][0x32c] ;  /* 0x0000cb00ff047624 */ /* 0x000fc600078e00ff */
[----:B------:R-:W-:Y:S02]  /*180c0*/  ISETP.NE.AND P1, PT, R0, 0x1, PT ;  /* 0x000000010000780c */ /* 0x000fe40003f25270 */
[----:B------:R-:W1:Y:S01]  /*180d0*/  S2R R0, SR_CTAID.X ;  /* 0x0000000000007919 */ /* 0x000e620000002500 */
[----:B------:R-:W-:Y:S02]  /*180e0*/  ISETP.GE.AND P0, PT, R4, 0x1, PT ;  /* 0x000000010400780c */ /* 0x000fe40003f06270 */
[----:B-1----:R-:W-:Y:S01]  /*180f0*/  LEA R0, R0, 0x7f, 0x7 ;  /* 0x0000007f00007811 */ /* 0x002fe200078e38ff */
[----:B--2---:R-:W-:-:S07]  /*18100*/  IMAD.MOV.U32 R5, RZ, RZ, R3 ;  /* 0x000000ffff057224 */ /* 0x004fce00078e0003 */
[----:B------:R-:W-:Y:S01]  /*18110*/  @P1 IMAD.HI.U32 R3, R0, c[0x0][0x2c8], RZ ;  /* 0x0000b20000031a27 */ /* 0x000fe200078e00ff */
[----:B---3--:R-:W-:-:S04]  /*18120*/  IADD3 R2, R2, 0x1, -R5 ;  /* 0x0000000102027810 */ /* 0x008fc80007ffe805 */
        /* <DEDUP_REMOVED lines=13> */
.L_x_539:
[----:B------:R-:W-:-:S04]  /*18200*/  MOV R3, 0x1 ;  /* 0x0000000100037802 */ /* 0x000fc80000000f00 */
[----:B------:R-:W-:-:S13]  /*18210*/  ISETP.NE.AND P0, PT, R3, c[0x0][0x32c], PT ;  /* 0x0000cb0003007a0c */ /* 0x000fda0003f05270 */
[----:B------:R-:W-:-:S05]  /*18220*/  @P0 IMAD.HI.U32 R3, R0, c[0x0][0x330], RZ ;  /* 0x0000cc0000030a27 */ /* 0x000fca00078e00ff */
[----:B------:R-:W-:-:S05]  /*18230*/  @P0 SHF.R.U32.HI R0, RZ, c[0x0][0x334], R3 ;  /* 0x0000cd00ff000a19 */ /* 0x000fca0000011603 */
.L_x_540:
[----:B------:R-:W-:-:S05]  /*18240*/  IMAD R0, R0, c[0x0][0x32c], RZ ;  /* 0x0000cb0000007a24 */ /* 0x000fca00078e02ff */
[----:B------:R-:W-:-:S03]  /*18250*/  IMNMX R2, R2, R0, !PT ;  /* 0x0000000002027217 */ /* 0x000fc60007800200 */
.L_x_538:
[----:B------:R-:W2:Y:S01]  /*18260*/  LDL R0, [R1+0x1c] ;  /* 0x00001c0001007983 */ /* 0x000ea20000100800 */
[----:B------:R-:W-:-:S05]  /*18270*/  IADD3 R2, R2, 0x2f, RZ ;  /* 0x0000002f02027810 */ /* 0x000fca0007ffe0ff */
[----:B------:R-:W-:-:S05]  /*18280*/  IMAD.HI R2, R2, 0x2aaaaaab, RZ ;  /* 0x2aaaaaab02027827 */ /* 0x000fca00078e02ff */
[----:B------:R-:W-:-:S04]  /*18290*/  SHF.R.U32.HI R252, RZ, 0x1f, R2 ;  /* 0x0000001ffffc7819 */ /* 0x000fc80000011602 */
[----:B------:R-:W-:-:S04]  /*182a0*/  LEA.HI.SX32 R252, R2, R252, 0x1d ;  /* 0x000000fc02fc7211 */ /* 0x000fc800078feaff */
[----:B--2---:R-:W-:-:S04]  /*182b0*/  IMNMX R252, R0, R252, !PT ;  /* 0x000000fc00fc7217 */ /* 0x004fc80007800200 */
[----:B------:R-:W-:-:S13]  /*182c0*/  ISETP.GE.AND P0, PT, R223, R252, PT ;  /* 0x000000fcdf00720c */ /* 0x000fda0003f06270 */
[----:B------:R-:W-:Y:S05]  /*182d0*/  @!P0 BRA `(.L_x_541) ;  /* 0x0000335000008947 */ /* 0x000fea0003800000 */
[----:B------:R-:W2:Y:S01]  /*182e0*/  LDL R7, [R1+0x44] ;  /* 0x0000440001077983 */ /* 0x000ea20000100800 */
[----:B------:R-:W-:-:S03]  /*182f0*/  SHF.R.S32.HI R0, RZ, 0x1f, R227 ;  /* 0x0000001fff007819 */ /* 0x000fc600000114e3 */
        /* <DEDUP_REMOVED lines=17> */
.L_x_546:
        /* <DEDUP_REMOVED lines=64> */
.L_x_588:
        /* <DEDUP_REMOVED lines=18> */
.L_x_543:
[----:B------:R-:W-:Y:S05]  /*18930*/  BSYNC B0 ;  /* 0x0000000000007941 */ /* 0x000fea0003800000 */
.L_x_542:
        /* <DEDUP_REMOVED lines=202> */
[----:B----4-:R-:W4:Y:S04]  /*195e0*/  LDL R103, [R1+0x38] ;  /* 0x0000380001677983 */ /* 0x010f280000100800 */
        /* <DEDUP_REMOVED lines=11> */
[C---:B-----5:R-:W-:Y:S01]  /*196a0*/  @!P1 IADD3 R3, P0, R0.reuse, R206, RZ ;  /* 0x000000ce00039210 */ /* 0x060fe20007f1e0ff */
[----:B------:R-:W-:Y:S03]  /*196b0*/  IMAD.WIDE.U32 R206, R225, c[0x0][0x1e8], RZ ;  /* 0x00007a00e1ce7a25 */ /* 0x000fe600078e00ff */
[----:B----4-:R-:W-:Y:S01]  /*196c0*/  @!P1 LEA.HI.X.SX32 R5, R0, R103, 0x1, P0 ;  /* 0x0000006700059211 */ /* 0x010fe200000f0eff */
        /* <DEDUP_REMOVED lines=14> */
[----:B--2---:R-:W-:Y:S03]  /*197b0*/  IADD3 R5, -R6, 0x30, RZ ;  /* 0x0000003006057810 */ /* 0x004fe60007ffe1ff */
[----:B------:R-:W-:Y:S01]  /*197c0*/  IMAD.IADD R103, R207, 0x1, R103 ;  /* 0x00000001cf677824 */ /* 0x000fe200078e0267 */
[----:B------:R-:W-:Y:S02]  /*197d0*/  ISETP.GE.AND P1, PT, R5, 0x1, PT ;  /* 0x000000010500780c */ /* 0x000fe40003f26270 */
[----:B---3--:R-:W-:Y:S01]  /*197e0*/  SHF.R.S32.HI R4, RZ, 0x1f, R224 ;  /* 0x0000001fff047819 */ /* 0x008fe200000114e0 */
[----:B------:R-:W-:Y:S04]  /*197f0*/  IMAD.WIDE.U32 R2, R224, c[0x0][0x1f0], R2 ;  /* 0x00007c00e0027a25 */ /* 0x000fe800078e0002 */
[----:B------:R-:W-:Y:S01]  /*19800*/  IMAD R4, R4, c[0x0][0x1f0], RZ ;  /* 0x00007c0004047a24 */ /* 0x000fe200078e02ff */
[----:B------:R-:W-:Y:S02]  /*19810*/  IADD3 R0, P0, R206, R2, RZ ;  /* 0x00000002ce007210 */ /* 0x000fe40007f1e0ff */
[----:B------:R-:W-:Y:S01]  /*19820*/  IADD3 R206, R227, 0x20, RZ ;  /* 0x00000020e3ce7810 */ /* 0x000fe20007ffe0ff */
[----:B------:R-:W-:Y:S03]  /*19830*/  IMAD R4, R224, c[0x0][0x1f4], R4 ;  /* 0x00007d00e0047a24 */ /* 0x000fe600078e0204 */
[----:B------:R-:W-:Y:S02]  /*19840*/  ISETP.GE.AND P4, PT, R206, c[0x0][0x1d4], PT ;  /* 0x00007500ce007a0c */ /* 0x000fe40003f86270 */
[----:B------:R-:W-:Y:S01]  /*19850*/  IADD3.X R3, R103, R3, R4, P0, !PT ;  /* 0x0000000367037210 */ /* 0x000fe200007fe404 */
[----:B------:R-:W-:Y:S01]  /*19860*/  IMAD.SHL.U32 R103, R227, 0x2, RZ ;  /* 0x00000002e3677824 */ /* 0x000fe200078e00ff */
[C---:B------:R-:W-:Y:S04]  /*19870*/  LEA R4, P0, R0.reuse, c[0x0][0x1c8], 0x1 ;  /* 0x0000720000047a11 */ /* 0x040fe800078008ff */
[----:B------:R-:W-:Y:S02]  /*19880*/  LEA.HI.X R3, R0, c[0x0][0x1cc], R3, 0x1, P0 ;  /* 0x0000730000037a11 */ /* 0x000fe400000f0c03 */
[----:B------:R-:W1:Y:S04]  /*19890*/  SHFL.IDX PT, R0, R4, RZ, 0x1c1f ;  /* 0x001c1fff04007589 */ /* 0x000e6800000e0000 */
[----:B------:R-:W2:Y:S01]  /*198a0*/  SHFL.IDX PT, R2, R3, RZ, 0x1c1f ;  /* 0x001c1fff03027589 */ /* 0x000ea200000e0000 */
[----:B-1----:R-:W-:Y:S05]  /*198b0*/  @P1 IADD3 R14, P0, R0, R103, RZ ;  /* 0x00000067000e1210 */ /* 0x002fea0007f1e0ff */
[--C-:B--2---:R-:W-:Y:S01]  /*198c0*/  @P1 IMAD.X R15, R2, 0x1, R205.reuse, P0 ;  /* 0x00000001020f1824 */ /* 0x104fe200000e06cd */
[----:B------:R-:W-:Y:S04]  /*198d0*/  @P1 IADD3 R12, P0, R0, R203, RZ ;  /* 0x000000cb000c1210 */ /* 0x000fe80007f1e0ff */
[----:B------:R-:W-:Y:S01]  /*198e0*/  @!PT LDS RZ, [RZ] ;  /* 0x00000000fffff984 */ /* 0x000fe20000000800 */
[----:B------:R1:W-:Y:S01]  /*198f0*/  @P1 LDGSTS.E.BYPASS.LTC128B.128 [R222+0x3c80], [R14.64], !P5 ;  /* 0x03c800000ede1fae */ /* 0x0003e2000e901d4c */
[----:B------:R-:W-:Y:S01]  /*19900*/  @P1 IMAD.X R13, R2, 0x1, R204, P0 ;  /* 0x00000001020d1824 */ /* 0x000fe200000e06cc */
        /* <DEDUP_REMOVED lines=18> */
.L_x_545:
[----:B--234-:R-:W-:Y:S01]  /*19a30*/  FMNMX.FTZ R0, R162, R106, !PT ;  /* 0x0000006aa2007209 */ /* 0x01cfe20007810000 */
[----:B------:R-:W-:Y:S01]  /*19a40*/  LDSM.16.MT88.4 R20, [R209+0x1880] ;  /* 0x00188000d114783b */ /* 0x000fe20000004200 */
[----:B------:R-:W-:Y:S02]  /*19a50*/  ISETP.GT.AND P0, PT, R223, R252, PT ;  /* 0x000000fcdf00720c */ /* 0x000fe40003f04270 */
        /* <DEDUP_REMOVED lines=95> */
[----:B------:R-:W-:Y:S01]  /*1a050*/  LDSM.16.MT88.4 R140, [R210+0x2080] ;  /* 0x00208000d28c783b */ /* 0x000fe20000004200 */
[C---:B------:R-:W-:Y:S02]  /*1a060*/  FMUL.FTZ R50, R102.reuse, R158 ;  /* 0x0000009e66327220 */ /* 0x040fe40000410000 */
[C---:B------:R-:W-:Y:S02]  /*1a070*/  FMUL.FTZ R51, R102.reuse, R159 ;  /* 0x0000009f66337220 */ /* 0x040fe40000410000 */
[C---:B------:R-:W-:Y:S02]  /*1a080*/  FMUL.FTZ R54, R102.reuse, R54 ;  /* 0x0000003666367220 */ /* 0x040fe40000410000 */
        /* <DEDUP_REMOVED lines=18> */
[C---:B--2---:R-:W-:Y:S01]  /*1a1b0*/  FMUL.FTZ R40, R101.reuse, R148 ;  /* 0x0000009465287220 */ /* 0x044fe20000410000 */
[----:B------:R2:W-:Y:S01]  /*1a1c0*/  MUFU.EX2 R233, R44 ;  /* 0x0000002c00e97308 */ /* 0x0005e20000000800 */
[----:B------:R-:W-:Y:S02]  /*1a1d0*/  FMUL.FTZ R41, R101, R149 ;  /* 0x0000009565297220 */ /* 0x000fe40000410000 */
[----:B-1----:R-:W-:Y:S02]  /*1a1e0*/  FFMA.FTZ R2, R163, c[0x0][0x2d0], -R161 ;  /* 0x0000b400a3027a23 */ /* 0x002fe400000108a1 */
[C---:B------:R-:W-:Y:S02]  /*1a1f0*/  FMUL.FTZ R45, R101.reuse, R153 ;  /* 0x00000099652d7220 */ /* 0x040fe40000410000 */
[C---:B------:R-:W-:Y:S02]  /*1a200*/  FMUL.FTZ R56, R101.reuse, R56 ;  /* 0x0000003865387220 */ /* 0x040fe40000410000 */
[C---:B------:R-:W-:Y:S01]  /*1a210*/  FMUL.FTZ R57, R101.reuse, R57 ;  /* 0x0000003965397220 */ /* 0x040fe20000410000 */
[----:B------:R1:W4:Y:S01]  /*1a220*/  MUFU.EX2 R246, R2 ;  /* 0x0000000200f67308 */ /* 0x0003220000000800 */
        /* <DEDUP_REMOVED lines=8> */
[C---:B--2---:R-:W-:Y:S02]  /*1a2b0*/  FMUL.FTZ R44, R101.reuse, R152 ;  /* 0x00000098652c7220 */ /* 0x044fe40000410000 */
[C---:B------:R-:W-:Y:S02]  /*1a2c0*/  FMUL.FTZ R72, R101.reuse, R72 ;  /* 0x0000004865487220 */ /* 0x040fe40000410000 */
[C---:B------:R-:W-:Y:S01]  /*1a2d0*/  FMUL.FTZ R73, R101.reuse, R73 ;  /* 0x0000004965497220 */ /* 0x040fe20000410000 */
[----:B------:R2:W-:Y:S01]  /*1a2e0*/  MUFU.EX2 R232, R48 ;  /* 0x0000003000e87308 */ /* 0x0005e20000000800 */
[C---:B------:R-:W-:Y:S02]  /*1a2f0*/  FMUL.FTZ R76, R101.reuse, R76 ;  /* 0x0000004c654c7220 */ /* 0x040fe40000410000 */
[----:B------:R-:W-:Y:S01]  /*1a300*/  FMUL.FTZ R77, R101, R77 ;  /* 0x0000004d654d7220 */ /* 0x000fe20000410000 */
[----:B-1----:R-:W1:Y:S01]  /*1a310*/  SHFL.BFLY PT, R2, R0, 0x1, 0x1f ;  /* 0x0c201f0000027f89 */ /* 0x002e6200000e0000 */
[----:B----4-:R-:W-:Y:S01]  /*1a320*/  F2FP.BF16.PACK_AB R113, R247, R246 ;  /* 0x000000f6f771723e */ /* 0x010fe200000010ff */
[C---:B------:R-:W-:Y:S02]  /*1a330*/  FMUL.FTZ R82, R102.reuse, R82 ;  /* 0x0000005266527220 */ /* 0x040fe40000410000 */
[C---:B------:R-:W-:Y:S02]  /*1a340*/  FMUL.FTZ R83, R102.reuse, R83 ;  /* 0x0000005366537220 */ /* 0x040fe40000410000 */
[C---:B------:R-:W-:Y:S02]  /*1a350*/  FMUL.FTZ R86, R102.reuse, R86 ;  /* 0x0000005666567220 */ /* 0x040fe40000410000 */
[----:B------:R-:W-:Y:S02]  /*1a360*/  FMUL.FTZ R87, R102, R87 ;  /* 0x0000005766577220 */ /* 0x000fe40000410000 */
[----:B---3--:R-:W-:Y:S02]  /*1a370*/  FFMA.FTZ R3, R17, c[0x0][0x2d0], -R109 ;  /* 0x0000b40011037a23 */ /* 0x008fe4000001086d */
[----:B------:R-:W-:Y:S02]  /*1a380*/  FMUL.FTZ R17, R103, R125 ;  /* 0x0000007d67117220 */ /* 0x000fe40000410000 */
[----:B------:R3:W4:Y:S01]  /*1a390*/  MUFU.EX2 R249, R3 ;  /* 0x0000000300f97308 */ /* 0x0007220000000800 */
[C---:B------:R-:W-:Y:S02]  /*1a3a0*/  FMUL.FTZ R88, R101.reuse, R88 ;  /* 0x0000005865587220 */ /* 0x040fe40000410000 */
[C---:B------:R-:W-:Y:S02]  /*1a3b0*/  FMUL.FTZ R89, R101.reuse, R89 ;  /* 0x0000005965597220 */ /* 0x040fe40000410000 */
[----:B------:R-:W-:Y:S02]  /*1a3c0*/  FMUL.FTZ R92, R101, R92 ;  /* 0x0000005c655c7220 */ /* 0x000fe40000410000 */
[----:B--2---:R-:W-:Y:S02]  /*1a3d0*/  FMUL.FTZ R48, R103, R156 ;  /* 0x0000009c67307220 */ /* 0x004fe40000410000 */
        /* <DEDUP_REMOVED lines=9> */
[----:B---3--:R-:W-:Y:S01]  /*1a470*/  FFMA.FTZ R3, R16, c[0x0][0x2d0], -R161 ;  /* 0x0000b40010037a23 */ /* 0x008fe200000108a1 */
[----:B----4-:R-:W-:Y:S01]  /*1a480*/  F2FP.BF16.PACK_AB R114, R249, R248 ;  /* 0x000000f8f972723e */ /* 0x010fe200000010ff */
        /* <DEDUP_REMOVED lines=72> */
[--C-:B-1----:R-:W-:Y:S02]  /*1a910*/  FFMA.FTZ R100, R191, c[0x0][0x2d0], -R110.reuse ;  /* 0x0000b400bf647a23 */ /* 0x102fe4000001086e */
[----:B------:R-:W5:Y:S07]  /*1a920*/  LDL.LU R191, [R1+0x10] ;  /* 0x0000100001bf7983 */ /* 0x000f6e0000300800 */
        /* <DEDUP_REMOVED lines=15> */
[----:B------:R-:W3:Y:S01]  /*1aa20*/  LDL.LU R193, [R1+0x4] ;  /* 0x0000040001c17983 */ /* 0x000ee20000300800 */
        /* <DEDUP_REMOVED lines=9> */
[----:B------:R-:W3:Y:S01]  /*1aac0*/  LDL.LU R194, [R1+0x8] ;  /* 0x0000080001c27983 */ /* 0x000ee20000300800 */
[C---:B------:R-:W-:Y:S01]  /*1aad0*/  FMUL.FTZ R37, R103.reuse, R145 ;  /* 0x0000009167257220 */ /* 0x040fe20000410000 */
[C---:B------:R-:W-:Y:S05]  /*1aae0*/  HMMA.16816.F32.BF16 R32, R112.reuse, R38, R32 ;  /* 0x000000267020723c */ /* 0x040fea0000041820 */
[----:B------:R1:W1:Y:S02]  /*1aaf0*/  MUFU.EX2 R186, R100 ;  /* 0x0000006400ba7308 */ /* 0x0002640000000800 */
[C---:B------:R-:W-:Y:S02]  /*1ab00*/  FMUL.FTZ R38, R102.reuse, R146 ;  /* 0x0000009266267220 */ /* 0x040fe40000410000 */
[----:B------:R-:W-:Y:S03]  /*1ab10*/  FMUL.FTZ R39, R102, R147 ;  /* 0x0000009366277220 */ /* 0x000fe60000410000 */
[----:B--2---:R-:W-:Y:S07]  /*1ab20*/  FMUL.FTZ R36, R103, R144 ;  /* 0x0000009067247220 */ /* 0x004fee0000410000 */
[-C--:B------:R-:W-:Y:S03]  /*1ab30*/  HMMA.16816.F32.BF16 R36, R112, R120.reuse, R36 ;  /* 0x000000787024723c */ /* 0x080fe60000041824 */
[--C-:B-1----:R-:W-:Y:S04]  /*1ab40*/  FFMA.FTZ R100, R195, c[0x0][0x2d0], -R109.reuse ;  /* 0x0000b400c3647a23 */ /* 0x102fe8000001086d */
[----:B------:R1:W-:Y:S01]  /*1ab50*/  MUFU.EX2 R185, R100 ;  /* 0x0000006400b97308 */ /* 0x0003e20000000800 */
[C---:B------:R-:W-:Y:S08]  /*1ab60*/  HMMA.16816.F32.BF16 R40, R116.reuse, R120, R40 ;  /* 0x000000787428723c */ /* 0x040ff00000041828 */
[-C--:B------:R-:W-:Y:S08]  /*1ab70*/  HMMA.16816.F32.BF16 R44, R116, R122.reuse, R44 ;  /* 0x0000007a742c723c */ /* 0x080ff0000004182c */
[C---:B------:R-:W-:Y:S01]  /*1ab80*/  HMMA.16816.F32.BF16 R48, R112.reuse, R122, R48 ;  /* 0x0000007a7030723c */ /* 0x040fe20000041830 */
[----:B------:R-:W2:Y:S03]  /*1ab90*/  LDSM.16.MT88.4 R120, [R209+0x3080] ;  /* 0x00308000d178783b */ /* 0x000ea60000004200 */
        /* <DEDUP_REMOVED lines=9> */
[-C--:B--2---:R-:W-:Y:S08]  /*1ac30*/  HMMA.16816.F32.BF16 R68, R112, R120.reuse, R68 ;  /* 0x000000787044723c */ /* 0x084ff00000041844 */
[C---:B------:R-:W-:Y:S08]  /*1ac40*/  HMMA.16816.F32.BF16 R72, R116.reuse, R120, R72 ;  /* 0x000000787448723c */ /* 0x040ff00000041848 */
[-C--:B------:R-:W-:Y:S04]  /*1ac50*/  HMMA.16816.F32.BF16 R76, R116, R122.reuse, R76 ;  /* 0x0000007a744c723c */ /* 0x080fe8000004184c */
[----:B-1----:R-:W-:Y:S04]  /*1ac60*/  FFMA.FTZ R100, R198, c[0x0][0x2d0], -R161 ;  /* 0x0000b400c6647a23 */ /* 0x002fe800000108a1 */
[C---:B------:R-:W-:Y:S01]  /*1ac70*/  HMMA.16816.F32.BF16 R80, R112.reuse, R122, R80 ;  /* 0x0000007a7050723c */ /* 0x040fe20000041850 */
[----:B------:R-:W1:Y:S01]  /*1ac80*/  LDSM.16.MT88.4 R120, [R209+0x1c80] ;  /* 0x001c8000d178783b */ /* 0x000e620000004200 */
[----:B------:R2:W1:Y:S06]  /*1ac90*/  MUFU.EX2 R182, R100 ;  /* 0x0000006400b67308 */ /* 0x00046c0000000800 */
[-C--:B----4-:R-:W-:Y:S08]  /*1aca0*/  HMMA.16816.F32.BF16 R84, R112, R124.reuse, R84 ;  /* 0x0000007c7054723c */ /* 0x090ff00000041854 */
[C---:B------:R-:W-:Y:S08]  /*1acb0*/  HMMA.16816.F32.BF16 R88, R116.reuse, R124, R88 ;  /* 0x0000007c7458723c */ /* 0x040ff00000041858 */
[-C--:B------:R-:W-:Y:S04]  /*1acc0*/  HMMA.16816.F32.BF16 R92, R116, R126.reuse, R92 ;  /* 0x0000007e745c723c */ /* 0x080fe8000004185c */
[--C-:B--2---:R-:W-:Y:S02]  /*1acd0*/  FFMA.FTZ R100, R164, c[0x0][0x2d0], -R109.reuse ;  /* 0x0000b400a4647a23 */ /* 0x104fe4000001086d */
[----:B------:R-:W-:Y:S01]  /*1ace0*/  FFMA.FTZ R109, R165, c[0x0][0x2d0], -R109 ;  /* 0x0000b400a56d7a23 */ /* 0x000fe2000001086d */
[----:B------:R-:W-:Y:S01]  /*1acf0*/  F2FP.BF16.PACK_AB R116, R207, R225 ;  /* 0x000000e1cf74723e */ /* 0x000fe200000010ff */
[----:B------:R-:W-:Y:S01]  /*1ad00*/  HMMA.16816.F32.BF16 R96, R112, R126, R96 ;  /* 0x0000007e7060723c */ /* 0x000fe20000041860 */
[----:B------:R2:W-:Y:S01]  /*1ad10*/  MUFU.EX2 R181, R100 ;  /* 0x0000006400b57308 */ /* 0x0005e20000000800 */
[----:B------:R-:W4:Y:S02]  /*1ad20*/  LDSM.16.MT88.4 R124, [R209+0x2880] ;  /* 0x00288000d17c783b */ /* 0x000f240000004200 */
        /* <DEDUP_REMOVED lines=9> */
[--C-:B--2---:R-:W-:Y:S04]  /*1adc0*/  FFMA.FTZ R100, R166, c[0x0][0x2d0], -R161.reuse ;  /* 0x0000b400a6647a23 */ /* 0x104fe800000108a1 */
[----:B------:R1:W-:Y:S01]  /*1add0*/  MUFU.EX2 R179, R100 ;  /* 0x0000006400b37308 */ /* 0x0003e20000000800 */
[C---:B------:R-:W-:Y:S04]  /*1ade0*/  HMMA.16816.F32.BF16 R8, R116.reuse, R120, R8 ;  /* 0x000000787408723c */ /* 0x040fe80000041808 */
[----:B----4-:R-:W-:Y:S04]  /*1adf0*/  FFMA.FTZ R109, R169, c[0x0][0x2d0], -R110 ;  /* 0x0000b400a96d7a23 */ /* 0x010fe8000001086e */
[-C--:B------:R-:W-:Y:S01]  /*1ae00*/  HMMA.16816.F32.BF16 R12, R116, R122.reuse, R12 ;  /* 0x0000007a740c723c */ /* 0x080fe2000004180c */
[----:B------:R2:W-:Y:S07]  /*1ae10*/  MUFU.EX2 R176, R109 ;  /* 0x0000006d00b07308 */ /* 0x0005ee0000000800 */
[C---:B------:R-:W-:Y:S01]  /*1ae20*/  HMMA.16816.F32.BF16 R16, R112.reuse, R122, R16 ;  /* 0x0000007a7010723c */ /* 0x040fe20000041810 */
[----:B------:R-:W4:Y:S03]  /*1ae30*/  LDSM.16.MT88.4 R120, [R210+0x2880] ;  /* 0x00288000d278783b */ /* 0x000f260000004200 */
[----:B-1----:R-:W-:Y:S04]  /*1ae40*/  FFMA.FTZ R100, R167, c[0x0][0x2d0], -R161 ;  /* 0x0000b400a7647a23 */ /* 0x002fe800000108a1 */
[-C--:B------:R-:W-:Y:S01]  /*1ae50*/  HMMA.16816.F32.BF16 R20, R112, R128.reuse, R20 ;  /* 0x000000807014723c */ /* 0x080fe20000041814 */
[----:B------:R-:W-:Y:S01]  /*1ae60*/  LDSM.16.MT88.4 R164, [R210+0x2c80] ;  /* 0x002c8000d2a4783b */ /* 0x000fe20000004200 */
[----:B------:R1:W1:Y:S02]  /*1ae70*/  MUFU.EX2 R178, R100 ;  /* 0x0000006400b27308 */ /* 0x0002640000000800 */
[----:B-----5:R-:W-:Y:S04]  /*1ae80*/  FFMA.FTZ R0, R0, R191, R236 ;  /* 0x000000bf00007223 */ /* 0x020fe800000100ec */
[C---:B------:R-:W-:Y:S04]  /*1ae90*/  HMMA.16816.F32.BF16 R24, R116.reuse, R128, R24 ;  /* 0x000000807418723c */ /* 0x040fe80000041818 */
[----:B--2---:R-:W-:Y:S01]  /*1aea0*/  F2FP.BF16.PACK_AB R109, R182, R183 ;  /* 0x000000b7b66d723e */ /* 0x004fe200000010ff */
[----:B------:R-:W-:Y:S03]  /*1aeb0*/  FADD.FTZ R0, R237, R0 ;  /* 0x00000000ed007221 */ /* 0x000fe60000010000 */
[-C--:B------:R-:W-:Y:S04]  /*1aec0*/  HMMA.16816.F32.BF16 R28, R116, R130.reuse, R28 ;  /* 0x00000082741c723c */ /* 0x080fe8000004181c */
[----:B------:R-:W-:Y:S04]  /*1aed0*/  FADD.FTZ R0, R238, R0 ;  /* 0x00000000ee007221 */ /* 0x000fe80000010000 */
[C---:B------:R-:W-:Y:S01]  /*1aee0*/  HMMA.16816.F32.BF16 R32, R112.reuse, R130, R32 ;  /* 0x000000827020723c */ /* 0x040fe20000041820 */
[----:B------:R-:W2:Y:S03]  /*1aef0*/  LDSM.16.MT88.4 R128, [R209+0x3480] ;  /* 0x00348000d180783b */ /* 0x000ea60000004200 */
[----:B-1----:R-:W-:Y:S01]  /*1af00*/  FFMA.FTZ R100, R199, c[0x0][0x2d0], -R110 ;  /* 0x0000b400c7647a23 */ /* 0x002fe2000001086e */
[----:B------:R-:W-:Y:S01]  /*1af10*/  F2FP.BF16.PACK_AB R111, R178, R179 ;  /* 0x000000b3b26f723e */ /* 0x000fe200000010ff */
[----:B------:R-:W-:Y:S02]  /*1af20*/  FADD.FTZ R0, R239, R0 ;  /* 0x00000000ef007221 */ /* 0x000fe40000010000 */
[-C--:B------:R-:W-:Y:S01]  /*1af30*/  HMMA.16816.F32.BF16 R36, R112, R124.reuse, R36 ;  /* 0x0000007c7024723c */ /* 0x080fe20000041824 */
[----:B------:R1:W5:Y:S03]  /*1af40*/  MUFU.EX2 R177, R100 ;  /* 0x0000006400b17308 */ /* 0x0003660000000800 */
[----:B---3--:R-:W-:Y:S04]  /*1af50*/  FFMA.FTZ R101, R101, R192, R240 ;  /* 0x000000c065657223 */ /* 0x008fe800000100f0 */
[C---:B------:R-:W-:Y:S08]  /*1af60*/  HMMA.16816.F32.BF16 R40, R116.reuse, R124, R40 ;  /* 0x0000007c7428723c */ /* 0x040ff00000041828 */
[-C--:B------:R-:W-:Y:S08]  /*1af70*/  HMMA.16816.F32.BF16 R44, R116, R126.reuse, R44 ;  /* 0x0000007e742c723c */ /* 0x080ff0000004182c */
[C---:B------:R-:W-:Y:S01]  /*1af80*/  HMMA.16816.F32.BF16 R48, R112.reuse, R126, R48 ;  /* 0x0000007e7030723c */ /* 0x040fe20000041830 */
[----:B------:R-:W3:Y:S03]  /*1af90*/  LDSM.16.MT88.4 R124, [R210+0x3480] ;  /* 0x00348000d27c783b */ /* 0x000ee60000004200 */
[--C-:B-1----:R-:W-:Y:S01]  /*1afa0*/  FFMA.FTZ R100, R171, c[0x0][0x2d0], -R3.reuse ;  /* 0x0000b400ab647a23 */ /* 0x102fe20000010803 */
[----:B-----5:R-:W-:Y:S03]  /*1afb0*/  F2FP.BF16.PACK_AB R160, R176, R177 ;  /* 0x000000b1b0a0723e */ /* 0x020fe600000010ff */
[-C--:B----4-:R-:W-:Y:S01]  /*1afc0*/  HMMA.16816.F32.BF16 R52, R112, R120.reuse, R52 ;  /* 0x000000787034723c */ /* 0x090fe20000041834 */
[----:B------:R1:W-:Y:S03]  /*1afd0*/  MUFU.EX2 R175, R100 ;  /* 0x0000006400af7308 */ /* 0x0003e60000000800 */
[----:B------:R-:W-:Y:S04]  /*1afe0*/  FFMA.FTZ R102, R102, R193, R246 ;  /* 0x000000c166667223 */ /* 0x000fe800000100f6 */
[C---:B------:R-:W-:Y:S08]  /*1aff0*/  HMMA.16816.F32.BF16 R56, R116.reuse, R120, R56 ;  /* 0x000000787438723c */ /* 0x040ff00000041838 */
[-C--:B------:R-:W-:Y:S08]  /*1b000*/  HMMA.16816.F32.BF16 R60, R116, R122.reuse, R60 ;  /* 0x0000007a743c723c */ /* 0x080ff0000004183c */
[C---:B------:R-:W-:Y:S04]  /*1b010*/  HMMA.16816.F32.BF16 R64, R112.reuse, R122, R64 ;  /* 0x0000007a7040723c */ /* 0x040fe80000041840 */
[--C-:B-1----:R-:W-:Y:S02]  /*1b020*/  FFMA.FTZ R100, R200, c[0x0][0x2d0], -R3.reuse ;  /* 0x0000b400c8647a23 */ /* 0x102fe40000010803 */
[----:B------:R-:W-:Y:S01]  /*1b030*/  FFMA.FTZ R3, R108, c[0x0][0x2d0], -R3 ;  /* 0x0000b4006c037a23 */ /* 0x000fe20000010803 */
[----:B------:R-:W-:Y:S01]  /*1b040*/  F2FP.BF16.PACK_AB R108, R184, R185 ;  /* 0x000000b9b86c723e */ /* 0x000fe200000010ff */
[-C--:B--2---:R-:W-:Y:S01]  /*1b050*/  HMMA.16816.F32.BF16 R68, R112, R128.reuse, R68 ;  /* 0x000000807044723c */ /* 0x084fe20000041844 */
[----:B------:R1:W2:Y:S03]  /*1b060*/  MUFU.EX2 R174, R100 ;  /* 0x0000006400ae7308 */ /* 0x0002a60000000800 */
[----:B------:R-:W-:Y:S04]  /*1b070*/  FFMA.FTZ R103, R103, R194, R250 ;  /* 0x000000c267677223 */ /* 0x000fe800000100fa */
[C---:B------:R-:W-:Y:S08]  /*1b080*/  HMMA.16816.F32.BF16 R72, R116.reuse, R128, R72 ;  /* 0x000000807448723c */ /* 0x040ff00000041848 */
[-C--:B------:R-:W-:Y:S08]  /*1b090*/  HMMA.16816.F32.BF16 R76, R116, R130.reuse, R76 ;  /* 0x00000082744c723c */ /* 0x080ff0000004184c */
[C---:B------:R-:W-:Y:S04]  /*1b0a0*/  HMMA.16816.F32.BF16 R80, R112.reuse, R130, R80 ;  /* 0x000000827050723c */ /* 0x040fe80000041850 */
[--C-:B-1----:R-:W-:Y:S01]  /*1b0b0*/  FFMA.FTZ R100, R168, c[0x0][0x2d0], -R110.reuse ;  /* 0x0000b400a8647a23 */ /* 0x102fe2000001086e */
[----:B--2---:R-:W-:Y:S03]  /*1b0c0*/  F2FP.BF16.PACK_AB R161, R174, R175 ;  /* 0x000000afaea1723e */ /* 0x004fe600000010ff */
[-C--:B---3--:R-:W-:Y:S01]  /*1b0d0*/  HMMA.16816.F32.BF16 R84, R112, R124.reuse, R84 ;  /* 0x0000007c7054723c */ /* 0x088fe20000041854 */
[----:B------:R1:W-:Y:S07]  /*1b0e0*/  MUFU.EX2 R173, R100 ;  /* 0x0000006400ad7308 */ /* 0x0003ee0000000800 */
        /* <DEDUP_REMOVED lines=79> */
[----:B------:R-:W-:Y:S02]  /*1b5e0*/  IADD3 R0, R223, -0x1, RZ ;  /* 0xffffffffdf007810 */ /* 0x000fe40007ffe0ff */
[----:B------:R-:W-:Y:S02]  /*1b5f0*/  MOV R100, R2 ;  /* 0x0000000200647202 */ /* 0x000fe40000000f00 */
[----:B------:R1:W-:Y:S01]  /*1b600*/  STL [R1+0x10], R3 ;  /* 0x0000100301007387 */ /* 0x0003e20000100800 */
[----:B------:R-:W-:Y:S01]  /*1b610*/  MOV R223, R0 ;  /* 0x0000000000df7202 */ /* 0x000fe20000000f00 */
[----:B-1----:R-:W-:-:S05]  /*1b620*/  @P0 BRA `(.L_x_546) ;  /* 0xffffcde000000947 */ /* 0x002fca000383ffff */
.L_x_541:
[----:B------:R-:W2:Y:S02]  /*1b630*/  LDL R0, [R1+0x1c] ;  /* 0x00001c0001007983 */ /* 0x000ea40000100800 */
[----:B--2---:R-:W-:-:S13]  /*1b640*/  ISETP.GE.AND P0, PT, R223, R0, PT ;  /* 0x00000000df00720c */ /* 0x004fda0003f06270 */
[----:B------:R-:W-:Y:S05]  /*1b650*/  @!P0 BRA `(.L_x_547) ;  /* 0x0000475000008947 */ /* 0x000fea0003800000 */
[----:B------:R-:W1:Y:S01]  /*1b660*/  S2R R0, SR_TID.X ;  /* 0x0000000000007919 */ /* 0x000e620000002100 */
[----:B------:R-:W-:Y:S02]  /*1b670*/  IMAD.SHL.U32 R250, R227, 0x2, RZ ;  /* 0x00000002e3fa7824 */ /* 0x000fe400078e00ff */
[----:B------:R-:W-:Y:S02]  /*1b680*/  IMAD.MOV.U32 R103, RZ, RZ, R105 ;  /* 0x000000ffff677224 */ /* 0x000fe400078e0069 */
[----:B------:R-:W-:Y:S02]  /*1b690*/  IMAD.MOV.U32 R101, RZ, RZ, R106 ;  /* 0x000000ffff657224 */ /* 0x000fe400078e006a */
[----:B------:R-:W-:Y:S02]  /*1b6a0*/  IMAD.MOV.U32 R108, RZ, RZ, R100 ;  /* 0x000000ffff6c7224 */ /* 0x000fe400078e0064 */
[----:B------:R-:W-:Y:S01]  /*1b6b0*/  IMAD.MOV.U32 R107, RZ, RZ, R104 ;  /* 0x000000ffff6b7224 */ /* 0x000fe200078e0068 */
[----:B-1----:R-:W-:-:S04]  /*1b6c0*/  SHF.R.S32.HI R2, RZ, 0x1f, R0 ;  /* 0x0000001fff027819 */ /* 0x002fc80000011400 */
[----:B------:R-:W-:Y:S02]  /*1b6d0*/  LEA.HI R2, R2, R0, RZ, 0x2 ;  /* 0x0000000002027211 */ /* 0x000fe400078f10ff */
[----:B------:R-:W-:Y:S02]  /*1b6e0*/  SHF.R.S32.HI R0, RZ, 0x1f, R227 ;  /* 0x0000001fff007819 */ /* 0x000fe400000114e3 */
[----:B------:R-:W-:Y:S02]  /*1b6f0*/  SHF.R.S32.HI R2, RZ, 0x2, R2 ;  /* 0x00000002ff027819 */ /* 0x000fe40000011402 */
[----:B------:R-:W-:Y:S02]  /*1b700*/  SHF.L.U64.HI R228, R227, 0x1, R0 ;  /* 0x00000001e3e47819 */ /* 0x000fe40000010200 */
[----:B------:R-:W-:Y:S02]  /*1b710*/  IADD3 R225, -R2, 0x30, RZ ;  /* 0x0000003002e17810 */ /* 0x000fe40007ffe1ff */
.L_x_568:
[----:B------:R-:W2:Y:S01]  /*1b720*/  LDL R13, [R1+0x44] ;  /* 0x00004400010d7983 */ /* 0x000ea20000100800 */
[----:B------:R-:W-:Y:S04]  /*1b730*/  DEPBAR.LE SB0, 0x0 ;  /* 0x000080000000791a */ /* 0x000fe80000000000 */
[----:B------:R-:W3:Y:S01]  /*1b740*/  LDL R12, [R1+0x40] ;  /* 0x00004000010c7983 */ /* 0x000ee20000100800 */
[C---:B------:R-:W-:Y:S01]  /*1b750*/  ISETP.GE.AND P1, PT, R227.reuse, c[0x0][0x1d4], PT ;  /* 0x00007500e3007a0c */ /* 0x040fe20003f26270 */
[----:B------:R-:W-:Y:S01]  /*1b760*/  IMAD.WIDE.U32 R2, R226, c[0x0][0x208], RZ ;  /* 0x00008200e2027a25 */ /* 0x000fe200078e00ff */
        /* <DEDUP_REMOVED lines=33> */
[C---:B------:R-:W-:Y:S02]  /*1b980*/  LEA R10, P0, R0.reuse, c[0x0][0x1f8], 0x1 ;  /* 0x00007e00000a7a11 */ /* 0x040fe400078008ff */
        /* <DEDUP_REMOVED lines=33> */
.L_x_589:
        /* <DEDUP_REMOVED lines=17> */
.L_x_549:
[----:B------:R-:W-:Y:S05]  /*1bcb0*/  BSYNC B0 ;  /* 0x0000000000007941 */ /* 0x000fea0003800000 */
.L_x_548:
        /* <DEDUP_REMOVED lines=210> */
[----:B----4-:R-:W-:Y:S01]  /*1c9e0*/  @!P1 IADD3 R3, P0, R0, R230, RZ ;  /* 0x000000e600039210 */ /* 0x010fe20007f1e0ff */
        /* <DEDUP_REMOVED lines=16> */
[----:B------:R-:W-:Y:S04]  /*1caf0*/  IMAD R229, R232, c[0x0][0x1ec], R229 ;  /* 0x00007b00e8e57a24 */ /* 0x000fe800078e02e5 */
[----:B------:R-:W-:Y:S01]  /*1cb00*/  IMAD.IADD R229, R231, 0x1, R229 ;  /* 0x00000001e7e57824 */ /* 0x000fe200078e02e5 */
[----:B--2---:R-:W-:Y:S01]  /*1cb10*/  SHF.R.S32.HI R4, RZ, 0x1f, R224 ;  /* 0x0000001fff047819 */ /* 0x004fe200000114e0 */
[----:B------:R-:W-:Y:S04]  /*1cb20*/  IMAD.WIDE.U32 R2, R224, c[0x0][0x1f0], R2 ;  /* 0x00007c00e0027a25 */ /* 0x000fe800078e0002 */
[----:B------:R-:W-:Y:S01]  /*1cb30*/  IMAD R4, R4, c[0x0][0x1f0], RZ ;  /* 0x00007c0004047a24 */ /* 0x000fe200078e02ff */
[----:B------:R-:W-:Y:S02]  /*1cb40*/  IADD3 R0, P0, R230, R2, RZ ;  /* 0x00000002e6007210 */ /* 0x000fe40007f1e0ff */
[----:B------:R-:W-:Y:S01]  /*1cb50*/  IADD3 R230, R227, 0x20, RZ ;  /* 0x00000020e3e67810 */ /* 0x000fe20007ffe0ff */
[----:B------:R-:W-:Y:S03]  /*1cb60*/  IMAD R4, R224, c[0x0][0x1f4], R4 ;  /* 0x00007d00e0047a24 */ /* 0x000fe600078e0204 */
[----:B------:R-:W-:Y:S02]  /*1cb70*/  ISETP.GE.AND P4, PT, R230, c[0x0][0x1d4], PT ;  /* 0x00007500e6007a0c */ /* 0x000fe40003f86270 */
[----:B------:R-:W-:Y:S02]  /*1cb80*/  IADD3.X R3, R229, R3, R4, P0, !PT ;  /* 0x00000003e5037210 */ /* 0x000fe400007fe404 */
[C---:B------:R-:W-:Y:S02]  /*1cb90*/  LEA R4, P0, R0.reuse, c[0x0][0x1c8], 0x1 ;  /* 0x0000720000047a11 */ /* 0x040fe400078008ff */
        /* <DEDUP_REMOVED lines=27> */
.L_x_551:
        /* <DEDUP_REMOVED lines=16> */
[----:B----4-:R-:W-:Y:S04]  /*1ce50*/  IADD3 R7, -R33, R7, R36 ;  /* 0x0000000721077210 */ /* 0x010fe80007ffe124 */
        /* <DEDUP_REMOVED lines=18> */
.L_x_554:
[----:B------:R-:W-:Y:S04]  /*1cf80*/  MOV R9, 0x1 ;  /* 0x0000000100097802 */ /* 0x000fe80000000f00 */
[----:B------:R-:W-:Y:S11]  /*1cf90*/  ISETP.NE.AND P0, PT, R9, c[0x0][0x32c], PT ;  /* 0x0000cb0009007a0c */ /* 0x000ff60003f05270 */
[----:B------:R-:W-:Y:S02]  /*1cfa0*/  @!UPT UIADD3 URZ, URZ, URZ, URZ ;  /* 0x0000003f3f3ff290 */ /* 0x000fe4000fffe03f */
[----:B------:R-:W-:Y:S05]  /*1cfb0*/  @P0 IMAD.HI.U32 R9, R4, c[0x0][0x330], RZ ;  /* 0x0000cc0004090a27 */ /* 0x000fea00078e00ff */
[----:B------:R-:W-:Y:S02]  /*1cfc0*/  @P0 SHF.R.U32.HI R4, RZ, c[0x0][0x334], R9 ;  /* 0x0000cd00ff040a19 */ /* 0x000fe40000011609 */
.L_x_555:
[----:B------:R-:W-:Y:S05]  /*1cfd0*/  BSYNC B0 ;  /* 0x0000000000007941 */ /* 0x000fea0003800000 */
.L_x_553:
[----:B------:R-:W-:Y:S05]  /*1cfe0*/  IMAD R4, R4, c[0x0][0x32c], R8 ;  /* 0x0000cb0004047a24 */ /* 0x000fea00078e0208 */
[----:B------:R-:W-:Y:S02]  /*1cff0*/  IADD3 R9, R4, c[0x0][0x32c], RZ ;  /* 0x0000cb0004097a10 */ /* 0x000fe40007ffe0ff */
[----:B------:R-:W-:Y:S02]  /*1d000*/  IMNMX R0, R0, R4, !PT ;  /* 0x0000000400007217 */ /* 0x000fe40007800200 */
[----:B------:R-:W-:Y:S02]  /*1d010*/  IMNMX R3, R3, R9, PT ;  /* 0x0000000903037217 */ /* 0x000fe40003800200 */
.L_x_552:
        /* <DEDUP_REMOVED lines=72> */
.L_x_558:
[----:B------:R-:W-:Y:S04]  /*1d4a0*/  MOV R14, 0x1 ;  /* 0x00000001000e7802 */ /* 0x000fe80000000f00 */
[----:B------:R-:W-:Y:S11]  /*1d4b0*/  ISETP.NE.AND P0, PT, R14, c[0x0][0x32c], PT ;  /* 0x0000cb000e007a0c */ /* 0x000ff60003f05270 */
[----:B------:R-:W-:Y:S02]  /*1d4c0*/  @!UPT UIADD3 URZ, URZ, URZ, URZ ;  /* 0x0000003f3f3ff290 */ /* 0x000fe4000fffe03f */
[----:B------:R-:W-:Y:S05]  /*1d4d0*/  @P0 IMAD.HI.U32 R14, R3, c[0x0][0x330], RZ ;  /* 0x0000cc00030e0a27 */ /* 0x000fea00078e00ff */
[----:B------:R-:W-:Y:S02]  /*1d4e0*/  @P0 SHF.R.U32.HI R3, RZ, c[0x0][0x334], R14 ;  /* 0x0000cd00ff030a19 */ /* 0x000fe4000001160e */
.L_x_559:
[----:B------:R-:W-:Y:S05]  /*1d4f0*/  BSYNC B0 ;  /* 0x0000000000007941 */ /* 0x000fea0003800000 */
.L_x_557:
[----:B------:R-:W-:Y:S05]  /*1d500*/  IMAD R3, R3, c[0x0][0x32c], R8 ;  /* 0x0000cb0003037a24 */ /* 0x000fea00078e0208 */
[----:B------:R-:W-:Y:S02]  /*1d510*/  IADD3 R14, R3, c[0x0][0x32c], RZ ;  /* 0x0000cb00030e7a10 */ /* 0x000fe40007ffe0ff */
[----:B------:R-:W-:Y:S02]  /*1d520*/  IMNMX R0, R0, R3, !PT ;  /* 0x0000000300007217 */ /* 0x000fe40007800200 */
[----:B------:R-:W-:Y:S02]  /*1d530*/  IMNMX R2, R2, R14, PT ;  /* 0x0000000e02027217 */ /* 0x000fe40003800200 */
.L_x_556:
        /* <DEDUP_REMOVED lines=61> */
.L_x_562:
[----:B------:R-:W-:Y:S04]  /*1d910*/  MOV R14, 0x1 ;  /* 0x00000001000e7802 */ /* 0x000fe80000000f00 */
[----:B------:R-:W-:Y:S11]  /*1d920*/  ISETP.NE.AND P0, PT, R14, c[0x0][0x32c], PT ;  /* 0x0000cb000e007a0c */ /* 0x000ff60003f05270 */
[----:B------:R-:W-:Y:S02]  /*1d930*/  @!UPT UIADD3 URZ, URZ, URZ, URZ ;  /* 0x0000003f3f3ff290 */ /* 0x000fe4000fffe03f */
[----:B------:R-:W-:Y:S05]  /*1d940*/  @P0 IMAD.HI.U32 R14, R3, c[0x0][0x330], RZ ;  /* 0x0000cc00030e0a27 */ /* 0x000fea00078e00ff */
[----:B------:R-:W-:Y:S02]  /*1d950*/  @P0 SHF.R.U32.HI R3, RZ, c[0x0][0x334], R14 ;  /* 0x0000cd00ff030a19 */ /* 0x000fe4000001160e */
.L_x_563:
[----:B------:R-:W-:Y:S05]  /*1d960*/  BSYNC B0 ;  /* 0x0000000000007941 */ /* 0x000fea0003800000 */
.L_x_561:
[----:B------:R-:W-:Y:S05]  /*1d970*/  IMAD R3, R3, c[0x0][0x32c], R8 ;  /* 0x0000cb0003037a24 */ /* 0x000fea00078e0208 */
[----:B------:R-:W-:Y:S02]  /*1d980*/  IADD3 R14, R3, c[0x0][0x32c], RZ ;  /* 0x0000cb00030e7a10 */ /* 0x000fe40007ffe0ff */
[----:B------:R-:W-:Y:S02]  /*1d990*/  IMNMX R0, R0, R3, !PT ;  /* 0x0000000300007217 */ /* 0x000fe40007800200 */
[----:B------:R-:W-:Y:S02]  /*1d9a0*/  IMNMX R2, R2, R14, PT ;  /* 0x0000000e02027217 */ /* 0x000fe40003800200 */
.L_x_560:
        /* <DEDUP_REMOVED lines=61> */
.L_x_566:
[----:B------:R-:W-:Y:S04]  /*1dd80*/  MOV R5, 0x1 ;  /* 0x0000000100057802 */ /* 0x000fe80000000f00 */
[----:B------:R-:W-:Y:S11]  /*1dd90*/  ISETP.NE.AND P0, PT, R5, c[0x0][0x32c], PT ;  /* 0x0000cb0005007a0c */ /* 0x000ff60003f05270 */
[----:B------:R-:W-:Y:S02]  /*1dda0*/  @!UPT UIADD3 URZ, URZ, URZ, URZ ;  /* 0x0000003f3f3ff290 */ /* 0x000fe4000fffe03f */
[----:B------:R-:W-:Y:S05]  /*1ddb0*/  @P0 IMAD.HI.U32 R5, R3, c[0x0][0x330], RZ ;  /* 0x0000cc0003050a27 */ /* 0x000fea00078e00ff */
[----:B------:R-:W-:Y:S02]  /*1ddc0*/  @P0 SHF.R.U32.HI R3, RZ, c[0x0][0x334], R5 ;  /* 0x0000cd00ff030a19 */ /* 0x000fe40000011605 */
.L_x_567:
[----:B------:R-:W-:Y:S05]  /*1ddd0*/  BSYNC B0 ;  /* 0x0000000000007941 */ /* 0x000fea0003800000 */
.L_x_565:
[----:B------:R-:W-:Y:S05]  /*1dde0*/  IMAD R8, R3, c[0x0][0x32c], R8 ;  /* 0x0000cb0003087a24 */ /* 0x000fea00078e0208 */
[----:B------:R-:W-:Y:S02]  /*1ddf0*/  IADD3 R3, R8, c[0x0][0x32c], RZ ;  /* 0x0000cb0008037a10 */ /* 0x000fe40007ffe0ff */
[----:B------:R-:W-:Y:S02]  /*1de00*/  IMNMX R0, R0, R8, !PT ;  /* 0x0000000800007217 */ /* 0x000fe40007800200 */
[----:B------:R-:W-:Y:S02]  /*1de10*/  IMNMX R2, R2, R3, PT ;  /* 0x0000000302027217 */ /* 0x000fe40003800200 */
.L_x_564:
        /* <DEDUP_REMOVED lines=80> */
[----:B------:R-:W3:Y:S02]  /*1e320*/  SHFL.BFLY PT, R2, R0, 0x2, 0x1f ;  /* 0x0c401f0000027f89 */ /* 0x000ee400000e0000 */
[----:B---3--:R-:W-:Y:S06]  /*1e330*/  FMNMX.FTZ R0, R0, R2, !PT ;  /* 0x0000000200007209 */ /* 0x008fec0007810000 */
[----:B------:R-:W3:Y:S02]  /*1e340*/  SHFL.BFLY PT, R105, R0, 0x1, 0x1f ;  /* 0x0c201f0000697f89 */ /* 0x000ee400000e0000 */
[----:B---3--:R-:W-:Y:S02]  /*1e350*/  FMNMX.FTZ R105, R0, R105, !PT ;  /* 0x0000006900697209 */ /* 0x008fe40007810000 */
        /* <DEDUP_REMOVED lines=41> */
[----:B---3--:R-:W-:Y:S01]  /*1e5f0*/  FMNMX.FTZ R102, R2, R0, !PT ;  /* 0x0000000002667209 */ /* 0x008fe20007810000 */
[--C-:B------:R-:W-:Y:S03]  /*1e600*/  FFMA.FTZ R0, R19, c[0x0][0x2d0], -R110.reuse ;  /* 0x0000b40013007a23 */ /* 0x100fe6000001086e */
[C---:B------:R-:W-:Y:S01]  /*1e610*/  FSETP.NEU.FTZ.AND P0, PT, R102.reuse, -INF , PT ;  /* 0xff8000006600780b */ /* 0x040fe20003f1d000 */
[----:B------:R3:W4:Y:S01]  /*1e620*/  MUFU.EX2 R246, R0 ;  /* 0x0000000000f67308 */ /* 0x0007220000000800 */
[C---:B------:R-:W-:Y:S02]  /*1e630*/  FMUL.FTZ R165, R102.reuse, c[0x0][0x2d0] ;  /* 0x0000b40066a57a20 */ /* 0x040fe40000410000 */
[----:B------:R-:W-:Y:S03]  /*1e640*/  FSEL R2, R102, RZ, P0 ;  /* 0x000000ff66027208 */ /* 0x000fe60000000000 */
[----:B------:R-:W-:Y:S02]  /*1e650*/  FSEL R165, R165, RZ, P0 ;  /* 0x000000ffa5a57208 */ /* 0x000fe40000000000 */
[----:B------:R-:W-:Y:S03]  /*1e660*/  ISETP.GT.AND P0, PT, R223, R251, PT ;  /* 0x000000fbdf00720c */ /* 0x000fe60003f04270 */
[----:B-1----:R-:W-:Y:S04]  /*1e670*/  FFMA.FTZ R6, R12, c[0x0][0x2d0], -R165 ;  /* 0x0000b4000c067a23 */ /* 0x002fe800000108a5 */
[----:B------:R-:W-:Y:S01]  /*1e680*/  MUFU.EX2 R236, R6 ;  /* 0x0000000600ec7308 */ /* 0x000fe20000000800 */
[----:B---3--:R-:W-:Y:S01]  /*1e690*/  FFMA.FTZ R0, R25, c[0x0][0x2d0], -R110 ;  /* 0x0000b40019007a23 */ /* 0x008fe2000001086e */
[----:B----4-:R-:W-:Y:S08]  /*1e6a0*/  F2FP.BF16.PACK_AB R160, R247, R246 ;  /* 0x000000f6f7a0723e */ /* 0x010ff000000010ff */
[----:B------:R1:W3:Y:S02]  /*1e6b0*/  MUFU.EX2 R249, R0 ;  /* 0x0000000000f97308 */ /* 0x0002e40000000800 */
[--C-:B-1----:R-:W-:Y:S01]  /*1e6c0*/  FFMA.FTZ R0, R15, c[0x0][0x2d0], -R111.reuse ;  /* 0x0000b4000f007a23 */ /* 0x102fe2000001086f */
[----:B---3--:R-:W-:Y:S07]  /*1e6d0*/  F2FP.BF16.PACK_AB R162, R249, R248 ;  /* 0x000000f8f9a2723e */ /* 0x008fee00000010ff */
[----:B------:R1:W-:Y:S02]  /*1e6e0*/  MUFU.EX2 R242, R0 ;  /* 0x0000000000f27308 */ /* 0x0003e40000000800 */
[--C-:B-1----:R-:W-:Y:S08]  /*1e6f0*/  FFMA.FTZ R0, R20, c[0x0][0x2d0], -R111.reuse ;  /* 0x0000b40014007a23 */ /* 0x102ff0000001086f */
[----:B------:R1:W3:Y:S02]  /*1e700*/  MUFU.EX2 R243, R0 ;  /* 0x0000000000f37308 */ /* 0x0002e40000000800 */
[--C-:B-1----:R-:W-:Y:S01]  /*1e710*/  FFMA.FTZ R0, R21, c[0x0][0x2d0], -R111.reuse ;  /* 0x0000b40015007a23 */ /* 0x102fe2000001086f */
[----:B---3--:R-:W-:Y:S07]  /*1e720*/  F2FP.BF16.PACK_AB R161, R243, R242 ;  /* 0x000000f2f3a1723e */ /* 0x008fee00000010ff */
[----:B------:R1:W-:Y:S02]  /*1e730*/  MUFU.EX2 R244, R0 ;  /* 0x0000000000f47308 */ /* 0x0003e40000000800 */
[----:B-1----:R-:W-:Y:S02]  /*1e740*/  FFMA.FTZ R0, R22, c[0x0][0x2d0], -R111 ;  /* 0x0000b40016007a23 */ /* 0x002fe4000001086f */
[----:B------:R-:W1:Y:S06]  /*1e750*/  LDSM.16.MT88.4 R20, [R209+0x1880] ;  /* 0x00188000d114783b */ /* 0x000e6c0000004200 */
[----:B------:R3:W4:Y:S02]  /*1e760*/  MUFU.EX2 R245, R0 ;  /* 0x0000000000f57308 */ /* 0x0007240000000800 */
[--C-:B---3--:R-:W-:Y:S01]  /*1e770*/  FFMA.FTZ R0, R14, c[0x0][0x2d0], -R164.reuse ;  /* 0x0000b4000e007a23 */ /* 0x108fe200000108a4 */
[----:B----4-:R-:W-:Y:S07]  /*1e780*/  F2FP.BF16.PACK_AB R163, R245, R244 ;  /* 0x000000f4f5a3723e */ /* 0x010fee00000010ff */
[----:B------:R3:W-:Y:S02]  /*1e790*/  MUFU.EX2 R238, R0 ;  /* 0x0000000000ee7308 */ /* 0x0007e40000000800 */
[--C-:B---3--:R-:W-:Y:S08]  /*1e7a0*/  FFMA.FTZ R0, R16, c[0x0][0x2d0], -R164.reuse ;  /* 0x0000b40010007a23 */ /* 0x108ff000000108a4 */
[----:B------:R3:W-:Y:S02]  /*1e7b0*/  MUFU.EX2 R239, R0 ;  /* 0x0000000000ef7308 */ /* 0x0007e40000000800 */
[----:B---3--:R-:W-:Y:S08]  /*1e7c0*/  FFMA.FTZ R0, R18, c[0x0][0x2d0], -R164 ;  /* 0x0000b40012007a23 */ /* 0x008ff000000108a4 */
[----:B------:R3:W-:Y:S02]  /*1e7d0*/  MUFU.EX2 R241, R0 ;  /* 0x0000000000f17308 */ /* 0x0007e40000000800 */
[----:B---3--:R-:W-:Y:S04]  /*1e7e0*/  FADD.FTZ R0, -R3, R101 ;  /* 0x0000006503007221 */ /* 0x008fe80000010100 */
[----:B------:R-:W-:Y:S04]  /*1e7f0*/  FMUL.FTZ R0, R0, c[0x0][0x2d0] ;  /* 0x0000b40000007a20 */ /* 0x000fe80000410000 */
[----:B------:R3:W4:Y:S02]  /*1e800*/  MUFU.EX2 R101, R0 ;  /* 0x0000000000657308 */ /* 0x0007240000000800 */
[----:B---3--:R-:W-:Y:S02]  /*1e810*/  FADD.FTZ R0, -R4, R103 ;  /* 0x0000006704007221 */ /* 0x008fe40000010100 */
[----:B------:R-:W-:Y:S02]  /*1e820*/  FFMA.FTZ R4, R13, c[0x0][0x2d0], -R165 ;  /* 0x0000b4000d047a23 */ /* 0x000fe400000108a5 */
[----:B------:R-:W-:Y:S04]  /*1e830*/  FMUL.FTZ R0, R0, c[0x0][0x2d0] ;  /* 0x0000b40000007a20 */ /* 0x000fe80000410000 */
[----:B------:R3:W-:Y:S01]  /*1e840*/  MUFU.EX2 R235, R4 ;  /* 0x0000000400eb7308 */ /* 0x0007e20000000800 */
[C---:B----4-:R-:W-:Y:S02]  /*1e850*/  FMUL.FTZ R16, R101.reuse, R124 ;  /* 0x0000007c65107220 */ /* 0x050fe40000410000 */
[C---:B------:R-:W-:Y:S02]  /*1e860*/  FMUL.FTZ R17, R101.reuse, R125 ;  /* 0x0000007d65117220 */ /* 0x040fe40000410000 */
[C---:B------:R-:W-:Y:S02]  /*1e870*/  FMUL.FTZ R32, R101.reuse, R140 ;  /* 0x0000008c65207220 */ /* 0x040fe40000410000 */
[C---:B------:R-:W-:Y:S02]  /*1e880*/  FMUL.FTZ R33, R101.reuse, R141 ;  /* 0x0000008d65217220 */ /* 0x040fe40000410000 */
[C---:B------:R-:W-:Y:S01]  /*1e890*/  FMUL.FTZ R52, R101.reuse, R52 ;  /* 0x0000003465347220 */ /* 0x040fe20000410000 */
[----:B------:R4:W5:Y:S01]  /*1e8a0*/  MUFU.EX2 R100, R0 ;  /* 0x0000000000647308 */ /* 0x0009620000000800 */
[C---:B------:R-:W-:Y:S02]  /*1e8b0*/  FMUL.FTZ R53, R101.reuse, R53 ;  /* 0x0000003565357220 */ /* 0x040fe40000410000 */
[C---:B------:R-:W-:Y:S02]  /*1e8c0*/  FMUL.FTZ R64, R101.reuse, R64 ;  /* 0x0000004065407220 */ /* 0x040fe40000410000 */
[C---:B------:R-:W-:Y:S02]  /*1e8d0*/  FMUL.FTZ R65, R101.reuse, R65 ;  /* 0x0000004165417220 */ /* 0x040fe40000410000 */
[C---:B------:R-:W-:Y:S02]  /*1e8e0*/  FMUL.FTZ R68, R101.reuse, R68 ;  /* 0x0000004465447220 */ /* 0x040fe40000410000 */
[C---:B------:R-:W-:Y:S02]  /*1e8f0*/  FMUL.FTZ R69, R101.reuse, R69 ;  /* 0x0000004565457220 */ /* 0x040fe40000410000 */
[C---:B------:R-:W-:Y:S02]  /*1e900*/  FMUL.FTZ R80, R101.reuse, R80 ;  /* 0x0000005065507220 */ /* 0x040fe40000410000 */
[C---:B------:R-:W-:Y:S02]  /*1e910*/  FMUL.FTZ R81, R101.reuse, R81 ;  /* 0x0000005165517220 */ /* 0x040fe40000410000 */
[----:B---3--:R-:W-:Y:S01]  /*1e920*/  FMUL.FTZ R4, R101, R112 ;  /* 0x0000007065047220 */ /* 0x008fe20000410000 */
[----:B------:R-:W-:Y:S01]  /*1e930*/  F2FP.BF16.PACK_AB R112, R239, R238 ;  /* 0x000000eeef70723e */ /* 0x000fe200000010ff */
[C---:B------:R-:W-:Y:S02]  /*1e940*/  FMUL.FTZ R96, R101.reuse, R96 ;  /* 0x0000006065607220 */ /* 0x040fe40000410000 */
[C---:B------:R-:W-:Y:S02]  /*1e950*/  FMUL.FTZ R97, R101.reuse, R97 ;  /* 0x0000006165617220 */ /* 0x040fe40000410000 */
[C---:B------:R-:W-:Y:S02]  /*1e960*/  FMUL.FTZ R84, R101.reuse, R84 ;  /* 0x0000005465547220 */ /* 0x040fe40000410000 */
[----:B------:R-:W-:Y:S02]  /*1e970*/  FMUL.FTZ R85, R101, R85 ;  /* 0x0000005565557220 */ /* 0x000fe40000410000 */
[----:B----4-:R-:W-:Y:S02]  /*1e980*/  FADD.FTZ R0, -R5, R107 ;  /* 0x0000006b05007221 */ /* 0x010fe40000010100 */
[--C-:B------:R-:W-:Y:S02]  /*1e990*/  FFMA.FTZ R5, R8, c[0x0][0x2d0], -R165.reuse ;  /* 0x0000b40008057a23 */ /* 0x100fe400000108a5 */
[----:B------:R-:W-:Y:S02]  /*1e9a0*/  FMUL.FTZ R0, R0, c[0x0][0x2d0] ;  /* 0x0000b40000007a20 */ /* 0x000fe40000410000 */
[----:B------:R3:W4:Y:S01]  /*1e9b0*/  MUFU.EX2 R179, R5 ;  /* 0x0000000500b37308 */ /* 0x0007220000000800 */
[C---:B-----5:R-:W-:Y:S01]  /*1e9c0*/  FMUL.FTZ R6, R100.reuse, R114 ;  /* 0x0000007264067220 */ /* 0x060fe20000410000 */
[----:B------:R-:W-:Y:S01]  /*1e9d0*/  F2FP.BF16.PACK_AB R114, R241, R240 ;  /* 0x000000f0f172723e */ /* 0x000fe200000010ff */
[C---:B------:R-:W-:Y:S02]  /*1e9e0*/  FMUL.FTZ R7, R100.reuse, R115 ;  /* 0x0000007364077220 */ /* 0x040fe40000410000 */
[C---:B------:R-:W-:Y:S02]  /*1e9f0*/  FMUL.FTZ R18, R100.reuse, R126 ;  /* 0x0000007e64127220 */ /* 0x040fe40000410000 */
[C---:B------:R-:W-:Y:S02]  /*1ea00*/  FMUL.FTZ R19, R100.reuse, R127 ;  /* 0x0000007f64137220 */ /* 0x040fe40000410000 */
[----:B------:R-:W-:Y:S01]  /*1ea10*/  LDSM.16.MT88.4 R124, [R210+0x1c80] ;  /* 0x001c8000d27c783b */ /* 0x000fe20000004200 */
[----:B------:R5:W2:Y:S01]  /*1ea20*/  MUFU.EX2 R3, R0 ;  /* 0x0000000000037308 */ /* 0x000aa20000000800 */
[C---:B------:R-:W-:Y:S02]  /*1ea30*/  FMUL.FTZ R34, R100.reuse, R142 ;  /* 0x0000008e64227220 */ /* 0x040fe40000410000 */
[C---:B------:R-:W-:Y:S02]  /*1ea40*/  FMUL.FTZ R35, R100.reuse, R143 ;  /* 0x0000008f64237220 */ /* 0x040fe40000410000 */
[C---:B------:R-:W-:Y:S02]  /*1ea50*/  FMUL.FTZ R50, R100.reuse, R158 ;  /* 0x0000009e64327220 */ /* 0x040fe40000410000 */
[----:B------:R-:W-:Y:S01]  /*1ea60*/  LDSM.16.MT88.4 R140, [R210+0x2080] ;  /* 0x00208000d28c783b */ /* 0x000fe20000004200 */
[C---:B------:R-:W-:Y:S02]  /*1ea70*/  FMUL.FTZ R51, R100.reuse, R159 ;  /* 0x0000009f64337220 */ /* 0x040fe40000410000 */
[C---:B------:R-:W-:Y:S02]  /*1ea80*/  FMUL.FTZ R54, R100.reuse, R54 ;  /* 0x0000003664367220 */ /* 0x040fe40000410000 */
[C---:B------:R-:W-:Y:S02]  /*1ea90*/  FMUL.FTZ R55, R100.reuse, R55 ;  /* 0x0000003764377220 */ /* 0x040fe40000410000 */
[----:B---3--:R-:W-:Y:S01]  /*1eaa0*/  FMUL.FTZ R5, R101, R113 ;  /* 0x0000007165057220 */ /* 0x008fe20000410000 */
[----:B----4-:R-:W-:Y:S01]  /*1eab0*/  F2FP.BF16.PACK_AB R113, R235, R179 ;  /* 0x000000b3eb71723e */ /* 0x010fe200000010ff */
[C---:B------:R-:W-:Y:S02]  /*1eac0*/  FMUL.FTZ R66, R100.reuse, R66 ;  /* 0x0000004264427220 */ /* 0x040fe40000410000 */
[C---:B------:R-:W-:Y:S02]  /*1ead0*/  FMUL.FTZ R67, R100.reuse, R67 ;  /* 0x0000004364437220 */ /* 0x040fe40000410000 */
[C---:B------:R-:W-:Y:S01]  /*1eae0*/  FMUL.FTZ R70, R100.reuse, R70 ;  /* 0x0000004664467220 */ /* 0x040fe20000410000 */
[-C--:B-1----:R-:W-:Y:S01]  /*1eaf0*/  HMMA.16816.F32.BF16 R4, R160, R20.reuse, R4 ;  /* 0x00000014a004723c */ /* 0x082fe20000041804 */
[----:B------:R-:W-:Y:S02]  /*1eb00*/  FMUL.FTZ R71, R100, R71 ;  /* 0x0000004764477220 */ /* 0x000fe40000410000 */
[----:B-----5:R-:W-:Y:S02]  /*1eb10*/  FFMA.FTZ R0, R11, c[0x0][0x2d0], -R165 ;  /* 0x0000b4000b007a23 */ /* 0x020fe400000108a5 */
[C---:B--2---:R-:W-:Y:S02]  /*1eb20*/  FMUL.FTZ R8, R3.reuse, R116 ;  /* 0x0000007403087220 */ /* 0x044fe40000410000 */
        /* <DEDUP_REMOVED lines=168> */
[----:B------:R-:W2:Y:S01]  /*1f5b0*/  LDL.LU R196, [R1+0xc] ;  /* 0x00000c0001c47983 */ /* 0x000ea20000300800 */
        /* <DEDUP_REMOVED lines=11> */
[----:B------:R-:W-:Y:S01]  /*1f670*/  FFMA.FTZ R111, R192, c[0x0][0x2d0], -R111 ;  /* 0x0000b400c06f7a23 */ /* 0x000fe2000001086f */
[----:B----4-:R-:W-:Y:S03]  /*1f680*/  F2FP.BF16.PACK_AB R110, R188, R189 ;  /* 0x000000bdbc6e723e */ /* 0x010fe600000010ff */
[C---:B------:R-:W-:Y:S03]  /*1f690*/  HMMA.16816.F32.BF16 R80, R112.reuse, R126, R80 ;  /* 0x0000007e7050723c */ /* 0x040fe60000041850 */
[----:B------:R-:W4:Y:S05]  /*1f6a0*/  MUFU.EX2 R184, R111 ;  /* 0x0000006f00b87308 */ /* 0x000f2a0000000800 */
[-C--:B------:R-:W-:Y:S08]  /*1f6b0*/  HMMA.16816.F32.BF16 R84, R112, R128.reuse, R84 ;  /* 0x000000807054723c */ /* 0x080ff00000041854 */
[C---:B------:R-:W-:Y:S01]  /*1f6c0*/  HMMA.16816.F32.BF16 R88, R120.reuse, R128, R88 ;  /* 0x000000807858723c */ /* 0x040fe20000041858 */
[--C-:B-1----:R-:W-:Y:S04]  /*1f6d0*/  FFMA.FTZ R2, R186, c[0x0][0x2d0], -R164.reuse ;  /* 0x0000b400ba027a23 */ /* 0x102fe800000108a4 */
        /* <DEDUP_REMOVED lines=34> */
[----:B--2---:R-:W-:Y:S07]  /*1f900*/  FFMA.FTZ R3, R3, R196, R238 ;  /* 0x000000c403037223 */ /* 0x004fee00000100ee */
[C---:B------:R-:W-:Y:S01]  /*1f910*/  HMMA.16816.F32.BF16 R148, R160.reuse, R156, R40 ;  /* 0x0000009ca094723c */ /* 0x040fe20000041828 */
[----:B------:R-:W-:Y:S03]  /*1f920*/  FADD.FTZ R3, R239, R3 ;  /* 0x00000003ef037221 */ /* 0x000fe60000010000 */
[----:B-----5:R-:W-:Y:S02]  /*1f930*/  FFMA.FTZ R100, R100, R195, R242 ;  /* 0x000000c364647223 */ /* 0x020fe400000100f2 */
[----:B------:R-:W-:Y:S02]  /*1f940*/  FADD.FTZ R8, R240, R3 ;  /* 0x00000003f0087221 */ /* 0x000fe40000010000 */
[-C--:B------:R-:W-:Y:S01]  /*1f950*/  HMMA.16816.F32.BF16 R152, R160, R158.reuse, R44 ;  /* 0x0000009ea098723c */ /* 0x080fe2000004182c */
[----:B------:R-:W-:Y:S03]  /*1f960*/  FFMA.FTZ R3, R0, R252, R179 ;  /* 0x000000fc00037223 */ /* 0x000fe600000100b3 */
[----:B------:R-:W-:Y:S02]  /*1f970*/  FADD.FTZ R0, R241, R8 ;  /* 0x00000008f1007221 */ /* 0x000fe40000010000 */
[----:B------:R-:W-:Y:S02]  /*1f980*/  FADD.FTZ R100, R243, R100 ;  /* 0x00000064f3647221 */ /* 0x000fe40000010000 */
[C---:B------:R-:W-:Y:S01]  /*1f990*/  HMMA.16816.F32.BF16 R156, R108.reuse, R158, R48 ;  /* 0x0000009e6c9c723c */ /* 0x040fe20000041830 */
[----:B------:R-:W-:Y:S03]  /*1f9a0*/  FADD.FTZ R8, R205, R0 ;  /* 0x00000000cd087221 */ /* 0x000fe60000010000 */
[----:B------:R-:W-:Y:S02]  /*1f9b0*/  FADD.FTZ R100, R244, R100 ;  /* 0x00000064f4647221 */ /* 0x000fe40000010000 */
[----:B------:R-:W-:Y:S02]  /*1f9c0*/  FADD.FTZ R3, R235, R3 ;  /* 0x00000003eb037221 */ /* 0x000fe40000010000 */
[-C--:B-1----:R-:W-:Y:S01]  /*1f9d0*/  HMMA.16816.F32.BF16 R52, R108, R164.reuse, R52 ;  /* 0x000000a46c34723c */ /* 0x082fe20000041834 */
[----:B---3--:R-:W-:Y:S03]  /*1f9e0*/  FFMA.FTZ R101, R101, R191, R246 ;  /* 0x000000bf65657223 */ /* 0x008fe600000100f6 */
[----:B------:R-:W-:Y:S02]  /*1f9f0*/  FADD.FTZ R3, R236, R3 ;  /* 0x00000003ec037221 */ /* 0x000fe40000010000 */
[----:B------:R-:W-:Y:S01]  /*1fa00*/  FADD.FTZ R2, R247, R101 ;  /* 0x00000065f7027221 */ /* 0x000fe20000010000 */
[----:B------:R-:W-:Y:S01]  /*1fa10*/  MOV R101, R106 ;  /* 0x0000006a00657202 */ /* 0x000fe20000000f00 */
[C---:B------:R-:W-:Y:S01]  /*1fa20*/  HMMA.16816.F32.BF16 R56, R160.reuse, R164, R56 ;  /* 0x000000a4a038723c */ /* 0x040fe20000041838 */
[----:B------:R-:W-:Y:S03]  /*1fa30*/  FADD.FTZ R3, R237, R3 ;  /* 0x00000003ed037221 */ /* 0x000fe60000010000 */
[----:B------:R-:W-:Y:S02]  /*1fa40*/  FADD.FTZ R2, R248, R2 ;  /* 0x00000002f8027221 */ /* 0x000fe40000010000 */
[----:B------:R-:W-:Y:S02]  /*1fa50*/  FADD.FTZ R3, R201, R3 ;  /* 0x00000003c9037221 */ /* 0x000fe40000010000 */
[-C--:B------:R-:W-:Y:S01]  /*1fa60*/  HMMA.16816.F32.BF16 R60, R160, R166.reuse, R60 ;  /* 0x000000a6a03c723c */ /* 0x080fe2000004183c */
[----:B------:R-:W-:Y:S03]  /*1fa70*/  FADD.FTZ R9, R249, R2 ;  /* 0x00000002f9097221 */ /* 0x000fe60000010000 */
[----:B------:R-:W-:Y:S02]  /*1fa80*/  FADD.FTZ R3, R176, R3 ;  /* 0x00000003b0037221 */ /* 0x000fe40000010000 */
[----:B------:R-:W-:Y:S01]  /*1fa90*/  FADD.FTZ R2, R245, R100 ;  /* 0x00000064f5027221 */ /* 0x000fe20000010000 */
[-C--:B------:R-:W-:Y:S01]  /*1faa0*/  MOV R100, R102.reuse ;  /* 0x0000006600647202 */ /* 0x080fe20000000f00 */
[C---:B------:R-:W-:Y:S01]  /*1fab0*/  HMMA.16816.F32.BF16 R64, R108.reuse, R166, R64 ;  /* 0x000000a66c40723c */ /* 0x040fe20000041840 */
[----:B------:R-:W-:Y:S03]  /*1fac0*/  FADD.FTZ R3, R174, R3 ;  /* 0x00000003ae037221 */ /* 0x000fe60000010000 */
[----:B------:R-:W-:Y:S02]  /*1fad0*/  FADD.FTZ R10, R232, R2 ;  /* 0x00000002e80a7221 */ /* 0x000fe40000010000 */
[----:B------:R-:W-:Y:S02]  /*1fae0*/  FADD.FTZ R3, R175, R3 ;  /* 0x00000003af037221 */ /* 0x000fe40000010000 */
[-C--:B------:R-:W-:Y:S01]  /*1faf0*/  HMMA.16816.F32.BF16 R68, R108, R168.reuse, R68 ;  /* 0x000000a86c44723c */ /* 0x080fe20000041844 */
[----:B------:R-:W-:Y:S03]  /*1fb00*/  FADD.FTZ R0, R231, R10 ;  /* 0x0000000ae7007221 */ /* 0x000fe60000010000 */
[----:B------:R-:W-:Y:S04]  /*1fb10*/  FADD.FTZ R9, R234, R9 ;  /* 0x00000009ea097221 */ /* 0x000fe80000010000 */
        /* <DEDUP_REMOVED lines=41> */
.L_x_547:
[----:B------:R-:W2:Y:S04]  /*1fdb0*/  LDL.LU R0, [R1+0x8] ;  /* 0x0000080001007983 */ /* 0x000ea80000300800 */
[----:B------:R-:W3:Y:S04]  /*1fdc0*/  LDL.LU R3, [R1+0x4] ;  /* 0x0000040001037983 */ /* 0x000ee80000300800 */
        /* <DEDUP_REMOVED lines=151> */
.L_x_439:
[----:B-1----:R-:W-:Y:S05]  /*20740*/  @P4 BRA `(.L_x_569) ;  /* 0x0000176000004947 */ /* 0x002fea0003800000 */
[----:B------:R-:W3:Y:S01]  /*20750*/  LDL R63, [R1+0x48] ;  /* 0x00004800013f7983 */ /* 0x000ee20000100800 */
        /* <DEDUP_REMOVED lines=80> */
[----:B--2---:R-:W-:-:S02]  /*20c60*/  F2FP.BF16.PACK_AB R8, R87, R86 ;  /* 0x000000565708723e */ /* 0x004fc400000010ff */
        /* <DEDUP_REMOVED lines=54> */
[----:B---3--:R-:W-:-:S03]  /*20fd0*/  IMAD.WIDE R6, R63, R2, c[0x0][0x500] ;  /* 0x000140003f067625 */ /* 0x008fc600078e0202 */
[----:B------:R-:W-:Y:S06]  /*20fe0*/  BAR.SYNC.DEFER_BLOCKING 0x1, 0x80 ;  /* 0x0042000000007b1d */ /* 0x000fec0000010000 */
[----:B------:R-:W3:Y:S01]  /*20ff0*/  @P1 LDG.E R0, [R6.64] ;  /* 0x0000000c06001981 */ /* 0x000ee2000c1e1900 */
[----:B------:R-:W-:Y:S02]  /*21000*/  IMAD.MOV.U32 R24, RZ, RZ, c[0x0][0x388] ;  /* 0x0000e200ff187624 */ /* 0x000fe400078e00ff */
[----:B--2---:R-:W-:-:S05]  /*21010*/  @P0 IMAD.WIDE R2, R63, R2, c[0x0][0x508] ;  /* 0x000142003f020625 */ /* 0x004fca00078e0202 */
[----:B------:R2:W5:Y:S02]  /*21020*/  @P0 LDG.E R24, [R2.64] ;  /* 0x0000000c02180981 */ /* 0x000564000c1e1900 */
[----:B--2---:R-:W-:Y:S02]  /*21030*/  CS2R R2, SRZ ;  /* 0x0000000000027805 */ /* 0x004fe4000001ff00 */
[--C-:B---3--:R-:W-:Y:S01]  /*21040*/  @P1 SHF.R.S32.HI R3, RZ, 0x1f, R0.reuse ;  /* 0x0000001fff031819 */ /* 0x108fe20000011400 */
[----:B------:R-:W-:Y:S01]  /*21050*/  @P1 IMAD.MOV.U32 R2, RZ, RZ, R0 ;  /* 0x000000ffff021224 */ /* 0x000fe200078e0000 */
[----:B------:R-:W-:Y:S05]  /*21060*/  @P0 BRA `(.L_x_570) ;  /* 0x0000004000000947 */ /* 0x000fea0003800000 */
[----:B-1----:R-:W-:Y:S05]  /*21070*/  @!P1 BRA `(.L_x_570) ;  /* 0x0000003000009947 */ /* 0x002fea0003800000 */
[----:B------:R-:W2:Y:S04]  /*21080*/  LDG.E R4, [R6.64] ;  /* 0x0000000c06047981 */ /* 0x000ea8000c1e1900 */
[----:B------:R-:W2:Y:S02]  /*21090*/  LDG.E R0, [R6.64+0x4] ;  /* 0x0000040c06007981 */ /* 0x000ea4000c1e1900 */
[----:B--2--5:R-:W-:-:S02]  /*210a0*/  IADD3 R24, -R4, R0, RZ ;  /* 0x0000000004187210 */ /* 0x024fc40007ffe1ff */
.L_x_570:
        /* <DEDUP_REMOVED lines=151> */
.L_x_572:
[----:B---3--:R-:W-:Y:S05]  /*21a20*/  BSYNC B0 ;  /* 0x0000000000007941 */ /* 0x008fea0003800000 */
.L_x_571:
        /* <DEDUP_REMOVED lines=23> */
.L_x_574:
[----:B------:R-:W-:Y:S05]  /*21ba0*/  BSYNC B0 ;  /* 0x0000000000007941 */ /* 0x000fea0003800000 */
.L_x_573:
        /* <DEDUP_REMOVED lines=23> */
.L_x_576:
[----:B------:R-:W-:Y:S05]  /*21d20*/  BSYNC B0 ;  /* 0x0000000000007941 */ /* 0x000fea0003800000 */
.L_x_575:
        /* <DEDUP_REMOVED lines=24> */
.L_x_569:
[----:B--2---:R-:W2:Y:S01]  /*21eb0*/  LDL R8, [R1+0x48] ;  /* 0x0000480001087983 */ /* 0x004ea20000100800 */
        /* <DEDUP_REMOVED lines=18> */
.L_x_577:
        /* <DEDUP_REMOVED lines=43> */
.L_x_579:
[----:B---3--:R-:W-:Y:S05]  /*22290*/  BSYNC B0 ;  /* 0x0000000000007941 */ /* 0x008fea0003800000 */
.L_x_578:
        /* <DEDUP_REMOVED lines=64> */
.L_x_581:
[----:B------:R-:W-:Y:S05]  /*226a0*/  BSYNC B0 ;  /* 0x0000000000007941 */ /* 0x000fea0003800000 */
.L_x_580:
        /* <DEDUP_REMOVED lines=21> */
.L_x_583:
[----:B------:R-:W-:Y:S05]  /*22800*/  BSYNC B0 ;  /* 0x0000000000007941 */ /* 0x000fea0003800000 */
.L_x_582:
        /* <DEDUP_REMOVED lines=21> */
.L_x_585:
[----:B------:R-:W-:Y:S05]  /*22960*/  BSYNC B0 ;  /* 0x0000000000007941 */ /* 0x000fea0003800000 */
.L_x_584:
        /* <DEDUP_REMOVED lines=22> */
.L_x_492:
[----:B------:R-:W-:Y:S01]  /*22ad0*/  IMAD.MOV.U32 R3, RZ, RZ, R28 ;  /* 0x000000ffff037224 */ /* 0x000fe200078e001c */
[----:B------:R-:W-:Y:S02]  /*22ae0*/  MOV R7, 0x1 ;  /* 0x0000000100077802 */ /* 0x000fe40000000f00 */
[----:B-1----:R-:W-:Y:S02]  /*22af0*/  MOV R2, 0x22b10 ;  /* 0x00022b1000027802 */ /* 0x002fe40000000f00 */
[----:B------:R-:W-:Y:S05]  /*22b00*/  CALL.REL.NOINC `($__internal_2_$__cuda_sm70_shflsync_idx_p) ;  /* 0x0000025000007944 */ /* 0x000fea0003c00000 */
[----:B------:R-:W-:Y:S01]  /*22b10*/  IMAD.MOV.U32 R6, RZ, RZ, R7 ;  /* 0x000000ffff067224 */ /* 0x000fe200078e0007 */
[----:B------:R-:W-:Y:S01]  /*22b20*/  MOV R3, R29 ;  /* 0x0000001d00037202 */ /* 0x000fe20000000f00 */
[----:B------:R-:W-:Y:S01]  /*22b30*/  IMAD.MOV.U32 R7, RZ, RZ, 0x1 ;  /* 0x00000001ff077424 */ /* 0x000fe200078e00ff */
[----:B------:R-:W-:Y:S02]  /*22b40*/  MOV R2, 0x22b60 ;  /* 0x00022b6000027802 */ /* 0x000fe40000000f00 */
[----:B------:R-:W-:Y:S05]  /*22b50*/  CALL.REL.NOINC `($__internal_2_$__cuda_sm70_shflsync_idx_p) ;  /* 0x0000020000007944 */ /* 0x000fea0003c00000 */
[----:B------:R-:W-:Y:S01]  /*22b60*/  MOV R2, R7 ;  /* 0x0000000700027202 */ /* 0x000fe20000000f00 */
[----:B------:R-:W-:Y:S05]  /*22b70*/  BRA `(.L_x_586) ;  /* 0xfffecd4000007947 */ /* 0x000fea000383ffff */
.L_x_519:
[----:B-1----:R-:W-:Y:S02]  /*22b80*/  MOV R7, 0x1 ;  /* 0x0000000100077802 */ /* 0x002fe40000000f00 */
[----:B------:R-:W-:Y:S02]  /*22b90*/  MOV R2, 0x22bb0 ;  /* 0x00022bb000027802 */ /* 0x000fe40000000f00 */
[----:B------:R-:W-:Y:S05]  /*22ba0*/  CALL.REL.NOINC `($__internal_2_$__cuda_sm70_shflsync_idx_p) ;  /* 0x000001b000007944 */ /* 0x000fea0003c00000 */
[----:B------:R-:W-:Y:S01]  /*22bb0*/  MOV R3, R10 ;  /* 0x0000000a00037202 */ /* 0x000fe20000000f00 */
[----:B------:R-:W-:Y:S01]  /*22bc0*/  IMAD.MOV.U32 R4, RZ, RZ, R7 ;  /* 0x000000ffff047224 */ /* 0x000fe200078e0007 */
[----:B------:R-:W-:Y:S01]  /*22bd0*/  MOV R2, 0x22c00 ;  /* 0x00022c0000027802 */ /* 0x000fe20000000f00 */
[----:B------:R-:W-:Y:S02]  /*22be0*/  IMAD.MOV.U32 R7, RZ, RZ, 0x1 ;  /* 0x00000001ff077424 */ /* 0x000fe400078e00ff */
[----:B------:R-:W-:Y:S05]  /*22bf0*/  CALL.REL.NOINC `($__internal_2_$__cuda_sm70_shflsync_idx_p) ;  /* 0x0000016000007944 */ /* 0x000fea0003c00000 */
[----:B------:R-:W-:Y:S01]  /*22c00*/  MOV R0, R7 ;  /* 0x0000000700007202 */ /* 0x000fe20000000f00 */
[----:B------:R-:W-:-:S05]  /*22c10*/  BRA `(.L_x_587) ;  /* 0xffff119000007947 */ /* 0x000fca000383ffff */
.L_x_544:
        /* <DEDUP_REMOVED lines=10> */
.L_x_550:
        /* <DEDUP_REMOVED lines=10> */
        .weak           $__internal_2_$__cuda_sm70_shflsync_idx_p
        .type           $__internal_2_$__cuda_sm70_shflsync_idx_p,@function
        .size           $__internal_2_$__cuda_sm70_shflsync_idx_p,(.L_x_1717 - $__internal_2_$__cuda_sm70_shflsync_idx_p)
$__internal_2_$__cuda_sm70_shflsync_idx_p:
[----:B------:R-:W-:Y:S02]  /*22d60*/  MOV R25, 0xffffffff ;  /* 0xffffffff00197802 */ /* 0x000fe40000000f00 */
[----:B------:R-:W-:-:S02]  /*22d70*/  MOV R24, 0x1c1f ;  /* 0x00001c1f00187802 */ /* 0x000fc40000000f00 */
[----:B------:R-:W-:Y:S04]  /*22d80*/  WARPSYNC R25 ;  /* 0x0000001900007348 */ /* 0x000fe80003800000 */
[----:B------:R1:W2:Y:S02]  /*22d90*/  SHFL.IDX PT, R7, R3, R7, R24 ;  /* 0x0000000703077389 */ /* 0x0002a400000e0018 */
[----:B-1----:R-:W-:-:S04]  /*22da0*/  MOV R3, 0x0 ;  /* 0x0000000000037802 */ /* 0x002fc80000000f00 */
[----:B--2---:R-:W-:Y:S05]  /*22db0*/  RET.REL.NODEC R2 `(_ZN7cutlass13device_kernelIN5flash19enable_sm80_to_sm89INS1_16FlashAttnFwdSm80INS1_25CollectiveMainloopFwdSm80ILi4ELi1ELb0EN4cute5tupleIJNS5_1CILi128EEENS7_ILi48EEENS7_ILi96EEEEEELi96ENS_10bfloat16_tEfNS_4arch4Sm80ELb0ELb1ELb1ELb1ELb1ELb1ELb1ELb0EEENS1_21CollectiveEpilogueFwdINS6_IJS8_SA_S9_EEENS6_IJNS7_ILi1EEESI_SI_EEESC_SE_Li128ELb1ELb1ELb0ELb0EEENS1_19SingleTileSchedulerILb1ELb0ELb1ELi128EEEEEEEEEvNT_6ParamsE) ;  /* 0xfffdd24002007950 */ /* 0x004fea0003c3ffff */
.L_x_590:
        /* <DEDUP_REMOVED lines=12> */
.L_x_1717:


//--------------------- .text._ZN7cutlass13device_kernelIN5flash19enable_sm80_to_sm89INS1_16FlashAttnFwdSm80INS1_25CollectiveMainloopFwdSm80ILi4ELi1ELb0EN4cute5tupleIJNS5_1CILi128EEENS7_ILi64EEENS7_ILi96EEEEEELi96ENS_10bfloat16_tEfNS_4arch4Sm80ELb1ELb0ELb1ELb0ELb1ELb0ELb1ELb0EEENS1_21CollectiveEpilogueFwdINS6_IJS8_SA_S9_EEENS6_IJNS7_ILi1EEESI_SI_EEESC_SE_Li128ELb0ELb1ELb0ELb0EEENS1_30DynamicPersistentTileSchedulerILi128ELi128ELb0ELb1ELb0EEEEEEEEEvNT_6ParamsE --------------------------
	.section	.text._ZN7cutlass13device_kernelIN5flash19enable_sm80_to_sm89INS1_16FlashAttnFwdSm80INS1_25CollectiveMainloopFwdSm80ILi4ELi1ELb0EN4cute5tupleIJNS5_1CILi128EEENS7_ILi64EEENS7_ILi96EEEEEELi96ENS_10bfloat16_tEfNS_4arch4Sm80ELb1ELb0ELb1ELb0ELb1ELb0ELb1ELb0EEENS1_21CollectiveEpilogueFwdINS6_IJS8_SA_S9_EEENS6_IJNS7_ILi1EEESI_SI_EEESC_SE_Li128ELb0ELb1ELb0ELb0EEENS1_30DynamicPersistentTileSchedulerILi128ELi128ELb0ELb1ELb0EEEEEEEEEvNT_6ParamsE,"ax",@progbits
	.sectioninfo	@"SHI_REGISTERS=255"
	.align	128
.text._ZN7cutlass13device_kernelIN5flash19enable_sm80_to_sm89INS1_16FlashAttnFwdSm80INS1_25CollectiveMainloopFwdSm80ILi4ELi1ELb0EN4cute5tupleIJNS5_1CILi128EEENS7_ILi64EEENS7_ILi96EEEEEELi96ENS_10bfloat16_tEfNS_4arch4Sm80ELb1ELb0ELb1ELb0ELb1ELb0ELb1ELb0EEENS1_21CollectiveEpilogueFwdINS6_IJS8_SA_S9_EEENS6_IJNS7_ILi1EEESI_SI_EEESC_SE_Li128ELb0ELb1ELb0ELb0EEENS1_30DynamicPersistentTileSchedulerILi128ELi128ELb0ELb1ELb0EEEEEEEEEvNT_6ParamsE:
        .type           _ZN7cutlass13device_kernelIN5flash19enable_sm80_to_sm89INS1_16FlashAttnFwdSm80INS1_25CollectiveMainloopFwdSm80ILi4ELi1ELb0EN4cute5tupleIJNS5_1CILi128EEENS7_ILi64EEENS7_ILi96EEEEEELi96ENS_10bfloat16_tEfNS_4arch4Sm80ELb1ELb0ELb1ELb0ELb1ELb0ELb1ELb0EEENS1_21CollectiveEpilogueFwdINS6_IJS8_SA_S9_EEENS6_IJNS7_ILi1EEESI_SI_EEESC_SE_Li128ELb0ELb1ELb0ELb0EEENS1_30DynamicPersistentTileSchedulerILi128ELi128ELb0ELb1ELb0EEEEEEEEEvNT_6ParamsE,@function
        .size           _ZN7cutlass13device_kernelIN5flash19enable_sm80_to_sm89INS1_16FlashAttnFwdSm80INS1_25CollectiveMainloopFwdSm80ILi4ELi1ELb0EN4cute5tupleIJNS5_1CILi128EEENS7_ILi64EEENS7_ILi96EEEEEELi96ENS_10bfloat16_tEfNS_4arch4Sm80ELb1ELb0ELb1ELb0ELb1ELb0ELb1ELb0EEENS1_21CollectiveEpilogueFwdINS6_IJS8_SA_S9_EEENS6_IJNS7_ILi1EEESI_SI_EEESC_SE_Li128ELb0ELb1ELb0ELb0EEENS1_30DynamicPersistentTileSchedulerILi128ELi128ELb0ELb1ELb0EEEEEEEEEvNT_6ParamsE,(.L_x_1719 - _ZN7cutlass13device_kernelIN5flash19enable_sm80_to_sm89INS1_16FlashAttnFwdSm80INS1_25CollectiveMainloopFwdSm80ILi4ELi1ELb0EN4cute5tupleIJNS5_1CILi128EEENS7_ILi64EEENS7_ILi96EEEEEELi96ENS_10bfloat16_tEfNS_4arch4Sm80ELb1ELb0ELb1ELb0ELb1ELb0ELb1ELb0EEENS1_21CollectiveEpilogueFwdINS6_IJS8_SA_S9_EEENS6_IJNS7_ILi1EEESI_SI_EEESC_SE_Li128ELb0ELb1ELb0ELb0EEENS1_30DynamicPersistentTileSchedulerILi128ELi128ELb0ELb1ELb0EEEEEEEEEvNT_6ParamsE)
        .other          _ZN7cutlass13device_kernelIN5flash19enable_sm80_to_sm89INS1_16FlashAttnFwdSm80INS1_25CollectiveMainloopFwdSm80ILi4ELi1ELb0EN4cute5tupleIJNS5_1CILi128EEENS7_ILi64EEENS7_ILi96EEEEEELi96ENS_10bfloat16_tEfNS_4arch4Sm80ELb1ELb0ELb1ELb0ELb1ELb0ELb1ELb0EEENS1_21CollectiveEpilogueFwdINS6_IJS8_SA_S9_EEENS6_IJNS7_ILi1EEESI_SI_EEESC_SE_Li128ELb0ELb1ELb0ELb0EEENS1_30DynamicPersistentTileSchedulerILi128ELi128ELb0ELb1ELb0EEEEEEEEEvNT_6ParamsE,@"STO_CUDA_ENTRY STV_DEFAULT"
_ZN7cutlass13device_kernelIN5flash19enable_sm80_to_sm89INS1_16FlashAttnFwdSm80INS1_25CollectiveMainloopFwdSm80ILi4ELi1ELb0EN4cute5tupleIJNS5_1CILi128EEENS7_ILi64EEENS7_ILi96EEEEEELi96ENS_10bfloat16_tEfNS_4arch4Sm80ELb1ELb0ELb1ELb0ELb1ELb0ELb1ELb0EEENS1_21CollectiveEpilogueFwdINS6_IJS8_SA_S9_EEENS6_IJNS7_ILi1EEESI_SI_EEESC_SE_Li128ELb0ELb1ELb0ELb0EEENS1_30DynamicPersistentTileSchedulerILi128ELi128ELb0ELb1ELb0EEEEEEEEEvNT_6ParamsE:
[----:B------:R-:W-:-:S03]  /*0000*/  MOV R1, c[0x0][0x28] ;  /* 0x00000a0000017a02 */ /* 0x000fc60000000f00 */
[----:B------:R-:W1:Y:S01]  /*0010*/  S2R R24, SR_TID.X ;  /* 0x0000000000187919 */ /* 0x000e620000002100 */
[----:B------:R-:W-:-:S03]  /*0020*/  IADD3 R1, R1, -0x90, RZ ;  /* 0xffffff7001017810 */ /* 0x000fc60007ffe0ff */
[----:B------:R-:W2:Y:S01]  /*0030*/  S2R R18, SR_CTAID.X ;  /* 0x0000000000127919 */ /* 0x000ea20000002500 */
[----:B-1----:R-:W-:-:S05]  /*0040*/  SHF.R.U32.HI R2, RZ, 0x5, R24 ;  /* 0x00000005ff027819 */ /* 0x002fca0000011618 */
[----:B------:R-:W1:Y:S02]  /*0050*/  SHFL.IDX PT, R0, R2, RZ, 0x1f ;  /* 0x00001fff02007589 */ /* 0x000e6400000e0000 */
[----:B-1----:R-:W-:Y:S02]  /*0060*/  ISETP.GE.AND P0, PT, R0, 0x1, PT ;  /* 0x000000010000780c */ /* 0x002fe40003f06270 */
[----:B------:R1:W-:Y:S11]  /*0070*/  STL [R1+0x84], R0 ;  /* 0x0000840001007387 */ /* 0x0003f60000100800 */
[----:B------:R-:W-:Y:S06]  /*0080*/  @P0 BAR.ARV 0x4, 0x80 ;  /* 0x0102000000000b1d */ /* 0x000fec0000002000 */
[----:B--2---:R-:W-:-:S13]  /*0090*/  ISETP.GE.AND P0, PT, R18, c[0x0][0x538], PT ;  /* 0x00014e0012007a0c */ /* 0x004fda0003f06270 */
[----:B------:R-:W-:Y:S05]  /*00a0*/  @P0 EXIT ;  /* 0x000000000000094d */ /* 0x000fea0003800000 */
[----:B-1----:R-:W-:Y:S01]  /*00b0*/  SHF.R.S32.HI R17, RZ, 0x1f, R24 ;  /* 0x0000001fff117819 */ /* 0x002fe20000011418 */
[----:B------:R-:W-:Y:S01]  /*00c0*/  IMAD.MOV.U32 R202, RZ, RZ, 0x20 ;  /* 0x00000020ffca7424 */ /* 0x000fe200078e00ff */
[----:B------:R-:W-:Y:S02]  /*00d0*/  ULDC.64 UR6, c[0x0][0x118] ;  /* 0x0000460000067ab9 */ /* 0x000fe40000000a00 */
[CC--:B------:R-:W-:Y:S02]  /*00e0*/  LEA.HI R16, R17.reuse, R24.reuse, RZ, 0x3 ;  /* 0x0000001811107211 */ /* 0x0c0fe400078f18ff */
[----:B------:R-:W-:Y:S02]  /*00f0*/  LEA.HI R8, R17, R24, RZ, 0x2 ;  /* 0x0000001811087211 */ /* 0x000fe400078f10ff */
[----:B------:R-:W-:Y:S02]  /*0100*/  SHF.R.S32.HI R0, RZ, 0x3, R16 ;  /* 0x00000003ff007819 */ /* 0x000fe40000011410 */
[----:B------:R-:W-:-:S02]  /*0110*/  LOP3.LUT R2, R8, 0xfffffffc, RZ, 0xc0, !PT ;  /* 0xfffffffc08027812 */ /* 0x000fc400078ec0ff */
[----:B------:R-:W-:Y:S01]  /*0120*/  LEA.HI R4, R17, R24, RZ, 0x4 ;  /* 0x0000001811047211 */ /* 0x000fe200078f20ff */
[----:B------:R-:W-:Y:S01]  /*0130*/  IMAD.SHL.U32 R0, R0, 0x40, RZ ;  /* 0x0000004000007824 */ /* 0x000fe200078e00ff */
[----:B------:R-:W-:Y:S01]  /*0140*/  SHF.R.S32.HI R23, RZ, 0x2, R8 ;  /* 0x00000002ff177819 */ /* 0x000fe20000011408 */
[----:B------:R-:W-:Y:S01]  /*0150*/  IMAD.IADD R10, R24, 0x1, -R2 ;  /* 0x00000001180a7824 */ /* 0x000fe200078e0a02 */
[----:B------:R-:W-:Y:S02]  /*0160*/  SHF.R.S32.HI R5, RZ, 0x4, R4 ;  /* 0x00000004ff057819 */ /* 0x000fe40000011404 */
[----:B------:R-:W-:Y:S01]  /*0170*/  LOP3.LUT R0, R0, 0xc0, RZ, 0xc0, !PT ;  /* 0x000000c000007812 */ /* 0x000fe200078ec0ff */
[----:B------:R-:W-:Y:S01]  /*0180*/  IMAD.SHL.U32 R217, R10, 0x8, RZ ;  /* 0x000000080ad97824 */ /* 0x000fe200078e00ff */
[----:B------:R-:W-:Y:S02]  /*0190*/  LEA.HI R3, R4, R5, RZ, 0x1 ;  /* 0x0000000504037211 */ /* 0x000fe400078f08ff */
[----:B------:R-:W-:-:S02]  /*01a0*/  SHF.R.U32.HI R2, RZ, 0x3, R0 ;  /* 0x00000003ff027819 */ /* 0x000fc40000011600 */
[----:B------:R-:W-:Y:S02]  /*01b0*/  LOP3.LUT R0, R0, 0x18, R217, 0xf8, !PT ;  /* 0x0000001800007812 */ /* 0x000fe400078ef8d9 */
[----:B------:R-:W-:Y:S02]  /*01c0*/  LOP3.LUT R3, R3, 0xfffffffe, RZ, 0xc0, !PT ;  /* 0xfffffffe03037812 */ /* 0x000fe400078ec0ff */
[----:B------:R-:W-:Y:S02]  /*01d0*/  LOP3.LUT R7, R0, R2, RZ, 0x3c, !PT ;  /* 0x0000000200077212 */ /* 0x000fe400078e3cff */
[----:B------:R-:W-:Y:S01]  /*01e0*/  LOP3.LUT R0, R4, 0xfffffff0, RZ, 0xc0, !PT ;  /* 0xfffffff004007812 */ /* 0x000fe200078ec0ff */
[----:B------:R-:W-:Y:S01]  /*01f0*/  IMAD.IADD R12, R5, 0x1, -R3 ;  /* 0x00000001050c7824 */ /* 0x000fe200078e0a03 */
[----:B------:R-:W-:Y:S02]  /*0200*/  LOP3.LUT R3, R16, 0xfffffff8, RZ, 0xc0, !PT ;  /* 0xfffffff810037812 */ /* 0x000fe400078ec0ff */
[----:B------:R-:W-:Y:S01]  /*0210*/  LEA.HI R2, R8, R23, RZ, 0x1 ;  /* 0x0000001708027211 */ /* 0x000fe200078f08ff */
[C---:B------:R-:W-:Y:S01]  /*0220*/  IMAD.IADD R0, R24.reuse, 0x1, -R0 ;  /* 0x0000000118007824 */ /* 0x040fe200078e0a00 */
[----:B------:R-:W-:Y:S01]  /*0230*/  LEA.HI R11, R17, R24, RZ, 0x5 ;  /* 0x00000018110b7211 */ /* 0x000fe200078f28ff */
[----:B------:R-:W-:Y:S01]  /*0240*/  IMAD.IADD R3, R24, 0x1, -R3 ;  /* 0x0000000118037824 */ /* 0x000fe200078e0a03 */
[----:B------:R-:W-:-:S02]  /*0250*/  LOP3.LUT R2, R2, 0x7fffffe, RZ, 0xc0, !PT ;  /* 0x07fffffe02027812 */ /* 0x000fc400078ec0ff */
[-C--:B------:R-:W-:Y:S02]  /*0260*/  LEA.HI R6, R0, R0.reuse, RZ, 0x1 ;  /* 0x0000000000067211 */ /* 0x080fe400078f08ff */
[----:B------:R-:W-:Y:S01]  /*0270*/  SHF.R.S32.HI R5, RZ, 0x1f, R0 ;  /* 0x0000001fff057819 */ /* 0x000fe20000011400 */
[----:B------:R-:W-:Y:S01]  /*0280*/  IMAD.IADD R2, R23, 0x1, -R2 ;  /* 0x0000000117027824 */ /* 0x000fe200078e0a02 */
[----:B------:R-:W-:Y:S02]  /*0290*/  LEA.HI R9, R3, R3, RZ, 0x1 ;  /* 0x0000000303097211 */ /* 0x000fe400078f08ff */
[----:B------:R-:W-:Y:S02]  /*02a0*/  SHF.R.S32.HI R203, RZ, 0x5, R11 ;  /* 0x00000005ffcb7819 */ /* 0x000fe4000001140b */
[----:B------:R-:W-:Y:S02]  /*02b0*/  LOP3.LUT R4, R6, 0x7fffffe, RZ, 0xc0, !PT ;  /* 0x07fffffe06047812 */ /* 0x000fe400078ec0ff */
[----:B------:R-:W-:Y:S01]  /*02c0*/  LEA.HI R14, R5, R0, RZ, 0x3 ;  /* 0x00000000050e7211 */ /* 0x000fe200078f18ff */
[----:B------:R-:W-:Y:S01]  /*02d0*/  IMAD R2, R203, 0x8, R2 ;  /* 0x00000008cb027824 */ /* 0x000fe200078e0202 */
[----:B------:R-:W-:Y:S01]  /*02e0*/  LOP3.LUT R5, R9, 0x3fffffe, RZ, 0xc0, !PT ;  /* 0x03fffffe09057812 */ /* 0x000fe200078ec0ff */
[----:B------:R-:W-:Y:S01]  /*02f0*/  IMAD.IADD R13, R0, 0x1, -R4 ;  /* 0x00000001000d7824 */ /* 0x000fe200078e0a04 */
[----:B------:R-:W-:-:S02]  /*0300*/  LEA.HI R0, R10, R10, RZ, 0x1 ;  /* 0x0000000a0a007211 */ /* 0x000fc400078f08ff */
[----:B------:R-:W-:Y:S01]  /*0310*/  SHF.R.S32.HI R4, RZ, 0x1f, R11 ;  /* 0x0000001fff047819 */ /* 0x000fe2000001140b */
[----:B------:R-:W-:Y:S01]  /*0320*/  IMAD.IADD R200, R3, 0x1, -R5 ;  /* 0x0000000103c87824 */ /* 0x000fe200078e0a05 */
[----:B------:R-:W-:Y:S01]  /*0330*/  SHF.R.S32.HI R5, RZ, 0x1f, R8 ;  /* 0x0000001fff057819 */ /* 0x000fe20000011408 */
[----:B------:R-:W-:Y:S01]  /*0340*/  IMAD.U32 R3, R2, 0x20, R7 ;  /* 0x0000002002037824 */ /* 0x000fe200078e0007 */
[C---:B------:R-:W-:Y:S01]  /*0350*/  LOP3.LUT R2, R0.reuse, 0x1ffffffe, RZ, 0xc0, !PT ;  /* 0x1ffffffe00027812 */ /* 0x040fe200078ec0ff */
[----:B------:R-:W-:Y:S01]  /*0360*/  IMAD.SHL.U32 R0, R0, 0x20, RZ ;  /* 0x0000002000007824 */ /* 0x000fe200078e00ff */
[----:B------:R-:W-:Y:S01]  /*0370*/  LOP3.LUT R7, R11, 0xffffffe0, RZ, 0xc0, !PT ;  /* 0xffffffe00b077812 */ /* 0x000fe200078ec0ff */
[----:B------:R-:W-:Y:S01]  /*0380*/  IMAD R200, R12, 0x8, R200 ;  /* 0x000000080cc87824 */ /* 0x000fe200078e02c8 */
[----:B------:R1:W-:Y:S01]  /*0390*/  STL [R1+0x80], R3 ;  /* 0x0000800301007387 */ /* 0x0003e20000100800 */
[----:B------:R-:W-:Y:S02]  /*03a0*/  LEA.HI R4, R4, R203, RZ, 0x2 ;  /* 0x000000cb04047211 */ /* 0x000fe400078f10ff */
[----:B------:R-:W-:Y:S01]  /*03b0*/  LOP3.LUT R0, R0, 0xffffffc0, RZ, 0xc0, !PT ;  /* 0xffffffc000007812 */ /* 0x000fe200078ec0ff */
[----:B------:R-:W-:Y:S01]  /*03c0*/  IMAD.IADD R22, R24, 0x1, -R7 ;  /* 0x0000000118167824 */ /* 0x000fe200078e0a07 */
[----:B------:R-:W-:-:S02]  /*03d0*/  SHF.R.S32.HI R8, RZ, 0x1, R6 ;  /* 0x00000001ff087819 */ /* 0x000fc40000011406 */
[----:B------:R-:W-:Y:S01]  /*03e0*/  SHF.R.S32.HI R7, RZ, 0x1f, R6 ;  /* 0x0000001fff077819 */ /* 0x000fe20000011406 */
[----:B-1----:R-:W-:Y:S01]  /*03f0*/  IMAD.IADD R3, R10, 0x1, -R2 ;  /* 0x000000010a037824 */ /* 0x002fe200078e0a02 */
[----:B------:R-:W-:-:S03]  /*0400*/  LEA.HI R2, R5, R23, RZ, 0x3 ;  /* 0x0000001705027211 */ /* 0x000fc600078f18ff */
[----:B------:R-:W-:Y:S01]  /*0410*/  IMAD R15, R3, 0x8, R0 ;  /* 0x00000008030f7824 */ /* 0x000fe200078e0200 */
[----:B------:R-:W-:Y:S02]  /*0420*/  LOP3.LUT R0, R2, 0xfffffff8, RZ, 0xc0, !PT ;  /* 0xfffffff802007812 */ /* 0x000fe400078ec0ff */
[----:B------:R-:W-:Y:S02]  /*0430*/  SHF.R.S32.HI R2, RZ, 0x1f, R22 ;  /* 0x0000001fff027819 */ /* 0x000fe40000011416 */
[----:B------:R-:W-:Y:S01]  /*0440*/  LOP3.LUT R3, R4, 0xffffffc, RZ, 0xc0, !PT ;  /* 0x0ffffffc04037812 */ /* 0x000fe200078ec0ff */
[----:B------:R-:W-:Y:S01]  /*0450*/  IMAD.IADD R4, R23, 0x1, -R0 ;  /* 0x0000000117047824 */ /* 0x000fe200078e0a00 */
[----:B------:R-:W-:Y:S02]  /*0460*/  LEA.HI R11, R2, R22, RZ, 0x2 ;  /* 0x00000016020b7211 */ /* 0x000fe400078f10ff */
[----:B------:R-:W-:Y:S01]  /*0470*/  SHF.R.S32.HI R0, RZ, 0x1, R9 ;  /* 0x00000001ff007819 */ /* 0x000fe20000011409 */
[C---:B------:R-:W-:Y:S01]  /*0480*/  IMAD.IADD R3, R203.reuse, 0x1, -R3 ;  /* 0x00000001cb037824 */ /* 0x040fe200078e0a03 */
[----:B------:R-:W-:Y:S01]  /*0490*/  SHF.R.S32.HI R2, RZ, 0x2, R11 ;  /* 0x00000002ff027819 */ /* 0x000fe2000001140b */
[----:B------:R-:W-:Y:S01]  /*04a0*/  IMAD.SHL.U32 R203, R203, 0x200, RZ ;  /* 0x00000200cbcb7824 */ /* 0x000fe200078e00ff */
[----:B------:R-:W-:-:S02]  /*04b0*/  LEA.HI R6, R4, R4, RZ, 0x1 ;  /* 0x0000000404067211 */ /* 0x000fc400078f08ff */
[C---:B------:R-:W-:Y:S01]  /*04c0*/  LOP3.LUT P2, RZ, R0.reuse, 0x2, RZ, 0xc0, !PT ;  /* 0x0000000200ff7812 */ /* 0x040fe2000784c0ff */
[----:B------:R-:W-:Y:S01]  /*04d0*/  IMAD.SHL.U32 R0, R0, 0x40, RZ ;  /* 0x0000004000007824 */ /* 0x000fe200078e00ff */
[----:B------:R-:W-:Y:S01]  /*04e0*/  LOP3.LUT R5, R6, 0x3fffffe, RZ, 0xc0, !PT ;  /* 0x03fffffe06057812 */ /* 0x000fe200078ec0ff */
[----:B------:R-:W-:Y:S01]  /*04f0*/  IMAD R21, R3, 0x10, R2 ;  /* 0x0000001003157824 */ /* 0x000fe200078e0202 */
[----:B------:R-:W-:Y:S01]  /*0500*/  LEA.HI R2, R7, R8, RZ, 0x2 ;  /* 0x0000000807027211 */ /* 0x000fe200078f10ff */
[----:B------:R-:W-:Y:S01]  /*0510*/  IMAD R7, R10, 0x2, R203 ;  /* 0x000000020a077824 */ /* 0x000fe200078e02cb */
[----:B------:R-:W-:Y:S01]  /*0520*/  LOP3.LUT R0, R0, 0xc0, RZ, 0xc0, !PT ;  /* 0x000000c000007812 */ /* 0x000fe200078ec0ff */
[----:B------:R-:W-:Y:S01]  /*0530*/  IMAD.IADD R5, R4, 0x1, -R5 ;  /* 0x0000000104057824 */ /* 0x000fe200078e0a05 */
[----:B------:R-:W-:Y:S01]  /*0540*/  LOP3.LUT R2, R2, 0xfffffffc, RZ, 0xc0, !PT ;  /* 0xfffffffc02027812 */ /* 0x000fe200078ec0ff */
[----:B------:R-:W-:Y:S01]  /*0550*/  STL [R1+0x88], R21 ;  /* 0x0000881501007387 */ /* 0x000fe20000100800 */
[----:B------:R-:W-:-:S02]  /*0560*/  LOP3.LUT R4, R0, 0x8, R16, 0xf8, !PT ;  /* 0x0000000800047812 */ /* 0x000fc400078ef810 */
[----:B------:R-:W-:Y:S01]  /*0570*/  SHF.R.U32.HI R3, RZ, 0x3, R0 ;  /* 0x00000003ff037819 */ /* 0x000fe20000011600 */
[----:B------:R-:W-:Y:S01]  /*0580*/  IMAD.IADD R2, R8, 0x1, -R2 ;  /* 0x0000000108027824 */ /* 0x000fe200078e0a02 */
[----:B------:R-:W-:Y:S01]  /*0590*/  SHF.R.S32.HI R0, RZ, 0x1, R6 ;  /* 0x00000001ff007819 */ /* 0x000fe20000011406 */
[----:B------:R-:W-:Y:S01]  /*05a0*/  IMAD R6, R5, 0x20, R7 ;  /* 0x0000002005067824 */ /* 0x000fe200078e0207 */
[----:B------:R-:W-:Y:S01]  /*05b0*/  LOP3.LUT R8, R4, R3, RZ, 0x3c, !PT ;  /* 0x0000000304087212 */ /* 0x000fe200078e3cff */
[----:B------:R-:W-:Y:S01]  /*05c0*/  IMAD.SHL.U32 R5, R14, 0x20, RZ ;  /* 0x000000200e057824 */ /* 0x000fe200078e00ff */
[C---:B------:R-:W-:Y:S01]  /*05d0*/  LOP3.LUT R4, R0.reuse, 0x1, RZ, 0xc0, !PT ;  /* 0x0000000100047812 */ /* 0x040fe200078ec0ff */
[----:B------:R-:W-:Y:S01]  /*05e0*/  IMAD.SHL.U32 R3, R0, 0x40, RZ ;  /* 0x0000004000037824 */ /* 0x000fe200078e00ff */
[C---:B------:R-:W-:Y:S01]  /*05f0*/  LOP3.LUT P3, RZ, R2.reuse, 0x2, RZ, 0xc0, !PT ;  /* 0x0000000202ff7812 */ /* 0x040fe2000786c0ff */
[----:B------:R-:W-:Y:S01]  /*0600*/  IMAD.SHL.U32 R2, R2, 0x40, RZ ;  /* 0x0000004002027824 */ /* 0x000fe200078e00ff */
[----:B------:R-:W-:Y:S01]  /*0610*/  ISETP.NE.U32.AND P1, PT, R4, 0x1, PT ;  /* 0x000000010400780c */ /* 0x000fe20003f25070 */
[----:B------:R-:W-:Y:S01]  /*0620*/  IMAD.SHL.U32 R7, R12, 0x8, RZ ;  /* 0x000000080c077824 */ /* 0x000fe200078e00ff */
[----:B------:R-:W-:Y:S01]  /*0630*/  LOP3.LUT R3, R3, 0xc0, RZ, 0xc0, !PT ;  /* 0x000000c003037812 */ /* 0x000fe200078ec0ff */
[----:B------:R-:W-:Y:S01]  /*0640*/  IMAD.U32 R200, R200, 0x20, R8 ;  /* 0x00000020c8c87824 */ /* 0x000fe200078e0008 */
[----:B------:R-:W-:-:S02]  /*0650*/  LOP3.LUT P0, RZ, R0, 0x2, RZ, 0xc0, !PT ;  /* 0x0000000200ff7812 */ /* 0x000fc4000780c0ff */
[----:B------:R-:W-:Y:S02]  /*0660*/  LEA.HI R3, R3, R3, RZ, 0x1d ;  /* 0x0000000303037211 */ /* 0x000fe400078fe8ff */
[----:B------:R-:W-:Y:S02]  /*0670*/  LOP3.LUT R0, R5, 0xffffff00, RZ, 0xc0, !PT ;  /* 0xffffff0005007812 */ /* 0x000fe400078ec0ff */
[----:B------:R-:W-:Y:S01]  /*0680*/  LOP3.LUT R2, R2, 0xc0, RZ, 0xc0, !PT ;  /* 0x000000c002027812 */ /* 0x000fe200078ec0ff */
[----:B------:R-:W-:Y:S01]  /*0690*/  IMAD.IADD R3, R3, 0x1, R6 ;  /* 0x0000000103037824 */ /* 0x000fe200078e0206 */
[----:B------:R-:W-:Y:S01]  /*06a0*/  LEA R200, R200, 0x3100, 0x1 ;  /* 0x00003100c8c87811 */ /* 0x000fe200078e08ff */
[----:B------:R-:W-:Y:S01]  /*06b0*/  IMAD.IADD R203, R0, 0x1, R203 ;  /* 0x0000000100cb7824 */ /* 0x000fe200078e02cb */
[----:B------:R-:W-:Y:S01]  /*06c0*/  LOP3.LUT R4, R2, 0x8, R7, 0xf8, !PT ;  /* 0x0000000802047812 */ /* 0x000fe200078ef807 */
[----:B------:R-:W-:Y:S01]  /*06d0*/  IMAD.SHL.U32 R20, R3, 0x2, RZ ;  /* 0x0000000203147824 */ /* 0x000fe200078e00ff */
[----:B------:R-:W-:Y:S01]  /*06e0*/  SHF.R.U32.HI R201, RZ, 0x3, R2 ;  /* 0x00000003ffc97819 */ /* 0x000fe20000011602 */
[----:B------:R-:W-:Y:S01]  /*06f0*/  IMAD R2, R13, 0x20, R0 ;  /* 0x000000200d027824 */ /* 0x000fe200078e0200 */
[----:B------:R-:W-:Y:S01]  /*0700*/  IADD3 R3, R217, 0x20, RZ ;  /* 0x00000020d9037810 */ /* 0x000fe20007ffe0ff */
[----:B------:R-:W-:Y:S01]  /*0710*/  IMAD R203, R13, 0x20, R203 ;  /* 0x000000200dcb7824 */ /* 0x000fe200078e02cb */
[C---:B------:R-:W-:Y:S01]  /*0720*/  IADD3 R0, R20.reuse, 0x80, RZ ;  /* 0x0000008014007810 */ /* 0x040fe20007ffe0ff */
[----:B------:R-:W-:Y:S01]  /*0730*/  STL [R1+0x6c], R20 ;  /* 0x00006c1401007387 */ /* 0x000fe20000100800 */
[----:B------:R-:W-:-:S02]  /*0740*/  IADD3 R19, R20, 0x70, RZ ;  /* 0x0000007014137810 */ /* 0x000fc40007ffe0ff */
[----:B------:R-:W-:Y:S01]  /*0750*/  LOP3.LUT R201, R4, R201, RZ, 0x3c, !PT ;  /* 0x000000c904c97212 */ /* 0x000fe200078e3cff */
[----:B------:R-:W-:Y:S01]  /*0760*/  STL [R1+0x7c], R18 ;  /* 0x00007c1201007387 */ /* 0x000fe20000100800 */
[----:B------:R-:W-:Y:S01]  /*0770*/  @P1 IADD3 R19, R0, 0x10, RZ ;  /* 0x0000001000131810 */ /* 0x000fe20007ffe0ff */
[----:B------:R-:W-:Y:S01]  /*0780*/  IMAD R0, R10, 0x20, R23 ;  /* 0x000000200a007824 */ /* 0x000fe200078e0217 */
[----:B------:R-:W-:Y:S01]  /*0790*/  SHF.R.S32.HI R3, RZ, 0x1f, R3 ;  /* 0x0000001fff037819 */ /* 0x000fe20000011403 */
[C---:B------:R-:W-:Y:S01]  /*07a0*/  IMAD.IADD R203, R201.reuse, 0x1, R203 ;  /* 0x00000001c9cb7824 */ /* 0x040fe200078e02cb */
[----:B------:R-:W-:Y:S01]  /*07b0*/  IADD3 R205, R200, 0x20, RZ ;  /* 0x00000020c8cd7810 */ /* 0x000fe20007ffe0ff */
[----:B------:R-:W-:Y:S01]  /*07c0*/  STL [R1+0x70], R19 ;  /* 0x0000701301007387 */ /* 0x000fe20000100800 */
[----:B------:R-:W-:Y:S01]  /*07d0*/  IMAD.IADD R201, R201, 0x1, R2 ;  /* 0x00000001c9c97824 */ /* 0x000fe200078e0202 */
[----:B------:R-:W-:Y:S01]  /*07e0*/  LEA.HI R2, R17, R24, RZ, 0x7 ;  /* 0x0000001811027211 */ /* 0x000fe200078f38ff */
[----:B------:R-:W-:Y:S01]  /*07f0*/  IMAD.IADD R3, R21, 0x1, R15 ;  /* 0x0000000115037824 */ /* 0x000fe200078e020f */
[----:B------:R1:W-:Y:S01]  /*0800*/  STL [R1+0x18], R0 ;  /* 0x0000180001007387 */ /* 0x0003e20000100800 */
[----:B------:R-:W-:-:S02]  /*0810*/  LEA R203, R203, 0x6100, 0x1 ;  /* 0x00006100cbcb7811 */ /* 0x000fc400078e08ff */
[----:B------:R-:W-:Y:S01]  /*0820*/  SHF.R.S32.HI R2, RZ, 0x7, R2 ;  /* 0x00000007ff027819 */ /* 0x000fe20000011402 */
[----:B------:R-:W-:Y:S01]  /*0830*/  STL [R1+0x68], R3 ;  /* 0x0000680301007387 */ /* 0x000fe20000100800 */
[----:B------:R-:W-:Y:S02]  /*0840*/  IADD3 R2, R217, 0x40, RZ ;  /* 0x00000040d9027810 */ /* 0x000fe40007ffe0ff */
[----:B------:R-:W-:Y:S02]  /*0850*/  LEA R201, R201, 0x100, 0x1 ;  /* 0x00000100c9c97811 */ /* 0x000fe400078e08ff */
[----:B------:R-:W-:Y:S02]  /*0860*/  SHF.R.S32.HI R2, RZ, 0x1f, R2 ;  /* 0x0000001fff027819 */ /* 0x000fe40000011402 */
[C---:B------:R-:W-:Y:S02]  /*0870*/  SEL R2, R202.reuse, 0xffffffe0, !P0 ;  /* 0xffffffe0ca027807 */ /* 0x040fe40004000000 */
[----:B------:R-:W-:-:S02]  /*0880*/  SEL R202, R202, 0xffffffe0, !P3 ;  /* 0xffffffe0caca7807 */ /* 0x000fc40005800000 */
[----:B------:R-:W-:Y:S02]  /*0890*/  @P2 IADD3 R205, R200, -0x20, RZ ;  /* 0xffffffe0c8cd2810 */ /* 0x000fe40007ffe0ff */
[----:B------:R-:W-:Y:S01]  /*08a0*/  SHF.R.S32.HI R4, RZ, 0x1f, R217 ;  /* 0x0000001fff047819 */ /* 0x000fe200000114d9 */
[----:B------:R-:W-:Y:S01]  /*08b0*/  IMAD.IADD R204, R203, 0x1, R202 ;  /* 0x00000001cbcc7824 */ /* 0x000fe200078e02ca */
[C---:B------:R-:W-:Y:S01]  /*08c0*/  IADD3 R216, R205.reuse, 0x400, RZ ;  /* 0x00000400cdd87810 */ /* 0x040fe20007ffe0ff */
[----:B------:R-:W-:Y:S01]  /*08d0*/  IMAD.IADD R202, R202, 0x1, R201 ;  /* 0x00000001caca7824 */ /* 0x000fe200078e02c9 */
[C---:B------:R-:W-:Y:S02]  /*08e0*/  IADD3 R215, R205.reuse, 0x800, RZ ;  /* 0x00000800cdd77810 */ /* 0x040fe40007ffe0ff */
[----:B------:R-:W-:Y:S02]  /*08f0*/  IADD3 R214, R205, 0xc00, RZ ;  /* 0x00000c00cdd67810 */ /* 0x000fe40007ffe0ff */
[----:B-1----:R-:W-:-:S02]  /*0900*/  LOP3.LUT R0, R11, 0x7ffffffc, RZ, 0xc0, !PT ;  /* 0x7ffffffc0b007812 */ /* 0x002fc400078ec0ff */
[C---:B------:R-:W-:Y:S02]  /*0910*/  IADD3 R213, R205.reuse, 0x1000, RZ ;  /* 0x00001000cdd57810 */ /* 0x040fe40007ffe0ff */
[C---:B------:R-:W-:Y:S01]  /*0920*/  IADD3 R212, R205.reuse, 0x1400, RZ ;  /* 0x00001400cdd47810 */ /* 0x040fe20007ffe0ff */
[----:B------:R-:W-:Y:S01]  /*0930*/  IMAD.IADD R0, R22, 0x1, -R0 ;  /* 0x0000000116007824 */ /* 0x000fe200078e0a00 */
[C---:B------:R-:W-:Y:S02]  /*0940*/  IADD3 R211, R205.reuse, 0x1800, RZ ;  /* 0x00001800cdd37810 */ /* 0x040fe40007ffe0ff */
[C---:B------:R-:W-:Y:S01]  /*0950*/  IADD3 R210, R205.reuse, 0x1c00, RZ ;  /* 0x00001c00cdd27810 */ /* 0x040fe20007ffe0ff */
[----:B------:R-:W-:Y:S01]  /*0960*/  IMAD.SHL.U32 R0, R0, 0x2, RZ ;  /* 0x0000000200007824 */ /* 0x000fe200078e00ff */
[C---:B------:R-:W-:Y:S02]  /*0970*/  IADD3 R209, R205.reuse, 0x2000, RZ ;  /* 0x00002000cdd17810 */ /* 0x040fe40007ffe0ff */
[----:B------:R-:W-:-:S02]  /*0980*/  IADD3 R208, R205, 0x2400, RZ ;  /* 0x00002400cdd07810 */ /* 0x000fc40007ffe0ff */
[----:B------:R1:W-:Y:S01]  /*0990*/  STL [R1+0x64], R0 ;  /* 0x0000640001007387 */ /* 0x0003e20000100800 */
[C---:B------:R-:W-:Y:S02]  /*09a0*/  IADD3 R207, R205.reuse, 0x2800, RZ ;  /* 0x00002800cdcf7810 */ /* 0x040fe40007ffe0ff */
[----:B------:R-:W-:Y:S01]  /*09b0*/  IADD3 R206, R205, 0x2c00, RZ ;  /* 0x00002c00cdce7810 */ /* 0x000fe20007ffe0ff */
[----:B-1----:R-:W-:-:S05]  /*09c0*/  IMAD.IADD R0, R20, 0x1, R2 ;  /* 0x0000000114007824 */ /* 0x002fca00078e0202 */
[----:B------:R1:W-:Y:S02]  /*09d0*/  STL [R1+0x78], R0 ;  /* 0x0000780001007387 */ /* 0x0003e40000100800 */
[----:B-1----:R-:W-:-:S05]  /*09e0*/  IMAD.IADD R0, R2, 0x1, R19 ;  /* 0x0000000102007824 */ /* 0x002fca00078e0213 */
[----:B------:R1:W-:Y:S02]  /*09f0*/  STL [R1+0x74], R0 ;  /* 0x0000740001007387 */ /* 0x0003e40000100800 */
.L_x_664:
[----:B------:R-:W2:Y:S01]  /*0a00*/  LDL R4, [R1+0x7c] ;  /* 0x00007c0001047983 */ /* 0x000ea20000100800 */
[----:B-1----:R-:W-:Y:S01]  /*0a10*/  IMAD.MOV.U32 R0, RZ, RZ, c[0x0][0x560] ;  /* 0x00015800ff007624 */ /* 0x002fe200078e00ff */
[----:B------:R-:W-:Y:S01]  /*0a20*/  YIELD ;  /* 0x0000000000007946 */ /* 0x000fe20003800000 */
[----:B------:R-:W-:Y:S03]  /*0a30*/  BSSY B0, `(.L_x_591) ;  /* 0x0000016000007945 */ /* 0x000fe60003800000 */
[----:B------:R-:W-:-:S13]  /*0a40*/  ISETP.NE.AND P0, PT, R0, 0x1, PT ;  /* 0x000000010000780c */ /* 0x000fda0003f05270 */
[----:B--2---:R-:W-:Y:S01]  /*0a50*/  @P0 IMAD.HI.U32 R0, R4, c[0x0][0x564], RZ ;  /* 0x0001590004000a27 */ /* 0x004fe200078e00ff */
[----:B------:R-:W-:-:S04]  /*0a60*/  MOV R3, R4 ;  /* 0x0000000400037202 */ /* 0x000fc80000000f00 */
[----:B------:R-:W-:-:S04]  /*0a70*/  @P0 SHF.R.U32.HI R3, RZ, c[0x0][0x568], R0 ;  /* 0x00015a00ff030a19 */ /* 0x000fc80000011600 */
[----:B------:R-:W-:Y:S01]  /*0a80*/  ISETP.GE.AND P0, PT, R3, c[0x0][0x578], PT ;  /* 0x00015e0003007a0c */ /* 0x000fe20003f06270 */
[----:B------:R-:W-:-:S04]  /*0a90*/  IMAD.MOV R2, RZ, RZ, -R3 ;  /* 0x000000ffff027224 */ /* 0x000fc800078e0a03 */
[----:B------:R-:W-:-:S08]  /*0aa0*/  IMAD R2, R2, c[0x0][0x560], R4 ;  /* 0x0001580002027a24 */ /* 0x000fd000078e0204 */
[----:B------:R-:W-:Y:S05]  /*0ab0*/  @!P0 BRA `(.L_x_592) ;  /* 0x0000007000008947 */ /* 0x000fea0003800000 */
[----:B------:R-:W-:-:S04]  /*0ac0*/  MOV R0, c[0x0][0x56c] ;  /* 0x00015b0000007a02 */ /* 0x000fc80000000f00 */
[----:B------:R-:W-:Y:S02]  /*0ad0*/  ISETP.NE.AND P0, PT, R0, 0x1, PT ;  /* 0x000000010000780c */ /* 0x000fe40003f05270 */
[----:B------:R-:W-:-:S11]  /*0ae0*/  MOV R0, R2 ;  /* 0x0000000200007202 */ /* 0x000fd60000000f00 */
[----:B------:R-:W-:-:S05]  /*0af0*/  @P0 IMAD.HI.U32 R4, R2, c[0x0][0x570], RZ ;  /* 0x00015c0002040a27 */ /* 0x000fca00078e00ff */
[----:B------:R-:W-:-:S05]  /*0b00*/  @P0 SHF.R.U32.HI R0, RZ, c[0x0][0x574], R4 ;  /* 0x00015d00ff000a19 */ /* 0x000fca0000011604 */
[----:B------:R-:W-:Y:S01]  /*0b10*/  IMAD R4, R0, c[0x0][0x56c], RZ ;  /* 0x00015b0000047a24 */ /* 0x000fe200078e02ff */
[----:B------:R-:W-:Y:S05]  /*0b20*/  BRA `(.L_x_593) ;  /* 0x0000006000007947 */ /* 0x000fea0003800000 */
.L_x_592:
[----:B------:R-:W-:-:S04]  /*0b30*/  MOV R0, c[0x0][0x554] ;  /* 0x0001550000007a02 */ /* 0x000fc80000000f00 */
[----:B------:R-:W-:Y:S02]  /*0b40*/  ISETP.NE.AND P0, PT, R0, 0x1, PT ;  /* 0x000000010000780c */ /* 0x000fe40003f05270 */
[----:B------:R-:W-:-:S11]  /*0b50*/  MOV R0, R2 ;  /* 0x0000000200007202 */ /* 0x000fd60000000f00 */
[----:B------:R-:W-:-:S05]  /*0b60*/  @P0 IMAD.HI.U32 R4, R2, c[0x0][0x558], RZ ;  /* 0x0001560002040a27 */ /* 0x000fca00078e00ff */
[----:B------:R-:W-:-:S05]  /*0b70*/  @P0 SHF.R.U32.HI R0, RZ, c[0x0][0x55c], R4 ;  /* 0x00015700ff000a19 */ /* 0x000fca0000011604 */
[----:B------:R-:W-:Y:S02]  /*0b80*/  IMAD R4, R0, c[0x0][0x554], RZ ;  /* 0x0001550000047a24 */ /* 0x000fe400078e02ff */
.L_x_593:
[----:B------:R-:W-:Y:S05]  /*0b90*/  BSYNC B0 ;  /* 0x0000000000007941 */ /* 0x000fea0003800000 */
.L_x_591:
[----:B------:R-:W-:Y:S01]  /*0ba0*/  IMAD.MOV.U32 R5, RZ, RZ, c[0x0][0x548] ;  /* 0x00015200ff057624 */ /* 0x000fe200078e00ff */
[----:B------:R-:W-:Y:S01]  /*0bb0*/  ISETP.NE.U32.AND P0, PT, RZ, c[0x0][0x370], PT ;  /* 0x0000dc00ff007a0c */ /* 0x000fe20003f05070 */
[----:B------:R-:W-:Y:S02]  /*0bc0*/  IMAD.IADD R2, R2, 0x1, -R4 ;  /* 0x0000000102027824 */ /* 0x000fe400078e0a04 */
[----:B------:R-:W-:Y:S01]  /*0bd0*/  IMAD.MOV.U32 R6, RZ, RZ, RZ ;  /* 0x000000ffff067224 */ /* 0x000fe200078e00ff */
[----:B------:R-:W-:Y:S01]  /*0be0*/  ISETP.NE.AND P1, PT, R5, 0x1, PT ;  /* 0x000000010500780c */ /* 0x000fe20003f25270 */
[----:B------:R-:W-:Y:S01]  /*0bf0*/  IMAD R2, R3, c[0x0][0x554], R2 ;  /* 0x0001550003027a24 */ /* 0x000fe200078e0202 */
[----:B------:R-:W-:-:S04]  /*0c00*/  ISETP.NE.AND.EX P0, PT, RZ, c[0x0][0x374], PT, P0 ;  /* 0x0000dd00ff007a0c */ /* 0x000fc80003f05300 */
[----:B------:R-:W-:-:S07]  /*0c10*/  MOV R8, R2 ;  /* 0x0000000200087202 */ /* 0x000fce0000000f00 */
[----:B------:R-:W-:-:S04]  /*0c20*/  @P1 IMAD.HI.U32 R3, R2, c[0x0][0x54c], RZ ;  /* 0x0001530002031a27 */ /* 0x000fc800078e00ff */
[----:B------:R-:W-:Y:S01]  /*0c30*/  @P0 IMAD.MOV.U32 R4, RZ, RZ, 0x4 ;  /* 0x00000004ff040424 */ /* 0x000fe200078e00ff */
[----:B------:R-:W-:-:S05]  /*0c40*/  @P1 SHF.R.U32.HI R8, RZ, c[0x0][0x550], R3 ;  /* 0x00015400ff081a19 */ /* 0x000fca0000011603 */
[----:B------:R-:W-:Y:S01]  /*0c50*/  @P0 IMAD.WIDE R4, R8, R4, c[0x0][0x370] ;  /* 0x0000dc0008040625 */ /* 0x000fe200078e0204 */
[----:B------:R-:W-:Y:S01]  /*0c60*/  LOP3.LUT R0, R0, 0x1ffffff, RZ, 0x3c, !PT ;  /* 0x01ffffff00007812 */ /* 0x000fe200078e3cff */
[----:B------:R-:W-:Y:S04]  /*0c70*/  STL [R1+0x5c], R8 ;  /* 0x00005c0801007387 */ /* 0x000fe80000100800 */
[----:B------:R1:W2:Y:S01]  /*0c80*/  @P0 LDG.E R6, [R4.64] ;  /* 0x0000000604060981 */ /* 0x0002a2000c1e1900 */
[----:B------:R-:W-:Y:S01]  /*0c90*/  MOV R3, c[0x0][0x2c4] ;  /* 0x0000b10000037a02 */ /* 0x000fe20000000f00 */
[----:B------:R-:W-:Y:S01]  /*0ca0*/  CS2R R94, SRZ ;  /* 0x00000000005e7805 */ /* 0x000fe2000001ff00 */
[----:B------:R-:W-:Y:S01]  /*0cb0*/  IADD3 R0, R0, c[0x0][0x53c], RZ ;  /* 0x00014f0000007a10 */ /* 0x000fe20007ffe0ff */
[----:B------:R-:W-:Y:S01]  /*0cc0*/  CS2R R92, SRZ ;  /* 0x00000000005c7805 */ /* 0x000fe2000001ff00 */
[----:B------:R-:W-:Y:S01]  /*0cd0*/  ISETP.NE.AND P5, PT, R3, 0x1, PT ;  /* 0x000000010300780c */ /* 0x000fe20003fa5270 */
[----:B------:R-:W-:Y:S01]  /*0ce0*/  CS2R R98, SRZ ;  /* 0x0000000000627805 */ /* 0x000fe2000001ff00 */
[----:B------:R-:W-:Y:S01]  /*0cf0*/  MOV R3, c[0x0][0x2ac] ;  /* 0x0000ab0000037a02 */ /* 0x000fe20000000f00 */
[----:B------:R-:W-:Y:S01]  /*0d00*/  IMAD.SHL.U32 R48, R0, 0x80, RZ ;  /* 0x0000008000307824 */ /* 0x000fe200078e00ff */
[----:B------:R-:W-:Y:S01]  /*0d10*/  CS2R R96, SRZ ;  /* 0x0000000000607805 */ /* 0x000fe2000001ff00 */
[----:B------:R-:W-:Y:S01]  /*0d20*/  IMAD.MOV.U32 R90, RZ, RZ, RZ ;  /* 0x000000ffff5a7224 */ /* 0x000fe200078e00ff */
[----:B------:R-:W-:Y:S01]  /*0d30*/  CS2R R88, SRZ ;  /* 0x0000000000587805 */ /* 0x000fe2000001ff00 */
[----:B------:R-:W-:Y:S01]  /*0d40*/  CS2R R86, SRZ ;  /* 0x0000000000567805 */ /* 0x000fe2000001ff00 */
[----:B------:R-:W-:Y:S01]  /*0d50*/  IADD3 R0, R48, 0x7f, RZ ;  /* 0x0000007f30007810 */ /* 0x000fe20007ffe0ff */
[----:B------:R-:W-:Y:S01]  /*0d60*/  STL [R1+0x58], R48 ;  /* 0x0000583001007387 */ /* 0x000fe20000100800 */
[----:B------:R-:W-:Y:S01]  /*0d70*/  CS2R R84, SRZ ;  /* 0x0000000000547805 */ /* 0x000fe2000001ff00 */
[----:B------:R-:W-:Y:S01]  /*0d80*/  IMAD.MOV.U32 R9, RZ, RZ, RZ ;  /* 0x000000ffff097224 */ /* 0x000fe200078e00ff */
[----:B------:R-:W-:Y:S01]  /*0d90*/  MOV R78, RZ ;  /* 0x000000ff004e7202 */ /* 0x000fe20000000f00 */
[----:B------:R-:W-:Y:S01]  /*0da0*/  CS2R R10, SRZ ;  /* 0x00000000000a7805 */ /* 0x000fe2000001ff00 */
[----:B------:R-:W-:Y:S01]  /*0db0*/  IMAD.MOV.U32 R76, RZ, RZ, RZ ;  /* 0x000000ffff4c7224 */ /* 0x000fe200078e00ff */
[----:B------:R-:W-:Y:S01]  /*0dc0*/  CS2R R12, SRZ ;  /* 0x00000000000c7805 */ /* 0x000fe2000001ff00 */
[----:B------:R-:W-:Y:S01]  /*0dd0*/  IMAD.MOV.U32 R82, RZ, RZ, RZ ;  /* 0x000000ffff527224 */ /* 0x000fe200078e00ff */
[----:B------:R-:W-:Y:S01]  /*0de0*/  MOV R80, RZ ;  /* 0x000000ff00507202 */ /* 0x000fe20000000f00 */
[----:B------:R-:W-:Y:S01]  /*0df0*/  IMAD.MOV.U32 R74, RZ, RZ, RZ ;  /* 0x000000ffff4a7224 */ /* 0x000fe200078e00ff */
[----:B------:R-:W-:Y:S01]  /*0e00*/  CS2R R14, SRZ ;  /* 0x00000000000e7805 */ /* 0x000fe2000001ff00 */
[----:B-1----:R-:W-:Y:S01]  /*0e10*/  IMAD.MOV.U32 R5, RZ, RZ, 0x40 ;  /* 0x00000040ff057424 */ /* 0x002fe200078e00ff */
[----:B------:R-:W-:Y:S01]  /*0e20*/  MOV R70, RZ ;  /* 0x000000ff00467202 */ /* 0x000fe20000000f00 */
[----:B------:R-:W-:Y:S01]  /*0e30*/  @P5 IMAD.HI.U32 R4, R0, c[0x0][0x2c8], RZ ;  /* 0x0000b20000045a27 */ /* 0x000fe200078e00ff */
[----:B------:R-:W-:Y:S01]  /*0e40*/  CS2R R16, SRZ ;  /* 0x0000000000107805 */ /* 0x000fe2000001ff00 */
[----:B------:R-:W-:Y:S01]  /*0e50*/  CS2R R18, SRZ ;  /* 0x0000000000127805 */ /* 0x000fe2000001ff00 */
[----:B------:R-:W-:Y:S01]  /*0e60*/  IADD3 R5, R5, -c[0x0][0x168], RZ ;  /* 0x80005a0005057a10 */ /* 0x000fe20007ffe0ff */
[----:B------:R-:W-:Y:S01]  /*0e70*/  IMAD.MOV.U32 R72, RZ, RZ, RZ ;  /* 0x000000ffff487224 */ /* 0x000fe200078e00ff */
[----:B------:R-:W-:Y:S01]  /*0e80*/  @P5 SHF.R.U32.HI R0, RZ, c[0x0][0x2cc], R4 ;  /* 0x0000b300ff005a19 */ /* 0x000fe20000011604 */
[----:B------:R-:W-:Y:S01]  /*0e90*/  IMAD.MOV.U32 R68, RZ, RZ, RZ ;  /* 0x000000ffff447224 */ /* 0x000fe200078e00ff */
[----:B------:R-:W-:Y:S01]  /*0ea0*/  MOV R164, RZ ;  /* 0x000000ff00a47202 */ /* 0x000fe20000000f00 */
[----:B------:R-:W-:Y:S01]  /*0eb0*/  IMAD.MOV.U32 R166, RZ, RZ, RZ ;  /* 0x000000ffffa67224 */ /* 0x000fe200078e00ff */
[----:B------:R-:W-:Y:S01]  /*0ec0*/  CS2R R20, SRZ ;  /* 0x0000000000147805 */ /* 0x000fe2000001ff00 */
[----:B------:R-:W-:Y:S01]  /*0ed0*/  IMAD.MOV.U32 R170, RZ, RZ, RZ ;  /* 0x000000ffffaa7224 */ /* 0x000fe200078e00ff */
[----:B------:R-:W-:Y:S01]  /*0ee0*/  MOV R162, RZ ;  /* 0x000000ff00a27202 */ /* 0x000fe20000000f00 */
[----:B------:R-:W-:Y:S01]  /*0ef0*/  IMAD.MOV.U32 R168, RZ, RZ, RZ ;  /* 0x000000ffffa87224 */ /* 0x000fe200078e00ff */
[----:B------:R-:W-:Y:S01]  /*0f00*/  CS2R R22, SRZ ;  /* 0x0000000000167805 */ /* 0x000fe2000001ff00 */
        /* <DEDUP_REMOVED lines=39> */
[----:B--2---:R1:W-:Y:S02]  /*1180*/  STL [R1+0x38], R6 ;  /* 0x0000380601007387 */ /* 0x0043e40000100800 */
[----:B-1----:R-:W-:-:S02]  /*1190*/  IMAD R6, R3, c[0x0][0x1d0], RZ ;  /* 0x0000740003067a24 */ /* 0x002fc400078e02ff */
[----:B------:R-:W-:-:S03]  /*11a0*/  IMAD R3, R3, c[0x0][0x1d0], R5 ;  /* 0x0000740003037a24 */ /* 0x000fc600078e0205 */
[----:B------:R-:W-:Y:S01]  /*11b0*/  IADD3 R5, R6, 0x3f, RZ ;  /* 0x0000003f06057810 */ /* 0x000fe20007ffe0ff */
[----:B------:R-:W-:-:S03]  /*11c0*/  IMAD.IADD R0, R3, 0x1, R0 ;  /* 0x0000000103007824 */ /* 0x000fc600078e0200 */
[----:B------:R-:W-:Y:S02]  /*11d0*/  SHF.R.S32.HI R3, RZ, 0x1f, R5 ;  /* 0x0000001fff037819 */ /* 0x000fe40000011405 */
[----:B------:R-:W-:Y:S02]  /*11e0*/  SHF.R.S32.HI R4, RZ, 0x1f, R0 ;  /* 0x0000001fff047819 */ /* 0x000fe40000011400 */
[----:B------:R-:W-:Y:S02]  /*11f0*/  LEA.HI R3, R3, R5, RZ, 0x6 ;  /* 0x0000000503037211 */ /* 0x000fe400078f30ff */
[----:B------:R-:W-:Y:S01]  /*1200*/  LEA.HI R4, R4, R0, RZ, 0x6 ;  /* 0x0000000004047211 */ /* 0x000fe200078f30ff */
[----:B------:R-:W-:Y:S01]  /*1210*/  IMAD.MOV R0, RZ, RZ, -R8 ;  /* 0x000000ffff007224 */ /* 0x000fe200078e0a08 */
[----:B------:R-:W-:Y:S02]  /*1220*/  SHF.R.S32.HI R3, RZ, 0x6, R3 ;  /* 0x00000006ff037819 */ /* 0x000fe40000011403 */
[----:B------:R-:W-:Y:S01]  /*1230*/  SHF.R.S32.HI R4, RZ, 0x6, R4 ;  /* 0x00000006ff047819 */ /* 0x000fe20000011404 */
[----:B------:R-:W-:Y:S01]  /*1240*/  IMAD R6, R0, c[0x0][0x548], R2 ;  /* 0x0001520000067a24 */ /* 0x000fe200078e0202 */
[----:B------:R-:W-:-:S02]  /*1250*/  PRMT R0, RZ, 0x7610, R0 ;  /* 0x00007610ff007816 */ /* 0x000fc40000000000 */
[----:B------:R-:W-:Y:S02]  /*1260*/  IMNMX R183, R3, R4, PT ;  /* 0x0000000403b77217 */ /* 0x000fe40003800200 */
[----:B------:R1:W-:Y:S01]  /*1270*/  STL [R1+0x60], R6 ;  /* 0x0000600601007387 */ /* 0x0003e20000100800 */
[----:B------:R-:W-:Y:S02]  /*1280*/  MOV R5, RZ ;  /* 0x000000ff00057202 */ /* 0x000fe40000000f00 */
[----:B------:R-:W-:-:S13]  /*1290*/  ISETP.GE.AND P0, PT, R183, 0x1, PT ;  /* 0x00000001b700780c */ /* 0x000fda0003f06270 */
[----:B------:R-:W-:Y:S05]  /*12a0*/  @!P0 BRA `(.L_x_594) ;  /* 0x0000e56000008947 */ /* 0x000fea0003800000 */
[----:B------:R-:W2:Y:S01]  /*12b0*/  LDL R7, [R1+0x18] ;  /* 0x0000180001077983 */ /* 0x000ea20000100800 */
[----:B------:R-:W-:-:S04]  /*12c0*/  ISETP.NE.U32.AND P1, PT, RZ, c[0x0][0x340], PT ;  /* 0x0000d000ff007a0c */ /* 0x000fc80003f25070 */
[----:B------:R-:W-:-:S13]  /*12d0*/  ISETP.NE.AND.EX P1, PT, RZ, c[0x0][0x344], PT, P1 ;  /* 0x0000d100ff007a0c */ /* 0x000fda0003f25310 */
[----:B------:R-:W-:-:S05]  /*12e0*/  @P1 MOV R2, 0x4 ;  /* 0x0000000400021802 */ /* 0x000fca0000000f00 */
[----:B------:R-:W-:-:S05]  /*12f0*/  @P1 IMAD.WIDE R2, R8, R2, c[0x0][0x340] ;  /* 0x0000d00008021625 */ /* 0x000fca00078e0202 */
[----:B------:R3:W5:Y:S01]  /*1300*/  @P1 LDG.E R13, [R2.64] ;  /* 0x00000006020d1981 */ /* 0x000762000c1e1900 */
[----:B------:R-:W-:Y:S02]  /*1310*/  SHF.R.S32.HI R18, RZ, 0x1f, R6 ;  /* 0x0000001fff127819 */ /* 0x000fe40000011406 */
[C---:B------:R-:W-:Y:S02]  /*1320*/  IADD3 R49, R217.reuse, 0x20, RZ ;  /* 0x00000020d9317810 */ /* 0x040fe40007ffe0ff */
[----:B------:R-:W-:Y:S01]  /*1330*/  ISETP.GE.AND P6, PT, R217, c[0x0][0x198], PT ;  /* 0x00006600d9007a0c */ /* 0x000fe20003fc6270 */
[----:B------:R-:W-:Y:S01]  /*1340*/  IMAD R0, R18, c[0x0][0x1b8], RZ ;  /* 0x00006e0012007a24 */ /* 0x000fe200078e02ff */
[----:B------:R-:W-:-:S03]  /*1350*/  ISETP.GE.AND P4, PT, R49, c[0x0][0x198], PT ;  /* 0x0000660031007a0c */ /* 0x000fc60003f86270 */
[C---:B------:R-:W-:Y:S02]  /*1360*/  IMAD R5, R6.reuse, c[0x0][0x1bc], R0 ;  /* 0x00006f0006057a24 */ /* 0x040fe400078e0200 */
[----:B---3--:R-:W-:Y:S01]  /*1370*/  IMAD.WIDE.U32 R2, R6, c[0x0][0x1b8], RZ ;  /* 0x00006e0006027a25 */ /* 0x008fe200078e00ff */
[----:B-1----:R-:W-:-:S04]  /*1380*/  SHF.R.S32.HI R6, RZ, 0x1f, R8 ;  /* 0x0000001fff067819 */ /* 0x002fc80000011408 */
[----:B------:R-:W-:Y:S01]  /*1390*/  IADD3 R3, R3, R5, RZ ;  /* 0x0000000503037210 */ /* 0x000fe20007ffe0ff */
[----:B------:R-:W-:-:S04]  /*13a0*/  IMAD R5, R6, c[0x0][0x1c0], RZ ;  /* 0x0000700006057a24 */ /* 0x000fc800078e02ff */
[C---:B------:R-:W-:Y:S02]  /*13b0*/  IMAD R5, R8.reuse, c[0x0][0x1c4], R5 ;  /* 0x0000710008057a24 */ /* 0x040fe400078e0205 */
[----:B------:R-:W-:-:S05]  /*13c0*/  IMAD.WIDE.U32 R2, R8, c[0x0][0x1c0], R2 ;  /* 0x0000700008027a25 */ /* 0x000fca00078e0002 */
[----:B------:R-:W-:Y:S02]  /*13d0*/  IADD3 R3, R3, R5, RZ ;  /* 0x0000000503037210 */ /* 0x000fe40007ffe0ff */
[----:B--2---:R-:W-:Y:S02]  /*13e0*/  IADD3 R4, R7, R48, RZ ;  /* 0x0000003007047210 */ /* 0x004fe40007ffe0ff */
[----:B------:R-:W-:-:S03]  /*13f0*/  IADD3 R48, R217, 0x40, RZ ;  /* 0x00000040d9307810 */ /* 0x000fc60007ffe0ff */
[----:B------:R-:W-:Y:S01]  /*1400*/  @P5 IMAD.HI.U32 R7, R4, c[0x0][0x2c8], RZ ;  /* 0x0000b20004075a27 */ /* 0x000fe200078e00ff */
[----:B------:R-:W-:-:S03]  /*1410*/  ISETP.GE.AND P3, PT, R48, c[0x0][0x198], PT ;  /* 0x0000660030007a0c */ /* 0x000fc60003f66270 */
[----:B------:R-:W-:Y:S01]  /*1420*/  IMAD.MOV.U32 R0, RZ, RZ, R4 ;  /* 0x000000ffff007224 */ /* 0x000fe200078e0004 */
[----:B------:R-:W-:-:S04]  /*1430*/  @P5 SHF.R.U32.HI R0, RZ, c[0x0][0x2cc], R7 ;  /* 0x0000b300ff005a19 */ /* 0x000fc80000011607 */
[--C-:B------:R-:W-:Y:S01]  /*1440*/  SHF.R.S32.HI R6, RZ, 0x1f, R0.reuse ;  /* 0x0000001fff067819 */ /* 0x100fe20000011400 */
[----:B------:R-:W-:Y:S02]  /*1450*/  IMAD.MOV R7, RZ, RZ, -R0 ;  /* 0x000000ffff077224 */ /* 0x000fe400078e0a00 */
[----:B------:R-:W-:-:S04]  /*1460*/  IMAD.WIDE.U32 R2, R0, c[0x0][0x1b0], R2 ;  /* 0x00006c0000027a25 */ /* 0x000fc800078e0002 */
[----:B------:R-:W-:Y:S02]  /*1470*/  IMAD R5, R6, c[0x0][0x1b0], RZ ;  /* 0x00006c0006057a24 */ /* 0x000fe400078e02ff */
[----:B------:R-:W-:Y:S02]  /*1480*/  IMAD R4, R7, c[0x0][0x2c4], R4 ;  /* 0x0000b10007047a24 */ /* 0x000fe400078e0204 */
[----:B------:R-:W-:-:S03]  /*1490*/  IMAD R5, R0, c[0x0][0x1b4], R5 ;  /* 0x00006d0000057a24 */ /* 0x000fc600078e0205 */
[----:B------:R-:W-:Y:S01]  /*14a0*/  SHF.R.S32.HI R0, RZ, 0x1f, R4 ;  /* 0x0000001fff007819 */ /* 0x000fe20000011404 */
[----:B------:R-:W-:Y:S02]  /*14b0*/  IMAD.IADD R3, R3, 0x1, R5 ;  /* 0x0000000103037824 */ /* 0x000fe400078e0205 */
[----:B------:R-:W-:Y:S02]  /*14c0*/  @!P1 IMAD.MOV.U32 R13, RZ, RZ, R8 ;  /* 0x000000ffff0d9224 */ /* 0x000fe400078e0008 */
[----:B------:R-:W-:Y:S02]  /*14d0*/  IMAD R0, R0, c[0x0][0x1a8], RZ ;  /* 0x00006a0000007a24 */ /* 0x000fe400078e02ff */
[----:B------:R-:W-:-:S04]  /*14e0*/  IMAD.WIDE.U32 R2, R4, c[0x0][0x1a8], R2 ;  /* 0x00006a0004027a25 */ /* 0x000fc800078e0002 */
[----:B------:R-:W-:Y:S01]  /*14f0*/  IMAD R4, R4, c[0x0][0x1ac], R0 ;  /* 0x00006b0004047a24 */ /* 0x000fe200078e0200 */
[----:B------:R-:W-:-:S04]  /*1500*/  LEA R12, P0, R2, c[0x0][0x160], 0x1 ;  /* 0x00005800020c7a11 */ /* 0x000fc800078008ff */
[----:B------:R-:W-:-:S04]  /*1510*/  IADD3 R4, R3, R4, RZ ;  /* 0x0000000403047210 */ /* 0x000fc80007ffe0ff */
[----:B------:R-:W-:Y:S01]  /*1520*/  LEA.HI.X R10, R2, c[0x0][0x164], R4, 0x1, P0 ;  /* 0x00005900020a7a11 */ /* 0x000fe200000f0c04 */
[----:B------:R-:W-:Y:S05]  /*1530*/  BRA.DIV ~URZ, `(.L_x_595) ;  /* 0x000104627f007947 */ /* 0x000fea000b800000 */
[----:B------:R1:W2:Y:S02]  /*1540*/  SHFL.IDX PT, R5, R10, RZ, 0x1c1f ;  /* 0x001c1fff0a057589 */ /* 0x0002a400000e0000 */
.L_x_665:
[----:B------:R-:W-:Y:S05]  /*1550*/  BRA.DIV ~URZ, `(.L_x_596) ;  /* 0x000104b27f007947 */ /* 0x000fea000b800000 */
[----:B------:R3:W4:Y:S02]  /*1560*/  SHFL.IDX PT, R0, R12, RZ, 0x1c1f ;  /* 0x001c1fff0c007589 */ /* 0x00072400000e0000 */
.L_x_666:
[----:B---3--:R-:W3:Y:S04]  /*1570*/  LDL R3, [R1+0x58] ;  /* 0x0000580001037983 */ /* 0x008ee80000100800 */
[----:B------:R-:W1:Y:S01]  /*1580*/  S2R R4, SR_TID.X ;  /* 0x0000000000047919 */ /* 0x000e620000002100 */
[----:B------:R-:W-:-:S04]  /*1590*/  IMAD.MOV.U32 R14, RZ, RZ, c[0x0][0x2c4] ;  /* 0x0000b100ff0e7624 */ /* 0x000fc800078e00ff */
[----:B------:R-:W-:Y:S01]  /*15a0*/  IMAD R14, R14, c[0x0][0x168], RZ ;  /* 0x00005a000e0e7a24 */ /* 0x000fe200078e02ff */
[----:B-1----:R-:W-:-:S04]  /*15b0*/  SHF.R.S32.HI R2, RZ, 0x1f, R4 ;  /* 0x0000001fff027819 */ /* 0x002fc80000011404 */
[----:B------:R-:W-:-:S04]  /*15c0*/  LEA.HI R2, R2, R4, RZ, 0x2 ;  /* 0x0000000402027211 */ /* 0x000fc800078f10ff */
[----:B------:R-:W-:Y:S01]  /*15d0*/  SHF.R.S32.HI R2, RZ, 0x2, R2 ;  /* 0x00000002ff027819 */ /* 0x000fe20000011402 */
[----:B------:R-:W-:Y:S04]  /*15e0*/  BSSY B0, `(.L_x_597) ;  /* 0x0000019000007945 */ /* 0x000fe80003800000 */
[----:B---3--:R-:W-:-:S05]  /*15f0*/  IMAD.IADD R11, R2, 0x1, R3 ;  /* 0x00000001020b7824 */ /* 0x008fca00078e0203 */
[----:B------:R-:W-:-:S13]  /*1600*/  ISETP.GE.AND P0, PT, R11, R14, PT ;  /* 0x0000000e0b00720c */ /* 0x000fda0003f06270 */
[----:B------:R-:W-:Y:S05]  /*1610*/  @P0 BRA `(.L_x_598) ;  /* 0x0000015000000947 */ /* 0x000fea0003800000 */
[----:B------:R-:W3:Y:S01]  /*1620*/  LDL R4, [R1+0x80] ;  /* 0x0000800001047983 */ /* 0x000ee20000100800 */
[C---:B------:R-:W-:Y:S02]  /*1630*/  IADD3 R17, R217.reuse, 0x20, RZ ;  /* 0x00000020d9117810 */ /* 0x040fe40007ffe0ff */
[C---:B------:R-:W-:Y:S02]  /*1640*/  IADD3 R19, R217.reuse, 0x20, RZ ;  /* 0x00000020d9137810 */ /* 0x040fe40007ffe0ff */
[C---:B------:R-:W-:Y:S02]  /*1650*/  IADD3 R15, R217.reuse, 0x40, RZ ;  /* 0x00000040d90f7810 */ /* 0x040fe40007ffe0ff */
[C---:B------:R-:W-:Y:S02]  /*1660*/  IADD3 R16, R217.reuse, 0x40, RZ ;  /* 0x00000040d9107810 */ /* 0x040fe40007ffe0ff */
[----:B----4-:R-:W-:Y:S02]  /*1670*/  LEA R8, P2, R217, R0, 0x1 ;  /* 0x00000000d9087211 */ /* 0x010fe400078408ff */
[----:B------:R-:W-:-:S02]  /*1680*/  SHF.R.S32.HI R20, RZ, 0x1f, R217 ;  /* 0x0000001fff147819 */ /* 0x000fc400000114d9 */
[-C--:B------:R-:W-:Y:S02]  /*1690*/  LEA R6, P1, R17, R0.reuse, 0x1 ;  /* 0x0000000011067211 */ /* 0x080fe400078208ff */
[----:B------:R-:W-:Y:S02]  /*16a0*/  SHF.R.S32.HI R19, RZ, 0x1f, R19 ;  /* 0x0000001fff137819 */ /* 0x000fe40000011413 */
[----:B------:R-:W-:Y:S02]  /*16b0*/  SHF.R.S32.HI R16, RZ, 0x1f, R16 ;  /* 0x0000001fff107819 */ /* 0x000fe40000011410 */
[----:B------:R-:W-:Y:S02]  /*16c0*/  LEA R2, P0, R15, R0, 0x1 ;  /* 0x000000000f027211 */ /* 0x000fe400078008ff */
[-C--:B--2---:R-:W-:Y:S02]  /*16d0*/  LEA.HI.X R9, R217, R5.reuse, R20, 0x1, P2 ;  /* 0x00000005d9097211 */ /* 0x084fe400010f0c14 */
[----:B------:R-:W-:-:S02]  /*16e0*/  LEA.HI.X R7, R17, R5, R19, 0x1, P1 ;  /* 0x0000000511077211 */ /* 0x000fc400008f0c13 */
[----:B------:R-:W-:Y:S01]  /*16f0*/  LEA.HI.X R3, R15, R5, R16, 0x1, P0 ;  /* 0x000000050f037211 */ /* 0x000fe200000f0c10 */
[----:B---3--:R-:W-:-:S05]  /*1700*/  IMAD.SHL.U32 R0, R4, 0x2, RZ ;  /* 0x0000000204007824 */ /* 0x008fca00078e00ff */
[----:B------:R-:W-:Y:S01]  /*1710*/  @!PT LDS RZ, [RZ] ;  /* 0x00000000fffff984 */ /* 0x000fe20000000800 */
[----:B------:R-:W-:Y:S01]  /*1720*/  @!PT LDS RZ, [RZ] ;  /* 0x00000000fffff984 */ /* 0x000fe20000000800 */
[----:B------:R-:W-:Y:S01]  /*1730*/  @!PT LDS RZ, [RZ] ;  /* 0x00000000fffff984 */ /* 0x000fe20000000800 */
[----:B------:R1:W-:Y:S04]  /*1740*/  LDGSTS.E.BYPASS.LTC128B.128 [R0+0x6100], [R8.64], !P6 ;  /* 0x0610000008007fae */ /* 0x0003e8000f101d46 */
[----:B------:R1:W-:Y:S04]  /*1750*/  LDGSTS.E.BYPASS.LTC128B.128 [R0+0x8100], [R6.64], !P4 ;  /* 0x0810000006007fae */ /* 0x0003e8000e101d46 */
[----:B------:R1:W-:Y:S02]  /*1760*/  LDGSTS.E.BYPASS.LTC128B.128 [R0+0xa100], [R2.64], !P3 ;  /* 0x0a10000002007fae */ /* 0x0003e4000d901d46 */
.L_x_598:
[----:B------:R-:W-:Y:S05]  /*1770*/  BSYNC B0 ;  /* 0x0000000000007941 */ /* 0x000fea0003800000 */
.L_x_597:
[----:B------:R-:W-:Y:S05]  /*1780*/  BRA.DIV ~URZ, `(.L_x_599) ;  /* 0x000102f27f007947 */ /* 0x000fea000b800000 */
[----:B--2---:R2:W3:Y:S04]  /*1790*/  SHFL.IDX PT, R5, R10, 0x1, 0x1c1f ;  /* 0x003c1f000a057f89 */ /* 0x0044e800000e0000 */
[----:B-1--4-:R2:W1:Y:S02]  /*17a0*/  SHFL.IDX PT, R0, R12, 0x1, 0x1c1f ;  /* 0x003c1f000c007f89 */ /* 0x01246400000e0000 */
.L_x_667:
[----:B------:R-:W-:Y:S01]  /*17b0*/  IADD3 R2, R11, 0x20, RZ ;  /* 0x000000200b027810 */ /* 0x000fe20007ffe0ff */
[----:B------:R-:W-:Y:S03]  /*17c0*/  BSSY B0, `(.L_x_600) ;  /* 0x0000018000007945 */ /* 0x000fe60003800000 */
[----:B------:R-:W-:-:S13]  /*17d0*/  ISETP.GE.AND P0, PT, R2, R14, PT ;  /* 0x0000000e0200720c */ /* 0x000fda0003f06270 */
[----:B------:R-:W-:Y:S05]  /*17e0*/  @P0 BRA `(.L_x_601) ;  /* 0x0000015000000947 */ /* 0x000fea0003800000 */
[----:B------:R-:W4:Y:S01]  /*17f0*/  LDL R4, [R1+0x80] ;  /* 0x0000800001047983 */ /* 0x000f220000100800 */
[C---:B------:R-:W-:Y:S02]  /*1800*/  IADD3 R17, R217.reuse, 0x20, RZ ;  /* 0x00000020d9117810 */ /* 0x040fe40007ffe0ff */
[C---:B------:R-:W-:Y:S02]  /*1810*/  IADD3 R19, R217.reuse, 0x20, RZ ;  /* 0x00000020d9137810 */ /* 0x040fe40007ffe0ff */
[C---:B------:R-:W-:Y:S02]  /*1820*/  IADD3 R15, R217.reuse, 0x40, RZ ;  /* 0x00000040d90f7810 */ /* 0x040fe40007ffe0ff */
[C---:B------:R-:W-:Y:S02]  /*1830*/  IADD3 R16, R217.reuse, 0x40, RZ ;  /* 0x00000040d9107810 */ /* 0x040fe40007ffe0ff */
[----:B-1----:R-:W-:Y:S02]  /*1840*/  LEA R8, P2, R217, R0, 0x1 ;  /* 0x00000000d9087211 */ /* 0x002fe400078408ff */
[----:B------:R-:W-:-:S02]  /*1850*/  SHF.R.S32.HI R20, RZ, 0x1f, R217 ;  /* 0x0000001fff147819 */ /* 0x000fc400000114d9 */
[-C--:B------:R-:W-:Y:S02]  /*1860*/  LEA R6, P1, R17, R0.reuse, 0x1 ;  /* 0x0000000011067211 */ /* 0x080fe400078208ff */
[----:B------:R-:W-:Y:S02]  /*1870*/  SHF.R.S32.HI R19, RZ, 0x1f, R19 ;  /* 0x0000001fff137819 */ /* 0x000fe40000011413 */
[----:B------:R-:W-:Y:S02]  /*1880*/  SHF.R.S32.HI R16, RZ, 0x1f, R16 ;  /* 0x0000001fff107819 */ /* 0x000fe40000011410 */
[----:B------:R-:W-:Y:S02]  /*1890*/  LEA R2, P0, R15, R0, 0x1 ;  /* 0x000000000f027211 */ /* 0x000fe400078008ff */
[-C--:B---3--:R-:W-:Y:S02]  /*18a0*/  LEA.HI.X R9, R217, R5.reuse, R20, 0x1, P2 ;  /* 0x00000005d9097211 */ /* 0x088fe400010f0c14 */
[----:B------:R-:W-:-:S02]  /*18b0*/  LEA.HI.X R7, R17, R5, R19, 0x1, P1 ;  /* 0x0000000511077211 */ /* 0x000fc400008f0c13 */
[----:B------:R-:W-:Y:S01]  /*18c0*/  LEA.HI.X R3, R15, R5, R16, 0x1, P0 ;  /* 0x000000050f037211 */ /* 0x000fe200000f0c10 */
[----:B----4-:R-:W-:-:S05]  /*18d0*/  IMAD.SHL.U32 R0, R4, 0x2, RZ ;  /* 0x0000000204007824 */ /* 0x010fca00078e00ff */
[----:B------:R-:W-:Y:S01]  /*18e0*/  @!PT LDS RZ, [RZ] ;  /* 0x00000000fffff984 */ /* 0x000fe20000000800 */
[----:B------:R-:W-:Y:S01]  /*18f0*/  @!PT LDS RZ, [RZ] ;  /* 0x00000000fffff984 */ /* 0x000fe20000000800 */
[----:B------:R-:W-:Y:S01]  /*1900*/  @!PT LDS RZ, [RZ] ;  /* 0x00000000fffff984 */ /* 0x000fe20000000800 */
[----:B------:R1:W-:Y:S04]  /*1910*/  LDGSTS.E.BYPASS.LTC128B.128 [R0+0x6900], [R8.64], !P6 ;  /* 0x0690000008007fae */ /* 0x0003e8000f101d46 */
[----:B------:R1:W-:Y:S04]  /*1920*/  LDGSTS.E.BYPASS.LTC128B.128 [R0+0x8900], [R6.64], !P4 ;  /* 0x0890000006007fae */ /* 0x0003e8000e101d46 */
[----:B------:R1:W-:Y:S02]  /*1930*/  LDGSTS.E.BYPASS.LTC128B.128 [R0+0xa900], [R2.64], !P3 ;  /* 0x0a90000002007fae */ /* 0x0003e4000d901d46 */
.L_x_601:
[----:B------:R-:W-:Y:S05]  /*1940*/  BSYNC B0 ;  /* 0x0000000000007941 */ /* 0x000fea0003800000 */
.L_x_600:
[----:B------:R-:W-:Y:S05]  /*1950*/  BRA.DIV ~URZ, `(.L_x_602) ;  /* 0x000101f27f007947 */ /* 0x000fea000b800000 */
[----:B---3--:R3:W4:Y:S02]  /*1960*/  SHFL.IDX PT, R5, R10, 0x2, 0x1c1f ;  /* 0x005c1f000a057f89 */ /* 0x00872400000e0000 */
.L_x_668:
[----:B------:R-:W-:Y:S05]  /*1970*/  BRA.DIV ~URZ, `(.L_x_603) ;  /* 0x000102427f007947 */ /* 0x000fea000b800000 */
[----:B-1----:R1:W2:Y:S02]  /*1980*/  SHFL.IDX PT, R0, R12, 0x2, 0x1c1f ;  /* 0x005c1f000c007f89 */ /* 0x0022a400000e0000 */
.L_x_669:
[----:B------:R-:W-:Y:S01]  /*1990*/  IADD3 R2, R11, 0x40, RZ ;  /* 0x000000400b027810 */ /* 0x000fe20007ffe0ff */
[----:B------:R-:W-:Y:S03]  /*19a0*/  BSSY B0, `(.L_x_604) ;  /* 0x0000018000007945 */ /* 0x000fe60003800000 */
[----:B------:R-:W-:-:S13]  /*19b0*/  ISETP.GE.AND P0, PT, R2, R14, PT ;  /* 0x0000000e0200720c */ /* 0x000fda0003f06270 */
[----:B------:R-:W-:Y:S05]  /*19c0*/  @P0 BRA `(.L_x_605) ;  /* 0x0000015000000947 */ /* 0x000fea0003800000 */
[----:B---3--:R-:W3:Y:S01]  /*19d0*/  LDL R4, [R1+0x80] ;  /* 0x0000800001047983 */ /* 0x008ee20000100800 */
[C---:B------:R-:W-:Y:S02]  /*19e0*/  IADD3 R17, R217.reuse, 0x20, RZ ;  /* 0x00000020d9117810 */ /* 0x040fe40007ffe0ff */
[C---:B------:R-:W-:Y:S02]  /*19f0*/  IADD3 R19, R217.reuse, 0x20, RZ ;  /* 0x00000020d9137810 */ /* 0x040fe40007ffe0ff */
[C---:B------:R-:W-:Y:S02]  /*1a00*/  IADD3 R15, R217.reuse, 0x40, RZ ;  /* 0x00000040d90f7810 */ /* 0x040fe40007ffe0ff */
[C---:B------:R-:W-:Y:S02]  /*1a10*/  IADD3 R16, R217.reuse, 0x40, RZ ;  /* 0x00000040d9107810 */ /* 0x040fe40007ffe0ff */
[----:B--2---:R-:W-:Y:S02]  /*1a20*/  LEA R8, P2, R217, R0, 0x1 ;  /* 0x00000000d9087211 */ /* 0x004fe400078408ff */
[----:B------:R-:W-:-:S02]  /*1a30*/  SHF.R.S32.HI R20, RZ, 0x1f, R217 ;  /* 0x0000001fff147819 */ /* 0x000fc400000114d9 */
[-C--:B------:R-:W-:Y:S02]  /*1a40*/  LEA R6, P1, R17, R0.reuse, 0x1 ;  /* 0x0000000011067211 */ /* 0x080fe400078208ff */
[----:B------:R-:W-:Y:S02]  /*1a50*/  SHF.R.S32.HI R19, RZ, 0x1f, R19 ;  /* 0x0000001fff137819 */ /* 0x000fe40000011413 */
[----:B------:R-:W-:Y:S02]  /*1a60*/  SHF.R.S32.HI R16, RZ, 0x1f, R16 ;  /* 0x0000001fff107819 */ /* 0x000fe40000011410 */
[----:B------:R-:W-:Y:S02]  /*1a70*/  LEA R2, P0, R15, R0, 0x1 ;  /* 0x000000000f027211 */ /* 0x000fe400078008ff */
[-C--:B----4-:R-:W-:Y:S02]  /*1a80*/  LEA.HI.X R9, R217, R5.reuse, R20, 0x1, P2 ;  /* 0x00000005d9097211 */ /* 0x090fe400010f0c14 */
        /* <DEDUP_REMOVED lines=9> */
.L_x_605:
[----:B------:R-:W-:Y:S05]  /*1b20*/  BSYNC B0 ;  /* 0x0000000000007941 */ /* 0x000fea0003800000 */
.L_x_604:
[----:B------:R-:W-:Y:S05]  /*1b30*/  BRA.DIV ~URZ, `(.L_x_606) ;  /* 0x000100f27f007947 */ /* 0x000fea000b800000 */
[----:B----4-:R4:W1:Y:S04]  /*1b40*/  SHFL.IDX PT, R5, R10, 0x3, 0x1c1f ;  /* 0x007c1f000a057f89 */ /* 0x01086800000e0000 */
[----:B--2---:R4:W2:Y:S02]  /*1b50*/  SHFL.IDX PT, R0, R12, 0x3, 0x1c1f ;  /* 0x007c1f000c007f89 */ /* 0x0048a400000e0000 */
.L_x_670:
[----:B-1--4-:R-:W4:Y:S01]  /*1b60*/  LDL R12, [R1+0x80] ;  /* 0x00008000010c7983 */ /* 0x012f220000100800 */
[----:B------:R-:W-:Y:S01]  /*1b70*/  IADD3 R11, R11, 0x60, RZ ;  /* 0x000000600b0b7810 */ /* 0x000fe20007ffe0ff */
[----:B-----5:R-:W-:Y:S01]  /*1b80*/  IMAD.WIDE.U32 R164, R13, c[0x0][0x2b0], RZ ;  /* 0x0000ac000da47a25 */ /* 0x020fe200078e00ff */
[----:B------:R-:W-:-:S02]  /*1b90*/  SHF.R.S32.HI R22, RZ, 0x1f, R217 ;  /* 0x0000001fff167819 */ /* 0x000fc400000114d9 */
[----:B------:R-:W-:Y:S02]  /*1ba0*/  ISETP.GE.AND P2, PT, R11, R14, PT ;  /* 0x0000000e0b00720c */ /* 0x000fe40003f46270 */
[C---:B------:R-:W-:Y:S01]  /*1bb0*/  IADD3 R20, R217.reuse, 0x20, RZ ;  /* 0x00000020d9147810 */ /* 0x040fe20007ffe0ff */
[----:B------:R1:W-:Y:S01]  /*1bc0*/  STL.64 [R1+0x40], R164 ;  /* 0x000040a401007387 */ /* 0x0003e20000100a00 */
[C---:B------:R-:W-:Y:S02]  /*1bd0*/  IADD3 R32, R217.reuse, 0x40, RZ ;  /* 0x00000040d9207810 */ /* 0x040fe40007ffe0ff */
[C---:B------:R-:W-:Y:S02]  /*1be0*/  IADD3 R21, R217.reuse, 0x20, RZ ;  /* 0x00000020d9157810 */ /* 0x040fe40007ffe0ff */
[----:B------:R-:W-:Y:S02]  /*1bf0*/  IADD3 R19, R217, 0x40, RZ ;  /* 0x00000040d9137810 */ /* 0x000fe40007ffe0ff */
[----:B------:R-:W-:-:S02]  /*1c00*/  SHF.R.S32.HI R21, RZ, 0x1f, R21 ;  /* 0x0000001fff157819 */ /* 0x000fc40000011415 */
[----:B------:R-:W-:Y:S02]  /*1c10*/  SHF.R.S32.HI R19, RZ, 0x1f, R19 ;  /* 0x0000001fff137819 */ /* 0x000fe40000011413 */
[CC--:B--2---:R-:W-:Y:S02]  /*1c20*/  @!P2 LEA R8, P0, R217.reuse, R0.reuse, 0x1 ;  /* 0x00000000d908a211 */ /* 0x0c4fe400078008ff */
[-C--:B------:R-:W-:Y:S02]  /*1c30*/  @!P2 LEA R6, P1, R20, R0.reuse, 0x1 ;  /* 0x000000001406a211 */ /* 0x080fe400078208ff */
[----:B------:R-:W-:Y:S02]  /*1c40*/  @!P2 LEA.HI.X R9, R217, R5, R22, 0x1, P0 ;  /* 0x00000005d909a211 */ /* 0x000fe400000f0c16 */
[----:B------:R-:W-:Y:S02]  /*1c50*/  @!P2 LEA R2, P0, R32, R0, 0x1 ;  /* 0x000000002002a211 */ /* 0x000fe400078008ff */
[----:B------:R-:W-:-:S02]  /*1c60*/  SHF.R.S32.HI R0, RZ, 0x1f, R13 ;  /* 0x0000001fff007819 */ /* 0x000fc4000001140d */
[-C--:B------:R-:W-:Y:S02]  /*1c70*/  @!P2 LEA.HI.X R7, R20, R5.reuse, R21, 0x1, P1 ;  /* 0x000000051407a211 */ /* 0x080fe400008f0c15 */
[----:B------:R-:W-:Y:S01]  /*1c80*/  @!P2 LEA.HI.X R3, R32, R5, R19, 0x1, P0 ;  /* 0x000000052003a211 */ /* 0x000fe200000f0c13 */
[----:B------:R-:W-:-:S04]  /*1c90*/  IMAD R0, R0, c[0x0][0x2b0], RZ ;  /* 0x0000ac0000007a24 */ /* 0x000fc800078e02ff */
[----:B------:R-:W-:-:S04]  /*1ca0*/  IMAD R0, R13, c[0x0][0x2b4], R0 ;  /* 0x0000ad000d007a24 */ /* 0x000fc800078e0200 */
[----:B------:R-:W-:-:S05]  /*1cb0*/  IMAD.IADD R162, R165, 0x1, R0 ;  /* 0x00000001a5a27824 */ /* 0x000fca00078e0200 */
[----:B------:R1:W-:Y:S01]  /*1cc0*/  STL [R1+0x50], R162 ;  /* 0x000050a201007387 */ /* 0x0003e20000100800 */
[----:B----4-:R-:W-:-:S05]  /*1cd0*/  IMAD.SHL.U32 R218, R12, 0x2, RZ ;  /* 0x000000020cda7824 */ /* 0x010fca00078e00ff */
[----:B------:R-:W-:Y:S01]  /*1ce0*/  @!PT LDS RZ, [RZ] ;  /* 0x00000000fffff984 */ /* 0x000fe20000000800 */
[----:B------:R-:W-:Y:S01]  /*1cf0*/  @!PT LDS RZ, [RZ] ;  /* 0x00000000fffff984 */ /* 0x000fe20000000800 */
[----:B------:R-:W-:Y:S01]  /*1d00*/  @!PT LDS RZ, [RZ] ;  /* 0x00000000fffff984 */ /* 0x000fe20000000800 */
[----:B------:R1:W-:Y:S04]  /*1d10*/  @!P2 LDGSTS.E.BYPASS.LTC128B.128 [R218+0x7900], [R8.64], !P6 ;  /* 0x0790000008daafae */ /* 0x0003e8000f101d46 */
[----:B------:R1:W-:Y:S04]  /*1d20*/  @!P2 LDGSTS.E.BYPASS.LTC128B.128 [R218+0x9900], [R6.64], !P4 ;  /* 0x0990000006daafae */ /* 0x0003e8000e101d46 */
[----:B------:R1:W-:Y:S04]  /*1d30*/  @!P2 LDGSTS.E.BYPASS.LTC128B.128 [R218+0xb900], [R2.64], !P3 ;  /* 0x0b90000002daafae */ /* 0x0003e8000d901d46 */
[----:B------:R-:W0:Y:S01]  /*1d40*/  LDGDEPBAR ;  /* 0x00000000000079af */ /* 0x000e220000000000 */
[----:B------:R-:W-:Y:S02]  /*1d50*/  WARPSYNC 0xffffffff ;  /* 0xffffffff00007948 */ /* 0x000fe40003800000 */
[----:B------:R-:W2:Y:S04]  /*1d60*/  LDL R163, [R1+0x18] ;  /* 0x0000180001a37983 */ /* 0x000ea80000100800 */
[----:B------:R-:W4:Y:S01]  /*1d70*/  LDL R166, [R1+0x38] ;  /* 0x0000380001a67983 */ /* 0x000f220000100800 */
[----:B------:R-:W-:-:S02]  /*1d80*/  MOV R15, c[0x0][0x2ac] ;  /* 0x0000ab00000f7a02 */ /* 0x000fc40000000f00 */
[----:B------:R-:W-:Y:S01]  /*1d90*/  MOV R0, c[0x0][0x2b8] ;  /* 0x0000ae0000007a02 */ /* 0x000fe20000000f00 */
[----:B------:R-:W5:Y:S02]  /*1da0*/  LDL R23, [R1+0x60] ;  /* 0x0000600001177983 */ /* 0x000f640000100800 */
[----:B------:R-:W-:Y:S01]  /*1db0*/  IMAD R15, R15, c[0x0][0x1d0], RZ ;  /* 0x000074000f0f7a24 */ /* 0x000fe200078e02ff */
[----:B------:R-:W-:Y:S02]  /*1dc0*/  ISETP.NE.AND P4, PT, R0, 0x1, PT ;  /* 0x000000010000780c */ /* 0x000fe40003f85270 */
[----:B------:R-:W-:Y:S01]  /*1dd0*/  MOV R228, RZ ;  /* 0x000000ff00e47202 */ /* 0x000fe20000000f00 */
[----:B------:R-:W-:Y:S01]  /*1de0*/  BAR.SYNC.DEFER_BLOCKING 0x0 ;  /* 0x0000000000007b1d */ /* 0x000fe20000010000 */
[----:B-12---:R-:W-:-:S04]  /*1df0*/  LEA R2, R183, R163, 0x6 ;  /* 0x000000a3b7027211 */ /* 0x006fc800078e30ff */
[----:B------:R-:W-:-:S04]  /*1e00*/  IADD3 R2, R2, -0x40, RZ ;  /* 0xffffffc002027810 */ /* 0x000fc80007ffe0ff */
[C---:B------:R-:W-:Y:S02]  /*1e10*/  ISETP.GE.AND P1, PT, R2.reuse, R15, PT ;  /* 0x0000000f0200720c */ /* 0x040fe40003f26270 */
[----:B----4-:R-:W-:Y:S02]  /*1e20*/  IADD3 R2, R2, R166, RZ ;  /* 0x000000a602027210 */ /* 0x010fe40007ffe0ff */
[----:B------:R-:W-:-:S03]  /*1e30*/  ISETP.GT.OR P1, PT, R163, 0x3f, P1 ;  /* 0x0000003fa300780c */ /* 0x000fc60000f24670 */
[----:B------:R-:W-:Y:S01]  /*1e40*/  @P4 IMAD.HI.U32 R3, R2, c[0x0][0x2bc], RZ ;  /* 0x0000af0002034a27 */ /* 0x000fe200078e00ff */
[----:B------:R-:W-:-:S04]  /*1e50*/  MOV R0, R2 ;  /* 0x0000000200007202 */ /* 0x000fc80000000f00 */
[----:B------:R-:W-:-:S05]  /*1e60*/  @P4 SHF.R.U32.HI R0, RZ, c[0x0][0x2c0], R3 ;  /* 0x0000b000ff004a19 */ /* 0x000fca0000011603 */
[----:B------:R-:W-:-:S04]  /*1e70*/  @!P1 IADD3 R3, P0, R0, R164, RZ ;  /* 0x000000a400039210 */ /* 0x000fc80007f1e0ff */
[----:B------:R-:W-:Y:S02]  /*1e80*/  @!P1 LEA.HI.X.SX32 R5, R0, R162, 0x1, P0 ;  /* 0x000000a200059211 */ /* 0x000fe400000f0eff */
[----:B------:R-:W-:-:S04]  /*1e90*/  @!P1 LEA R4, P0, R3, c[0x0][0x2a0], 0x2 ;  /* 0x0000a80003049a11 */ /* 0x000fc800078010ff */
[----:B------:R-:W-:-:S05]  /*1ea0*/  @!P1 LEA.HI.X R5, R3, c[0x0][0x2a4], R5, 0x2, P0 ;  /* 0x0000a90003059a11 */ /* 0x000fca00000f1405 */
[----:B------:R1:W2:Y:S01]  /*1eb0*/  @!P1 LDG.E R228, [R4.64] ;  /* 0x0000000604e49981 */ /* 0x0002a2000c1e1900 */
[----:B------:R-:W-:-:S05]  /*1ec0*/  IADD3 R0, -R0, RZ, RZ ;  /* 0x000000ff00007210 */ /* 0x000fca0007ffe1ff */
[----:B------:R-:W-:Y:S01]  /*1ed0*/  IMAD R230, R0, c[0x0][0x2b8], R2 ;  /* 0x0000ae0000e67a24 */ /* 0x000fe200078e0202 */
[----:B------:R-:W4:Y:S04]  /*1ee0*/  S2R R17, SR_TID.X ;  /* 0x0000000000117919 */ /* 0x000f280000002100 */
[----:B------:R-:W-:Y:S01]  /*1ef0*/  SHF.R.S32.HI R11, RZ, 0x1f, R230 ;  /* 0x0000001fff0b7819 */ /* 0x000fe200000114e6 */
[----:B------:R-:W-:-:S04]  /*1f00*/  IMAD.WIDE.U32 R2, R230, c[0x0][0x1e0], RZ ;  /* 0x00007800e6027a25 */ /* 0x000fc800078e00ff */
[----:B------:R-:W-:-:S04]  /*1f10*/  IMAD R0, R11, c[0x0][0x1e0], RZ ;  /* 0x000078000b007a24 */ /* 0x000fc800078e02ff */
[----:B------:R-:W-:-:S05]  /*1f20*/  IMAD R0, R230, c[0x0][0x1e4], R0 ;  /* 0x00007900e6007a24 */ /* 0x000fca00078e0200 */
[----:B------:R-:W-:Y:S01]  /*1f30*/  IADD3 R3, R3, R0, RZ ;  /* 0x0000000003037210 */ /* 0x000fe20007ffe0ff */
[----:B------:R-:W-:Y:S02]  /*1f40*/  IMAD R0, R18, c[0x0][0x1e8], RZ ;  /* 0x00007a0012007a24 */ /* 0x000fe400078e02ff */
[----:B-----5:R-:W-:-:S04]  /*1f50*/  IMAD.WIDE.U32 R160, R23, c[0x0][0x1e8], RZ ;  /* 0x00007a0017a07a25 */ /* 0x020fc800078e00ff */
[----:B------:R-:W-:Y:S01]  /*1f60*/  IMAD R0, R23, c[0x0][0x1ec], R0 ;  /* 0x00007b0017007a24 */ /* 0x000fe200078e0200 */
[----:B---34-:R-:W-:-:S04]  /*1f70*/  SHF.R.S32.HI R10, RZ, 0x1f, R17 ;  /* 0x0000001fff0a7819 */ /* 0x018fc80000011411 */
[----:B------:R-:W-:Y:S02]  /*1f80*/  IADD3 R159, R161, R0, RZ ;  /* 0x00000000a19f7210 */ /* 0x000fe40007ffe0ff */
[----:B-1----:R-:W-:Y:S02]  /*1f90*/  LEA R5, R183, 0xffffffc0, 0x6 ;  /* 0xffffffc0b7057811 */ /* 0x002fe400078e30ff */
[----:B------:R-:W-:Y:S02]  /*1fa0*/  LEA.HI R10, R10, R17, RZ, 0x2 ;  /* 0x000000110a0a7211 */ /* 0x000fe400078f10ff */
[----:B------:R-:W-:Y:S02]  /*1fb0*/  IADD3 R127, R15, -R5, RZ ;  /* 0x800000050f7f7210 */ /* 0x000fe40007ffe0ff */
[----:B------:R-:W-:-:S04]  /*1fc0*/  SHF.R.S32.HI R10, RZ, 0x2, R10 ;  /* 0x00000002ff0a7819 */ /* 0x000fc8000001140a */
[----:B------:R-:W-:-:S04]  /*1fd0*/  IADD3 R17, -R10, R127, RZ ;  /* 0x0000007f0a117210 */ /* 0x000fc80007ffe1ff */
[----:B------:R-:W-:-:S13]  /*1fe0*/  ISETP.GE.AND P2, PT, R17, 0x1, PT ;  /* 0x000000011100780c */ /* 0x000fda0003f46270 */
[----:B------:R-:W-:Y:S02]  /*1ff0*/  @P2 ISETP.GE.AND P1, PT, R217, c[0x0][0x1d4], PT ;  /* 0x00007500d9002a0c */ /* 0x000fe40003f26270 */
[----:B------:R-:W-:Y:S02]  /*2000*/  @P2 ISETP.GE.AND P3, PT, R20, c[0x0][0x1d4], PT ;  /* 0x0000750014002a0c */ /* 0x000fe40003f66270 */
[----:B------:R-:W-:Y:S02]  /*2010*/  ISETP.GE.AND P6, PT, R17, 0x21, PT ;  /* 0x000000211100780c */ /* 0x000fe40003fc6270 */
[----:B------:R-:W-:Y:S02]  /*2020*/  SHF.L.U32 R158, R32, 0x1, RZ ;  /* 0x00000001209e7819 */ /* 0x000fe400000006ff */
[----:B------:R-:W-:Y:S02]  /*2030*/  SHF.L.U32 R157, R20, 0x1, RZ ;  /* 0x00000001149d7819 */ /* 0x000fe400000006ff */
[----:B------:R-:W-:-:S02]  /*2040*/  SHF.L.U64.HI R124, R217, 0x1, R22 ;  /* 0x00000001d97c7819 */ /* 0x000fc40000010216 */
[----:B------:R-:W-:Y:S02]  /*2050*/  SHF.L.U64.HI R125, R32, 0x1, R19 ;  /* 0x00000001207d7819 */ /* 0x000fe40000010213 */
[----:B------:R-:W-:Y:S02]  /*2060*/  SHF.L.U32 R156, R217, 0x1, RZ ;  /* 0x00000001d99c7819 */ /* 0x000fe400000006ff */
[----:B------:R-:W-:Y:S01]  /*2070*/  SHF.L.U64.HI R126, R20, 0x1, R21 ;  /* 0x00000001147e7819 */ /* 0x000fe20000010215 */
[----:B------:R-:W-:Y:S04]  /*2080*/  STL.64 [R1+0x30], R160 ;  /* 0x000030a001007387 */ /* 0x000fe80000100a00 */
[----:B------:R-:W-:Y:S01]  /*2090*/  STL [R1+0x3c], R159 ;  /* 0x00003c9f01007387 */ /* 0x000fe20000100800 */
        /* <DEDUP_REMOVED lines=8> */
[----:B------:R-:W1:Y:S04]  /*2120*/  SHFL.IDX PT, R3, R2, RZ, 0x1c1f ;  /* 0x001c1fff02037589 */ /* 0x000e6800000e0000 */
[----:B------:R-:W2:Y:S04]  /*2130*/  SHFL.IDX PT, R4, R0, RZ, 0x1c1f ;  /* 0x001c1fff00047589 */ /* 0x000ea800000e0000 */
[----:B------:R-:W3:Y:S04]  /*2140*/  SHFL.IDX PT, R2, R2, 0x1, 0x1c1f ;  /* 0x003c1f0002027f89 */ /* 0x000ee800000e0000 */
[----:B------:R4:W5:Y:S01]  /*2150*/  SHFL.IDX PT, R10, R0, 0x1, 0x1c1f ;  /* 0x003c1f00000a7f89 */ /* 0x00096200000e0000 */
[----:B-1----:R-:W-:-:S04]  /*2160*/  @P2 LEA R6, P0, R217, R3, 0x1 ;  /* 0x00000003d9062211 */ /* 0x002fc800078008ff */
[----:B--2---:R-:W-:Y:S02]  /*2170*/  @P2 LEA.HI.X R7, R217, R4, R22, 0x1, P0 ;  /* 0x00000004d9072211 */ /* 0x004fe400000f0c16 */
[----:B------:R-:W-:Y:S02]  /*2180*/  @P2 LEA R8, P0, R20, R3, 0x1 ;  /* 0x0000000314082211 */ /* 0x000fe400078008ff */
[----:B----4-:R-:W-:-:S05]  /*2190*/  @P2 SHF.L.U32 R0, R12, 0x1, RZ ;  /* 0x000000010c002819 */ /* 0x010fca00000006ff */
[----:B------:R1:W-:Y:S01]  /*21a0*/  @P2 LDGSTS.E.BYPASS.LTC128B.128 [R0+0x3100], [R6.64], !P1 ;  /* 0x0310000006002fae */ /* 0x0003e2000c901d46 */
[----:B------:R-:W-:Y:S02]  /*21b0*/  @P2 ISETP.GE.AND P1, PT, R32, c[0x0][0x1d4], PT ;  /* 0x0000750020002a0c */ /* 0x000fe40003f26270 */
[----:B------:R-:W-:-:S05]  /*21c0*/  @P2 LEA.HI.X R9, R20, R4, R21, 0x1, P0 ;  /* 0x0000000414092211 */ /* 0x000fca00000f0c15 */
[----:B------:R3:W-:Y:S01]  /*21d0*/  @P2 LDGSTS.E.BYPASS.LTC128B.128 [R0+0x4100], [R8.64], !P3 ;  /* 0x0410000008002fae */ /* 0x0007e2000d901d46 */
[----:B-1----:R-:W-:-:S04]  /*21e0*/  @P2 LEA R6, P0, R32, R3, 0x1 ;  /* 0x0000000320062211 */ /* 0x002fc800078008ff */
[----:B------:R-:W-:Y:S02]  /*21f0*/  @P2 LEA.HI.X R7, R32, R4, R19, 0x1, P0 ;  /* 0x0000000420072211 */ /* 0x000fe400000f0c13 */
[----:B---3--:R-:W-:-:S03]  /*2200*/  @P6 LEA R8, P0, R217, R2, 0x1 ;  /* 0x00000002d9086211 */ /* 0x008fc600078008ff */
[----:B------:R1:W-:Y:S01]  /*2210*/  @P2 LDGSTS.E.BYPASS.LTC128B.128 [R0+0x5100], [R6.64], !P1 ;  /* 0x0510000006002fae */ /* 0x0003e2000c901d46 */
[C---:B------:R-:W-:Y:S02]  /*2220*/  @P6 ISETP.GE.AND P2, PT, R217.reuse, c[0x0][0x1d4], PT ;  /* 0x00007500d9006a0c */ /* 0x040fe40003f46270 */
[C---:B------:R-:W-:Y:S02]  /*2230*/  @P6 LEA R4, P3, R20.reuse, R2, 0x1 ;  /* 0x0000000214046211 */ /* 0x040fe400078608ff */
[----:B------:R-:W-:Y:S02]  /*2240*/  @P6 ISETP.GE.AND P1, PT, R20, c[0x0][0x1d4], PT ;  /* 0x0000750014006a0c */ /* 0x000fe40003f26270 */
[-C--:B-----5:R-:W-:Y:S02]  /*2250*/  @P6 LEA.HI.X R9, R217, R10.reuse, R22, 0x1, P0 ;  /* 0x0000000ad9096211 */ /* 0x0a0fe400000f0c16 */
[----:B------:R-:W-:Y:S02]  /*2260*/  @P6 ISETP.GE.AND P0, PT, R32, c[0x0][0x1d4], PT ;  /* 0x0000750020006a0c */ /* 0x000fe40003f06270 */
[----:B------:R-:W-:-:S02]  /*2270*/  @P6 LEA.HI.X R5, R20, R10, R21, 0x1, P3 ;  /* 0x0000000a14056211 */ /* 0x000fc400018f0c15 */
[----:B------:R-:W-:-:S04]  /*2280*/  @P6 LEA R2, P3, R32, R2, 0x1 ;  /* 0x0000000220026211 */ /* 0x000fc800078608ff */
[----:B------:R-:W-:Y:S02]  /*2290*/  @P6 LEA.HI.X R3, R32, R10, R19, 0x1, P3 ;  /* 0x0000000a20036211 */ /* 0x000fe400018f0c13 */
[----:B-1----:R-:W-:-:S05]  /*22a0*/  @P6 SHF.L.U32 R0, R12, 0x1, RZ ;  /* 0x000000010c006819 */ /* 0x002fca00000006ff */
[----:B------:R1:W-:Y:S04]  /*22b0*/  @P6 LDGSTS.E.BYPASS.LTC128B.128 [R0+0x3900], [R8.64], !P2 ;  /* 0x0390000008006fae */ /* 0x0003e8000d101d46 */
[----:B------:R1:W-:Y:S04]  /*22c0*/  @P6 LDGSTS.E.BYPASS.LTC128B.128 [R0+0x4900], [R4.64], !P1 ;  /* 0x0490000004006fae */ /* 0x0003e8000c901d46 */
[----:B------:R1:W-:Y:S04]  /*22d0*/  @P6 LDGSTS.E.BYPASS.LTC128B.128 [R0+0x5900], [R2.64], !P0 ;  /* 0x0590000002006fae */ /* 0x0003e8000c101d46 */
[----:B------:R-:W0:Y:S01]  /*22e0*/  LDGDEPBAR ;  /* 0x00000000000079af */ /* 0x000e220000000000 */
[----:B------:R-:W-:-:S04]  /*22f0*/  IMAD.WIDE.U32 R6, R23, c[0x0][0x210], RZ ;  /* 0x0000840017067a25 */ /* 0x000fc800078e00ff */
[----:B-1----:R-:W-:Y:S01]  /*2300*/  IMAD R0, R11, c[0x0][0x208], RZ ;  /* 0x000082000b007a24 */ /* 0x002fe200078e02ff */
[----:B------:R-:W-:-:S04]  /*2310*/  DEPBAR.LE SB0, 0x1 ;  /* 0x000080400000791a */ /* 0x000fc80000000000 */
[----:B------:R-:W-:Y:S01]  /*2320*/  IMAD.WIDE.U32 R2, R230, c[0x0][0x208], RZ ;  /* 0x00008200e6027a25 */ /* 0x000fe200078e00ff */
[----:B------:R-:W-:-:S04]  /*2330*/  DEPBAR.LE SB0, 0x0 ;  /* 0x000080000000791a */ /* 0x000fc80000000000 */
[----:B------:R-:W-:Y:S01]  /*2340*/  IMAD R0, R230, c[0x0][0x20c], R0 ;  /* 0x00008300e6007a24 */ /* 0x000fe200078e0200 */
[----:B------:R-:W-:Y:S04]  /*2350*/  BAR.SYNC.DEFER_BLOCKING 0x0 ;  /* 0x0000000000007b1d */ /* 0x000fe80000010000 */
[----:B------:R-:W-:Y:S01]  /*2360*/  IADD3 R3, R3, R0, RZ ;  /* 0x0000000003037210 */ /* 0x000fe20007ffe0ff */
[----:B------:R-:W-:Y:S02]  /*2370*/  IMAD R0, R18, c[0x0][0x210], RZ ;  /* 0x0000840012007a24 */ /* 0x000fe400078e02ff */
[----:B------:R-:W-:Y:S02]  /*2380*/  IMAD R4, R16, c[0x0][0x218], RZ ;  /* 0x0000860010047a24 */ /* 0x000fe400078e02ff */
[----:B------:R-:W-:-:S02]  /*2390*/  IMAD R0, R23, c[0x0][0x214], R0 ;  /* 0x0000850017007a24 */ /* 0x000fc400078e0200 */
[----:B------:R-:W-:-:S03]  /*23a0*/  IMAD.WIDE.U32 R2, R228, c[0x0][0x218], R2 ;  /* 0x00008600e4027a25 */ /* 0x000fc600078e0002 */
[----:B------:R-:W-:Y:S01]  /*23b0*/  IADD3 R5, R7, R0, RZ ;  /* 0x0000000007057210 */ /* 0x000fe20007ffe0ff */
[----:B------:R-:W-:Y:S01]  /*23c0*/  IMAD R4, R228, c[0x0][0x21c], R4 ;  /* 0x00008700e4047a24 */ /* 0x000fe200078e0204 */
[----:B------:R-:W-:-:S04]  /*23d0*/  IADD3 R0, P0, R2, R6, RZ ;  /* 0x0000000602007210 */ /* 0x000fc80007f1e0ff */
[----:B------:R-:W-:Y:S02]  /*23e0*/  IADD3.X R2, R5, R3, R4, P0, !PT ;  /* 0x0000000305027210 */ /* 0x000fe400007fe404 */
[C---:B------:R-:W-:Y:S01]  /*23f0*/  LEA R3, P0, R0.reuse, c[0x0][0x1f8], 0x1 ;  /* 0x00007e0000037a11 */ /* 0x040fe200078008ff */
[----:B------:R-:W-:Y:S03]  /*2400*/  LDSM.16.M88.4 R12, [R203] ;  /* 0x00000000cb0c783b */ /* 0x000fe60000000200 */
[----:B------:R-:W-:Y:S02]  /*2410*/  LEA.HI.X R16, R0, c[0x0][0x1fc], R2, 0x1, P0 ;  /* 0x00007f0000107a11 */ /* 0x000fe400000f0c02 */
[----:B------:R-:W1:Y:S04]  /*2420*/  SHFL.IDX PT, R0, R3, RZ, 0x1c1f ;  /* 0x001c1fff03007589 */ /* 0x000e6800000e0000 */
[----:B------:R-:W2:Y:S04]  /*2430*/  SHFL.IDX PT, R2, R16, RZ, 0x1c1f ;  /* 0x001c1fff10027589 */ /* 0x000ea800000e0000 */
[----:B------:R-:W3:Y:S04]  /*2440*/  SHFL.IDX PT, R3, R3, 0x1, 0x1c1f ;  /* 0x003c1f0003037f89 */ /* 0x000ee800000e0000 */
[----:B------:R-:W4:Y:S04]  /*2450*/  SHFL.IDX PT, R16, R16, 0x1, 0x1c1f ;  /* 0x003c1f0010107f89 */ /* 0x000f2800000e0000 */
[----:B------:R-:W5:Y:S01]  /*2460*/  LDSM.16.M88.4 R44, [R200] ;  /* 0x00000000c82c783b */ /* 0x000f620000000200 */
[----:B------:R-:W-:-:S02]  /*2470*/  ISETP.GE.AND P3, PT, R217, c[0x0][0x1d4], PT ;  /* 0x00007500d9007a0c */ /* 0x000fc40003f66270 */
[----:B------:R-:W-:Y:S01]  /*2480*/  ISETP.GE.AND P2, PT, R20, c[0x0][0x1d4], PT ;  /* 0x0000750014007a0c */ /* 0x000fe20003f46270 */
[----:B------:R-:W5:Y:S01]  /*2490*/  LDSM.16.M88.4 R8, [R203+0x1000] ;  /* 0x00100000cb08783b */ /* 0x000f620000000200 */
[----:B-1----:R-:W-:-:S03]  /*24a0*/  IADD3 R22, P6, R0, R158, RZ ;  /* 0x0000009e00167210 */ /* 0x002fc60007fde0ff */
[----:B------:R-:W1:Y:S01]  /*24b0*/  LDSM.16.M88.4 R48, [R200+0x400] ;  /* 0x00040000c830783b */ /* 0x000e620000000200 */
[----:B------:R-:W-:Y:S02]  /*24c0*/  IADD3 R24, P0, R0, R157, RZ ;  /* 0x0000009d00187210 */ /* 0x000fe40007f1e0ff */
[----:B--2---:R-:W-:Y:S01]  /*24d0*/  IADD3.X R23, R2, R125, RZ, P6, !PT ;  /* 0x0000007d02177210 */ /* 0x004fe200037fe4ff */
[----:B------:R-:W2:Y:S01]  /*24e0*/  LDSM.16.M88.4 R40, [R200+0x800] ;  /* 0x00080000c828783b */ /* 0x000ea20000000200 */
[----:B------:R-:W-:Y:S02]  /*24f0*/  IADD3 R26, P1, R0, R156, RZ ;  /* 0x0000009c001a7210 */ /* 0x000fe40007f3e0ff */
[----:B------:R-:W-:Y:S01]  /*2500*/  ISETP.LT.OR P6, PT, R17, 0x1, P3 ;  /* 0x000000011100780c */ /* 0x000fe20001fc1670 */
[----:B------:R-:W1:Y:S01]  /*2510*/  LDSM.16.M88.4 R28, [R200+0xc00] ;  /* 0x000c0000c81c783b */ /* 0x000e620000000200 */
[C---:B------:R-:W-:Y:S02]  /*2520*/  IADD3.X R25, R2.reuse, R126, RZ, P0, !PT ;  /* 0x0000007e02197210 */ /* 0x040fe400007fe4ff */
[----:B---3--:R-:W-:Y:S01]  /*2530*/  IADD3 R18, P0, R3, R157, RZ ;  /* 0x0000009d03127210 */ /* 0x008fe20007f1e0ff */
[----:B------:R-:W-:Y:S01]  /*2540*/  LDSM.16.M88.4 R36, [R204] ;  /* 0x00000000cc24783b */ /* 0x000fe20000000200 */
[----:B------:R-:W-:-:S02]  /*2550*/  IADD3.X R27, R2, R124, RZ, P1, !PT ;  /* 0x0000007c021b7210 */ /* 0x000fc40000ffe4ff */
[----:B------:R-:W-:Y:S01]  /*2560*/  IADD3 R20, P1, R3, R156, RZ ;  /* 0x0000009c03147210 */ /* 0x000fe20007f3e0ff */
[----:B------:R-:W3:Y:S01]  /*2570*/  LDSM.16.M88.4 R52, [R205] ;  /* 0x00000000cd34783b */ /* 0x000ee20000000200 */
[C---:B----4-:R-:W-:Y:S02]  /*2580*/  IADD3.X R19, R16.reuse, R126, RZ, P0, !PT ;  /* 0x0000007e10137210 */ /* 0x050fe400007fe4ff */
[C---:B------:R-:W-:Y:S01]  /*2590*/  ISETP.LT.OR P0, PT, R17.reuse, 0x1, P2 ;  /* 0x000000011100780c */ /* 0x040fe20001701670 */
[----:B------:R-:W-:Y:S01]  /*25a0*/  STL.64 [R1+0x48], R6 ;  /* 0x0000480601007387 */ /* 0x000fe20000100a00 */
[----:B------:R-:W-:Y:S02]  /*25b0*/  IADD3.X R21, R16, R124, RZ, P1, !PT ;  /* 0x0000007c10157210 */ /* 0x000fe40000ffe4ff */
[----:B------:R-:W-:Y:S01]  /*25c0*/  ISETP.GE.AND P1, PT, R32, c[0x0][0x1d4], PT ;  /* 0x0000750020007a0c */ /* 0x000fe20003f26270 */
[----:B------:R-:W-:Y:S01]  /*25d0*/  STL [R1+0x54], R5 ;  /* 0x0000540501007387 */ /* 0x000fe20000100800 */
[----:B------:R-:W-:-:S03]  /*25e0*/  ISETP.LT.OR P3, PT, R17, 0x21, P3 ;  /* 0x000000211100780c */ /* 0x000fc60001f61670 */
[----:B------:R-:W4:Y:S04]  /*25f0*/  LDSM.16.M88.4 R4, [R204+0x1000] ;  /* 0x00100000cc04783b */ /* 0x000f280000000200 */
[----:B------:R-:W-:Y:S04]  /*2600*/  LDSM.16.M88.4 R64, [R216] ;  /* 0x00000000d840783b */ /* 0x000fe80000000200 */
[----:B------:R-:W-:Y:S04]  /*2610*/  LDSM.16.M88.4 R84, [R215] ;  /* 0x00000000d754783b */ /* 0x000fe80000000200 */
[----:B------:R-:W-:Y:S01]  /*2620*/  LDSM.16.M88.4 R92, [R214] ;  /* 0x00000000d65c783b */ /* 0x000fe20000000200 */
[----:B------:R-:W-:-:S03]  /*2630*/  ISETP.LT.OR P2, PT, R17, 0x21, P2 ;  /* 0x000000211100780c */ /* 0x000fc60001741670 */
[----:B------:R-:W-:Y:S01]  /*2640*/  @!PT LDS RZ, [RZ] ;  /* 0x00000000fffff984 */ /* 0x000fe20000000800 */
[----:B------:R-:W-:Y:S01]  /*2650*/  @!PT LDS RZ, [RZ] ;  /* 0x00000000fffff984 */ /* 0x000fe20000000800 */
[----:B------:R-:W-:Y:S01]  /*2660*/  @!PT LDS RZ, [RZ] ;  /* 0x00000000fffff984 */ /* 0x000fe20000000800 */
[----:B------:R1:W-:Y:S01]  /*2670*/  LDGSTS.E.BYPASS.LTC128B.128 [R218+0x100], [R26.64], !P6 ;  /* 0x001000001ada7fae */ /* 0x0003e2000f101d46 */
[C---:B------:R-:W-:Y:S02]  /*2680*/  ISETP.LT.OR P6, PT, R17.reuse, 0x1, P1 ;  /* 0x000000011100780c */ /* 0x040fe40000fc1670 */
[----:B------:R-:W-:Y:S01]  /*2690*/  ISETP.LT.OR P1, PT, R17, 0x21, P1 ;  /* 0x000000211100780c */ /* 0x000fe20000f21670 */
[----:B------:R1:W-:Y:S01]  /*26a0*/  LDGSTS.E.BYPASS.LTC128B.128 [R218+0x1100], [R24.64], !P0 ;  /* 0x0110000018da7fae */ /* 0x0003e2000c101d46 */
[----:B------:R-:W-:Y:S01]  /*26b0*/  IADD3 R2, P0, R3, R158, RZ ;  /* 0x0000009e03027210 */ /* 0x000fe20007f1e0ff */
[----:B-----5:R-:W-:Y:S03]  /*26c0*/  HMMA.16816.F32.BF16 R56, R12, R44, RZ ;  /* 0x0000002c0c38723c */ /* 0x020fe600000418ff */
[----:B------:R-:W-:-:S05]  /*26d0*/  IADD3.X R3, R16, R125, RZ, P0, !PT ;  /* 0x0000007d10037210 */ /* 0x000fca00007fe4ff */
[----:B------:R5:W-:Y:S04]  /*26e0*/  LDGSTS.E.BYPASS.LTC128B.128 [R218+0x2100], [R22.64], !P6 ;  /* 0x0210000016da7fae */ /* 0x000be8000f101d46 */
[----:B------:R5:W-:Y:S04]  /*26f0*/  LDGSTS.E.BYPASS.LTC128B.128 [R218+0x900], [R20.64], !P3 ;  /* 0x0090000014da7fae */ /* 0x000be8000d901d46 */
[----:B------:R2:W-:Y:S04]  /*2700*/  LDGSTS.E.BYPASS.LTC128B.128 [R218+0x1900], [R18.64], !P2 ;  /* 0x0190000012da7fae */ /* 0x0005e8000d101d46 */
[----:B------:R3:W-:Y:S04]  /*2710*/  LDGSTS.E.BYPASS.LTC128B.128 [R218+0x2900], [R2.64], !P1 ;  /* 0x0290000002da7fae */ /* 0x0007e8000c901d46 */
[----:B------:R-:W-:Y:S04]  /*2720*/  LDSM.16.M88.4 R60, [R200+0x1000] ;  /* 0x00100000c83c783b */ /* 0x000fe80000000200 */
[----:B------:R-:W3:Y:S01]  /*2730*/  LDSM.16.M88.4 R32, [R203+0x2000] ;  /* 0x00200000cb20783b */ /* 0x000ee20000000200 */
[C---:B------:R-:W-:Y:S03]  /*2740*/  HMMA.16816.F32.BF16 R76, R8.reuse, R44, RZ ;  /* 0x0000002c084c723c */ /* 0x040fe600000418ff */
[----:B-1----:R-:W-:Y:S04]  /*2750*/  LDSM.16.M88.4 R24, [R204+0x2000] ;  /* 0x00200000cc18783b */ /* 0x002fe80000000200 */
[----:B------:R-:W0:Y:S01]  /*2760*/  LDGDEPBAR ;  /* 0x00000000000079af */ /* 0x000e220000000000 */
[C---:B------:R-:W-:Y:S08]  /*2770*/  HMMA.16816.F32.BF16 R104, R8.reuse, R48, RZ ;  /* 0x000000300868723c */ /* 0x040ff000000418ff */
[C---:B--2---:R-:W-:Y:S08]  /*2780*/  HMMA.16816.F32.BF16 R100, R8.reuse, R40, RZ ;  /* 0x000000280864723c */ /* 0x044ff000000418ff */
[C---:B------:R-:W-:Y:S08]  /*2790*/  HMMA.16816.F32.BF16 R88, R8.reuse, R28, RZ ;  /* 0x0000001c0858723c */ /* 0x040ff000000418ff */
[C---:B------:R-:W-:Y:S08]  /*27a0*/  HMMA.16816.F32.BF16 R96, R8.reuse, R46, RZ ;  /* 0x0000002e0860723c */ /* 0x040ff000000418ff */
[C---:B------:R-:W-:Y:S08]  /*27b0*/  HMMA.16816.F32.BF16 R80, R8.reuse, R50, RZ ;  /* 0x000000320850723c */ /* 0x040ff000000418ff */
[C---:B------:R-:W-:Y:S08]  /*27c0*/  HMMA.16816.F32.BF16 R68, R8.reuse, R42, RZ ;  /* 0x0000002a0844723c */ /* 0x040ff000000418ff */
[----:B-----5:R-:W-:Y:S08]  /*27d0*/  HMMA.16816.F32.BF16 R20, R8, R30, RZ ;  /* 0x0000001e0814723c */ /* 0x020ff000000418ff */
[----:B---3--:R-:W-:Y:S08]  /*27e0*/  HMMA.16816.F32.BF16 R8, R36, R52, R56 ;  /* 0x000000342408723c */ /* 0x008ff00000041838 */
[C---:B------:R-:W-:Y:S08]  /*27f0*/  HMMA.16816.F32.BF16 R108, R12.reuse, R28, RZ ;  /* 0x0000001c0c6c723c */ /* 0x040ff000000418ff */
[C---:B------:R-:W-:Y:S01]  /*2800*/  HMMA.16816.F32.BF16 R116, R12.reuse, R30, RZ ;  /* 0x0000001e0c74723c */ /* 0x040fe200000418ff */
[----:B------:R-:W1:Y:S07]  /*2810*/  LDSM.16.M88.4 R28, [R203+0x3000] ;  /* 0x00300000cb1c783b */ /* 0x000e6e0000000200 */
[C---:B------:R-:W-:Y:S08]  /*2820*/  HMMA.16816.F32.BF16 R16, R12.reuse, R48, RZ ;  /* 0x000000300c10723c */ /* 0x040ff000000418ff */
[C---:B------:R-:W-:Y:S08]  /*2830*/  HMMA.16816.F32.BF16 R112, R12.reuse, R50, RZ ;  /* 0x000000320c70723c */ /* 0x040ff000000418ff */
[C---:B------:R-:W-:Y:S08]  /*2840*/  HMMA.16816.F32.BF16 R48, R12.reuse, R40, RZ ;  /* 0x000000280c30723c */ /* 0x040ff000000418ff */
[C---:B------:R-:W-:Y:S01]  /*2850*/  HMMA.16816.F32.BF16 R120, R12.reuse, R42, RZ ;  /* 0x0000002a0c78723c */ /* 0x040fe200000418ff */
[----:B------:R-:W2:Y:S07]  /*2860*/  LDSM.16.M88.4 R40, [R213] ;  /* 0x00000000d528783b */ /* 0x000eae0000000200 */
[----:B------:R-:W-:Y:S01]  /*2870*/  HMMA.16816.F32.BF16 R72, R12, R46, RZ ;  /* 0x0000002e0c48723c */ /* 0x000fe200000418ff */
[----:B------:R-:W-:Y:S07]  /*2880*/  LDSM.16.M88.4 R44, [R200+0x2000] ;  /* 0x00200000c82c783b */ /* 0x000fee0000000200 */
[----:B----4-:R-:W-:Y:S08]  /*2890*/  HMMA.16816.F32.BF16 R12, R4, R52, R76 ;  /* 0x00000034040c723c */ /* 0x010ff0000004184c */
[----:B------:R-:W-:Y:S08]  /*28a0*/  HMMA.16816.F32.BF16 R8, R32, R60, R8 ;  /* 0x0000003c2008723c */ /* 0x000ff00000041808 */
[C---:B------:R-:W-:Y:S01]  /*28b0*/  HMMA.16816.F32.BF16 R144, R4.reuse, R94, R20 ;  /* 0x0000005e0490723c */ /* 0x040fe20000041814 */
[----:B------:R-:W3:Y:S07]  /*28c0*/  LDSM.16.M88.4 R20, [R204+0x3000] ;  /* 0x00300000cc14783b */ /* 0x000eee0000000200 */
[----:B------:R-:W-:Y:S08]  /*28d0*/  HMMA.16816.F32.BF16 R140, R4, R92, R88 ;  /* 0x0000005c048c723c */ /* 0x000ff00000041858 */
[-C--:B------:R-:W-:Y:S01]  /*28e0*/  HMMA.16816.F32.BF16 R88, R36, R64.reuse, R16 ;  /* 0x000000402458723c */ /* 0x080fe20000041810 */
[----:B------:R-:W4:Y:S07]  /*28f0*/  LDSM.16.M88.4 R16, [R203+0x4000] ;  /* 0x00400000cb10783b */ /* 0x000f2e0000000200 */
[C---:B------:R-:W-:Y:S08]  /*2900*/  HMMA.16816.F32.BF16 R104, R4.reuse, R64, R104 ;  /* 0x000000400468723c */ /* 0x040ff00000041868 */
[C---:B------:R-:W-:Y:S08]  /*2910*/  HMMA.16816.F32.BF16 R132, R4.reuse, R84, R100 ;  /* 0x000000540484723c */ /* 0x040ff00000041864 */
[C---:B------:R-:W-:Y:S08]  /*2920*/  HMMA.16816.F32.BF16 R76, R4.reuse, R54, R96 ;  /* 0x00000036044c723c */ /* 0x040ff00000041860 */
[C---:B------:R-:W-:Y:S08]  /*2930*/  HMMA.16816.F32.BF16 R128, R4.reuse, R66, R80 ;  /* 0x000000420480723c */ /* 0x040ff00000041850 */
[----:B------:R-:W-:Y:S08]  /*2940*/  HMMA.16816.F32.BF16 R136, R4, R86, R68 ;  /* 0x000000560488723c */ /* 0x000ff00000041844 */
[----:B-1----:R-:W-:Y:S01]  /*2950*/  HMMA.16816.F32.BF16 R4, R28, R60, R12 ;  /* 0x0000003c1c04723c */ /* 0x002fe2000004180c */
[----:B------:R-:W1:Y:S07]  /*2960*/  LDSM.16.M88.4 R12, [R203+0x5000] ;  /* 0x00500000cb0c783b */ /* 0x000e6e0000000200 */
[----:B------:R-:W-:Y:S08]  /*2970*/  HMMA.16816.F32.BF16 R72, R36, R54, R72 ;  /* 0x000000362448723c */ /* 0x000ff00000041848 */
[----:B--2---:R-:W-:Y:S01]  /*2980*/  HMMA.16816.F32.BF16 R56, R24, R40, R8 ;  /* 0x000000281838723c */ /* 0x004fe20000041808 */
[----:B------:R-:W-:Y:S07]  /*2990*/  LDSM.16.M88.4 R8, [R204+0x4000] ;  /* 0x00400000cc08783b */ /* 0x000fee0000000200 */
[----:B------:R-:W-:Y:S01]  /*29a0*/  HMMA.16816.F32.BF16 R100, R36, R84, R48 ;  /* 0x000000542464723c */ /* 0x000fe20000041830 */
[----:B------:R-:W2:Y:S07]  /*29b0*/  LDSM.16.M88.4 R48, [R209] ;  /* 0x00000000d130783b */ /* 0x000eae0000000200 */
[----:B---3--:R-:W-:Y:S01]  /*29c0*/  HMMA.16816.F32.BF16 R52, R20, R40, R4 ;  /* 0x000000281434723c */ /* 0x008fe20000041804 */
[----:B------:R-:W-:Y:S07]  /*29d0*/  LDSM.16.M88.4 R4, [R204+0x5000] ;  /* 0x00500000cc04783b */ /* 0x000fee0000000200 */
[-C--:B------:R-:W-:Y:S08]  /*29e0*/  HMMA.16816.F32.BF16 R72, R32, R62.reuse, R72 ;  /* 0x0000003e2048723c */ /* 0x080ff00000041848 */
[----:B------:R-:W-:Y:S01]  /*29f0*/  HMMA.16816.F32.BF16 R76, R28, R62, R76 ;  /* 0x0000003e1c4c723c */ /* 0x000fe2000004184c */
[----:B------:R-:W-:Y:S07]  /*2a00*/  LDSM.16.M88.4 R60, [R212] ;  /* 0x00000000d43c783b */ /* 0x000fee0000000200 */
[----:B----4-:R-:W-:Y:S01]  /*2a10*/  HMMA.16816.F32.BF16 R68, R16, R44, R56 ;  /* 0x0000002c1044723c */ /* 0x010fe20000041838 */
[----:B------:R-:W3:Y:S07]  /*2a20*/  LDSM.16.M88.4 R56, [R200+0x1400] ;  /* 0x00140000c838783b */ /* 0x000eee0000000200 */
[----:B------:R-:W-:Y:S08]  /*2a30*/  HMMA.16816.F32.BF16 R96, R36, R66, R112 ;  /* 0x000000422460723c */ /* 0x000ff00000041870 */
[----:B-1----:R-:W-:Y:S08]  /*2a40*/  HMMA.16816.F32.BF16 R52, R12, R44, R52 ;  /* 0x0000002c0c34723c */ /* 0x002ff00000041834 */
[-C--:B------:R-:W-:Y:S08]  /*2a50*/  HMMA.16816.F32.BF16 R64, R24, R42.reuse, R72 ;  /* 0x0000002a1840723c */ /* 0x080ff00000041848 */
[----:B------:R-:W-:Y:S01]  /*2a60*/  HMMA.16816.F32.BF16 R72, R20, R42, R76 ;  /* 0x0000002a1448723c */ /* 0x000fe2000004184c */
[----:B------:R-:W1:Y:S07]  /*2a70*/  LDSM.16.M88.4 R40, [R200+0x2400] ;  /* 0x00240000c828783b */ /* 0x000e6e0000000200 */
[----:B--2---:R-:W-:Y:S08]  /*2a80*/  HMMA.16816.F32.BF16 R80, R8, R48, R68 ;  /* 0x000000300850723c */ /* 0x004ff00000041844 */
[----:B---3--:R-:W-:Y:S08]  /*2a90*/  HMMA.16816.F32.BF16 R68, R32, R56, R88 ;  /* 0x000000382044723c */ /* 0x008ff00000041858 */
[----:B------:R-:W-:Y:S08]  /*2aa0*/  HMMA.16816.F32.BF16 R120, R36, R86, R120 ;  /* 0x000000562478723c */ /* 0x000ff00000041878 */
[----:B------:R-:W-:Y:S08]  /*2ab0*/  HMMA.16816.F32.BF16 R84, R4, R48, R52 ;  /* 0x000000300454723c */ /* 0x000ff00000041834 */
[-C--:B------:R-:W-:Y:S08]  /*2ac0*/  HMMA.16816.F32.BF16 R52, R16, R46.reuse, R64 ;  /* 0x0000002e1034723c */ /* 0x080ff00000041840 */
[----:B------:R-:W-:Y:S08]  /*2ad0*/  HMMA.16816.F32.BF16 R64, R12, R46, R72 ;  /* 0x0000002e0c40723c */ /* 0x000ff00000041848 */
[C---:B------:R-:W-:Y:S08]  /*2ae0*/  HMMA.16816.F32.BF16 R108, R36.reuse, R92, R108 ;  /* 0x0000005c246c723c */ /* 0x040ff0000004186c */
[----:B------:R-:W-:Y:S08]  /*2af0*/  HMMA.16816.F32.BF16 R116, R36, R94, R116 ;  /* 0x0000005e2474723c */ /* 0x000ff00000041874 */
[----:B------:R-:W-:Y:S01]  /*2b00*/  HMMA.16816.F32.BF16 R36, R28, R56, R104 ;  /* 0x000000381c24723c */ /* 0x000fe20000041868 */
[----:B------:R-:W-:-:S04]  /*2b10*/  FMUL.FTZ R0, R80, c[0x0][0x320] ;  /* 0x0000c80050007a20 */ /* 0x000fc80000410000 */
[----:B------:R2:W3:Y:S03]  /*2b20*/  MUFU.TANH R149, R0 ;  /* 0x0000000000957308 */ /* 0x0004e60000002400 */
[----:B------:R-:W-:Y:S01]  /*2b30*/  HMMA.16816.F32.BF16 R68, R24, R60, R68 ;  /* 0x0000003c1844723c */ /* 0x000fe20000041844 */
[----:B--2---:R-:W-:-:S04]  /*2b40*/  FMUL.FTZ R0, R81, c[0x0][0x320] ;  /* 0x0000c80051007a20 */ /* 0x004fc80000410000 */
[----:B------:R2:W4:Y:S03]  /*2b50*/  MUFU.TANH R148, R0 ;  /* 0x0000000000947308 */ /* 0x0005260000002400 */
[----:B------:R-:W-:Y:S08]  /*2b60*/  HMMA.16816.F32.BF16 R88, R4, R50, R64 ;  /* 0x000000320458723c */ /* 0x000ff00000041840 */
[----:B------:R-:W-:Y:S01]  /*2b70*/  HMMA.16816.F32.BF16 R64, R32, R58, R96 ;  /* 0x0000003a2040723c */ /* 0x000fe20000041860 */
[----:B--2---:R-:W-:-:S07]  /*2b80*/  FMUL.FTZ R0, R82, c[0x0][0x320] ;  /* 0x0000c80052007a20 */ /* 0x004fce0000410000 */
[----:B------:R-:W-:Y:S01]  /*2b90*/  HMMA.16816.F32.BF16 R44, R20, R60, R36 ;  /* 0x0000003c142c723c */ /* 0x000fe20000041824 */
[----:B------:R-:W2:Y:S01]  /*2ba0*/  LDSM.16.M88.4 R36, [R208] ;  /* 0x00000000d024783b */ /* 0x000ea20000000200 */
[----:B------:R5:W1:Y:S06]  /*2bb0*/  MUFU.TANH R155, R0 ;  /* 0x00000000009b7308 */ /* 0x000a6c0000002400 */
[----:B------:R-:W-:Y:S01]  /*2bc0*/  HMMA.16816.F32.BF16 R76, R8, R50, R52 ;  /* 0x00000032084c723c */ /* 0x000fe20000041834 */
[----:B------:R-:W2:Y:S01]  /*2bd0*/  LDSM.16.M88.4 R52, [R200+0x1800] ;  /* 0x00180000c834783b */ /* 0x000ea20000000200 */
[----:B-----5:R-:W-:-:S06]  /*2be0*/  FMUL.FTZ R0, R83, c[0x0][0x320] ;  /* 0x0000c80053007a20 */ /* 0x020fcc0000410000 */
[----:B------:R-:W-:Y:S01]  /*2bf0*/  HMMA.16816.F32.BF16 R72, R28, R58, R128 ;  /* 0x0000003a1c48723c */ /* 0x000fe20000041880 */
[----:B------:R5:W1:Y:S02]  /*2c00*/  MUFU.TANH R154, R0 ;  /* 0x00000000009a7308 */ /* 0x000a640000002400 */
[----:B-----5:R-:W-:-:S06]  /*2c10*/  FMUL.FTZ R0, R84, c[0x0][0x320] ;  /* 0x0000c80054007a20 */ /* 0x020fcc0000410000 */
[----:B------:R5:W2:Y:S01]  /*2c20*/  MUFU.TANH R152, R0 ;  /* 0x0000000000987308 */ /* 0x000aa20000002400 */
[----:B-1----:R-:W-:Y:S01]  /*2c30*/  HMMA.16816.F32.BF16 R68, R16, R40, R68 ;  /* 0x000000281044723c */ /* 0x002fe20000041844 */
[----:B-----5:R-:W-:-:S06]  /*2c40*/  FMUL.FTZ R0, R85, c[0x0][0x320] ;  /* 0x0000c80055007a20 */ /* 0x020fcc0000410000 */
[----:B------:R1:W1:Y:S01]  /*2c50*/  MUFU.TANH R150, R0 ;  /* 0x0000000000967308 */ /* 0x0002620000002400 */
[----:B------:R-:W-:Y:S01]  /*2c60*/  HMMA.16816.F32.BF16 R56, R24, R62, R64 ;  /* 0x0000003e1838723c */ /* 0x000fe20000041840 */
[----:B-1----:R-:W-:-:S06]  /*2c70*/  FMUL.FTZ R0, R86, c[0x0][0x320] ;  /* 0x0000c80056007a20 */ /* 0x002fcc0000410000 */
[----:B------:R1:W1:Y:S01]  /*2c80*/  MUFU.TANH R153, R0 ;  /* 0x0000000000997308 */ /* 0x0002620000002400 */
[----:B------:R-:W-:Y:S01]  /*2c90*/  HMMA.16816.F32.BF16 R48, R12, R40, R44 ;  /* 0x000000280c30723c */ /* 0x000fe2000004182c */
[----:B------:R-:W5:Y:S01]  /*2ca0*/  LDSM.16.M88.4 R44, [R211] ;  /* 0x00000000d32c783b */ /* 0x000f620000000200 */
[----:B-1----:R-:W-:-:S05]  /*2cb0*/  FMUL.FTZ R0, R87, c[0x0][0x320] ;  /* 0x0000c80057007a20 */ /* 0x002fca0000410000 */
[----:B------:R1:W1:Y:S01]  /*2cc0*/  MUFU.TANH R151, R0 ;  /* 0x0000000000977308 */ /* 0x0002620000002400 */
[----:B------:R-:W-:Y:S01]  /*2cd0*/  HMMA.16816.F32.BF16 R64, R20, R62, R72 ;  /* 0x0000003e1440723c */ /* 0x000fe20000041848 */
[----:B-1----:R-:W-:-:S06]  /*2ce0*/  FMUL.FTZ R0, R76, c[0x0][0x320] ;  /* 0x0000c8004c007a20 */ /* 0x002fcc0000410000 */
[----:B------:R1:W1:Y:S02]  /*2cf0*/  MUFU.TANH R106, R0 ;  /* 0x00000000006a7308 */ /* 0x0002640000002400 */
[----:B-1----:R-:W-:-:S06]  /*2d00*/  FMUL.FTZ R0, R77, c[0x0][0x320] ;  /* 0x0000c8004d007a20 */ /* 0x002fcc0000410000 */
[----:B------:R1:W1:Y:S01]  /*2d10*/  MUFU.TANH R105, R0 ;  /* 0x0000000000697308 */ /* 0x0002620000002400 */
[----:B------:R-:W-:Y:S01]  /*2d20*/  HMMA.16816.F32.BF16 R60, R16, R42, R56 ;  /* 0x0000002a103c723c */ /* 0x000fe20000041838 */
[----:B------:R-:W3:Y:S01]  /*2d30*/  LDSM.16.M88.4 R56, [R200+0x2800] ;  /* 0x00280000c838783b */ /* 0x000ee20000000200 */
[----:B-1----:R-:W-:-:S05]  /*2d40*/  FMUL.FTZ R0, R78, c[0x0][0x320] ;  /* 0x0000c8004e007a20 */ /* 0x002fca0000410000 */
[----:B------:R1:W1:Y:S01]  /*2d50*/  MUFU.TANH R128, R0 ;  /* 0x0000000000807308 */ /* 0x0002620000002400 */
[----:B--2---:R-:W-:Y:S01]  /*2d60*/  HMMA.16816.F32.BF16 R80, R4, R36, R48 ;  /* 0x000000240450723c */ /* 0x004fe20000041830 */
[----:B-1----:R-:W-:-:S07]  /*2d70*/  FMUL.FTZ R0, R79, c[0x0][0x320] ;  /* 0x0000c8004f007a20 */ /* 0x002fce0000410000 */
[----:B------:R-:W-:Y:S01]  /*2d80*/  HMMA.16816.F32.BF16 R76, R8, R36, R68 ;  /* 0x00000024084c723c */ /* 0x000fe20000041844 */
[----:B------:R1:W2:Y:S07]  /*2d90*/  MUFU.TANH R115, R0 ;  /* 0x0000000000737308 */ /* 0x0002ae0000002400 */
[----:B------:R-:W-:Y:S01]  /*2da0*/  HMMA.16816.F32.BF16 R68, R32, R52, R100 ;  /* 0x000000342044723c */ /* 0x000fe20000041864 */
[----:B-1----:R-:W-:-:S04]  /*2db0*/  FMUL.FTZ R0, R88, c[0x0][0x320] ;  /* 0x0000c80058007a20 */ /* 0x002fc80000410000 */
[----:B------:R1:W1:Y:S03]  /*2dc0*/  MUFU.TANH R113, R0 ;  /* 0x0000000000717308 */ /* 0x0002660000002400 */
[----:B------:R-:W-:Y:S08]  /*2dd0*/  HMMA.16816.F32.BF16 R48, R28, R52, R132 ;  /* 0x000000341c30723c */ /* 0x000ff00000041884 */
[----:B------:R-:W-:Y:S01]  /*2de0*/  HMMA.16816.F32.BF16 R64, R12, R42, R64 ;  /* 0x0000002a0c40723c */ /* 0x000fe20000041840 */
[----:B-1----:R-:W-:-:S04]  /*2df0*/  FMUL.FTZ R0, R89, c[0x0][0x320] ;  /* 0x0000c80059007a20 */ /* 0x002fc80000410000 */
[----:B------:R1:W1:Y:S03]  /*2e00*/  MUFU.TANH R107, R0 ;  /* 0x00000000006b7308 */ /* 0x0002660000002400 */
[----:B-----5:R-:W-:Y:S01]  /*2e10*/  HMMA.16816.F32.BF16 R68, R24, R44, R68 ;  /* 0x0000002c1844723c */ /* 0x020fe20000041844 */
[----:B-1----:R-:W-:-:S04]  /*2e20*/  FMUL.FTZ R0, R90, c[0x0][0x320] ;  /* 0x0000c8005a007a20 */ /* 0x002fc80000410000 */
[----:B------:R1:W1:Y:S03]  /*2e30*/  MUFU.TANH R114, R0 ;  /* 0x0000000000727308 */ /* 0x0002660000002400 */
[----:B------:R-:W-:Y:S01]  /*2e40*/  HMMA.16816.F32.BF16 R72, R8, R38, R60 ;  /* 0x000000260848723c */ /* 0x000fe2000004183c */
[----:B-1----:R-:W-:-:S04]  /*2e50*/  FMUL.FTZ R0, R91, c[0x0][0x320] ;  /* 0x0000c8005b007a20 */ /* 0x002fc80000410000 */
[----:B------:R1:W1:Y:S03]  /*2e60*/  MUFU.TANH R112, R0 ;  /* 0x0000000000707308 */ /* 0x0002660000002400 */
[----:B------:R-:W-:Y:S01]  /*2e70*/  HMMA.16816.F32.BF16 R60, R32, R54, R120 ;  /* 0x00000036203c723c */ /* 0x000fe20000041878 */
[----:B-1----:R-:W-:-:S04]  /*2e80*/  FMUL.FTZ R0, R76, c[0x0][0x320] ;  /* 0x0000c8004c007a20 */ /* 0x002fc80000410000 */
[----:B------:R1:W1:Y:S03]  /*2e90*/  MUFU.TANH R98, R0 ;  /* 0x0000000000627308 */ /* 0x0002660000002400 */
[----:B------:R-:W-:Y:S01]  /*2ea0*/  HMMA.16816.F32.BF16 R40, R20, R44, R48 ;  /* 0x0000002c1428723c */ /* 0x000fe20000041830 */
[----:B------:R-:W5:Y:S01]  /*2eb0*/  LDSM.16.M88.4 R48, [R207] ;  /* 0x00000000cf30783b */ /* 0x000f620000000200 */
[----:B-1----:R-:W-:-:S04]  /*2ec0*/  FMUL.FTZ R0, R77, c[0x0][0x320] ;  /* 0x0000c8004d007a20 */ /* 0x002fc80000410000 */
[----:B------:R1:W1:Y:S02]  /*2ed0*/  MUFU.TANH R97, R0 ;  /* 0x0000000000617308 */ /* 0x0002640000002400 */
[----:B------:R-:W-:Y:S01]  /*2ee0*/  HMMA.16816.F32.BF16 R84, R4, R38, R64 ;  /* 0x000000260454723c */ /* 0x000fe20000041840 */
[----:B------:R-:W2:Y:S01]  /*2ef0*/  LDSM.16.M88.4 R36, [R200+0x1c00] ;  /* 0x001c0000c824783b */ /* 0x000ea20000000200 */
[----:B-1----:R-:W-:-:S04]  /*2f00*/  FMUL.FTZ R0, R78, c[0x0][0x320] ;  /* 0x0000c8004e007a20 */ /* 0x002fc80000410000 */
[----:B------:R1:W1:Y:S02]  /*2f10*/  MUFU.TANH R104, R0 ;  /* 0x0000000000687308 */ /* 0x0002640000002400 */
[----:B---3--:R-:W-:Y:S01]  /*2f20*/  HMMA.16816.F32.BF16 R64, R16, R56, R68 ;  /* 0x000000381040723c */ /* 0x008fe20000041844 */
[----:B-1----:R-:W-:-:S05]  /*2f30*/  FMUL.FTZ R0, R79, c[0x0][0x320] ;  /* 0x0000c8004f007a20 */ /* 0x002fca0000410000 */
[----:B------:R1:W3:Y:S02]  /*2f40*/  MUFU.TANH R103, R0 ;  /* 0x0000000000677308 */ /* 0x0002e40000002400 */
[----:B------:R-:W-:Y:S01]  /*2f50*/  HMMA.16816.F32.BF16 R68, R28, R54, R136 ;  /* 0x000000361c44723c */ /* 0x000fe20000041888 */
[----:B------:R-:W2:Y:S01]  /*2f60*/  LDSM.16.M88.4 R52, [R210] ;  /* 0x00000000d234783b */ /* 0x000ea20000000200 */
[----:B-1----:R-:W-:-:S04]  /*2f70*/  FMUL.FTZ R0, R80, c[0x0][0x320] ;  /* 0x0000c80050007a20 */ /* 0x002fc80000410000 */
[----:B------:R1:W1:Y:S02]  /*2f80*/  MUFU.TANH R101, R0 ;  /* 0x0000000000657308 */ /* 0x0002640000002400 */
[----:B------:R-:W-:Y:S01]  /*2f90*/  HMMA.16816.F32.BF16 R60, R24, R46, R60 ;  /* 0x0000002e183c723c */ /* 0x000fe2000004183c */
[----:B-1----:R-:W-:-:S05]  /*2fa0*/  FMUL.FTZ R0, R81, c[0x0][0x320] ;  /* 0x0000c80051007a20 */ /* 0x002fca0000410000 */
[----:B------:R1:W1:Y:S02]  /*2fb0*/  MUFU.TANH R99, R0 ;  /* 0x0000000000637308 */ /* 0x0002640000002400 */
[----:B------:R-:W-:Y:S01]  /*2fc0*/  HMMA.16816.F32.BF16 R40, R12, R56, R40 ;  /* 0x000000380c28723c */ /* 0x000fe20000041828 */
[----:B-1----:R-:W-:-:S05]  /*2fd0*/  FMUL.FTZ R0, R82, c[0x0][0x320] ;  /* 0x0000c80052007a20 */ /* 0x002fca0000410000 */
[----:B------:R1:W1:Y:S02]  /*2fe0*/  MUFU.TANH R102, R0 ;  /* 0x0000000000667308 */ /* 0x0002640000002400 */
[----:B-1----:R-:W-:-:S06]  /*2ff0*/  FMUL.FTZ R0, R83, c[0x0][0x320] ;  /* 0x0000c80053007a20 */ /* 0x002fcc0000410000 */
[----:B------:R1:W1:Y:S01]  /*3000*/  MUFU.TANH R100, R0 ;  /* 0x0000000000647308 */ /* 0x0002620000002400 */
[----:B-----5:R-:W-:Y:S01]  /*3010*/  HMMA.16816.F32.BF16 R76, R8, R48, R64 ;  /* 0x00000030084c723c */ /* 0x020fe20000041840 */
[----:B-1----:R-:W-:-:S06]  /*3020*/  FMUL.FTZ R0, R72, c[0x0][0x320] ;  /* 0x0000c80048007a20 */ /* 0x002fcc0000410000 */
[----:B------:R1:W1:Y:S01]  /*3030*/  MUFU.TANH R90, R0 ;  /* 0x00000000005a7308 */ /* 0x0002620000002400 */
[----:B------:R-:W-:Y:S01]  /*3040*/  HMMA.16816.F32.BF16 R68, R20, R46, R68 ;  /* 0x0000002e1444723c */ /* 0x000fe20000041844 */
[----:B-1----:R-:W-:-:S06]  /*3050*/  FMUL.FTZ R0, R73, c[0x0][0x320] ;  /* 0x0000c80049007a20 */ /* 0x002fcc0000410000 */
[----:B------:R1:W1:Y:S01]  /*3060*/  MUFU.TANH R89, R0 ;  /* 0x0000000000597308 */ /* 0x0002620000002400 */
[----:B--2---:R-:W-:Y:S08]  /*3070*/  HMMA.16816.F32.BF16 R64, R32, R36, R108 ;  /* 0x000000242040723c */ /* 0x004ff0000004186c */
[----:B------:R-:W-:Y:S01]  /*3080*/  HMMA.16816.F32.BF16 R44, R16, R58, R60 ;  /* 0x0000003a102c723c */ /* 0x000fe2000004183c */
[----:B-1----:R-:W-:-:S07]  /*3090*/  FMUL.FTZ R0, R74, c[0x0][0x320] ;  /* 0x0000c8004a007a20 */ /* 0x002fce0000410000 */
[----:B------:R-:W-:Y:S01]  /*30a0*/  HMMA.16816.F32.BF16 R60, R32, R38, R116 ;  /* 0x00000026203c723c */ /* 0x000fe20000041874 */
[----:B------:R-:W-:Y:S01]  /*30b0*/  LDSM.16.M88.4 R32, [R206] ;  /* 0x00000000ce20783b */ /* 0x000fe20000000200 */
[----:B------:R1:W2:Y:S06]  /*30c0*/  MUFU.TANH R96, R0 ;  /* 0x0000000000607308 */ /* 0x0002ac0000002400 */
[----:B------:R-:W-:Y:S01]  /*30d0*/  HMMA.16816.F32.BF16 R80, R4, R48, R40 ;  /* 0x000000300450723c */ /* 0x000fe20000041828 */
[----:B------:R-:W5:Y:S01]  /*30e0*/  LDSM.16.M88.4 R40, [R200+0x2c00] ;  /* 0x002c0000c828783b */ /* 0x000f620000000200 */
[----:B------:R-:W-:Y:S01]  /*30f0*/  ISETP.GE.AND P0, PT, R183, 0x2, PT ;  /* 0x00000002b700780c */ /* 0x000fe20003f06270 */
[----:B------:R-:W-:-:S04]  /*3100*/  DEPBAR.LE SB0, 0x0 ;  /* 0x000080000000791a */ /* 0x000fc80000000000 */
[----:B-1----:R-:W-:Y:S02]  /*3110*/  FMUL.FTZ R0, R75, c[0x0][0x320] ;  /* 0x0000c8004b007a20 */ /* 0x002fe40000410000 */
[C---:B------:R-:W-:Y:S08]  /*3120*/  HMMA.16816.F32.BF16 R72, R28.reuse, R36, R140 ;  /* 0x000000241c48723c */ /* 0x040ff0000004188c */
[----:B------:R-:W-:Y:S01]  /*3130*/  HMMA.16816.F32.BF16 R28, R28, R38, R144 ;  /* 0x000000261c1c723c */ /* 0x000fe20000041890 */
[----:B------:R1:W1:Y:S02]  /*3140*/  MUFU.TANH R95, R0 ;  /* 0x00000000005f7308 */ /* 0x0002640000002400 */
[----:B-1----:R-:W-:-:S06]  /*3150*/  FMUL.FTZ R0, R84, c[0x0][0x320] ;  /* 0x0000c80054007a20 */ /* 0x002fcc0000410000 */
[----:B------:R1:W1:Y:S01]  /*3160*/  MUFU.TANH R94, R0 ;  /* 0x00000000005e7308 */ /* 0x0002620000002400 */
[----:B------:R-:W-:Y:S01]  /*3170*/  HMMA.16816.F32.BF16 R68, R12, R58, R68 ;  /* 0x0000003a0c44723c */ /* 0x000fe20000041844 */
[----:B-1----:R-:W-:-:S06]  /*3180*/  FMUL.FTZ R0, R85, c[0x0][0x320] ;  /* 0x0000c80055007a20 */ /* 0x002fcc0000410000 */
[----:B------:R1:W1:Y:S01]  /*3190*/  MUFU.TANH R91, R0 ;  /* 0x00000000005b7308 */ /* 0x0002620000002400 */
[-C--:B------:R-:W-:Y:S08]  /*31a0*/  HMMA.16816.F32.BF16 R56, R24, R52.reuse, R64 ;  /* 0x000000341838723c */ /* 0x080ff00000041840 */
[----:B------:R-:W-:Y:S01]  /*31b0*/  HMMA.16816.F32.BF16 R64, R20, R52, R72 ;  /* 0x000000341440723c */ /* 0x000fe20000041848 */
[----:B-1----:R-:W-:-:S07]  /*31c0*/  FMUL.FTZ R0, R86, c[0x0][0x320] ;  /* 0x0000c80056007a20 */ /* 0x002fce0000410000 */
[-C--:B------:R-:W-:Y:S01]  /*31d0*/  HMMA.16816.F32.BF16 R24, R24, R54.reuse, R60 ;  /* 0x000000361818723c */ /* 0x080fe2000004183c */
[----:B------:R1:W1:Y:S07]  /*31e0*/  MUFU.TANH R93, R0 ;  /* 0x00000000005d7308 */ /* 0x00026e0000002400 */
[----:B------:R-:W-:Y:S01]  /*31f0*/  HMMA.16816.F32.BF16 R52, R20, R54, R28 ;  /* 0x000000361434723c */ /* 0x000fe2000004181c */
[----:B-1----:R-:W-:-:S04]  /*3200*/  FMUL.FTZ R0, R87, c[0x0][0x320] ;  /* 0x0000c80057007a20 */ /* 0x002fc80000410000 */
[----:B------:R1:W1:Y:S02]  /*3210*/  MUFU.TANH R92, R0 ;  /* 0x00000000005c7308 */ /* 0x0002640000002400 */
[----:B-1----:R-:W-:-:S06]  /*3220*/  FMUL.FTZ R0, R76, c[0x0][0x320] ;  /* 0x0000c8004c007a20 */ /* 0x002fcc0000410000 */
[----:B------:R1:W1:Y:S01]  /*3230*/  MUFU.TANH R85, R0 ;  /* 0x0000000000557308 */ /* 0x0002620000002400 */
[----:B-----5:R-:W-:Y:S01]  /*3240*/  HMMA.16816.F32.BF16 R36, R12, R40, R64 ;  /* 0x000000280c24723c */ /* 0x020fe20000041840 */
[----:B-1----:R-:W-:-:S06]  /*3250*/  FMUL.FTZ R0, R77, c[0x0][0x320] ;  /* 0x0000c8004d007a20 */ /* 0x002fcc0000410000 */
[----:B------:R1:W1:Y:S03]  /*3260*/  MUFU.TANH R84, R0 ;  /* 0x0000000000547308 */ /* 0x0002660000002400 */
[----:B------:R-:W-:Y:S01]  /*3270*/  HMMA.16816.F32.BF16 R12, R12, R42, R52 ;  /* 0x0000002a0c0c723c */ /* 0x000fe20000041834 */
[----:B-1----:R-:W-:-:S04]  /*3280*/  FMUL.FTZ R0, R78, c[0x0][0x320] ;  /* 0x0000c8004e007a20 */ /* 0x002fc80000410000 */
[----:B------:R1:W1:Y:S02]  /*3290*/  MUFU.TANH R88, R0 ;  /* 0x0000000000587308 */ /* 0x0002640000002400 */
[----:B-1----:R-:W-:Y:S02]  /*32a0*/  FMUL.FTZ R0, R79, c[0x0][0x320] ;  /* 0x0000c8004f007a20 */ /* 0x002fe40000410000 */
[----:B------:R-:W-:Y:S08]  /*32b0*/  HMMA.16816.F32.BF16 R76, R8, R50, R44 ;  /* 0x00000032084c723c */ /* 0x000ff0000004182c */
[C---:B------:R-:W-:Y:S08]  /*32c0*/  HMMA.16816.F32.BF16 R44, R16.reuse, R40, R56 ;  /* 0x00000028102c723c */ /* 0x040ff00000041838 */
[----:B------:R-:W-:Y:S01]  /*32d0*/  HMMA.16816.F32.BF16 R16, R16, R42, R24 ;  /* 0x0000002a1010723c */ /* 0x000fe20000041818 */
[----:B------:R1:W1:Y:S07]  /*32e0*/  MUFU.TANH R87, R0 ;  /* 0x0000000000577308 */ /* 0x00026e0000002400 */
[----:B------:R-:W-:Y:S08]  /*32f0*/  HMMA.16816.F32.BF16 R68, R4, R50, R68 ;  /* 0x000000320444723c */ /* 0x000ff00000041844 */
[----:B------:R-:W-:Y:S01]  /*3300*/  HMMA.16816.F32.BF16 R44, R8, R32, R44 ;  /* 0x00000020082c723c */ /* 0x000fe2000004182c */
[----:B-1----:R-:W-:-:S07]  /*3310*/  FMUL.FTZ R0, R80, c[0x0][0x320] ;  /* 0x0000c80050007a20 */ /* 0x002fce0000410000 */
[----:B------:R-:W-:Y:S08]  /*3320*/  HMMA.16816.F32.BF16 R20, R4, R32, R36 ;  /* 0x000000200414723c */ /* 0x000ff00000041824 */
[-C--:B------:R-:W-:Y:S08]  /*3330*/  HMMA.16816.F32.BF16 R8, R8, R34.reuse, R16 ;  /* 0x000000220808723c */ /* 0x080ff00000041810 */
[----:B------:R-:W-:Y:S01]  /*3340*/  HMMA.16816.F32.BF16 R4, R4, R34, R12 ;  /* 0x000000220404723c */ /* 0x000fe2000004180c */
[----:B------:R1:W1:Y:S01]  /*3350*/  MUFU.TANH R86, R0 ;  /* 0x0000000000567308 */ /* 0x0002620000002400 */
[----:B------:R-:W-:-:S02]  /*3360*/  FMUL.FTZ R77, R77, c[0x0][0x320] ;  /* 0x0000c8004d4d7a20 */ /* 0x000fc40000410000 */
[----:B------:R-:W-:Y:S02]  /*3370*/  FMUL.FTZ R78, R78, c[0x0][0x320] ;  /* 0x0000c8004e4e7a20 */ /* 0x000fe40000410000 */
[----:B-1----:R-:W-:-:S04]  /*3380*/  FMUL.FTZ R0, R81, c[0x0][0x320] ;  /* 0x0000c80051007a20 */ /* 0x002fc80000410000 */
[----:B------:R1:W1:Y:S01]  /*3390*/  MUFU.TANH R80, R0 ;  /* 0x0000000000507308 */ /* 0x0002620000002400 */
[----:B------:R-:W-:Y:S02]  /*33a0*/  FMUL.FTZ R79, R79, c[0x0][0x320] ;  /* 0x0000c8004f4f7a20 */ /* 0x000fe40000410000 */
[----:B------:R-:W-:Y:S02]  /*33b0*/  FMUL.FTZ R68, R68, c[0x0][0x320] ;  /* 0x0000c80044447a20 */ /* 0x000fe40000410000 */
[----:B------:R-:W-:Y:S02]  /*33c0*/  FMUL.FTZ R69, R69, c[0x0][0x320] ;  /* 0x0000c80045457a20 */ /* 0x000fe40000410000 */
[----:B------:R-:W-:Y:S02]  /*33d0*/  FMUL.FTZ R70, R70, c[0x0][0x320] ;  /* 0x0000c80046467a20 */ /* 0x000fe40000410000 */
[----:B-1----:R-:W-:-:S04]  /*33e0*/  FMUL.FTZ R0, R82, c[0x0][0x320] ;  /* 0x0000c80052007a20 */ /* 0x002fc80000410000 */
[----:B------:R1:W1:Y:S01]  /*33f0*/  MUFU.TANH R72, R0 ;  /* 0x0000000000487308 */ /* 0x0002620000002400 */
[----:B------:R-:W-:Y:S02]  /*3400*/  FMUL.FTZ R71, R71, c[0x0][0x320] ;  /* 0x0000c80047477a20 */ /* 0x000fe40000410000 */
[----:B------:R-:W-:Y:S02]  /*3410*/  FMUL.FTZ R44, R44, c[0x0][0x320] ;  /* 0x0000c8002c2c7a20 */ /* 0x000fe40000410000 */
[----:B------:R-:W-:Y:S02]  /*3420*/  FMUL.FTZ R45, R45, c[0x0][0x320] ;  /* 0x0000c8002d2d7a20 */ /* 0x000fe40000410000 */
[----:B------:R-:W-:Y:S02]  /*3430*/  FMUL.FTZ R46, R46, c[0x0][0x320] ;  /* 0x0000c8002e2e7a20 */ /* 0x000fe40000410000 */
[----:B------:R-:W-:Y:S02]  /*3440*/  FMUL.FTZ R47, R47, c[0x0][0x320] ;  /* 0x0000c8002f2f7a20 */ /* 0x000fe40000410000 */
[----:B------:R-:W-:-:S02]  /*3450*/  FMUL.FTZ R20, R20, c[0x0][0x320] ;  /* 0x0000c80014147a20 */ /* 0x000fc40000410000 */
[----:B-1----:R-:W-:Y:S02]  /*3460*/  FMUL.FTZ R0, R83, c[0x0][0x320] ;  /* 0x0000c80053007a20 */ /* 0x002fe40000410000 */
[----:B------:R-:W-:Y:S02]  /*3470*/  FMUL.FTZ R21, R21, c[0x0][0x320] ;  /* 0x0000c80015157a20 */ /* 0x000fe40000410000 */
[----:B------:R1:W1:Y:S01]  /*3480*/  MUFU.TANH R50, R0 ;  /* 0x0000000000327308 */ /* 0x0002620000002400 */
[----:B------:R-:W-:Y:S02]  /*3490*/  FMUL.FTZ R22, R22, c[0x0][0x320] ;  /* 0x0000c80016167a20 */ /* 0x000fe40000410000 */
[----:B------:R-:W-:Y:S02]  /*34a0*/  FMUL.FTZ R23, R23, c[0x0][0x320] ;  /* 0x0000c80017177a20 */ /* 0x000fe40000410000 */
[----:B------:R-:W-:Y:S02]  /*34b0*/  FMUL.FTZ R8, R8, c[0x0][0x320] ;  /* 0x0000c80008087a20 */ /* 0x000fe40000410000 */
[----:B------:R-:W-:-:S02]  /*34c0*/  FMUL.FTZ R9, R9, c[0x0][0x320] ;  /* 0x0000c80009097a20 */ /* 0x000fc40000410000 */
[----:B------:R-:W-:Y:S02]  /*34d0*/  FMUL.FTZ R10, R10, c[0x0][0x320] ;  /* 0x0000c8000a0a7a20 */ /* 0x000fe40000410000 */
[----:B------:R-:W-:Y:S02]  /*34e0*/  FMUL.FTZ R11, R11, c[0x0][0x320] ;  /* 0x0000c8000b0b7a20 */ /* 0x000fe40000410000 */
[----:B------:R-:W-:Y:S02]  /*34f0*/  FMUL.FTZ R4, R4, c[0x0][0x320] ;  /* 0x0000c80004047a20 */ /* 0x000fe40000410000 */
[----:B------:R-:W-:Y:S02]  /*3500*/  FMUL.FTZ R5, R5, c[0x0][0x320] ;  /* 0x0000c80005057a20 */ /* 0x000fe40000410000 */
[----:B-1----:R-:W-:Y:S02]  /*3510*/  FMUL.FTZ R0, R76, c[0x0][0x320] ;  /* 0x0000c8004c007a20 */ /* 0x002fe40000410000 */
[----:B------:R-:W-:-:S02]  /*3520*/  FMUL.FTZ R6, R6, c[0x0][0x320] ;  /* 0x0000c80006067a20 */ /* 0x000fc40000410000 */
[----:B------:R-:W-:Y:S01]  /*3530*/  FMUL.FTZ R7, R7, c[0x0][0x320] ;  /* 0x0000c80007077a20 */ /* 0x000fe20000410000 */
[----:B------:R1:W1:Y:S08]  /*3540*/  MUFU.TANH R40, R46 ;  /* 0x0000002e00287308 */ /* 0x0002700000002400 */
[----:B------:R1:W1:Y:S08]  /*3550*/  MUFU.TANH R49, R0 ;  /* 0x0000000000317308 */ /* 0x0002700000002400 */
[----:B------:R-:W1:Y:S08]  /*3560*/  MUFU.TANH R77, R77 ;  /* 0x0000004d004d7308 */ /* 0x000e700000002400 */
        /* <DEDUP_REMOVED lines=9> */
[----:B------:R1:W1:Y:S08]  /*3600*/  MUFU.TANH R38, R20 ;  /* 0x0000001400267308 */ /* 0x0002700000002400 */
        /* <DEDUP_REMOVED lines=10> */
[----:B------:R1:W1:Y:S01]  /*36b0*/  MUFU.TANH R48, R7 ;  /* 0x0000000700307308 */ /* 0x0002620000002400 */
[----:B------:R-:W-:Y:S01]  /*36c0*/  BSSY B0, `(.L_x_607) ;  /* 0x000004c000007945 */ /* 0x000fe20003800000 */
[----:B------:R-:W-:Y:S01]  /*36d0*/  BAR.SYNC.DEFER_BLOCKING 0x0 ;  /* 0x0000000000007b1d */ /* 0x000fe20000010000 */
[----:B------:R-:W-:-:S05]  /*36e0*/  ISETP.GT.AND P3, PT, R163, 0x3f, PT ;  /* 0x0000003fa300780c */ /* 0x000fca0003f64270 */
[----:B------:R-:W-:Y:S05]  /*36f0*/  @!P0 BRA `(.L_x_608) ;  /* 0x0000048000008947 */ /* 0x000fea0003800000 */
[----:B--234-:R-:W-:Y:S01]  /*3700*/  IMAD R2, R183, 0x40, R166 ;  /* 0x00000040b7027824 */ /* 0x01cfe200078e02a6 */
[----:B------:R-:W-:-:S04]  /*3710*/  MOV R228, RZ ;  /* 0x000000ff00e47202 */ /* 0x000fc80000000f00 */
[----:B------:R-:W-:-:S05]  /*3720*/  IADD3 R2, R2, -0x80, R163 ;  /* 0xffffff8002027810 */ /* 0x000fca0007ffe0a3 */
[----:B------:R-:W-:-:S04]  /*3730*/  @P4 IMAD.HI.U32 R3, R2, c[0x0][0x2bc], RZ ;  /* 0x0000af0002034a27 */ /* 0x000fc800078e00ff */
[----:B-1----:R-:W-:Y:S01]  /*3740*/  IMAD.MOV.U32 R0, RZ, RZ, R2 ;  /* 0x000000ffff007224 */ /* 0x002fe200078e0002 */
[----:B------:R-:W-:-:S04]  /*3750*/  @P4 SHF.R.U32.HI R0, RZ, c[0x0][0x2c0], R3 ;  /* 0x0000b000ff004a19 */ /* 0x000fc80000011603 */
[----:B------:R-:W-:-:S04]  /*3760*/  @!P3 IADD3 R3, P0, R0, R164, RZ ;  /* 0x000000a40003b210 */ /* 0x000fc80007f1e0ff */
[----:B------:R-:W-:Y:S02]  /*3770*/  @!P3 LEA.HI.X.SX32 R5, R0, R162, 0x1, P0 ;  /* 0x000000a20005b211 */ /* 0x000fe400000f0eff */
[----:B------:R-:W-:-:S04]  /*3780*/  @!P3 LEA R4, P0, R3, c[0x0][0x2a0], 0x2 ;  /* 0x0000a8000304ba11 */ /* 0x000fc800078010ff */
[----:B------:R-:W-:-:S05]  /*3790*/  @!P3 LEA.HI.X R5, R3, c[0x0][0x2a4], R5, 0x2, P0 ;  /* 0x0000a9000305ba11 */ /* 0x000fca00000f1405 */
[----:B------:R-:W2:Y:S01]  /*37a0*/  @!P3 LDG.E R228, [R4.64] ;  /* 0x0000000604e4b981 */ /* 0x000ea2000c1e1900 */
[----:B------:R-:W-:-:S04]  /*37b0*/  IMAD.MOV R0, RZ, RZ, -R0 ;  /* 0x000000ffff007224 */ /* 0x000fc800078e0a00 */
[----:B------:R-:W-:-:S04]  /*37c0*/  IMAD R230, R0, c[0x0][0x2b8], R2 ;  /* 0x0000ae0000e67a24 */ /* 0x000fc800078e0202 */
[----:B------:R-:W-:Y:S01]  /*37d0*/  IMAD.WIDE.U32 R2, R230, c[0x0][0x1e0], RZ ;  /* 0x00007800e6027a25 */ /* 0x000fe200078e00ff */
[----:B------:R-:W-:-:S05]  /*37e0*/  SHF.R.S32.HI R0, RZ, 0x1f, R230 ;  /* 0x0000001fff007819 */ /* 0x000fca00000114e6 */
[----:B------:R-:W-:-:S04]  /*37f0*/  IMAD R0, R0, c[0x0][0x1e0], RZ ;  /* 0x0000780000007a24 */ /* 0x000fc800078e02ff */
[----:B------:R-:W-:-:S05]  /*3800*/  IMAD R0, R230, c[0x0][0x1e4], R0 ;  /* 0x00007900e6007a24 */ /* 0x000fca00078e0200 */
[----:B------:R-:W-:Y:S02]  /*3810*/  IADD3 R3, R3, R0, RZ ;  /* 0x0000000003037210 */ /* 0x000fe40007ffe0ff */
[----:B--2---:R-:W-:-:S03]  /*3820*/  SHF.R.S32.HI R10, RZ, 0x1f, R228 ;  /* 0x0000001fff0a7819 */ /* 0x004fc600000114e4 */
[----:B------:R-:W-:-:S04]  /*3830*/  IMAD.WIDE.U32 R2, R228, c[0x0][0x1f0], R2 ;  /* 0x00007c00e4027a25 */ /* 0x000fc800078e0002 */
[----:B------:R-:W-:Y:S01]  /*3840*/  IMAD R10, R10, c[0x0][0x1f0], RZ ;  /* 0x00007c000a0a7a24 */ /* 0x000fe200078e02ff */
[----:B------:R-:W-:-:S03]  /*3850*/  IADD3 R0, P1, R160, R2, RZ ;  /* 0x00000002a0007210 */ /* 0x000fc60007f3e0ff */
[----:B------:R-:W-:Y:S01]  /*3860*/  IMAD R10, R228, c[0x0][0x1f4], R10 ;  /* 0x00007d00e40a7a24 */ /* 0x000fe200078e020a */
[----:B------:R-:W-:-:S04]  /*3870*/  LEA R13, P0, R0, c[0x0][0x1c8], 0x1 ;  /* 0x00007200000d7a11 */ /* 0x000fc800078008ff */
[----:B------:R-:W-:-:S04]  /*3880*/  IADD3.X R10, R159, R3, R10, P1, !PT ;  /* 0x000000039f0a7210 */ /* 0x000fc80000ffe40a */
[----:B------:R-:W-:Y:S01]  /*3890*/  LEA.HI.X R10, R0, c[0x0][0x1cc], R10, 0x1, P0 ;  /* 0x00007300000a7a11 */ /* 0x000fe200000f0c0a */
[----:B------:R-:W-:Y:S05]  /*38a0*/  BRA.DIV ~URZ, `(.L_x_609) ;  /* 0x0000e4527f007947 */ /* 0x000fea000b800000 */
[----:B------:R1:W2:Y:S02]  /*38b0*/  SHFL.IDX PT, R5, R10, RZ, 0x1c1f ;  /* 0x001c1fff0a057589 */ /* 0x0002a400000e0000 */
.L_x_671:
[----:B------:R-:W-:Y:S05]  /*38c0*/  BRA.DIV ~URZ, `(.L_x_610) ;  /* 0x0000e4a27f007947 */ /* 0x000fea000b800000 */
[----:B------:R-:W3:Y:S01]  /*38d0*/  SHFL.IDX PT, R0, R13, RZ, 0x1c1f ;  /* 0x001c1fff0d007589 */ /* 0x000ee200000e0000 */
[C---:B------:R-:W-:Y:S02]  /*38e0*/  IADD3 R2, R217.reuse, 0x20, RZ ;  /* 0x00000020d9027810 */ /* 0x040fe40007ffe0ff */
[C---:B------:R-:W-:Y:S02]  /*38f0*/  IADD3 R4, R217.reuse, 0x40, RZ ;  /* 0x00000040d9047810 */ /* 0x040fe40007ffe0ff */
[----:B------:R-:W-:Y:S02]  /*3900*/  ISETP.GE.AND P1, PT, R2, c[0x0][0x1d4], PT ;  /* 0x0000750002007a0c */ /* 0x000fe40003f26270 */
[----:B------:R-:W-:Y:S02]  /*3910*/  ISETP.GE.AND P2, PT, R217, c[0x0][0x1d4], PT ;  /* 0x00007500d9007a0c */ /* 0x000fe40003f46270 */
[----:B------:R-:W-:-:S02]  /*3920*/  SEL R11, RZ, 0x10, P1 ;  /* 0x00000010ff0b7807 */ /* 0x000fc40000800000 */
[----:B------:R-:W-:Y:S02]  /*3930*/  SEL R12, RZ, 0x10, P2 ;  /* 0x00000010ff0c7807 */ /* 0x000fe40001000000 */
[C---:B---3--:R-:W-:Y:S02]  /*3940*/  IADD3 R6, P0, R0.reuse, R156, RZ ;  /* 0x0000009c00067210 */ /* 0x048fe40007f1e0ff */
[----:B------:R-:W-:-:S03]  /*3950*/  IADD3 R2, P6, R0, R157, RZ ;  /* 0x0000009d00027210 */ /* 0x000fc60007fde0ff */
[C---:B--2---:R-:W-:Y:S01]  /*3960*/  IMAD.X R7, R5.reuse, 0x1, R124, P0 ;  /* 0x0000000105077824 */ /* 0x044fe200000e067c */
[----:B------:R-:W-:Y:S01]  /*3970*/  ISETP.GE.AND P0, PT, R4, c[0x0][0x1d4], PT ;  /* 0x0000750004007a0c */ /* 0x000fe20003f06270 */
[C---:B------:R-:W-:Y:S01]  /*3980*/  IMAD.X R3, R5.reuse, 0x1, R126, P6 ;  /* 0x0000000105037824 */ /* 0x040fe200030e067e */
[----:B------:R-:W-:Y:S02]  /*3990*/  IADD3 R8, P6, R0, R158, RZ ;  /* 0x0000009e00087210 */ /* 0x000fe40007fde0ff */
[----:B------:R-:W-:Y:S01]  /*39a0*/  @!PT LDS RZ, [RZ] ;  /* 0x00000000fffff984 */ /* 0x000fe20000000800 */
[----:B------:R-:W-:Y:S01]  /*39b0*/  @!PT LDS RZ, [RZ] ;  /* 0x00000000fffff984 */ /* 0x000fe20000000800 */
[----:B------:R2:W-:Y:S03]  /*39c0*/  LDGSTS.E.BYPASS.LTC128B.128 [R218+0x3100], [R6.64], !P2 ;  /* 0x0310000006da7fae */ /* 0x0005e6000d101d46 */
[----:B------:R-:W-:Y:S01]  /*39d0*/  IMAD.X R9, R5, 0x1, R125, P6 ;  /* 0x0000000105097824 */ /* 0x000fe200030e067d */
[----:B------:R2:W-:Y:S04]  /*39e0*/  LDGSTS.E.BYPASS.LTC128B.128 [R218+0x4100], [R2.64], !P1 ;  /* 0x0410000002da7fae */ /* 0x0005e8000c901d46 */
[----:B------:R-:W3:Y:S04]  /*39f0*/  SHFL.IDX PT, R0, R13, 0x1, 0x1c1f ;  /* 0x003c1f000d007f89 */ /* 0x000ee800000e0000 */
[----:B------:R2:W-:Y:S04]  /*3a00*/  LDGSTS.E.BYPASS.LTC128B.128 [R218+0x5100], [R8.64], !P0 ;  /* 0x0510000008da7fae */ /* 0x0005e8000c101d46 */
[----:B------:R4:W1:Y:S02]  /*3a10*/  SHFL.IDX PT, R5, R10, 0x1, 0x1c1f ;  /* 0x003c1f000a057f89 */ /* 0x00086400000e0000 */
[----:B-1--4-:R-:W-:-:S02]  /*3a20*/  SEL R10, RZ, 0x10, P0 ;  /* 0x00000010ff0a7807 */ /* 0x012fc40000000000 */
.L_x_672:
[----:B--23--:R-:W-:Y:S02]  /*3a30*/  IADD3 R8, -R12, 0x10, RZ ;  /* 0x000000100c087810 */ /* 0x00cfe40007ffe1ff */
[----:B------:R-:W-:-:S02]  /*3a40*/  IADD3 R2, -R11, 0x10, RZ ;  /* 0x000000100b027810 */ /* 0x000fc40007ffe1ff */
[----:B------:R-:W-:Y:S02]  /*3a50*/  LOP3.LUT R8, R8, 0xf, RZ, 0xc0, !PT ;  /* 0x0000000f08087812 */ /* 0x000fe400078ec0ff */
[----:B------:R-:W-:Y:S02]  /*3a60*/  IADD3 R3, -R10, 0x10, RZ ;  /* 0x000000100a037810 */ /* 0x000fe40007ffe1ff */
[----:B------:R-:W-:Y:S02]  /*3a70*/  LOP3.LUT R6, R2, 0xf, RZ, 0xc0, !PT ;  /* 0x0000000f02067812 */ /* 0x000fe400078ec0ff */
[-C--:B------:R-:W-:Y:S02]  /*3a80*/  IADD3 R8, P1, P0, R8, R0.reuse, R156 ;  /* 0x0000000008087210 */ /* 0x080fe4000783e09c */
[----:B------:R-:W-:Y:S02]  /*3a90*/  LOP3.LUT R2, R3, 0xf, RZ, 0xc0, !PT ;  /* 0x0000000f03027812 */ /* 0x000fe400078ec0ff */
[----:B------:R-:W-:-:S02]  /*3aa0*/  IADD3 R6, P6, P2, R6, R0, R157 ;  /* 0x0000000006067210 */ /* 0x000fc40007ade09d */
[-C--:B------:R-:W-:Y:S02]  /*3ab0*/  IADD3.X R9, RZ, R5.reuse, R124, P1, P0 ;  /* 0x00000005ff097210 */ /* 0x080fe40000fe047c */
[----:B------:R-:W-:Y:S02]  /*3ac0*/  IADD3 R2, P1, P0, R2, R0, R158 ;  /* 0x0000000002027210 */ /* 0x000fe4000783e09e */
[-C--:B------:R-:W-:Y:S02]  /*3ad0*/  IADD3.X R7, RZ, R5.reuse, R126, P6, P2 ;  /* 0x00000005ff077210 */ /* 0x080fe400037e447e */
[----:B------:R-:W-:Y:S02]  /*3ae0*/  ISETP.NE.U32.AND P6, PT, R12, RZ, PT ;  /* 0x000000ff0c00720c */ /* 0x000fe40003fc5070 */
[----:B------:R-:W-:Y:S02]  /*3af0*/  ISETP.NE.U32.AND P2, PT, R11, RZ, PT ;  /* 0x000000ff0b00720c */ /* 0x000fe40003f45070 */
[----:B------:R-:W-:-:S02]  /*3b00*/  IADD3.X R3, RZ, R5, R125, P1, P0 ;  /* 0x00000005ff037210 */ /* 0x000fc40000fe047d */
[----:B------:R-:W-:-:S07]  /*3b10*/  ISETP.NE.U32.AND P0, PT, R10, RZ, PT ;  /* 0x000000ff0a00720c */ /* 0x000fce0003f05070 */
[----:B------:R-:W-:Y:S01]  /*3b20*/  @!PT LDS RZ, [RZ] ;  /* 0x00000000fffff984 */ /* 0x000fe20000000800 */
[----:B------:R-:W-:Y:S01]  /*3b30*/  @!PT LDS RZ, [RZ] ;  /* 0x00000000fffff984 */ /* 0x000fe20000000800 */
[----:B------:R-:W-:Y:S01]  /*3b40*/  @!PT LDS RZ, [RZ] ;  /* 0x00000000fffff984 */ /* 0x000fe20000000800 */
[----:B------:R1:W-:Y:S04]  /*3b50*/  LDGSTS.E.BYPASS.LTC128B.128.ZFILL [R218+0x3900], [R8.64], P6 ;  /* 0x0390000008da7fae */ /* 0x0003e8000b141d46 */
[----:B------:R1:W-:Y:S04]  /*3b60*/  LDGSTS.E.BYPASS.LTC128B.128.ZFILL [R218+0x4900], [R6.64], P2 ;  /* 0x0490000006da7fae */ /* 0x0003e80009141d46 */
[----:B------:R1:W-:Y:S02]  /*3b70*/  LDGSTS.E.BYPASS.LTC128B.128.ZFILL [R218+0x5900], [R2.64], P0 ;  /* 0x0590000002da7fae */ /* 0x0003e40008141d46 */
.L_x_608:
[----:B--234-:R-:W-:Y:S05]  /*3b80*/  BSYNC B0 ;  /* 0x0000000000007941 */ /* 0x01cfea0003800000 */
.L_x_607:
[----:B-1----:R-:W2:Y:S04]  /*3b90*/  LDL R3, [R1+0x58] ;  /* 0x0000580001037983 */ /* 0x002ea80000100800 */
[----:B------:R-:W2:Y:S04]  /*3ba0*/  LDL R2, [R1+0x68] ;  /* 0x0000680001027983 */ /* 0x000ea80000100800 */
[----:B------:R-:W3:Y:S01]  /*3bb0*/  LDL R6, [R1+0x64] ;  /* 0x0000640001067983 */ /* 0x000ee20000100800 */
[----:B------:R-:W-:-:S03]  /*3bc0*/  MOV R0, 0xffffffc0 ;  /* 0xffffffc000007802 */ /* 0x000fc60000000f00 */
[----:B------:R-:W0:Y:S02]  /*3bd0*/  LDGDEPBAR ;  /* 0x00000000000079af */ /* 0x000e240000000000 */
[----:B------:R-:W-:Y:S01]  /*3be0*/  IMAD R0, R183, R0, 0x41 ;  /* 0x00000041b7007424 */ /* 0x000fe200078e0200 */
[----:B--2---:R-:W-:Y:S02]  /*3bf0*/  IADD3 R4, R2, R3, RZ ;  /* 0x0000000302047210 */ /* 0x004fe40007ffe0ff */
[----:B------:R-:W-:Y:S02]  /*3c00*/  MOV R3, c[0x0][0x2ac] ;  /* 0x0000ab0000037a02 */ /* 0x000fe40000000f00 */
[----:B---3--:R-:W-:Y:S01]  /*3c10*/  IADD3 R5, -R6, R127, RZ ;  /* 0x0000007f06057210 */ /* 0x008fe20007ffe1ff */
[----:B------:R-:W-:-:S04]  /*3c20*/  @P5 IMAD.HI.U32 R2, R4, c[0x0][0x2c8], RZ ;  /* 0x0000b20004025a27 */ /* 0x000fc800078e00ff */
[----:B------:R-:W-:Y:S01]  /*3c30*/  IMAD R0, R3, c[0x0][0x1d0], R0 ;  /* 0x0000740003007a24 */ /* 0x000fe200078e0200 */
[----:B------:R-:W-:-:S04]  /*3c40*/  @P5 SHF.R.U32.HI R4, RZ, c[0x0][0x2cc], R2 ;  /* 0x0000b300ff045a19 */ /* 0x000fc80000011602 */
[----:B------:R-:W-:Y:S01]  /*3c50*/  IADD3 R0, R0, -c[0x0][0x168], -R6 ;  /* 0x80005a0000007a10 */ /* 0x000fe20007ffe806 */
[----:B------:R-:W-:Y:S05]  /*3c60*/  BRA.DIV ~URZ, `(.L_x_611) ;  /* 0x0000e3627f007947 */ /* 0x000fea000b800000 */
[----:B------:R1:W2:Y:S02]  /*3c70*/  SHFL.IDX PT, R2, R4, RZ, 0x1c1f ;  /* 0x001c1fff04027589 */ /* 0x0002a400000e0000 */
.L_x_673:
[----:B--2---:R-:W-:-:S05]  /*3c80*/  IMAD.IADD R2, R0, 0x1, R2 ;  /* 0x0000000100027824 */ /* 0x004fca00078e0202 */
[----:B------:R-:W-:-:S04]  /*3c90*/  IMNMX R2, R5, R2, PT ;  /* 0x0000000205027217 */ /* 0x000fc80003800200 */
[C---:B------:R-:W-:Y:S02]  /*3ca0*/  ISETP.GT.AND P6, PT, R2.reuse, RZ, PT ;  /* 0x000000ff0200720c */ /* 0x040fe40003fc4270 */
[C---:B------:R-:W-:Y:S02]  /*3cb0*/  ISETP.GT.AND P2, PT, R2.reuse, 0x1, PT ;  /* 0x000000010200780c */ /* 0x040fe40003f44270 */
[C---:B------:R-:W-:Y:S02]  /*3cc0*/  ISETP.GT.AND P1, PT, R2.reuse, 0x8, PT ;  /* 0x000000080200780c */ /* 0x040fe40003f24270 */
[----:B------:R-:W-:Y:S02]  /*3cd0*/  ISETP.GT.AND P0, PT, R2, 0x9, PT ;  /* 0x000000090200780c */ /* 0x000fe40003f04270 */
[----:B------:R-:W-:Y:S02]  /*3ce0*/  FSEL R7, R149, -INF , P6 ;  /* 0xff80000095077808 */ /* 0x000fe40003000000 */
[----:B------:R-:W-:-:S02]  /*3cf0*/  FSEL R9, R148, -INF , P2 ;  /* 0xff80000094097808 */ /* 0x000fc40001000000 */
[----:B------:R-:W-:Y:S02]  /*3d00*/  FSEL R11, R106, -INF , P1 ;  /* 0xff8000006a0b7808 */ /* 0x000fe40000800000 */
[----:B------:R-:W-:Y:S02]  /*3d10*/  FSEL R13, R105, -INF , P0 ;  /* 0xff800000690d7808 */ /* 0x000fe40000000000 */
[C---:B------:R-:W-:Y:S02]  /*3d20*/  ISETP.GT.AND P6, PT, R2.reuse, 0x10, PT ;  /* 0x000000100200780c */ /* 0x040fe40003fc4270 */
[C---:B------:R-:W-:Y:S02]  /*3d30*/  ISETP.GT.AND P2, PT, R2.reuse, 0x11, PT ;  /* 0x000000110200780c */ /* 0x040fe40003f44270 */
[C---:B------:R-:W-:Y:S02]  /*3d40*/  ISETP.GT.AND P1, PT, R2.reuse, 0x18, PT ;  /* 0x000000180200780c */ /* 0x040fe40003f24270 */
[----:B------:R-:W-:-:S02]  /*3d50*/  ISETP.GT.AND P0, PT, R2, 0x19, PT ;  /* 0x000000190200780c */ /* 0x000fc40003f04270 */
[----:B------:R-:W-:Y:S02]  /*3d60*/  FSEL R15, R98, -INF , P6 ;  /* 0xff800000620f7808 */ /* 0x000fe40003000000 */
[----:B------:R-:W-:Y:S02]  /*3d70*/  FSEL R18, R97, -INF , P2 ;  /* 0xff80000061127808 */ /* 0x000fe40001000000 */
[----:B------:R-:W-:Y:S02]  /*3d80*/  FSEL R20, R90, -INF , P1 ;  /* 0xff8000005a147808 */ /* 0x000fe40000800000 */
[----:B------:R-:W-:Y:S02]  /*3d90*/  FSEL R22, R89, -INF , P0 ;  /* 0xff80000059167808 */ /* 0x000fe40000000000 */
[C---:B------:R-:W-:Y:S02]  /*3da0*/  ISETP.GT.AND P6, PT, R2.reuse, 0x20, PT ;  /* 0x000000200200780c */ /* 0x040fe40003fc4270 */
[----:B------:R-:W-:-:S02]  /*3db0*/  ISETP.GT.AND P2, PT, R2, 0x21, PT ;  /* 0x000000210200780c */ /* 0x000fc40003f44270 */
[C---:B------:R-:W-:Y:S02]  /*3dc0*/  ISETP.GT.AND P1, PT, R2.reuse, 0x28, PT ;  /* 0x000000280200780c */ /* 0x040fe40003f24270 */
[----:B------:R-:W-:Y:S02]  /*3dd0*/  ISETP.GT.AND P0, PT, R2, 0x29, PT ;  /* 0x000000290200780c */ /* 0x000fe40003f04270 */
[----:B------:R-:W-:Y:S02]  /*3de0*/  FSEL R163, R85, -INF , P6 ;  /* 0xff80000055a37808 */ /* 0x000fe40003000000 */
[----:B------:R-:W-:Y:S02]  /*3df0*/  FSEL R162, R84, -INF , P2 ;  /* 0xff80000054a27808 */ /* 0x000fe40001000000 */
[----:B------:R-:W-:Y:S02]  /*3e00*/  FSEL R161, R49, -INF , P1 ;  /* 0xff80000031a17808 */ /* 0x000fe40000800000 */
[----:B------:R-:W-:-:S02]  /*3e10*/  FSEL R160, R77, -INF , P0 ;  /* 0xff8000004da07808 */ /* 0x000fc40000000000 */
[C---:B------:R-:W-:Y:S02]  /*3e20*/  ISETP.GT.AND P6, PT, R2.reuse, 0x30, PT ;  /* 0x000000300200780c */ /* 0x040fe40003fc4270 */
[C---:B------:R-:W-:Y:S02]  /*3e30*/  ISETP.GT.AND P2, PT, R2.reuse, 0x31, PT ;  /* 0x000000310200780c */ /* 0x040fe40003f44270 */
[C---:B------:R-:W-:Y:S02]  /*3e40*/  ISETP.GT.AND P1, PT, R2.reuse, 0x38, PT ;  /* 0x000000380200780c */ /* 0x040fe40003f24270 */
[----:B------:R-:W-:Y:S02]  /*3e50*/  ISETP.GT.AND P0, PT, R2, 0x39, PT ;  /* 0x000000390200780c */ /* 0x000fe40003f04270 */
[----:B------:R-:W-:Y:S02]  /*3e60*/  FSEL R192, R44, -INF , P6 ;  /* 0xff8000002cc07808 */ /* 0x000fe40003000000 */
[----:B------:R-:W-:-:S02]  /*3e70*/  FSEL R191, R45, -INF , P2 ;  /* 0xff8000002dbf7808 */ /* 0x000fc40001000000 */
[----:B------:R-:W-:Y:S02]  /*3e80*/  FSEL R190, R16, -INF , P1 ;  /* 0xff80000010be7808 */ /* 0x000fe40000800000 */
[----:B------:R-:W-:Y:S01]  /*3e90*/  FSEL R189, R14, -INF , P0 ;  /* 0xff8000000ebd7808 */ /* 0x000fe20000000000 */
[----:B------:R-:W-:Y:S05]  /*3ea0*/  BRA.DIV ~URZ, `(.L_x_612) ;  /* 0x0000e1827f007947 */ /* 0x000fea000b800000 */
[----:B------:R-:W2:Y:S04]  /*3eb0*/  SHFL.IDX PT, R2, R4, 0x2, 0x1c1f ;  /* 0x005c1f0004027f89 */ /* 0x000ea800000e0000 */
[----:B------:R-:W3:Y:S04]  /*3ec0*/  SHFL.IDX PT, R3, R4, 0x1, 0x1c1f ;  /* 0x003c1f0004037f89 */ /* 0x000ee800000e0000 */
[----:B-1----:R-:W1:Y:S01]  /*3ed0*/  SHFL.IDX PT, R4, R4, 0x3, 0x1c1f ;  /* 0x007c1f0004047f89 */ /* 0x002e6200000e0000 */
[----:B--2---:R-:W-:-:S02]  /*3ee0*/  IMAD.IADD R2, R0, 0x1, R2 ;  /* 0x0000000100027824 */ /* 0x004fc400078e0202 */
[----:B---3--:R-:W-:-:S03]  /*3ef0*/  IMAD.IADD R3, R0, 0x1, R3 ;  /* 0x0000000100037824 */ /* 0x008fc600078e0203 */
[----:B------:R-:W-:Y:S01]  /*3f00*/  IMNMX R2, R5, R2, PT ;  /* 0x0000000205027217 */ /* 0x000fe20003800200 */
[----:B-1----:R-:W-:-:S03]  /*3f10*/  IMAD.IADD R0, R0, 0x1, R4 ;  /* 0x0000000100007824 */ /* 0x002fc600078e0204 */
        /* <DEDUP_REMOVED lines=28> */
[----:B------:R-:W-:Y:S02]  /*40e0*/  IMNMX R3, R5, R3, PT ;  /* 0x0000000305037217 */ /* 0x000fe40003800200 */
[----:B------:R-:W-:-:S02]  /*40f0*/  FSEL R188, R38, -INF , P6 ;  /* 0xff80000026bc7808 */ /* 0x000fc40003000000 */
[----:B------:R-:W-:Y:S02]  /*4100*/  FSEL R187, R37, -INF , P2 ;  /* 0xff80000025bb7808 */ /* 0x000fe40001000000 */
[----:B------:R-:W-:Y:S02]  /*4110*/  FSEL R186, R29, -INF , P1 ;  /* 0xff8000001dba7808 */ /* 0x000fe40000800000 */
[----:B------:R-:W-:Y:S02]  /*4120*/  FSEL R185, R27, -INF , P0 ;  /* 0xff8000001bb97808 */ /* 0x000fe40000000000 */
[C---:B------:R-:W-:Y:S02]  /*4130*/  ISETP.GT.AND P6, PT, R3.reuse, RZ, PT ;  /* 0x000000ff0300720c */ /* 0x040fe40003fc4270 */
[C---:B------:R-:W-:Y:S02]  /*4140*/  ISETP.GT.AND P2, PT, R3.reuse, 0x1, PT ;  /* 0x000000010300780c */ /* 0x040fe40003f44270 */
[----:B------:R-:W-:-:S02]  /*4150*/  ISETP.GT.AND P1, PT, R3, 0x8, PT ;  /* 0x000000080300780c */ /* 0x000fc40003f24270 */
[----:B------:R-:W-:Y:S02]  /*4160*/  ISETP.GT.AND P0, PT, R3, 0x9, PT ;  /* 0x000000090300780c */ /* 0x000fe40003f04270 */
[----:B------:R-:W-:Y:S02]  /*4170*/  FSEL R8, R155, -INF , P6 ;  /* 0xff8000009b087808 */ /* 0x000fe40003000000 */
[----:B------:R-:W-:Y:S02]  /*4180*/  FSEL R10, R154, -INF , P2 ;  /* 0xff8000009a0a7808 */ /* 0x000fe40001000000 */
[----:B------:R-:W-:Y:S02]  /*4190*/  FSEL R12, R128, -INF , P1 ;  /* 0xff800000800c7808 */ /* 0x000fe40000800000 */
[----:B------:R-:W-:Y:S02]  /*41a0*/  FSEL R14, R115, -INF , P0 ;  /* 0xff800000730e7808 */ /* 0x000fe40000000000 */
[----:B------:R-:W-:-:S02]  /*41b0*/  ISETP.GT.AND P6, PT, R3, 0x10, PT ;  /* 0x000000100300780c */ /* 0x000fc40003fc4270 */
[C---:B------:R-:W-:Y:S02]  /*41c0*/  ISETP.GT.AND P2, PT, R3.reuse, 0x11, PT ;  /* 0x000000110300780c */ /* 0x040fe40003f44270 */
[C---:B------:R-:W-:Y:S02]  /*41d0*/  ISETP.GT.AND P1, PT, R3.reuse, 0x18, PT ;  /* 0x000000180300780c */ /* 0x040fe40003f24270 */
[----:B------:R-:W-:Y:S02]  /*41e0*/  ISETP.GT.AND P0, PT, R3, 0x19, PT ;  /* 0x000000190300780c */ /* 0x000fe40003f04270 */
[----:B------:R-:W-:Y:S02]  /*41f0*/  FSEL R17, R104, -INF , P6 ;  /* 0xff80000068117808 */ /* 0x000fe40003000000 */
[----:B------:R-:W-:Y:S02]  /*4200*/  FSEL R19, R103, -INF , P2 ;  /* 0xff80000067137808 */ /* 0x000fe40001000000 */
[----:B------:R-:W-:-:S02]  /*4210*/  FSEL R21, R96, -INF , P1 ;  /* 0xff80000060157808 */ /* 0x000fc40000800000 */
[----:B------:R-:W-:Y:S02]  /*4220*/  FSEL R24, R95, -INF , P0 ;  /* 0xff8000005f187808 */ /* 0x000fe40000000000 */
[C---:B------:R-:W-:Y:S02]  /*4230*/  ISETP.GT.AND P6, PT, R3.reuse, 0x20, PT ;  /* 0x000000200300780c */ /* 0x040fe40003fc4270 */
[C---:B------:R-:W-:Y:S02]  /*4240*/  ISETP.GT.AND P2, PT, R3.reuse, 0x21, PT ;  /* 0x000000210300780c */ /* 0x040fe40003f44270 */
[C---:B------:R-:W-:Y:S02]  /*4250*/  ISETP.GT.AND P1, PT, R3.reuse, 0x28, PT ;  /* 0x000000280300780c */ /* 0x040fe40003f24270 */
[----:B------:R-:W-:Y:S02]  /*4260*/  ISETP.GT.AND P0, PT, R3, 0x29, PT ;  /* 0x000000290300780c */ /* 0x000fe40003f04270 */
[----:B------:R-:W-:-:S02]  /*4270*/  FSEL R140, R88, -INF , P6 ;  /* 0xff800000588c7808 */ /* 0x000fc40003000000 */
[----:B------:R-:W-:Y:S02]  /*4280*/  FSEL R143, R87, -INF , P2 ;  /* 0xff800000578f7808 */ /* 0x000fe40001000000 */
[----:B------:R-:W-:Y:S02]  /*4290*/  FSEL R142, R78, -INF , P1 ;  /* 0xff8000004e8e7808 */ /* 0x000fe40000800000 */
[----:B------:R-:W-:Y:S02]  /*42a0*/  FSEL R141, R79, -INF , P0 ;  /* 0xff8000004f8d7808 */ /* 0x000fe40000000000 */
[C---:B------:R-:W-:Y:S02]  /*42b0*/  ISETP.GT.AND P6, PT, R3.reuse, 0x30, PT ;  /* 0x000000300300780c */ /* 0x040fe40003fc4270 */
[C---:B------:R-:W-:Y:S02]  /*42c0*/  ISETP.GT.AND P2, PT, R3.reuse, 0x31, PT ;  /* 0x000000310300780c */ /* 0x040fe40003f44270 */
[----:B------:R-:W-:-:S02]  /*42d0*/  ISETP.GT.AND P1, PT, R3, 0x38, PT ;  /* 0x000000380300780c */ /* 0x000fc40003f24270 */
[----:B------:R-:W-:Y:S02]  /*42e0*/  ISETP.GT.AND P0, PT, R3, 0x39, PT ;  /* 0x000000390300780c */ /* 0x000fe40003f04270 */
[----:B------:R-:W-:Y:S02]  /*42f0*/  IMNMX R0, R5, R0, PT ;  /* 0x0000000005007217 */ /* 0x000fe40003800200 */
[----:B------:R-:W-:Y:S02]  /*4300*/  FSEL R184, R40, -INF , P6 ;  /* 0xff80000028b87808 */ /* 0x000fe40003000000 */
[----:B------:R-:W-:Y:S02]  /*4310*/  FSEL R182, R47, -INF , P2 ;  /* 0xff8000002fb67808 */ /* 0x000fe40001000000 */
[----:B------:R-:W-:Y:S02]  /*4320*/  FSEL R181, R33, -INF , P1 ;  /* 0xff80000021b57808 */ /* 0x000fe40000800000 */
[----:B------:R-:W-:-:S02]  /*4330*/  FSEL R180, R31, -INF , P0 ;  /* 0xff8000001fb47808 */ /* 0x000fc40000000000 */
        /* <DEDUP_REMOVED lines=20> */
[----:B------:R-:W-:Y:S02]  /*4480*/  FMNMX.FTZ R4, R7, R9, !PT ;  /* 0x0000000907047209 */ /* 0x000fe40007810000 */
[----:B------:R-:W-:Y:S02]  /*4490*/  FSEL R100, R72, -INF , P6 ;  /* 0xff80000048647808 */ /* 0x000fe40003000000 */
[----:B------:R-:W-:Y:S02]  /*44a0*/  FSEL R105, R50, -INF , P2 ;  /* 0xff80000032697808 */ /* 0x000fe40001000000 */
[----:B------:R-:W-:-:S02]  /*44b0*/  FSEL R107, R70, -INF , P1 ;  /* 0xff800000466b7808 */ /* 0x000fc40000800000 */
[----:B------:R-:W-:Y:S02]  /*44c0*/  FSEL R106, R71, -INF , P0 ;  /* 0xff800000476a7808 */ /* 0x000fe40000000000 */
[----:B------:R-:W-:Y:S02]  /*44d0*/  FMNMX.FTZ R2, R11, R4, !PT ;  /* 0x000000040b027209 */ /* 0x000fe40007810000 */
[C---:B------:R-:W-:Y:S02]  /*44e0*/  ISETP.GT.AND P6, PT, R0.reuse, 0x30, PT ;  /* 0x000000300000780c */ /* 0x040fe40003fc4270 */
[C---:B------:R-:W-:Y:S02]  /*44f0*/  ISETP.GT.AND P2, PT, R0.reuse, 0x31, PT ;  /* 0x000000310000780c */ /* 0x040fe40003f44270 */
[C---:B------:R-:W-:Y:S02]  /*4500*/  ISETP.GT.AND P1, PT, R0.reuse, 0x38, PT ;  /* 0x000000380000780c */ /* 0x040fe40003f24270 */
[----:B------:R-:W-:-:S02]  /*4510*/  ISETP.GT.AND P0, PT, R0, 0x39, PT ;  /* 0x000000390000780c */ /* 0x000fc40003f04270 */
[----:B------:R-:W-:Y:S02]  /*4520*/  FMNMX.FTZ R0, R8, R10, !PT ;  /* 0x0000000a08007209 */ /* 0x000fe40007810000 */
[----:B------:R-:W-:Y:S02]  /*4530*/  FMNMX.FTZ R3, R23, R25, !PT ;  /* 0x0000001917037209 */ /* 0x000fe40007810000 */
[----:B------:R-:W-:Y:S02]  /*4540*/  FMNMX.FTZ R2, R13, R2, !PT ;  /* 0x000000020d027209 */ /* 0x000fe40007810000 */
[----:B------:R-:W-:Y:S02]  /*4550*/  FMNMX.FTZ R0, R12, R0, !PT ;  /* 0x000000000c007209 */ /* 0x000fe40007810000 */
[----:B------:R-:W-:Y:S02]  /*4560*/  FMNMX.FTZ R3, R26, R3, !PT ;  /* 0x000000031a037209 */ /* 0x000fe40007810000 */
[----:B------:R-:W-:-:S02]  /*4570*/  FMNMX.FTZ R4, R27, R29, !PT ;  /* 0x0000001d1b047209 */ /* 0x000fc40007810000 */
        /* <DEDUP_REMOVED lines=36> */
[----:B------:R-:W-:Y:S02]  /*47c0*/  FSEL R175, R46, -INF , P6 ;  /* 0xff8000002eaf7808 */ /* 0x000fe40003000000 */
[----:B------:R-:W-:Y:S02]  /*47d0*/  FMNMX.FTZ R0, R192, R0, !PT ;  /* 0x00000000c0007209 */ /* 0x000fe40007810000 */
[----:B------:R-:W-:Y:S02]  /*47e0*/  FMNMX.FTZ R103, R184, R103, !PT ;  /* 0x00000067b8677209 */ /* 0x000fe40007810000 */
[----:B------:R-:W-:Y:S02]  /*47f0*/  FMNMX.FTZ R3, R106, R3, !PT ;  /* 0x000000036a037209 */ /* 0x000fe40007810000 */
[----:B------:R-:W-:Y:S02]  /*4800*/  FMNMX.FTZ R2, R187, R2, !PT ;  /* 0x00000002bb027209 */ /* 0x000fe40007810000 */
[----:B------:R-:W-:-:S02]  /*4810*/  FSEL R174, R39, -INF , P2 ;  /* 0xff80000027ae7808 */ /* 0x000fc40001000000 */
        /* <DEDUP_REMOVED lines=11> */
[----:B------:R-:W1:Y:S01]  /*48d0*/  SHFL.BFLY PT, R5, R102, 0x2, 0x1f ;  /* 0x0c401f0066057f89 */ /* 0x000e6200000e0000 */
[----:B------:R-:W-:-:S02]  /*48e0*/  FSEL R172, R48, -INF , P0 ;  /* 0xff80000030ac7808 */ /* 0x000fc40000000000 */
[----:B------:R-:W-:Y:S01]  /*48f0*/  FMNMX.FTZ R2, R173, R3, !PT ;  /* 0x00000003ad027209 */ /* 0x000fe20007810000 */
[----:B------:R-:W2:Y:S03]  /*4900*/  SHFL.BFLY PT, R4, R0, 0x2, 0x1f ;  /* 0x0c401f0000047f89 */ /* 0x000ea600000e0000 */
[----:B------:R-:W-:Y:S01]  /*4910*/  FMNMX.FTZ R2, R172, R2, !PT ;  /* 0x00000002ac027209 */ /* 0x000fe20007810000 */
[----:B------:R-:W3:Y:S04]  /*4920*/  SHFL.BFLY PT, R3, R103, 0x2, 0x1f ;  /* 0x0c401f0067037f89 */ /* 0x000ee800000e0000 */
[----:B------:R-:W4:Y:S01]  /*4930*/  SHFL.BFLY PT, R6, R2, 0x2, 0x1f ;  /* 0x0c401f0002067f89 */ /* 0x000f2200000e0000 */
[----:B-1----:R-:W-:-:S02]  /*4940*/  FMNMX.FTZ R102, R102, R5, !PT ;  /* 0x0000000566667209 */ /* 0x002fc40007810000 */
[----:B--2---:R-:W-:-:S03]  /*4950*/  FMNMX.FTZ R0, R4, R0, !PT ;  /* 0x0000000004007209 */ /* 0x004fc60007810000 */
[----:B------:R-:W1:Y:S01]  /*4960*/  SHFL.BFLY PT, R4, R102, 0x1, 0x1f ;  /* 0x0c201f0066047f89 */ /* 0x000e6200000e0000 */
[----:B---3--:R-:W-:-:S03]  /*4970*/  FMNMX.FTZ R103, R103, R3, !PT ;  /* 0x0000000367677209 */ /* 0x008fc60007810000 */
[----:B------:R-:W2:Y:S01]  /*4980*/  SHFL.BFLY PT, R104, R0, 0x1, 0x1f ;  /* 0x0c201f0000687f89 */ /* 0x000ea200000e0000 */
[----:B----4-:R-:W-:-:S03]  /*4990*/  FMNMX.FTZ R101, R2, R6, !PT ;  /* 0x0000000602657209 */ /* 0x010fc60007810000 */
[----:B------:R-:W3:Y:S04]  /*49a0*/  SHFL.BFLY PT, R3, R103, 0x1, 0x1f ;  /* 0x0c201f0067037f89 */ /* 0x000ee800000e0000 */
[----:B------:R4:W4:Y:S01]  /*49b0*/  SHFL.BFLY PT, R6, R101, 0x1, 0x1f ;  /* 0x0c201f0065067f89 */ /* 0x00092200000e0000 */
[----:B-1----:R-:W-:Y:S02]  /*49c0*/  FMNMX.FTZ R102, R102, R4, !PT ;  /* 0x0000000466667209 */ /* 0x002fe40007810000 */
[----:B--2---:R-:W-:Y:S02]  /*49d0*/  FMNMX.FTZ R104, R0, R104, !PT ;  /* 0x0000006800687209 */ /* 0x004fe40007810000 */
[----:B---3--:R-:W-:-:S03]  /*49e0*/  FMNMX.FTZ R103, R103, R3, !PT ;  /* 0x0000000367677209 */ /* 0x008fc60007810000 */
.L_x_674:
[C---:B------:R-:W-:Y:S01]  /*49f0*/  FMUL.FTZ R16, R104.reuse, c[0x0][0x2d0] ;  /* 0x0000b40068107a20 */ /* 0x040fe20000410000 */
[----:B------:R-:W-:Y:S01]  /*4a00*/  FSETP.NEU.FTZ.AND P0, PT, R104, -INF , PT ;  /* 0xff8000006800780b */ /* 0x000fe20003f1d000 */
[C---:B------:R-:W-:Y:S01]  /*4a10*/  FMUL.FTZ R3, R103.reuse, c[0x0][0x2d0] ;  /* 0x0000b40067037a20 */ /* 0x040fe20000410000 */
[----:B----4-:R-:W-:Y:S01]  /*4a20*/  FMNMX.FTZ R101, R6, R101, !PT ;  /* 0x0000006506657209 */ /* 0x010fe20007810000 */
[----:B------:R-:W-:Y:S01]  /*4a30*/  WARPSYNC 0xffffffff ;  /* 0xffffffff00007948 */ /* 0x000fe20003800000 */
[----:B------:R-:W-:Y:S01]  /*4a40*/  FSEL R16, R16, RZ, P0 ;  /* 0x000000ff10107208 */ /* 0x000fe20000000000 */
[----:B------:R-:W1:Y:S01]  /*4a50*/  LDSM.16.MT88.4 R36, [R201] ;  /* 0x00000000c924783b */ /* 0x000e620000004200 */
[----:B------:R-:W-:-:S03]  /*4a60*/  FSETP.NEU.FTZ.AND P0, PT, R103, -INF , PT ;  /* 0xff8000006700780b */ /* 0x000fc60003f1d000 */
[--C-:B------:R-:W-:Y:S01]  /*4a70*/  FFMA.FTZ R0, R7, c[0x0][0x2d0], -R16.reuse ;  /* 0x0000b40007007a23 */ /* 0x100fe20000010810 */
[----:B------:R-:W-:Y:S01]  /*4a80*/  FSEL R3, R3, RZ, P0 ;  /* 0x000000ff03037208 */ /* 0x000fe20000000000 */
[----:B------:R-:W2:Y:S01]  /*4a90*/  LDSM.16.MT88.4 R52, [R202] ;  /* 0x00000000ca34783b */ /* 0x000ea20000004200 */
[----:B------:R-:W-:Y:S01]  /*4aa0*/  FSETP.NEU.FTZ.AND P0, PT, R102, -INF , PT ;  /* 0xff8000006600780b */ /* 0x000fe20003f1d000 */
[----:B------:R3:W-:Y:S02]  /*4ab0*/  MUFU.EX2 R227, R0 ;  /* 0x0000000000e37308 */ /* 0x0007e40000000800 */
[----:B------:R-:W4:Y:S04]  /*4ac0*/  LDSM.16.MT88.4 R44, [R201+0x1000] ;  /* 0x00100000c92c783b */ /* 0x000f280000004200 */
[----:B------:R-:W5:Y:S04]  /*4ad0*/  LDSM.16.MT88.4 R64, [R201+0x400] ;  /* 0x00040000c940783b */ /* 0x000f680000004200 */
[----:B------:R-:W1:Y:S04]  /*4ae0*/  LDSM.16.MT88.4 R60, [R202+0x400] ;  /* 0x00040000ca3c783b */ /* 0x000e680000004200 */
[----:B------:R-:W1:Y:S01]  /*4af0*/  LDSM.16.MT88.4 R56, [R201+0x1400] ;  /* 0x00140000c938783b */ /* 0x000e620000004200 */
[----:B---3--:R-:W-:-:S03]  /*4b00*/  FFMA.FTZ R0, R9, c[0x0][0x2d0], -R16 ;  /* 0x0000b40009007a23 */ /* 0x008fc60000010810 */
[----:B------:R-:W-:Y:S01]  /*4b10*/  LDSM.16.MT88.4 R48, [R202+0x1400] ;  /* 0x00140000ca30783b */ /* 0x000fe20000004200 */
[----:B------:R3:W-:Y:S02]  /*4b20*/  MUFU.EX2 R226, R0 ;  /* 0x0000000000e27308 */ /* 0x0007e40000000800 */
[----:B---3--:R-:W-:-:S06]  /*4b30*/  FFMA.FTZ R0, R11, c[0x0][0x2d0], -R16 ;  /* 0x0000b4000b007a23 */ /* 0x008fcc0000010810 */
[----:B------:R3:W-:Y:S02]  /*4b40*/  MUFU.EX2 R250, R0 ;  /* 0x0000000000fa7308 */ /* 0x0007e40000000800 */
[----:B---3--:R-:W-:-:S06]  /*4b50*/  FFMA.FTZ R0, R13, c[0x0][0x2d0], -R16 ;  /* 0x0000b4000d007a23 */ /* 0x008fcc0000010810 */
[----:B------:R3:W1:Y:S02]  /*4b60*/  MUFU.EX2 R2, R0 ;  /* 0x0000000000027308 */ /* 0x0006640000000800 */
[----:B---3--:R-:W-:-:S06]  /*4b70*/  FFMA.FTZ R0, R15, c[0x0][0x2d0], -R16 ;  /* 0x0000b4000f007a23 */ /* 0x008fcc0000010810 */
[----:B------:R3:W-:Y:S02]  /*4b80*/  MUFU.EX2 R5, R0 ;  /* 0x0000000000057308 */ /* 0x0007e40000000800 */
[--C-:B---3--:R-:W-:Y:S01]  /*4b90*/  FFMA.FTZ R0, R18, c[0x0][0x2d0], -R16.reuse ;  /* 0x0000b40012007a23 */ /* 0x108fe20000010810 */
[----:B-1----:R-:W-:Y:S01]  /*4ba0*/  MOV R18, R2 ;  /* 0x0000000200127202 */ /* 0x002fe20000000f00 */
[----:B------:R-:W-:Y:S01]  /*4bb0*/  FFMA.FTZ R2, R20, c[0x0][0x2d0], -R16 ;  /* 0x0000b40014027a23 */ /* 0x000fe20000010810 */
[----:B------:R-:W-:-:S03]  /*4bc0*/  F2FP.BF16.PACK_AB R20, R226, R227 ;  /* 0x000000e3e214723e */ /* 0x000fc600000010ff */
[----:B------:R1:W-:Y:S08]  /*4bd0*/  MUFU.EX2 R4, R0 ;  /* 0x0000000000047308 */ /* 0x0003f00000000800 */
[----:B------:R3:W-:Y:S01]  /*4be0*/  MUFU.EX2 R194, R2 ;  /* 0x0000000200c27308 */ /* 0x0007e20000000800 */
[----:B-1----:R-:W-:Y:S01]  /*4bf0*/  FFMA.FTZ R0, R22, c[0x0][0x2d0], -R16 ;  /* 0x0000b40016007a23 */ /* 0x002fe20000010810 */
[----:B------:R-:W-:-:S06]  /*4c00*/  F2FP.BF16.PACK_AB R22, R18, R250 ;  /* 0x000000fa1216723e */ /* 0x000fcc00000010ff */
[----:B------:R1:W1:Y:S01]  /*4c10*/  MUFU.EX2 R193, R0 ;  /* 0x0000000000c17308 */ /* 0x0002620000000800 */
[----:B---3--:R-:W-:-:S05]  /*4c20*/  FMUL.FTZ R2, R102, c[0x0][0x2d0] ;  /* 0x0000b40066027a20 */ /* 0x008fca0000410000 */
[----:B------:R-:W-:Y:S02]  /*4c30*/  FSEL R2, R2, RZ, P0 ;  /* 0x000000ff02027208 */ /* 0x000fe40000000000 */
[----:B------:R-:W-:Y:S01]  /*4c40*/  FSETP.NEU.FTZ.AND P0, PT, R101, -INF , PT ;  /* 0xff8000006500780b */ /* 0x000fe20003f1d000 */
[----:B-1----:R-:W-:-:S04]  /*4c50*/  FFMA.FTZ R0, R8, c[0x0][0x2d0], -R3 ;  /* 0x0000b40008007a23 */ /* 0x002fc80000010803 */
[----:B------:R1:W-:Y:S02]  /*4c60*/  MUFU.EX2 R225, R0 ;  /* 0x0000000000e17308 */ /* 0x0003e40000000800 */
[----:B-1----:R-:W-:Y:S01]  /*4c70*/  FFMA.FTZ R0, R10, c[0x0][0x2d0], -R3 ;  /* 0x0000b4000a007a23 */ /* 0x002fe20000010803 */
[----:B------:R-:W-:-:S05]  /*4c80*/  F2FP.BF16.PACK_AB R10, R193, R194 ;  /* 0x000000c2c10a723e */ /* 0x000fca00000010ff */
[----:B------:R1:W3:Y:S02]  /*4c90*/  MUFU.EX2 R224, R0 ;  /* 0x0000000000e07308 */ /* 0x0002e40000000800 */
[----:B-1----:R-:W-:-:S06]  /*4ca0*/  FFMA.FTZ R0, R12, c[0x0][0x2d0], -R3 ;  /* 0x0000b4000c007a23 */ /* 0x002fcc0000010803 */
[----:B------:R1:W-:Y:S02]  /*4cb0*/  MUFU.EX2 R245, R0 ;  /* 0x0000000000f57308 */ /* 0x0003e40000000800 */
[----:B-1----:R-:W-:-:S06]  /*4cc0*/  FFMA.FTZ R0, R14, c[0x0][0x2d0], -R3 ;  /* 0x0000b4000e007a23 */ /* 0x002fcc0000010803 */
[----:B------:R1:W-:Y:S02]  /*4cd0*/  MUFU.EX2 R247, R0 ;  /* 0x0000000000f77308 */ /* 0x0003e40000000800 */
[----:B-1----:R-:W-:Y:S01]  /*4ce0*/  FFMA.FTZ R0, R17, c[0x0][0x2d0], -R3 ;  /* 0x0000b40011007a23 */ /* 0x002fe20000010803 */
[----:B------:R-:W-:-:S05]  /*4cf0*/  MOV R17, R5 ;  /* 0x0000000500117202 */ /* 0x000fca0000000f00 */
[----:B------:R1:W-:Y:S02]  /*4d00*/  MUFU.EX2 R248, R0 ;  /* 0x0000000000f87308 */ /* 0x0003e40000000800 */
[--C-:B-1----:R-:W-:Y:S01]  /*4d10*/  FFMA.FTZ R0, R19, c[0x0][0x2d0], -R3.reuse ;  /* 0x0000b40013007a23 */ /* 0x102fe20000010803 */
[----:B------:R-:W-:Y:S01]  /*4d20*/  MOV R19, R4 ;  /* 0x0000000400137202 */ /* 0x000fe20000000f00 */
[----:B------:R-:W-:Y:S01]  /*4d30*/  FFMA.FTZ R4, R21, c[0x0][0x2d0], -R3 ;  /* 0x0000b40015047a23 */ /* 0x000fe20000010803 */
[----:B---3--:R-:W-:-:S03]  /*4d40*/  F2FP.BF16.PACK_AB R21, R224, R225 ;  /* 0x000000e1e015723e */ /* 0x008fc600000010ff */
[----:B------:R1:W3:Y:S01]  /*4d50*/  MUFU.EX2 R249, R0 ;  /* 0x0000000000f97308 */ /* 0x0002e20000000800 */
[----:B------:R-:W-:-:S07]  /*4d60*/  F2FP.BF16.PACK_AB R8, R19, R17 ;  /* 0x000000111308723e */ /* 0x000fce00000010ff */
[----:B------:R2:W-:Y:S01]  /*4d70*/  MUFU.EX2 R251, R4 ;  /* 0x0000000400fb7308 */ /* 0x0005e20000000800 */
[----:B-1----:R-:W-:Y:S01]  /*4d80*/  FFMA.FTZ R0, R24, c[0x0][0x2d0], -R3 ;  /* 0x0000b40018007a23 */ /* 0x002fe20000010803 */
[----:B---3--:R-:W-:-:S06]  /*4d90*/  F2FP.BF16.PACK_AB R9, R249, R248 ;  /* 0x000000f8f909723e */ /* 0x008fcc00000010ff */
[----:B------:R1:W3:Y:S01]  /*4da0*/  MUFU.EX2 R252, R0 ;  /* 0x0000000000fc7308 */ /* 0x0002e20000000800 */
[----:B--2---:R-:W-:-:S07]  /*4db0*/  FFMA.FTZ R4, R32, c[0x0][0x2d0], -R2 ;  /* 0x0000b40020047a23 */ /* 0x004fce0000010802 */
[----:B------:R2:W-:Y:S01]  /*4dc0*/  MUFU.EX2 R243, R4 ;  /* 0x0000000400f37308 */ /* 0x0005e20000000800 */
[----:B-1----:R-:W-:Y:S01]  /*4dd0*/  FFMA.FTZ R0, R23, c[0x0][0x2d0], -R2 ;  /* 0x0000b40017007a23 */ /* 0x002fe20000010802 */
[----:B------:R-:W-:Y:S02]  /*4de0*/  F2FP.BF16.PACK_AB R23, R247, R245 ;  /* 0x000000f5f717723e */ /* 0x000fe400000010ff */
[----:B---3--:R-:W-:-:S04]  /*4df0*/  F2FP.BF16.PACK_AB R11, R252, R251 ;  /* 0x000000fbfc0b723e */ /* 0x008fc800000010ff */
[----:B------:R1:W-:Y:S01]  /*4e00*/  MUFU.EX2 R236, R0 ;  /* 0x0000000000ec7308 */ /* 0x0003e20000000800 */
[--C-:B--2---:R-:W-:Y:S01]  /*4e10*/  FFMA.FTZ R4, R34, c[0x0][0x2d0], -R2.reuse ;  /* 0x0000b40022047a23 */ /* 0x104fe20000010802 */
[C---:B------:R-:W-:Y:S06]  /*4e20*/  HMMA.16816.F32.BF16 R88, R20.reuse, R36, RZ ;  /* 0x000000241458723c */ /* 0x040fec00000418ff */
[----:B------:R-:W-:Y:S02]  /*4e30*/  MUFU.EX2 R246, R4 ;  /* 0x0000000400f67308 */ /* 0x000fe40000000800 */
[----:B------:R-:W-:Y:S01]  /*4e40*/  HMMA.16816.F32.BF16 R84, R20, R52, RZ ;  /* 0x000000341454723c */ /* 0x000fe200000418ff */
[----:B-1----:R-:W-:-:S05]  /*4e50*/  FFMA.FTZ R0, R25, c[0x0][0x2d0], -R2 ;  /* 0x0000b40019007a23 */ /* 0x002fca0000010802 */
[----:B------:R1:W2:Y:S02]  /*4e60*/  MUFU.EX2 R235, R0 ;  /* 0x0000000000eb7308 */ /* 0x0002a40000000800 */
[----:B----4-:R-:W-:Y:S08]  /*4e70*/  HMMA.16816.F32.BF16 R80, R20, R44, RZ ;  /* 0x0000002c1450723c */ /* 0x010ff000000418ff */
[----:B-----5:R-:W-:Y:S01]  /*4e80*/  HMMA.16816.F32.BF16 R124, R8, R64, R88 ;  /* 0x00000040087c723c */ /* 0x020fe20000041858 */
[----:B-1----:R-:W-:Y:S01]  /*4e90*/  FFMA.FTZ R0, R26, c[0x0][0x2d0], -R2 ;  /* 0x0000b4001a007a23 */ /* 0x002fe20000010802 */
[----:B--2---:R-:W-:-:S06]  /*4ea0*/  F2FP.BF16.PACK_AB R12, R235, R236 ;  /* 0x000000eceb0c723e */ /* 0x004fcc00000010ff */
[C---:B------:R-:W-:Y:S01]  /*4eb0*/  HMMA.16816.F32.BF16 R164, R8.reuse, R60, R84 ;  /* 0x0000003c08a4723c */ /* 0x040fe20000041854 */
[----:B------:R1:W-:Y:S07]  /*4ec0*/  MUFU.EX2 R240, R0 ;  /* 0x0000000000f07308 */ /* 0x0003ee0000000800 */
[----:B------:R-:W-:Y:S01]  /*4ed0*/  HMMA.16816.F32.BF16 R168, R8, R56, R80 ;  /* 0x0000003808a8723c */ /* 0x000fe20000041850 */
[----:B-1----:R-:W-:-:S04]  /*4ee0*/  FFMA.FTZ R0, R28, c[0x0][0x2d0], -R2 ;  /* 0x0000b4001c007a23 */ /* 0x002fc80000010802 */
[----:B------:R1:W2:Y:S02]  /*4ef0*/  MUFU.EX2 R241, R0 ;  /* 0x0000000000f17308 */ /* 0x0002a40000000800 */
[----:B-1----:R-:W-:Y:S01]  /*4f00*/  FFMA.FTZ R0, R30, c[0x0][0x2d0], -R2 ;  /* 0x0000b4001e007a23 */ /* 0x002fe20000010802 */
[----:B--2---:R-:W-:-:S05]  /*4f10*/  F2FP.BF16.PACK_AB R14, R241, R240 ;  /* 0x000000f0f10e723e */ /* 0x004fca00000010ff */
[----:B------:R1:W-:Y:S02]  /*4f20*/  MUFU.EX2 R244, R0 ;  /* 0x0000000000f47308 */ /* 0x0003e40000000800 */
[----:B-1----:R-:W-:-:S05]  /*4f30*/  FMUL.FTZ R0, R101, c[0x0][0x2d0] ;  /* 0x0000b40065007a20 */ /* 0x002fca0000410000 */
[----:B------:R-:W-:-:S05]  /*4f40*/  FSEL R0, R0, RZ, P0 ;  /* 0x000000ff00007208 */ /* 0x000fca0000000000 */
[--C-:B------:R-:W-:Y:S02]  /*4f50*/  FFMA.FTZ R4, R27, c[0x0][0x2d0], -R0.reuse ;  /* 0x0000b4001b047a23 */ /* 0x100fe40000010800 */
[----:B------:R-:W-:Y:S02]  /*4f60*/  LDSM.16.MT88.4 R24, [R202+0x2000] ;  /* 0x00200000ca18783b */ /* 0x000fe40000004200 */
[----:B------:R1:W-:Y:S02]  /*4f70*/  MUFU.EX2 R232, R4 ;  /* 0x0000000400e87308 */ /* 0x0003e40000000800 */
[----:B-1----:R-:W-:-:S06]  /*4f80*/  FFMA.FTZ R4, R29, c[0x0][0x2d0], -R0 ;  /* 0x0000b4001d047a23 */ /* 0x002fcc0000010800 */
[----:B------:R1:W2:Y:S02]  /*4f90*/  MUFU.EX2 R229, R4 ;  /* 0x0000000400e57308 */ /* 0x0002a40000000800 */
[--C-:B-1----:R-:W-:Y:S01]  /*4fa0*/  FFMA.FTZ R4, R31, c[0x0][0x2d0], -R0.reuse ;  /* 0x0000b4001f047a23 */ /* 0x102fe20000010800 */
[----:B--2---:R-:W-:Y:S01]  /*4fb0*/  F2FP.BF16.PACK_AB R13, R229, R232 ;  /* 0x000000e8e50d723e */ /* 0x004fe200000010ff */
[----:B------:R-:W1:Y:S04]  /*4fc0*/  LDSM.16.MT88.4 R28, [R201+0x2000] ;  /* 0x00200000c91c783b */ /* 0x000e680000004200 */
[----:B------:R2:W-:Y:S02]  /*4fd0*/  MUFU.EX2 R231, R4 ;  /* 0x0000000400e77308 */ /* 0x0005e40000000800 */
[----:B--2---:R-:W-:-:S06]  /*4fe0*/  FFMA.FTZ R4, R33, c[0x0][0x2d0], -R0 ;  /* 0x0000b40021047a23 */ /* 0x004fcc0000010800 */
[----:B------:R2:W3:Y:S02]  /*4ff0*/  MUFU.EX2 R234, R4 ;  /* 0x0000000400ea7308 */ /* 0x0004e40000000800 */
[----:B--2---:R-:W-:Y:S01]  /*5000*/  FFMA.FTZ R4, R41, c[0x0][0x2d0], -R2 ;  /* 0x0000b40029047a23 */ /* 0x004fe20000010802 */
[----:B---3--:R-:W-:Y:S01]  /*5010*/  F2FP.BF16.PACK_AB R15, R234, R231 ;  /* 0x000000e7ea0f723e */ /* 0x008fe200000010ff */
[----:B-1----:R-:W-:Y:S04]  /*5020*/  HMMA.16816.F32.BF16 R80, R20, R28, RZ ;  /* 0x0000001c1450723c */ /* 0x002fe800000418ff */
[----:B------:R1:W2:Y:S04]  /*5030*/  MUFU.EX2 R242, R4 ;  /* 0x0000000400f27308 */ /* 0x0002a80000000800 */
[C---:B------:R-:W-:Y:S08]  /*5040*/  HMMA.16816.F32.BF16 R76, R12.reuse, R36, RZ ;  /* 0x000000240c4c723c */ /* 0x040ff000000418ff */
[C---:B------:R-:W-:Y:S01]  /*5050*/  HMMA.16816.F32.BF16 R72, R12.reuse, R52, RZ ;  /* 0x000000340c48723c */ /* 0x040fe200000418ff */
[--C-:B-1----:R-:W-:Y:S01]  /*5060*/  FFMA.FTZ R4, R35, c[0x0][0x2d0], -R0.reuse ;  /* 0x0000b40023047a23 */ /* 0x102fe20000010800 */
[----:B--2---:R-:W-:Y:S01]  /*5070*/  F2FP.BF16.PACK_AB R6, R242, R246 ;  /* 0x000000f6f206723e */ /* 0x004fe200000010ff */
[----:B------:R-:W1:Y:S02]  /*5080*/  LDSM.16.MT88.4 R32, [R202+0x1000] ;  /* 0x00100000ca20783b */ /* 0x000e640000004200 */
[----:B------:R2:W-:Y:S03]  /*5090*/  MUFU.EX2 R233, R4 ;  /* 0x0000000400e97308 */ /* 0x0005e60000000800 */
[C---:B------:R-:W-:Y:S08]  /*50a0*/  HMMA.16816.F32.BF16 R68, R12.reuse, R44, RZ ;  /* 0x0000002c0c44723c */ /* 0x040ff000000418ff */
[----:B------:R-:W-:Y:S01]  /*50b0*/  HMMA.16816.F32.BF16 R88, R12, R38, RZ ;  /* 0x000000260c58723c */ /* 0x000fe200000418ff */
[----:B--2---:R-:W-:-:S07]  /*50c0*/  FFMA.FTZ R4, R40, c[0x0][0x2d0], -R0 ;  /* 0x0000b40028047a23 */ /* 0x004fce0000010800 */
[C---:B------:R-:W-:Y:S01]  /*50d0*/  HMMA.16816.F32.BF16 R96, R12.reuse, R54, RZ ;  /* 0x000000360c60723c */ /* 0x040fe200000418ff */
[----:B------:R2:W3:Y:S07]  /*50e0*/  MUFU.EX2 R239, R4 ;  /* 0x0000000400ef7308 */ /* 0x0004ee0000000800 */
[C---:B------:R-:W-:Y:S08]  /*50f0*/  HMMA.16816.F32.BF16 R108, R12.reuse, R46, RZ ;  /* 0x0000002e0c6c723c */ /* 0x040ff000000418ff */
[----:B------:R-:W-:Y:S01]  /*5100*/  HMMA.16816.F32.BF16 R116, R12, R30, RZ ;  /* 0x0000001e0c74723c */ /* 0x000fe200000418ff */
[----:B--2---:R-:W-:Y:S01]  /*5110*/  FFMA.FTZ R4, R42, c[0x0][0x2d0], -R0 ;  /* 0x0000b4002a047a23 */ /* 0x004fe20000010800 */
[----:B---3--:R-:W-:-:S03]  /*5120*/  F2FP.BF16.PACK_AB R5, R239, R233 ;  /* 0x000000e9ef05723e */ /* 0x008fc600000010ff */
[----:B------:R2:W-:Y:S03]  /*5130*/  MUFU.EX2 R238, R4 ;  /* 0x0000000400ee7308 */ /* 0x0005e60000000800 */
[C---:B-1----:R-:W-:Y:S08]  /*5140*/  HMMA.16816.F32.BF16 R92, R12.reuse, R32, RZ ;  /* 0x000000200c5c723c */ /* 0x042ff000000418ff */
[----:B------:R-:W-:Y:S01]  /*5150*/  HMMA.16816.F32.BF16 R112, R12, R34, RZ ;  /* 0x000000220c70723c */ /* 0x000fe200000418ff */
[----:B--2---:R-:W-:-:S07]  /*5160*/  FFMA.FTZ R4, R43, c[0x0][0x2d0], -R0 ;  /* 0x0000b4002b047a23 */ /* 0x004fce0000010800 */
[----:B------:R-:W-:Y:S01]  /*5170*/  HMMA.16816.F32.BF16 R120, R12, R26, RZ ;  /* 0x0000001a0c78723c */ /* 0x000fe200000418ff */
[----:B------:R-:W1:Y:S01]  /*5180*/  LDSM.16.MT88.4 R40, [R201+0x2400] ;  /* 0x00240000c928783b */ /* 0x000e620000004200 */
[----:B------:R2:W3:Y:S06]  /*5190*/  MUFU.EX2 R237, R4 ;  /* 0x0000000400ed7308 */ /* 0x0004ec0000000800 */
[C---:B------:R-:W-:Y:S08]  /*51a0*/  HMMA.16816.F32.BF16 R84, R20.reuse, R32, RZ ;  /* 0x000000201454723c */ /* 0x040ff000000418ff */
[----:B------:R-:W-:Y:S01]  /*51b0*/  HMMA.16816.F32.BF16 R52, R20, R54, RZ ;  /* 0x000000361434723c */ /* 0x000fe200000418ff */
[----:B--2---:R-:W-:-:S02]  /*51c0*/  F2FP.BF16.PACK_AB R4, R243, R244 ;  /* 0x000000f4f304723e */ /* 0x004fc400000010ff */
[----:B---3--:R-:W-:-:S05]  /*51d0*/  F2FP.BF16.PACK_AB R7, R237, R238 ;  /* 0x000000eeed07723e */ /* 0x008fca00000010ff */
[----:B------:R-:W-:Y:S08]  /*51e0*/  HMMA.16816.F32.BF16 R44, R20, R46, RZ ;  /* 0x0000002e142c723c */ /* 0x000ff000000418ff */
[C---:B------:R-:W-:Y:S08]  /*51f0*/  HMMA.16816.F32.BF16 R128, R4.reuse, R64, R76 ;  /* 0x000000400480723c */ /* 0x040ff0000004184c */
[----:B------:R-:W-:Y:S08]  /*5200*/  HMMA.16816.F32.BF16 R156, R4, R60, R72 ;  /* 0x0000003c049c723c */ /* 0x000ff00000041848 */
[C---:B------:R-:W-:Y:S08]  /*5210*/  HMMA.16816.F32.BF16 R76, R12.reuse, R28, RZ ;  /* 0x0000001c0c4c723c */ /* 0x040ff000000418ff */
[----:B------:R-:W-:Y:S01]  /*5220*/  HMMA.16816.F32.BF16 R72, R12, R24, RZ ;  /* 0x000000180c48723c */ /* 0x000fe200000418ff */
[----:B------:R-:W2:Y:S07]  /*5230*/  LDSM.16.MT88.4 R12, [R202+0x2400] ;  /* 0x00240000ca0c783b */ /* 0x000eae0000004200 */
[----:B------:R-:W-:Y:S08]  /*5240*/  HMMA.16816.F32.BF16 R176, R4, R56, R68 ;  /* 0x0000003804b0723c */ /* 0x000ff00000041844 */
[C---:B------:R-:W-:Y:S08]  /*5250*/  HMMA.16816.F32.BF16 R68, R20.reuse, R38, RZ ;  /* 0x000000261444723c */ /* 0x040ff000000418ff */
[C---:B------:R-:W-:Y:S08]  /*5260*/  HMMA.16816.F32.BF16 R36, R20.reuse, R34, RZ ;  /* 0x000000221424723c */ /* 0x040ff000000418ff */
[C---:B------:R-:W-:Y:S08]  /*5270*/  HMMA.16816.F32.BF16 R32, R20.reuse, R30, RZ ;  /* 0x0000001e1420723c */ /* 0x040ff000000418ff */
[C---:B------:R-:W-:Y:S08]  /*5280*/  HMMA.16816.F32.BF16 R28, R20.reuse, R24, RZ ;  /* 0x00000018141c723c */ /* 0x040ff000000418ff */
[----:B------:R-:W-:Y:S01]  /*5290*/  HMMA.16816.F32.BF16 R20, R20, R26, RZ ;  /* 0x0000001a1414723c */ /* 0x000fe200000418ff */
[----:B------:R-:W-:Y:S07]  /*52a0*/  LDSM.16.MT88.4 R24, [R202+0x800] ;  /* 0x00080000ca18783b */ /* 0x000fee0000004200 */
[C---:B------:R-:W-:Y:S08]  /*52b0*/  HMMA.16816.F32.BF16 R136, R8.reuse, R62, R52 ;  /* 0x0000003e0888723c */ /* 0x040ff00000041834 */
[C---:B------:R-:W-:Y:S08]  /*52c0*/  HMMA.16816.F32.BF16 R152, R8.reuse, R58, R44 ;  /* 0x0000003a0898723c */ /* 0x040ff0000004182c */
[C---:B------:R-:W-:Y:S08]  /*52d0*/  HMMA.16816.F32.BF16 R84, R8.reuse, R48, R84 ;  /* 0x000000300854723c */ /* 0x040ff00000041854 */
[C---:B-1----:R-:W-:Y:S08]  /*52e0*/  HMMA.16816.F32.BF16 R80, R8.reuse, R40, R80 ;  /* 0x000000280850723c */ /* 0x042ff00000041850 */
[C---:B--2---:R-:W-:Y:S01]  /*52f0*/  HMMA.16816.F32.BF16 R132, R8.reuse, R12, R28 ;  /* 0x0000000c0884723c */ /* 0x044fe2000004181c */
[----:B------:R-:W-:Y:S07]  /*5300*/  LDSM.16.MT88.4 R28, [R201+0x2800] ;  /* 0x00280000c91c783b */ /* 0x000fee0000004200 */
[C---:B------:R-:W-:Y:S08]  /*5310*/  HMMA.16816.F32.BF16 R68, R8.reuse, R66, R68 ;  /* 0x000000420844723c */ /* 0x040ff00000041844 */
[C---:B------:R-:W-:Y:S08]  /*5320*/  HMMA.16816.F32.BF16 R52, R8.reuse, R50, R36 ;  /* 0x000000320834723c */ /* 0x040ff00000041824 */
[C---:B------:R-:W-:Y:S08]  /*5330*/  HMMA.16816.F32.BF16 R32, R8.reuse, R42, R32 ;  /* 0x0000002a0820723c */ /* 0x040ff00000041820 */
[----:B------:R-:W-:Y:S01]  /*5340*/  HMMA.16816.F32.BF16 R44, R8, R14, R20 ;  /* 0x0000000e082c723c */ /* 0x000fe20000041814 */
[----:B------:R-:W-:Y:S06]  /*5350*/  LDSM.16.MT88.4 R20, [R201+0x1800] ;  /* 0x00180000c914783b */ /* 0x000fec0000004200 */
[--C-:B------:R-:W-:Y:S01]  /*5360*/  FFMA.FTZ R8, R163, c[0x0][0x2d0], -R16.reuse ;  /* 0x0000b400a3087a23 */ /* 0x100fe20000010810 */
[C---:B------:R-:W-:Y:S03]  /*5370*/  HMMA.16816.F32.BF16 R92, R4.reuse, R48, R92 ;  /* 0x00000030045c723c */ /* 0x040fe6000004185c */
[----:B------:R1:W-:Y:S05]  /*5380*/  MUFU.EX2 R220, R8 ;  /* 0x0000000800dc7308 */ /* 0x0003ea0000000800 */
[C---:B------:R-:W-:Y:S08]  /*5390*/  HMMA.16816.F32.BF16 R76, R4.reuse, R40, R76 ;  /* 0x00000028044c723c */ /* 0x040ff0000004184c */
[----:B------:R-:W-:Y:S01]  /*53a0*/  HMMA.16816.F32.BF16 R148, R4, R12, R72 ;  /* 0x0000000c0494723c */ /* 0x000fe20000041848 */
[----:B-1----:R-:W-:-:S04]  /*53b0*/  FFMA.FTZ R8, R162, c[0x0][0x2d0], -R16 ;  /* 0x0000b400a2087a23 */ /* 0x002fc80000010810 */
[----:B------:R1:W-:Y:S03]  /*53c0*/  MUFU.EX2 R221, R8 ;  /* 0x0000000800dd7308 */ /* 0x0003e60000000800 */
[----:B------:R-:W-:Y:S01]  /*53d0*/  HMMA.16816.F32.BF16 R64, R4, R66, R88 ;  /* 0x000000420440723c */ /* 0x000fe20000041858 */
[----:B------:R-:W-:Y:S02]  /*53e0*/  MOV R74, R193 ;  /* 0x000000c1004a7202 */ /* 0x000fe40000000f00 */
[----:B------:R-:W-:-:S05]  /*53f0*/  MOV R75, R194 ;  /* 0x000000c2004b7202 */ /* 0x000fca0000000f00 */
[----:B------:R-:W-:Y:S01]  /*5400*/  HMMA.16816.F32.BF16 R60, R4, R62, R96 ;  /* 0x0000003e043c723c */ /* 0x000fe20000041860 */
[----:B-1----:R-:W-:-:S07]  /*5410*/  FFMA.FTZ R8, R161, c[0x0][0x2d0], -R16 ;  /* 0x0000b400a1087a23 */ /* 0x002fce0000010810 */
[C---:B------:R-:W-:Y:S01]  /*5420*/  HMMA.16816.F32.BF16 R56, R4.reuse, R58, R108 ;  /* 0x0000003a0438723c */ /* 0x040fe2000004186c */
[----:B------:R1:W-:Y:S07]  /*5430*/  MUFU.EX2 R222, R8 ;  /* 0x0000000800de7308 */ /* 0x0003ee0000000800 */
[C---:B------:R-:W-:Y:S08]  /*5440*/  HMMA.16816.F32.BF16 R48, R4.reuse, R50, R112 ;  /* 0x000000320430723c */ /* 0x040ff00000041870 */
[----:B------:R-:W-:Y:S01]  /*5450*/  HMMA.16816.F32.BF16 R40, R4, R42, R116 ;  /* 0x0000002a0428723c */ /* 0x000fe20000041874 */
[----:B------:R-:W-:Y:S01]  /*5460*/  LDSM.16.MT88.4 R116, [R201+0xc00] ;  /* 0x000c0000c974783b */ /* 0x000fe20000004200 */
[----:B-1----:R-:W-:-:S04]  /*5470*/  FFMA.FTZ R8, R160, c[0x0][0x2d0], -R16 ;  /* 0x0000b400a0087a23 */ /* 0x002fc80000010810 */
[----:B------:R1:W2:Y:S02]  /*5480*/  MUFU.EX2 R223, R8 ;  /* 0x0000000800df7308 */ /* 0x0002a40000000800 */
[----:B------:R-:W-:Y:S01]  /*5490*/  HMMA.16816.F32.BF16 R36, R4, R14, R120 ;  /* 0x0000000e0424723c */ /* 0x000fe20000041878 */
[----:B------:R-:W3:Y:S06]  /*54a0*/  LDSM.16.MT88.4 R12, [R201+0x800] ;  /* 0x00080000c90c783b */ /* 0x000eec0000004200 */
[----:B------:R-:W-:-:S04]  /*54b0*/  FFMA.FTZ R4, R147, c[0x0][0x2d0], -R2 ;  /* 0x0000b40093047a23 */ /* 0x000fc80000010802 */
[----:B------:R4:W-:Y:S01]  /*54c0*/  MUFU.EX2 R193, R4 ;  /* 0x0000000400c17308 */ /* 0x0009e20000000800 */
[----:B-1----:R-:W-:Y:S01]  /*54d0*/  FFMA.FTZ R8, R140, c[0x0][0x2d0], -R3 ;  /* 0x0000b4008c087a23 */ /* 0x002fe20000010803 */
[----:B--2---:R-:W-:-:S06]  /*54e0*/  F2FP.BF16.PACK_AB R10, R223, R222 ;  /* 0x000000dedf0a723e */ /* 0x004fcc00000010ff */
[----:B------:R1:W-:Y:S01]  /*54f0*/  MUFU.EX2 R197, R8 ;  /* 0x0000000800c57308 */ /* 0x0003e20000000800 */
[----:B----4-:R-:W-:-:S07]  /*5500*/  FFMA.FTZ R4, R100, c[0x0][0x2d0], -R0 ;  /* 0x0000b40064047a23 */ /* 0x010fce0000010800 */
[----:B------:R2:W-:Y:S01]  /*5510*/  MUFU.EX2 R100, R4 ;  /* 0x0000000400647308 */ /* 0x0005e20000000800 */
[----:B-1----:R-:W-:-:S07]  /*5520*/  FFMA.FTZ R8, R143, c[0x0][0x2d0], -R3 ;  /* 0x0000b4008f087a23 */ /* 0x002fce0000010803 */
[----:B------:R1:W4:Y:S01]  /*5530*/  MUFU.EX2 R198, R8 ;  /* 0x0000000800c67308 */ /* 0x0003220000000800 */
[----:B--2---:R-:W-:-:S07]  /*5540*/  FFMA.FTZ R4, R105, c[0x0][0x2d0], -R0 ;  /* 0x0000b40069047a23 */ /* 0x004fce0000010800 */
[----:B------:R2:W5:Y:S01]  /*5550*/  MUFU.EX2 R105, R4 ;  /* 0x0000000400697308 */ /* 0x0005620000000800 */
[----:B-1----:R-:W-:Y:S01]  /*5560*/  FFMA.FTZ R8, R142, c[0x0][0x2d0], -R3 ;  /* 0x0000b4008e087a23 */ /* 0x002fe20000010803 */
[----:B----4-:R-:W-:-:S06]  /*5570*/  F2FP.BF16.PACK_AB R9, R198, R197 ;  /* 0x000000c5c609723e */ /* 0x010fcc00000010ff */
[----:B------:R1:W-:Y:S01]  /*5580*/  MUFU.EX2 R199, R8 ;  /* 0x0000000800c77308 */ /* 0x0003e20000000800 */
[----:B--2---:R-:W-:Y:S01]  /*5590*/  FFMA.FTZ R4, R107, c[0x0][0x2d0], -R0 ;  /* 0x0000b4006b047a23 */ /* 0x004fe20000010800 */
[----:B-----5:R-:W-:-:S06]  /*55a0*/  F2FP.BF16.PACK_AB R5, R105, R100 ;  /* 0x000000646905723e */ /* 0x020fcc00000010ff */
[----:B------:R2:W-:Y:S01]  /*55b0*/  MUFU.EX2 R107, R4 ;  /* 0x00000004006b7308 */ /* 0x0005e20000000800 */
[----:B-1----:R-:W-:-:S07]  /*55c0*/  FFMA.FTZ R8, R141, c[0x0][0x2d0], -R3 ;  /* 0x0000b4008d087a23 */ /* 0x002fce0000010803 */
[----:B------:R1:W4:Y:S01]  /*55d0*/  MUFU.EX2 R219, R8 ;  /* 0x0000000800db7308 */ /* 0x0003220000000800 */
[----:B--2---:R-:W-:-:S07]  /*55e0*/  FFMA.FTZ R4, R106, c[0x0][0x2d0], -R0 ;  /* 0x0000b4006a047a23 */ /* 0x004fce0000010800 */
[----:B------:R-:W2:Y:S01]  /*55f0*/  MUFU.EX2 R106, R4 ;  /* 0x00000004006a7308 */ /* 0x000ea20000000800 */
[----:B-1----:R-:W-:Y:S01]  /*5600*/  FFMA.FTZ R8, R146, c[0x0][0x2d0], -R2 ;  /* 0x0000b40092087a23 */ /* 0x002fe20000010802 */
[----:B----4-:R-:W-:-:S06]  /*5610*/  F2FP.BF16.PACK_AB R11, R219, R199 ;  /* 0x000000c7db0b723e */ /* 0x010fcc00000010ff */
[----:B------:R1:W-:Y:S01]  /*5620*/  MUFU.EX2 R194, R8 ;  /* 0x0000000800c27308 */ /* 0x0003e20000000800 */
[----:B--2---:R-:W-:Y:S01]  /*5630*/  F2FP.BF16.PACK_AB R7, R106, R107 ;  /* 0x0000006b6a07723e */ /* 0x004fe200000010ff */
[----:B-1----:R-:W-:-:S06]  /*5640*/  FFMA.FTZ R8, R145, c[0x0][0x2d0], -R2 ;  /* 0x0000b40091087a23 */ /* 0x002fcc0000010802 */
[----:B------:R1:W2:Y:S02]  /*5650*/  MUFU.EX2 R195, R8 ;  /* 0x0000000800c37308 */ /* 0x0002a40000000800 */
[----:B-1----:R-:W-:Y:S01]  /*5660*/  FFMA.FTZ R8, R144, c[0x0][0x2d0], -R2 ;  /* 0x0000b40090087a23 */ /* 0x002fe20000010802 */
[----:B--2---:R-:W-:-:S05]  /*5670*/  F2FP.BF16.PACK_AB R4, R195, R194 ;  /* 0x000000c2c304723e */ /* 0x004fca00000010ff */
[----:B------:R1:W2:Y:S02]  /*5680*/  MUFU.EX2 R196, R8 ;  /* 0x0000000800c47308 */ /* 0x0002a40000000800 */
[----:B-1----:R-:W-:Y:S02]  /*5690*/  F2FP.BF16.PACK_AB R8, R221, R220 ;  /* 0x000000dcdd08723e */ /* 0x002fe400000010ff */
[----:B--2---:R-:W-:-:S05]  /*56a0*/  F2FP.BF16.PACK_AB R6, R193, R196 ;  /* 0x000000c4c106723e */ /* 0x004fca00000010ff */
[C---:B---3--:R-:W-:Y:S08]  /*56b0*/  HMMA.16816.F32.BF16 R120, R8.reuse, R14, R68 ;  /* 0x0000000e0878723c */ /* 0x048ff00000041844 */
[-C--:B------:R-:W-:Y:S08]  /*56c0*/  HMMA.16816.F32.BF16 R108, R8, R12.reuse, R124 ;  /* 0x0000000c086c723c */ /* 0x080ff0000004187c */
[C---:B------:R-:W-:Y:S08]  /*56d0*/  HMMA.16816.F32.BF16 R112, R4.reuse, R12, R128 ;  /* 0x0000000c0470723c */ /* 0x040ff00000041880 */
[----:B------:R-:W-:Y:S01]  /*56e0*/  HMMA.16816.F32.BF16 R64, R4, R14, R64 ;  /* 0x0000000e0440723c */ /* 0x000fe20000041840 */
[----:B------:R-:W1:Y:S07]  /*56f0*/  LDSM.16.MT88.4 R12, [R202+0x1800] ;  /* 0x00180000ca0c783b */ /* 0x000e6e0000004200 */
[C---:B------:R-:W-:Y:S08]  /*5700*/  HMMA.16816.F32.BF16 R68, R8.reuse, R28, R80 ;  /* 0x0000001c0844723c */ /* 0x040ff00000041850 */
[----:B------:R-:W-:Y:S01]  /*5710*/  HMMA.16816.F32.BF16 R80, R8, R30, R32 ;  /* 0x0000001e0850723c */ /* 0x000fe20000041820 */
[----:B------:R-:W2:Y:S07]  /*5720*/  LDSM.16.MT88.4 R32, [R202+0x2800] ;  /* 0x00280000ca20783b */ /* 0x000eae0000004200 */
[-C--:B------:R-:W-:Y:S08]  /*5730*/  HMMA.16816.F32.BF16 R128, R4, R24.reuse, R156 ;  /* 0x000000180480723c */ /* 0x080ff0000004189c */
[C---:B------:R-:W-:Y:S01]  /*5740*/  HMMA.16816.F32.BF16 R124, R8.reuse, R24, R164 ;  /* 0x00000018087c723c */ /* 0x040fe200000418a4 */
[----:B------:R-:W-:Y:S07]  /*5750*/  LDSM.16.MT88.4 R164, [R202+0x1c00] ;  /* 0x001c0000caa4783b */ /* 0x000fee0000004200 */
[C---:B------:R-:W-:Y:S08]  /*5760*/  HMMA.16816.F32.BF16 R140, R8.reuse, R20, R168 ;  /* 0x00000014088c723c */ /* 0x040ff000000418a8 */
[C---:B-1----:R-:W-:Y:S08]  /*5770*/  HMMA.16816.F32.BF16 R156, R8.reuse, R12, R84 ;  /* 0x0000000c089c723c */ /* 0x042ff00000041854 */
[C---:B------:R-:W-:Y:S08]  /*5780*/  HMMA.16816.F32.BF16 R136, R8.reuse, R26, R136 ;  /* 0x0000001a0888723c */ /* 0x040ff00000041888 */
[C---:B------:R-:W-:Y:S08]  /*5790*/  HMMA.16816.F32.BF16 R152, R8.reuse, R22, R152 ;  /* 0x000000160898723c */ /* 0x040ff00000041898 */
[C---:B------:R-:W-:Y:S08]  /*57a0*/  HMMA.16816.F32.BF16 R52, R8.reuse, R14, R52 ;  /* 0x0000000e0834723c */ /* 0x040ff00000041834 */
[C---:B--2---:R-:W-:Y:S01]  /*57b0*/  HMMA.16816.F32.BF16 R84, R8.reuse, R32, R132 ;  /* 0x000000200854723c */ /* 0x044fe20000041884 */
[----:B------:R-:W-:Y:S07]  /*57c0*/  LDSM.16.MT88.4 R132, [R202+0xc00] ;  /* 0x000c0000ca84783b */ /* 0x000fee0000004200 */
[----:B------:R-:W-:Y:S07]  /*57d0*/  HMMA.16816.F32.BF16 R44, R8, R34, R44 ;  /* 0x00000022082c723c */ /* 0x000fee000004182c */
[--C-:B------:R-:W-:Y:S01]  /*57e0*/  FFMA.FTZ R8, R192, c[0x0][0x2d0], -R16.reuse ;  /* 0x0000b400c0087a23 */ /* 0x100fe20000010810 */
[C---:B------:R-:W-:Y:S01]  /*57f0*/  HMMA.16816.F32.BF16 R56, R4.reuse, R22, R56 ;  /* 0x000000160438723c */ /* 0x040fe20000041838 */
[----:B------:R-:W2:Y:S02]  /*5800*/  LDL R192, [R1+0x58] ;  /* 0x0000580001c07983 */ /* 0x000ea40000100800 */
[----:B------:R1:W-:Y:S05]  /*5810*/  MUFU.EX2 R23, R8 ;  /* 0x0000000800177308 */ /* 0x0003ea0000000800 */
[C---:B------:R-:W-:Y:S07]  /*5820*/  HMMA.16816.F32.BF16 R60, R4.reuse, R26, R60 ;  /* 0x0000001a043c723c */ /* 0x040fee000004183c */
[----:B------:R-:W-:Y:S01]  /*5830*/  MOV R27, R74 ;  /* 0x0000004a001b7202 */ /* 0x000fe20000000f00 */
[----:B------:R-:W-:Y:S01]  /*5840*/  HMMA.16816.F32.BF16 R144, R4, R20, R176 ;  /* 0x000000140490723c */ /* 0x000fe200000418b0 */
[----:B-1----:R-:W-:-:S04]  /*5850*/  FFMA.FTZ R8, R191, c[0x0][0x2d0], -R16 ;  /* 0x0000b400bf087a23 */ /* 0x002fc80000010810 */
[----:B------:R1:W3:Y:S02]  /*5860*/  MUFU.EX2 R24, R8 ;  /* 0x0000000800187308 */ /* 0x0002e40000000800 */
[----:B------:R-:W-:Y:S01]  /*5870*/  MOV R178, R19 ;  /* 0x0000001300b27202 */ /* 0x000fe20000000f00 */
[----:B------:R-:W-:Y:S01]  /*5880*/  HMMA.16816.F32.BF16 R48, R4, R14, R48 ;  /* 0x0000000e0430723c */ /* 0x000fe20000041830 */
[----:B------:R-:W-:Y:S02]  /*5890*/  MOV R177, R17 ;  /* 0x0000001100b17202 */ /* 0x000fe40000000f00 */
[----:B------:R-:W-:-:S05]  /*58a0*/  MOV R179, R75 ;  /* 0x0000004b00b37202 */ /* 0x000fca0000000f00 */
[C---:B------:R-:W-:Y:S08]  /*58b0*/  HMMA.16816.F32.BF16 R160, R4.reuse, R12, R92 ;  /* 0x0000000c04a0723c */ /* 0x040ff0000004185c */
[----:B------:R-:W-:Y:S01]  /*58c0*/  HMMA.16816.F32.BF16 R40, R4, R30, R40 ;  /* 0x0000001e0428723c */ /* 0x000fe20000041828 */
[----:B-1----:R-:W-:-:S07]  /*58d0*/  FFMA.FTZ R8, R190, c[0x0][0x2d0], -R16 ;  /* 0x0000b400be087a23 */ /* 0x002fce0000010810 */
[C---:B------:R-:W-:Y:S01]  /*58e0*/  HMMA.16816.F32.BF16 R88, R4.reuse, R32, R148 ;  /* 0x000000200458723c */ /* 0x040fe20000041894 */
[----:B------:R1:W-:Y:S07]  /*58f0*/  MUFU.EX2 R26, R8 ;  /* 0x00000008001a7308 */ /* 0x0003ee0000000800 */
[----:B------:R-:W-:Y:S01]  /*5900*/  HMMA.16816.F32.BF16 R36, R4, R34, R36 ;  /* 0x000000220424723c */ /* 0x000fe20000041824 */
[----:B------:R-:W-:Y:S01]  /*5910*/  MOV R9, c[0x0][0x2ac] ;  /* 0x0000ab0000097a02 */ /* 0x000fe20000000f00 */
[----:B------:R-:W-:Y:S01]  /*5920*/  FADD.FTZ R10, R225, R224 ;  /* 0x000000e0e10a7221 */ /* 0x000fe20000010000 */
[----:B------:R-:W-:Y:S01]  /*5930*/  MOV R176, R18 ;  /* 0x0000001200b07202 */ /* 0x000fe20000000f00 */
[----:B------:R-:W-:Y:S01]  /*5940*/  LDSM.16.MT88.4 R148, [R201+0x1c00] ;  /* 0x001c0000c994783b */ /* 0x000fe20000004200 */
[----:B-1----:R-:W-:-:S04]  /*5950*/  FFMA.FTZ R8, R189, c[0x0][0x2d0], -R16 ;  /* 0x0000b400bd087a23 */ /* 0x002fc80000010810 */
[----:B------:R1:W-:Y:S02]  /*5960*/  MUFU.EX2 R25, R8 ;  /* 0x0000000800197308 */ /* 0x0003e40000000800 */
[----:B-1----:R-:W-:-:S06]  /*5970*/  FFMA.FTZ R8, R184, c[0x0][0x2d0], -R3 ;  /* 0x0000b400b8087a23 */ /* 0x002fcc0000010803 */
[----:B------:R1:W-:Y:S02]  /*5980*/  MUFU.EX2 R19, R8 ;  /* 0x0000000800137308 */ /* 0x0003e40000000800 */
[----:B-1----:R-:W-:-:S06]  /*5990*/  FFMA.FTZ R8, R182, c[0x0][0x2d0], -R3 ;  /* 0x0000b400b6087a23 */ /* 0x002fcc0000010803 */
[----:B------:R1:W4:Y:S02]  /*59a0*/  MUFU.EX2 R20, R8 ;  /* 0x0000000800147308 */ /* 0x0003240000000800 */
[--C-:B-1----:R-:W-:Y:S02]  /*59b0*/  FFMA.FTZ R8, R181, c[0x0][0x2d0], -R3.reuse ;  /* 0x0000b400b5087a23 */ /* 0x102fe40000010803 */
[----:B------:R-:W-:-:S04]  /*59c0*/  FFMA.FTZ R3, R180, c[0x0][0x2d0], -R3 ;  /* 0x0000b400b4037a23 */ /* 0x000fc80000010803 */
[----:B------:R1:W-:Y:S02]  /*59d0*/  MUFU.EX2 R21, R3 ;  /* 0x0000000300157308 */ /* 0x0003e40000000800 */
[----:B-1----:R-:W-:-:S06]  /*59e0*/  FFMA.FTZ R3, R188, c[0x0][0x2d0], -R2 ;  /* 0x0000b400bc037a23 */ /* 0x002fcc0000010802 */
[----:B------:R1:W-:Y:S01]  /*59f0*/  MUFU.EX2 R15, R3 ;  /* 0x00000003000f7308 */ /* 0x0003e20000000800 */
[----:B------:R-:W-:Y:S01]  /*5a00*/  HMMA.16816.F32.BF16 R72, R4, R28, R76 ;  /* 0x0000001c0448723c */ /* 0x000fe2000004184c */
[----:B------:R-:W5:Y:S01]  /*5a10*/  LDSM.16.MT88.4 R4, [R202+0x2c00] ;  /* 0x002c0000ca04783b */ /* 0x000f620000004200 */
[----:B------:R-:W-:Y:S01]  /*5a20*/  IMAD R9, R9, c[0x0][0x1d0], RZ ;  /* 0x0000740009097a24 */ /* 0x000fe200078e02ff */
[----:B---3--:R-:W-:Y:S02]  /*5a30*/  F2FP.BF16.PACK_AB R96, R24, R23 ;  /* 0x000000171860723e */ /* 0x008fe400000010ff */
[----:B----4-:R-:W-:Y:S01]  /*5a40*/  F2FP.BF16.PACK_AB R97, R20, R19 ;  /* 0x000000131461723e */ /* 0x010fe200000010ff */
[----:B------:R-:W3:Y:S01]  /*5a50*/  LDSM.16.MT88.4 R76, [R201+0x2c00] ;  /* 0x002c0000c94c783b */ /* 0x000ee20000004200 */
[----:B-1----:R-:W-:-:S04]  /*5a60*/  FFMA.FTZ R3, R187, c[0x0][0x2d0], -R2 ;  /* 0x0000b400bb037a23 */ /* 0x002fc80000010802 */
[----:B------:R1:W4:Y:S02]  /*5a70*/  MUFU.EX2 R17, R3 ;  /* 0x0000000300117308 */ /* 0x0003240000000800 */
[--C-:B-1----:R-:W-:Y:S02]  /*5a80*/  FFMA.FTZ R3, R186, c[0x0][0x2d0], -R2.reuse ;  /* 0x0000b400ba037a23 */ /* 0x102fe40000010802 */
[----:B------:R-:W-:-:S04]  /*5a90*/  FFMA.FTZ R2, R185, c[0x0][0x2d0], -R2 ;  /* 0x0000b400b9027a23 */ /* 0x000fc80000010802 */
[----:B------:R1:W-:Y:S02]  /*5aa0*/  MUFU.EX2 R16, R2 ;  /* 0x0000000200107308 */ /* 0x0003e40000000800 */
[----:B-1----:R-:W-:-:S06]  /*5ab0*/  FFMA.FTZ R2, R175, c[0x0][0x2d0], -R0 ;  /* 0x0000b400af027a23 */ /* 0x002fcc0000010800 */
[----:B------:R1:W-:Y:S02]  /*5ac0*/  MUFU.EX2 R11, R2 ;  /* 0x00000002000b7308 */ /* 0x0003e40000000800 */
[----:B-1----:R-:W-:-:S06]  /*5ad0*/  FFMA.FTZ R2, R174, c[0x0][0x2d0], -R0 ;  /* 0x0000b400ae027a23 */ /* 0x002fcc0000010800 */
[----:B------:R1:W-:Y:S02]  /*5ae0*/  MUFU.EX2 R12, R2 ;  /* 0x00000002000c7308 */ /* 0x0003e40000000800 */
[--C-:B-1----:R-:W-:Y:S02]  /*5af0*/  FFMA.FTZ R2, R173, c[0x0][0x2d0], -R0.reuse ;  /* 0x0000b400ad027a23 */ /* 0x102fe40000010800 */
[----:B------:R-:W-:-:S04]  /*5b00*/  FFMA.FTZ R0, R172, c[0x0][0x2d0], -R0 ;  /* 0x0000b400ac007a23 */ /* 0x000fc80000010800 */
[----:B------:R-:W-:Y:S08]  /*5b10*/  MUFU.EX2 R13, R2 ;  /* 0x00000002000d7308 */ /* 0x000ff00000000800 */
[----:B------:R-:W-:Y:S08]  /*5b20*/  MUFU.EX2 R14, R0 ;  /* 0x00000000000e7308 */ /* 0x000ff00000000800 */
[----:B------:R1:W1:Y:S08]  /*5b30*/  MUFU.EX2 R22, R8 ;  /* 0x0000000800167308 */ /* 0x0002700000000800 */
[----:B------:R2:W2:Y:S01]  /*5b40*/  MUFU.EX2 R18, R3 ;  /* 0x0000000300127308 */ /* 0x0004a20000000800 */
[----:B------:R-:W-:-:S02]  /*5b50*/  F2FP.BF16.PACK_AB R98, R25, R26 ;  /* 0x0000001a1962723e */ /* 0x000fc400000010ff */
[----:B----4-:R-:W-:Y:S01]  /*5b60*/  F2FP.BF16.PACK_AB R92, R17, R15 ;  /* 0x0000000f115c723e */ /* 0x010fe200000010ff */
[----:B-1----:R-:W-:Y:S02]  /*5b70*/  FADD.FTZ R8, R236, R235 ;  /* 0x000000ebec087221 */ /* 0x002fe40000010000 */
[----:B--2---:R-:W-:Y:S01]  /*5b80*/  @P5 IMAD.HI.U32 R2, R192, c[0x0][0x2c8], RZ ;  /* 0x0000b200c0025a27 */ /* 0x004fe200078e00ff */
[----:B------:R-:W-:-:S04]  /*5b90*/  MOV R0, R192 ;  /* 0x000000c000007202 */ /* 0x000fc80000000f00 */
[----:B------:R-:W-:-:S04]  /*5ba0*/  @P5 SHF.R.U32.HI R0, RZ, c[0x0][0x2cc], R2 ;  /* 0x0000b300ff005a19 */ /* 0x000fc80000011602 */
[----:B------:R-:W-:Y:S01]  /*5bb0*/  IADD3 R0, R0, -c[0x0][0x168], R9 ;  /* 0x80005a0000007a10 */ /* 0x000fe20007ffe009 */
[----:B------:R-:W-:-:S03]  /*5bc0*/  FADD.FTZ R3, R227, R226 ;  /* 0x000000e2e3037221 */ /* 0x000fc60000010000 */
[----:B------:R-:W-:Y:S01]  /*5bd0*/  SHF.R.S32.HI R2, RZ, 0x1f, R0 ;  /* 0x0000001fff027819 */ /* 0x000fe20000011400 */
[----:B------:R-:W-:-:S03]  /*5be0*/  FADD.FTZ R3, R250, R3 ;  /* 0x00000003fa037221 */ /* 0x000fc60000010000 */
[----:B------:R-:W-:Y:S01]  /*5bf0*/  LEA.HI R9, R2, R0, RZ, 0x6 ;  /* 0x0000000002097211 */ /* 0x000fe200078f30ff */
[----:B------:R-:W-:Y:S01]  /*5c00*/  FADD.FTZ R2, R245, R10 ;  /* 0x0000000af5027221 */ /* 0x000fe20000010000 */
[----:B------:R-:W-:Y:S01]  /*5c10*/  F2FP.BF16.PACK_AB R99, R21, R22 ;  /* 0x000000161563723e */ /* 0x000fe200000010ff */
[----:B------:R-:W-:Y:S01]  /*5c20*/  FADD.FTZ R0, R240, R8 ;  /* 0x00000008f0007221 */ /* 0x000fe20000010000 */
[----:B------:R-:W-:Y:S01]  /*5c30*/  F2FP.BF16.PACK_AB R94, R16, R18 ;  /* 0x00000012105e723e */ /* 0x000fe200000010ff */
[----:B------:R-:W-:Y:S01]  /*5c40*/  FADD.FTZ R8, R232, R229 ;  /* 0x000000e5e8087221 */ /* 0x000fe20000010000 */
[----:B------:R-:W-:Y:S01]  /*5c50*/  F2FP.BF16.PACK_AB R93, R12, R11 ;  /* 0x0000000b0c5d723e */ /* 0x000fe200000010ff */
[----:B------:R-:W-:Y:S01]  /*5c60*/  FADD.FTZ R3, R176, R3 ;  /* 0x00000003b0037221 */ /* 0x000fe20000010000 */
[----:B------:R-:W-:Y:S01]  /*5c70*/  F2FP.BF16.PACK_AB R95, R14, R13 ;  /* 0x0000000d0e5f723e */ /* 0x000fe200000010ff */
[----:B------:R-:W-:Y:S02]  /*5c80*/  FADD.FTZ R2, R247, R2 ;  /* 0x00000002f7027221 */ /* 0x000fe40000010000 */
[----:B------:R-:W-:-:S02]  /*5c90*/  FADD.FTZ R0, R241, R0 ;  /* 0x00000000f1007221 */ /* 0x000fc40000010000 */
[----:B------:R-:W-:Y:S02]  /*5ca0*/  FADD.FTZ R8, R231, R8 ;  /* 0x00000008e7087221 */ /* 0x000fe40000010000 */
[----:B------:R-:W-:Y:S01]  /*5cb0*/  FADD.FTZ R3, R177, R3 ;  /* 0x00000003b1037221 */ /* 0x000fe20000010000 */
[----:B-----5:R-:W-:Y:S01]  /*5cc0*/  HMMA.16816.F32.BF16 R84, R96, R4, R84 ;  /* 0x000000046054723c */ /* 0x020fe20000041854 */
[----:B------:R-:W-:Y:S02]  /*5cd0*/  FADD.FTZ R2, R248, R2 ;  /* 0x00000002f8027221 */ /* 0x000fe40000010000 */
[----:B------:R-:W-:-:S05]  /*5ce0*/  FADD.FTZ R0, R244, R0 ;  /* 0x00000000f4007221 */ /* 0x000fca0000010000 */
[----:B------:R-:W-:Y:S07]  /*5cf0*/  HMMA.16816.F32.BF16 R88, R92, R4, R88 ;  /* 0x000000045c58723c */ /* 0x000fee0000041858 */
[----:B------:R-:W-:Y:S02]  /*5d00*/  FADD.FTZ R5, R234, R8 ;  /* 0x00000008ea057221 */ /* 0x000fe40000010000 */
[----:B------:R-:W-:Y:S02]  /*5d10*/  FADD.FTZ R4, R178, R3 ;  /* 0x00000003b2047221 */ /* 0x000fe40000010000 */
        /* <DEDUP_REMOVED lines=29> */
[----:B------:R-:W-:Y:S01]  /*5ef0*/  FADD.FTZ R0, R15, R0 ;  /* 0x000000000f007221 */ /* 0x000fe20000010000 */
[----:B------:R-:W-:Y:S01]  /*5f00*/  HMMA.16816.F32.BF16 R108, R96, R116, R108 ;  /* 0x00000074606c723c */ /* 0x000fe2000004186c */
[----:B------:R-:W-:-:S02]  /*5f10*/  FADD.FTZ R2, R106, R5 ;  /* 0x000000056a027221 */ /* 0x000fc40000010000 */
[----:B------:R-:W-:Y:S02]  /*5f20*/  FADD.FTZ R5, R17, R0 ;  /* 0x0000000011057221 */ /* 0x000fe40000010000 */
[----:B------:R-:W-:-:S03]  /*5f30*/  FADD.FTZ R0, R11, R2 ;  /* 0x000000020b007221 */ /* 0x000fc60000010000 */
[----:B------:R-:W-:Y:S01]  /*5f40*/  HMMA.16816.F32.BF16 R112, R92, R116, R112 ;  /* 0x000000745c70723c */ /* 0x000fe20000041870 */
[----:B------:R-:W-:-:S07]  /*5f50*/  FADD.FTZ R4, R24, R4 ;  /* 0x0000000418047221 */ /* 0x000fce0000010000 */
[----:B------:R-:W-:Y:S01]  /*5f60*/  HMMA.16816.F32.BF16 R120, R96, R118, R120 ;  /* 0x000000766078723c */ /* 0x000fe20000041878 */
[----:B------:R-:W-:-:S07]  /*5f70*/  FADD.FTZ R0, R12, R0 ;  /* 0x000000000c007221 */ /* 0x000fce0000010000 */
[C---:B------:R-:W-:Y:S08]  /*5f80*/  HMMA.16816.F32.BF16 R124, R96.reuse, R132, R124 ;  /* 0x00000084607c723c */ /* 0x040ff0000004187c */
[C---:B------:R-:W-:Y:S08]  /*5f90*/  HMMA.16816.F32.BF16 R136, R96.reuse, R134, R136 ;  /* 0x000000866088723c */ /* 0x040ff00000041888 */
[C---:B------:R-:W-:Y:S08]  /*5fa0*/  HMMA.16816.F32.BF16 R140, R96.reuse, R148, R140 ;  /* 0x00000094608c723c */ /* 0x040ff0000004188c */
[C---:B------:R-:W-:Y:S08]  /*5fb0*/  HMMA.16816.F32.BF16 R152, R96.reuse, R150, R152 ;  /* 0x000000966098723c */ /* 0x040ff00000041898 */
[C---:B------:R-:W-:Y:S08]  /*5fc0*/  HMMA.16816.F32.BF16 R156, R96.reuse, R164, R156 ;  /* 0x000000a4609c723c */ /* 0x040ff0000004189c */
[C---:B------:R-:W-:Y:S08]  /*5fd0*/  HMMA.16816.F32.BF16 R168, R96.reuse, R166, R52 ;  /* 0x000000a660a8723c */ /* 0x040ff00000041834 */
[C---:B---3--:R-:W-:Y:S08]  /*5fe0*/  HMMA.16816.F32.BF16 R68, R96.reuse, R76, R68 ;  /* 0x0000004c6044723c */ /* 0x048ff00000041844 */
[----:B------:R-:W-:Y:S08]  /*5ff0*/  HMMA.16816.F32.BF16 R80, R96, R78, R80 ;  /* 0x0000004e6050723c */ /* 0x000ff00000041850 */
        /* <DEDUP_REMOVED lines=8> */
[----:B------:R-:W-:Y:S08]  /*6080*/  HMMA.16816.F32.BF16 R76, R92, R78, R40 ;  /* 0x0000004e5c4c723c */ /* 0x000ff00000041828 */
[-C--:B------:R-:W-:Y:S08]  /*6090*/  HMMA.16816.F32.BF16 R96, R96, R6.reuse, R44 ;  /* 0x000000066060723c */ /* 0x080ff0000004182c */
[----:B------:R-:W-:Y:S07]  /*60a0*/  HMMA.16816.F32.BF16 R92, R92, R6, R36 ;  /* 0x000000065c5c723c */ /* 0x000fee0000041824 */
[----:B------:R-:W-:Y:S01]  /*60b0*/  FADD.FTZ R6, R20, R3 ;  /* 0x0000000314067221 */ /* 0x000fe20000010000 */
[----:B------:R-:W-:Y:S01]  /*60c0*/  SHF.R.S32.HI R3, RZ, 0x6, R9 ;  /* 0x00000006ff037819 */ /* 0x000fe20000011409 */
[----:B------:R-:W-:-:S03]  /*60d0*/  FADD.FTZ R0, R13, R0 ;  /* 0x000000000d007221 */ /* 0x000fc60000010000 */
[----:B------:R-:W-:Y:S01]  /*60e0*/  IMNMX R7, RZ, R3, !PT ;  /* 0x00000003ff077217 */ /* 0x000fe20007800200 */
[----:B------:R-:W-:Y:S02]  /*60f0*/  FADD.FTZ R3, R26, R4 ;  /* 0x000000041a037221 */ /* 0x000fe40000010000 */
[----:B------:R-:W-:Y:S02]  /*6100*/  FADD.FTZ R2, R22, R6 ;  /* 0x0000000616027221 */ /* 0x000fe40000010000 */
[----:B------:R-:W-:Y:S02]  /*6110*/  FADD.FTZ R4, R18, R5 ;  /* 0x0000000512047221 */ /* 0x000fe40000010000 */
[----:B------:R-:W-:Y:S02]  /*6120*/  FADD.FTZ R5, R25, R3 ;  /* 0x0000000319057221 */ /* 0x000fe40000010000 */
[----:B------:R-:W-:Y:S02]  /*6130*/  FADD.FTZ R3, R21, R2 ;  /* 0x0000000215037221 */ /* 0x000fe40000010000 */
[----:B------:R-:W-:Y:S01]  /*6140*/  FADD.FTZ R0, R14, R0 ;  /* 0x000000000e007221 */ /* 0x000fe20000010000 */
[----:B------:R1:W-:Y:S01]  /*6150*/  STL [R1+0x1c], R7 ;  /* 0x00001c0701007387 */ /* 0x0003e20000100800 */
[----:B------:R-:W-:-:S03]  /*6160*/  FADD.FTZ R2, R16, R4 ;  /* 0x0000000410027221 */ /* 0x000fc60000010000 */
[----:B------:R1:W-:Y:S01]  /*6170*/  STL [R1+0x20], R5 ;  /* 0x0000200501007387 */ /* 0x0003e20000100800 */
[----:B------:R-:W-:-:S03]  /*6180*/  IADD3 R225, R183, -0x2, RZ ;  /* 0xfffffffeb7e17810 */ /* 0x000fc60007ffe0ff */
[----:B------:R1:W-:Y:S04]  /*6190*/  STL [R1+0x2c], R3 ;  /* 0x00002c0301007387 */ /* 0x0003e80000100800 */
[----:B------:R1:W-:Y:S04]  /*61a0*/  STL [R1+0x24], R0 ;  /* 0x0000240001007387 */ /* 0x0003e80000100800 */
[----:B------:R1:W-:Y:S01]  /*61b0*/  STL [R1+0x28], R2 ;  /* 0x0000280201007387 */ /* 0x0003e20000100800 */
[----:B------:R-:W-:-:S13]  /*61c0*/  ISETP.GE.AND P0, PT, R225, R7, PT ;  /* 0x00000007e100720c */ /* 0x000fda0003f06270 */
[----:B------:R-:W-:Y:S05]  /*61d0*/  @!P0 BRA `(.L_x_613) ;  /* 0x00004b5000008947 */ /* 0x000fea0003800000 */
[----:B------:R-:W-:Y:S01]  /*61e0*/  MOV R105, R103 ;  /* 0x0000006700697202 */ /* 0x000fe20000000f00 */
[----:B------:R-:W-:Y:S01]  /*61f0*/  IMAD.MOV.U32 R107, RZ, RZ, R101 ;  /* 0x000000ffff6b7224 */ /* 0x000fe200078e0065 */
[----:B------:R-:W-:Y:S01]  /*6200*/  MOV R100, R104 ;  /* 0x0000006800647202 */ /* 0x000fe20000000f00 */
[----:B------:R-:W-:Y:S01]  /*6210*/  IMAD.MOV.U32 R239, RZ, RZ, R225 ;  /* 0x000000ffffef7224 */ /* 0x000fe200078e00e1 */
[----:B------:R-:W-:Y:S02]  /*6220*/  MOV R106, R102 ;  /* 0x00000066006a7202 */ /* 0x000fe40000000f00 */
.L_x_624:
[----:B------:R-:W-:Y:S04]  /*6230*/  DEPBAR.LE SB0, 0x0 ;  /* 0x000080000000791a */ /* 0x000fe80000000000 */
[----:B------:R-:W-:Y:S01]  /*6240*/  WARPSYNC 0xffffffff ;  /* 0xffffffff00007948 */ /* 0x000fe20003800000 */
[----:B------:R-:W-:Y:S01]  /*6250*/  BAR.SYNC.DEFER_BLOCKING 0x0 ;  /* 0x0000000000007b1d */ /* 0x000fe20000010000 */
[----:B------:R-:W-:Y:S05]  /*6260*/  ISETP.GE.AND P0, PT, R239, RZ, PT ;  /* 0x000000ffef00720c */ /* 0x000fea0003f06270 */
[----:B------:R2:W3:Y:S01]  /*6270*/  LDSM.16.M88.4 R64, [R203] ;  /* 0x00000000cb40783b */ /* 0x0004e20000000200 */
[----:B------:R-:W-:Y:S03]  /*6280*/  BSSY B0, `(.L_x_614) ;  /* 0x0000057000007945 */ /* 0x000fe60003800000 */
[----:B------:R2:W4:Y:S04]  /*6290*/  LDSM.16.M88.4 R60, [R203+0x1000] ;  /* 0x00100000cb3c783b */ /* 0x0005280000000200 */
[----:B------:R2:W1:Y:S04]  /*62a0*/  LDSM.16.M88.4 R16, [R200] ;  /* 0x00000000c810783b */ /* 0x0004680000000200 */
[----:B------:R2:W1:Y:S04]  /*62b0*/  LDSM.16.M88.4 R32, [R200+0x400] ;  /* 0x00040000c820783b */ /* 0x0004680000000200 */
[----:B------:R2:W1:Y:S04]  /*62c0*/  LDSM.16.M88.4 R48, [R200+0x800] ;  /* 0x00080000c830783b */ /* 0x0004680000000200 */
[----:B------:R2:W1:Y:S04]  /*62d0*/  LDSM.16.M88.4 R172, [R200+0xc00] ;  /* 0x000c0000c8ac783b */ /* 0x0004680000000200 */
[----:B------:R2:W1:Y:S04]  /*62e0*/  LDSM.16.M88.4 R176, [R204] ;  /* 0x00000000ccb0783b */ /* 0x0004680000000200 */
[----:B------:R2:W1:Y:S04]  /*62f0*/  LDSM.16.M88.4 R184, [R204+0x1000] ;  /* 0x00100000ccb8783b */ /* 0x0004680000000200 */
[----:B------:R2:W1:Y:S04]  /*6300*/  LDSM.16.M88.4 R180, [R205] ;  /* 0x00000000cdb4783b */ /* 0x0004680000000200 */
[----:B------:R2:W1:Y:S04]  /*6310*/  LDSM.16.M88.4 R188, [R216] ;  /* 0x00000000d8bc783b */ /* 0x0004680000000200 */
[----:B------:R2:W1:Y:S04]  /*6320*/  LDSM.16.M88.4 R192, [R215] ;  /* 0x00000000d7c0783b */ /* 0x0004680000000200 */
[----:B------:R2:W1:Y:S01]  /*6330*/  LDSM.16.M88.4 R196, [R214] ;  /* 0x00000000d6c4783b */ /* 0x0004620000000200 */
[----:B------:R-:W-:-:S05]  /*6340*/  @!P0 BRA `(.L_x_615) ;  /* 0x000004a000008947 */ /* 0x000fca0003800000 */
[----:B-1-34-:R-:W-:Y:S01]  /*6350*/  SHF.R.S32.HI R0, RZ, 0x1f, R230 ;  /* 0x0000001fff007819 */ /* 0x01afe200000114e6 */
[----:B------:R-:W3:Y:S01]  /*6360*/  LDL.64 R8, [R1+0x48] ;  /* 0x0000480001087983 */ /* 0x000ee20000100a00 */
[----:B------:R-:W-:Y:S01]  /*6370*/  SHF.R.S32.HI R4, RZ, 0x1f, R228 ;  /* 0x0000001fff047819 */ /* 0x000fe200000114e4 */
[----:B------:R-:W-:Y:S01]  /*6380*/  IMAD.WIDE.U32 R2, R230, c[0x0][0x208], RZ ;  /* 0x00008200e6027a25 */ /* 0x000fe200078e00ff */
[C---:B------:R-:W-:Y:S02]  /*6390*/  IADD3 R6, R217.reuse, 0x40, RZ ;  /* 0x00000040d9067810 */ /* 0x040fe40007ffe0ff */
[----:B------:R-:W-:Y:S01]  /*63a0*/  IADD3 R5, R217, 0x40, RZ ;  /* 0x00000040d9057810 */ /* 0x000fe20007ffe0ff */
[----:B------:R-:W4:Y:S01]  /*63b0*/  LDL R7, [R1+0x54] ;  /* 0x0000540001077983 */ /* 0x000f220000100800 */
[----:B------:R-:W-:Y:S01]  /*63c0*/  SHF.R.S32.HI R6, RZ, 0x1f, R6 ;  /* 0x0000001fff067819 */ /* 0x000fe20000011406 */
[----:B------:R-:W-:Y:S02]  /*63d0*/  IMAD R0, R0, c[0x0][0x208], RZ ;  /* 0x0000820000007a24 */ /* 0x000fe400078e02ff */
[----:B------:R-:W-:Y:S01]  /*63e0*/  IMAD R4, R4, c[0x0][0x218], RZ ;  /* 0x0000860004047a24 */ /* 0x000fe200078e02ff */
[----:B------:R-:W-:Y:S01]  /*63f0*/  SHF.L.U64.HI R20, R5, 0x1, R6 ;  /* 0x0000000105147819 */ /* 0x000fe20000010206 */
[----:B------:R-:W-:Y:S01]  /*6400*/  IMAD R0, R230, c[0x0][0x20c], R0 ;  /* 0x00008300e6007a24 */ /* 0x000fe200078e0200 */
[----:B------:R-:W-:Y:S01]  /*6410*/  IADD3 R6, R217, 0x20, RZ ;  /* 0x00000020d9067810 */ /* 0x000fe20007ffe0ff */
[C---:B------:R-:W-:Y:S02]  /*6420*/  IMAD R4, R228.reuse, c[0x0][0x21c], R4 ;  /* 0x00008700e4047a24 */ /* 0x040fe400078e0204 */
[----:B------:R-:W-:Y:S02]  /*6430*/  IMAD.IADD R3, R3, 0x1, R0 ;  /* 0x0000000103037824 */ /* 0x000fe400078e0200 */
[----:B------:R-:W-:Y:S01]  /*6440*/  IMAD.SHL.U32 R23, R5, 0x2, RZ ;  /* 0x0000000205177824 */ /* 0x000fe200078e00ff */
[----:B------:R-:W-:Y:S01]  /*6450*/  SHF.R.S32.HI R5, RZ, 0x1f, R217 ;  /* 0x0000001fff057819 */ /* 0x000fe200000114d9 */
[----:B------:R-:W-:Y:S03]  /*6460*/  IMAD.WIDE.U32 R2, R228, c[0x0][0x218], R2 ;  /* 0x00008600e4027a25 */ /* 0x000fe600078e0002 */
[C---:B------:R-:W-:Y:S01]  /*6470*/  SHF.L.U64.HI R14, R217.reuse, 0x1, R5 ;  /* 0x00000001d90e7819 */ /* 0x040fe20000010205 */
[----:B------:R-:W-:Y:S02]  /*6480*/  IMAD.SHL.U32 R22, R6, 0x2, RZ ;  /* 0x0000000206167824 */ /* 0x000fe400078e00ff */
[----:B------:R-:W-:Y:S01]  /*6490*/  IMAD.SHL.U32 R21, R217, 0x2, RZ ;  /* 0x00000002d9157824 */ /* 0x000fe200078e00ff */
[----:B---3--:R-:W-:Y:S04]  /*64a0*/  IADD3 R0, P0, R8, R2, RZ ;  /* 0x0000000208007210 */ /* 0x008fe80007f1e0ff */
[----:B----4-:R-:W-:Y:S02]  /*64b0*/  IADD3.X R4, R7, R3, R4, P0, !PT ;  /* 0x0000000307047210 */ /* 0x010fe400007fe404 */
[----:B------:R-:W-:Y:S02]  /*64c0*/  IADD3 R7, R217, 0x20, RZ ;  /* 0x00000020d9077810 */ /* 0x000fe40007ffe0ff */
[C---:B------:R-:W-:Y:S02]  /*64d0*/  LEA R13, P0, R0.reuse, c[0x0][0x1f8], 0x1 ;  /* 0x00007e00000d7a11 */ /* 0x040fe400078008ff */
[----:B------:R-:W-:Y:S02]  /*64e0*/  SHF.R.S32.HI R7, RZ, 0x1f, R7 ;  /* 0x0000001fff077819 */ /* 0x000fe40000011407 */
[----:B------:R-:W-:Y:S02]  /*64f0*/  LEA.HI.X R10, R0, c[0x0][0x1fc], R4, 0x1, P0 ;  /* 0x00007f00000a7a11 */ /* 0x000fe400000f0c04 */
[----:B------:R-:W-:Y:S01]  /*6500*/  SHF.L.U64.HI R15, R6, 0x1, R7 ;  /* 0x00000001060f7819 */ /* 0x000fe20000010207 */
[----:B------:R-:W-:-:S05]  /*6510*/  BRA.DIV ~URZ, `(.L_x_616) ;  /* 0x0000c8727f007947 */ /* 0x000fca000b800000 */
[----:B------:R1:W3:Y:S02]  /*6520*/  SHFL.IDX PT, R5, R10, RZ, 0x1c1f ;  /* 0x001c1fff0a057589 */ /* 0x0002e400000e0000 */
.L_x_675:
[----:B------:R-:W-:-:S05]  /*6530*/  BRA.DIV ~URZ, `(.L_x_617) ;  /* 0x0000c8c27f007947 */ /* 0x000fca000b800000 */
[----:B------:R-:W4:Y:S01]  /*6540*/  SHFL.IDX PT, R0, R13, RZ, 0x1c1f ;  /* 0x001c1fff0d007589 */ /* 0x000f2200000e0000 */
[C---:B------:R-:W-:Y:S02]  /*6550*/  IADD3 R2, R217.reuse, 0x20, RZ ;  /* 0x00000020d9027810 */ /* 0x040fe40007ffe0ff */
[C---:B------:R-:W-:Y:S02]  /*6560*/  ISETP.GE.AND P2, PT, R217.reuse, c[0x0][0x1d4], PT ;  /* 0x00007500d9007a0c */ /* 0x040fe40003f46270 */
[----:B------:R-:W-:Y:S02]  /*6570*/  ISETP.GE.AND P1, PT, R2, c[0x0][0x1d4], PT ;  /* 0x0000750002007a0c */ /* 0x000fe40003f26270 */
[----:B------:R-:W-:Y:S02]  /*6580*/  IADD3 R4, R217, 0x40, RZ ;  /* 0x00000040d9047810 */ /* 0x000fe40007ffe0ff */
[----:B------:R-:W-:Y:S02]  /*6590*/  SEL R12, RZ, 0x10, P2 ;  /* 0x00000010ff0c7807 */ /* 0x000fe40001000000 */
[----:B------:R-:W-:Y:S02]  /*65a0*/  SEL R11, RZ, 0x10, P1 ;  /* 0x00000010ff0b7807 */ /* 0x000fe40000800000 */
[C---:B----4-:R-:W-:Y:S02]  /*65b0*/  IADD3 R6, P0, R0.reuse, R21, RZ ;  /* 0x0000001500067210 */ /* 0x050fe40007f1e0ff */
[----:B------:R-:W-:Y:S03]  /*65c0*/  IADD3 R2, P6, R0, R22, RZ ;  /* 0x0000001600027210 */ /* 0x000fe60007fde0ff */
[C---:B---3--:R-:W-:Y:S01]  /*65d0*/  IMAD.X R7, R5.reuse, 0x1, R14, P0 ;  /* 0x0000000105077824 */ /* 0x048fe200000e060e */
        /* <DEDUP_REMOVED lines=8> */
[----:B------:R4:W1:Y:S04]  /*6660*/  SHFL.IDX PT, R5, R10, 0x1, 0x1c1f ;  /* 0x003c1f000a057f89 */ /* 0x00086800000e0000 */
[----:B------:R3:W2:Y:S04]  /*6670*/  SHFL.IDX PT, R0, R13, 0x1, 0x1c1f ;  /* 0x003c1f000d007f89 */ /* 0x0006a800000e0000 */
[----:B------:R3:W-:Y:S01]  /*6680*/  LDGSTS.E.BYPASS.LTC128B.128 [R218+0x2100], [R8.64], !P0 ;  /* 0x0210000008da7fae */ /* 0x0007e2000c101d46 */
[----:B-1--4-:R-:W-:Y:S03]  /*6690*/  SEL R10, RZ, 0x10, P0 ;  /* 0x00000010ff0a7807 */ /* 0x012fe60000000000 */
.L_x_676:
[----:B---3--:R-:W-:Y:S02]  /*66a0*/  IADD3 R2, -R11, 0x10, RZ ;  /* 0x000000100b027810 */ /* 0x008fe40007ffe1ff */
[----:B------:R-:W-:Y:S02]  /*66b0*/  IADD3 R8, -R12, 0x10, RZ ;  /* 0x000000100c087810 */ /* 0x000fe40007ffe1ff */
[----:B------:R-:W-:Y:S02]  /*66c0*/  LOP3.LUT R6, R2, 0xf, RZ, 0xc0, !PT ;  /* 0x0000000f02067812 */ /* 0x000fe400078ec0ff */
[----:B------:R-:W-:Y:S02]  /*66d0*/  LOP3.LUT R8, R8, 0xf, RZ, 0xc0, !PT ;  /* 0x0000000f08087812 */ /* 0x000fe400078ec0ff */
[----:B------:R-:W-:Y:S02]  /*66e0*/  IADD3 R3, -R10, 0x10, RZ ;  /* 0x000000100a037810 */ /* 0x000fe40007ffe1ff */
[-C--:B--2---:R-:W-:Y:S02]  /*66f0*/  IADD3 R6, P6, P2, R6, R0.reuse, R22 ;  /* 0x0000000006067210 */ /* 0x084fe40007ade016 */
[-C--:B------:R-:W-:Y:S02]  /*6700*/  IADD3 R8, P1, P0, R8, R0.reuse, R21 ;  /* 0x0000000008087210 */ /* 0x080fe4000783e015 */
[----:B------:R-:W-:Y:S02]  /*6710*/  LOP3.LUT R2, R3, 0xf, RZ, 0xc0, !PT ;  /* 0x0000000f03027812 */ /* 0x000fe400078ec0ff */
[-C--:B------:R-:W-:Y:S02]  /*6720*/  IADD3.X R7, RZ, R5.reuse, R15, P6, P2 ;  /* 0x00000005ff077210 */ /* 0x080fe400037e440f */
[----:B------:R-:W-:Y:S02]  /*6730*/  ISETP.NE.U32.AND P6, PT, R12, RZ, PT ;  /* 0x000000ff0c00720c */ /* 0x000fe40003fc5070 */
[-C--:B------:R-:W-:Y:S02]  /*6740*/  IADD3.X R9, RZ, R5.reuse, R14, P1, P0 ;  /* 0x00000005ff097210 */ /* 0x080fe40000fe040e */
[----:B------:R-:W-:Y:S02]  /*6750*/  IADD3 R2, P1, P0, R2, R0, R23 ;  /* 0x0000000002027210 */ /* 0x000fe4000783e017 */
[----:B------:R-:W-:Y:S02]  /*6760*/  ISETP.NE.U32.AND P2, PT, R11, RZ, PT ;  /* 0x000000ff0b00720c */ /* 0x000fe40003f45070 */
[----:B------:R-:W-:Y:S02]  /*6770*/  IADD3.X R3, RZ, R5, R20, P1, P0 ;  /* 0x00000005ff037210 */ /* 0x000fe40000fe0414 */
[----:B------:R-:W-:Y:S03]  /*6780*/  ISETP.NE.U32.AND P0, PT, R10, RZ, PT ;  /* 0x000000ff0a00720c */ /* 0x000fe60003f05070 */
[----:B------:R-:W-:Y:S01]  /*6790*/  @!PT LDS RZ, [RZ] ;  /* 0x00000000fffff984 */ /* 0x000fe20000000800 */
[----:B------:R-:W-:Y:S01]  /*67a0*/  @!PT LDS RZ, [RZ] ;  /* 0x00000000fffff984 */ /* 0x000fe20000000800 */
[----:B------:R-:W-:Y:S01]  /*67b0*/  @!PT LDS RZ, [RZ] ;  /* 0x00000000fffff984 */ /* 0x000fe20000000800 */
[----:B------:R1:W-:Y:S06]  /*67c0*/  LDGSTS.E.BYPASS.LTC128B.128.ZFILL [R218+0x900], [R8.64], P6 ;  /* 0x0090000008da7fae */ /* 0x0003ec000b141d46 */
[----:B------:R1:W-:Y:S04]  /*67d0*/  LDGSTS.E.BYPASS.LTC128B.128.ZFILL [R218+0x1900], [R6.64], P2 ;  /* 0x0190000006da7fae */ /* 0x0003e80009141d46 */
[----:B------:R1:W-:Y:S02]  /*67e0*/  LDGSTS.E.BYPASS.LTC128B.128.ZFILL [R218+0x2900], [R2.64], P0 ;  /* 0x0290000002da7fae */ /* 0x0003e40008141d46 */
.L_x_615:
[----:B---34-:R-:W-:Y:S05]  /*67f0*/  BSYNC B0 ;  /* 0x0000000000007941 */ /* 0x018fea0003800000 */
.L_x_614:
[----:B------:R-:W0:Y:S01]  /*6800*/  LDGDEPBAR ;  /* 0x00000000000079af */ /* 0x000e220000000000 */
[----:B------:R-:W-:Y:S01]  /*6810*/  WARPSYNC 0xffffffff ;  /* 0xffffffff00007948 */ /* 0x000fe20003800000 */
[-C--:B-1----:R-:W-:Y:S01]  /*6820*/  HMMA.16816.F32.BF16 R4, R64, R16.reuse, RZ ;  /* 0x000000104004723c */ /* 0x082fe200000418ff */
[----:B------:R-:W-:Y:S02]  /*6830*/  BSSY B0, `(.L_x_618) ;  /* 0x0000157000007945 */ /* 0x000fe40003800000 */
[----:B------:R-:W-:Y:S05]  /*6840*/  ISETP.GE.AND P0, PT, R239, 0x1, PT ;  /* 0x00000001ef00780c */ /* 0x000fea0003f06270 */
        /* <DEDUP_REMOVED lines=36> */
[----:B------:R-:W4:Y:S07]  /*6a90*/  LDSM.16.M88.4 R176, [R200+0x1400] ;  /* 0x00140000c8b0783b */ /* 0x000f2e0000000200 */
[-C--:B-1----:R-:W-:Y:S08]  /*6aa0*/  HMMA.16816.F32.BF16 R4, R172, R180.reuse, R4 ;  /* 0x000000b4ac04723c */ /* 0x082ff00000041804 */
[C---:B---3--:R-:W-:Y:S08]  /*6ab0*/  HMMA.16816.F32.BF16 R8, R188.reuse, R180, R8 ;  /* 0x000000b4bc08723c */ /* 0x048ff00000041808 */
[-C--:B------:R-:W-:Y:S08]  /*6ac0*/  HMMA.16816.F32.BF16 R12, R188, R182.reuse, R12 ;  /* 0x000000b6bc0c723c */ /* 0x080ff0000004180c */
[C---:B------:R-:W-:Y:S01]  /*6ad0*/  HMMA.16816.F32.BF16 R16, R172.reuse, R182, R16 ;  /* 0x000000b6ac10723c */ /* 0x040fe20000041810 */
[----:B------:R-:W-:Y:S07]  /*6ae0*/  LDSM.16.M88.4 R180, [R213] ;  /* 0x00000000d5b4783b */ /* 0x000fee0000000200 */
[-C--:B----4-:R-:W-:Y:S08]  /*6af0*/  HMMA.16816.F32.BF16 R20, R172, R176.reuse, R20 ;  /* 0x000000b0ac14723c */ /* 0x090ff00000041814 */
        /* <DEDUP_REMOVED lines=11> */
[-C--:B------:R-:W-:Y:S01]  /*6bb0*/  HMMA.16816.F32.BF16 R60, R188, R194.reuse, R60 ;  /* 0x000000c2bc3c723c */ /* 0x080fe2000004183c */
[----:B------:R-:W-:Y:S07]  /*6bc0*/  LDSM.16.M88.4 R188, [R211] ;  /* 0x00000000d3bc783b */ /* 0x000fee0000000200 */
[----:B------:R-:W-:Y:S01]  /*6bd0*/  HMMA.16816.F32.BF16 R64, R172, R194, R64 ;  /* 0x000000c2ac40723c */ /* 0x000fe20000041840 */
[----:B------:R-:W4:Y:S07]  /*6be0*/  LDSM.16.M88.4 R172, [R212] ;  /* 0x00000000d4ac783b */ /* 0x000f2e0000000200 */
[-C--:B-1----:R-:W-:Y:S01]  /*6bf0*/  HMMA.16816.F32.BF16 R4, R176, R180.reuse, R4 ;  /* 0x000000b4b004723c */ /* 0x082fe20000041804 */
[----:B------:R-:W1:Y:S07]  /*6c00*/  LDSM.16.M88.4 R192, [R210] ;  /* 0x00000000d2c0783b */ /* 0x000e6e0000000200 */
        /* <DEDUP_REMOVED lines=13> */
[----:B------:R-:W4:Y:S07]  /*6ce0*/  LDSM.16.M88.4 R188, [R203+0x5000] ;  /* 0x00500000cbbc783b */ /* 0x000f2e0000000200 */
[-C--:B-1----:R-:W-:Y:S08]  /*6cf0*/  HMMA.16816.F32.BF16 R52, R176, R192.reuse, R52 ;  /* 0x000000c0b034723c */ /* 0x082ff00000041834 */
[C---:B------:R-:W-:Y:S08]  /*6d00*/  HMMA.16816.F32.BF16 R56, R184.reuse, R192, R56 ;  /* 0x000000c0b838723c */ /* 0x040ff00000041838 */
[-C--:B------:R-:W-:Y:S01]  /*6d10*/  HMMA.16816.F32.BF16 R60, R184, R194.reuse, R60 ;  /* 0x000000c2b83c723c */ /* 0x080fe2000004183c */
[----:B------:R-:W1:Y:S07]  /*6d20*/  LDSM.16.M88.4 R184, [R200+0x2400] ;  /* 0x00240000c8b8783b */ /* 0x000e6e0000000200 */
[----:B------:R-:W-:Y:S01]  /*6d30*/  HMMA.16816.F32.BF16 R64, R176, R194, R64 ;  /* 0x000000c2b040723c */ /* 0x000fe20000041840 */
[----:B------:R-:W5:Y:S07]  /*6d40*/  LDSM.16.M88.4 R176, [R200+0x2800] ;  /* 0x00280000c8b0783b */ /* 0x000f6e0000000200 */
[-C--:B---3--:R-:W-:Y:S01]  /*6d50*/  HMMA.16816.F32.BF16 R4, R172, R180.reuse, R4 ;  /* 0x000000b4ac04723c */ /* 0x088fe20000041804 */
[----:B------:R-:W3:Y:S07]  /*6d60*/  LDSM.16.M88.4 R192, [R200+0x2c00] ;  /* 0x002c0000c8c0783b */ /* 0x000eee0000000200 */
[C---:B----4-:R-:W-:Y:S08]  /*6d70*/  HMMA.16816.F32.BF16 R8, R188.reuse, R180, R8 ;  /* 0x000000b4bc08723c */ /* 0x050ff00000041808 */
[-C--:B------:R-:W-:Y:S08]  /*6d80*/  HMMA.16816.F32.BF16 R12, R188, R182.reuse, R12 ;  /* 0x000000b6bc0c723c */ /* 0x080ff0000004180c */
[C---:B------:R-:W-:Y:S01]  /*6d90*/  HMMA.16816.F32.BF16 R16, R172.reuse, R182, R16 ;  /* 0x000000b6ac10723c */ /* 0x040fe20000041810 */
[----:B------:R-:W-:Y:S07]  /*6da0*/  LDSM.16.M88.4 R180, [R204+0x4000] ;  /* 0x00400000ccb4783b */ /* 0x000fee0000000200 */
[-C--:B-1----:R-:W-:Y:S08]  /*6db0*/  HMMA.16816.F32.BF16 R20, R172, R184.reuse, R20 ;  /* 0x000000b8ac14723c */ /* 0x082ff00000041814 */
[C---:B------:R-:W-:Y:S08]  /*6dc0*/  HMMA.16816.F32.BF16 R24, R188.reuse, R184, R24 ;  /* 0x000000b8bc18723c */ /* 0x040ff00000041818 */
[-C--:B------:R-:W-:Y:S08]  /*6dd0*/  HMMA.16816.F32.BF16 R28, R188, R186.reuse, R28 ;  /* 0x000000babc1c723c */ /* 0x080ff0000004181c */
[C---:B------:R-:W-:Y:S01]  /*6de0*/  HMMA.16816.F32.BF16 R32, R172.reuse, R186, R32 ;  /* 0x000000baac20723c */ /* 0x040fe20000041820 */
[----:B------:R-:W1:Y:S07]  /*6df0*/  LDSM.16.M88.4 R184, [R209] ;  /* 0x00000000d1b8783b */ /* 0x000e6e0000000200 */
[-C--:B-----5:R-:W-:Y:S08]  /*6e00*/  HMMA.16816.F32.BF16 R36, R172, R176.reuse, R36 ;  /* 0x000000b0ac24723c */ /* 0x0a0ff00000041824 */
[C---:B------:R-:W-:Y:S08]  /*6e10*/  HMMA.16816.F32.BF16 R40, R188.reuse, R176, R40 ;  /* 0x000000b0bc28723c */ /* 0x040ff00000041828 */
[-C--:B------:R-:W-:Y:S08]  /*6e20*/  HMMA.16816.F32.BF16 R44, R188, R178.reuse, R44 ;  /* 0x000000b2bc2c723c */ /* 0x080ff0000004182c */
[C---:B------:R-:W-:Y:S01]  /*6e30*/  HMMA.16816.F32.BF16 R48, R172.reuse, R178, R48 ;  /* 0x000000b2ac30723c */ /* 0x040fe20000041830 */
[----:B------:R-:W4:Y:S07]  /*6e40*/  LDSM.16.M88.4 R176, [R204+0x5000] ;  /* 0x00500000ccb0783b */ /* 0x000f2e0000000200 */
[-C--:B---3--:R-:W-:Y:S08]  /*6e50*/  HMMA.16816.F32.BF16 R52, R172, R192.reuse, R52 ;  /* 0x000000c0ac34723c */ /* 0x088ff00000041834 */
[C---:B------:R-:W-:Y:S08]  /*6e60*/  HMMA.16816.F32.BF16 R56, R188.reuse, R192, R56 ;  /* 0x000000c0bc38723c */ /* 0x040ff00000041838 */
[-C--:B------:R-:W-:Y:S08]  /*6e70*/  HMMA.16816.F32.BF16 R60, R188, R194.reuse, R60 ;  /* 0x000000c2bc3c723c */ /* 0x080ff0000004183c */
[----:B------:R-:W-:Y:S08]  /*6e80*/  HMMA.16816.F32.BF16 R64, R172, R194, R64 ;  /* 0x000000c2ac40723c */ /* 0x000ff00000041840 */
[-C--:B-1----:R-:W-:Y:S08]  /*6e90*/  HMMA.16816.F32.BF16 R4, R180, R184.reuse, R4 ;  /* 0x000000b8b404723c */ /* 0x082ff00000041804 */
[C---:B----4-:R-:W-:Y:S08]  /*6ea0*/  HMMA.16816.F32.BF16 R8, R176.reuse, R184, R8 ;  /* 0x000000b8b008723c */ /* 0x050ff00000041808 */
        /* <DEDUP_REMOVED lines=8> */
[----:B------:R-:W3:Y:S01]  /*6f30*/  MUFU.TANH R184, R5 ;  /* 0x0000000500b87308 */ /* 0x000ee20000002400 */
[----:B------:R-:W-:Y:S02]  /*6f40*/  FMUL.FTZ R9, R9, c[0x0][0x320] ;  /* 0x0000c80009097a20 */ /* 0x000fe40000410000 */
[----:B------:R-:W-:Y:S02]  /*6f50*/  FMUL.FTZ R10, R10, c[0x0][0x320] ;  /* 0x0000c8000a0a7a20 */ /* 0x000fe40000410000 */
[----:B------:R-:W-:Y:S02]  /*6f60*/  FMUL.FTZ R11, R11, c[0x0][0x320] ;  /* 0x0000c8000b0b7a20 */ /* 0x000fe40000410000 */
[----:B------:R-:W-:Y:S02]  /*6f70*/  FMUL.FTZ R12, R12, c[0x0][0x320] ;  /* 0x0000c8000c0c7a20 */ /* 0x000fe40000410000 */
[----:B------:R-:W-:Y:S01]  /*6f80*/  FMUL.FTZ R13, R13, c[0x0][0x320] ;  /* 0x0000c8000d0d7a20 */ /* 0x000fe20000410000 */
[----:B------:R-:W4:Y:S01]  /*6f90*/  MUFU.TANH R221, R6 ;  /* 0x0000000600dd7308 */ /* 0x000f220000002400 */
[----:B------:R-:W-:Y:S02]  /*6fa0*/  FMUL.FTZ R17, R17, c[0x0][0x320] ;  /* 0x0000c80011117a20 */ /* 0x000fe40000410000 */
[----:B------:R-:W-:Y:S02]  /*6fb0*/  FMUL.FTZ R18, R18, c[0x0][0x320] ;  /* 0x0000c80012127a20 */ /* 0x000fe40000410000 */
[----:B------:R-:W-:Y:S02]  /*6fc0*/  FMUL.FTZ R19, R19, c[0x0][0x320] ;  /* 0x0000c80013137a20 */ /* 0x000fe40000410000 */
[----:B------:R-:W-:Y:S02]  /*6fd0*/  FMUL.FTZ R14, R14, c[0x0][0x320] ;  /* 0x0000c8000e0e7a20 */ /* 0x000fe40000410000 */
[----:B------:R-:W-:Y:S01]  /*6fe0*/  FMUL.FTZ R15, R15, c[0x0][0x320] ;  /* 0x0000c8000f0f7a20 */ /* 0x000fe20000410000 */
[----:B------:R5:W2:Y:S01]  /*6ff0*/  MUFU.TANH R219, R7 ;  /* 0x0000000700db7308 */ /* 0x000aa20000002400 */
[----:B------:R-:W-:Y:S09]  /*7000*/  FMUL.FTZ R16, R16, c[0x0][0x320] ;  /* 0x0000c80010107a20 */ /* 0x000ff20000410000 */
[----:B------:R-:W1:Y:S10]  /*7010*/  MUFU.TANH R232, R8 ;  /* 0x0000000800e87308 */ /* 0x000e740000002400 */
[----:B------:R-:W1:Y:S01]  /*7020*/  MUFU.TANH R231, R9 ;  /* 0x0000000900e77308 */ /* 0x000e620000002400 */
[----:B-----5:R-:W5:Y:S09]  /*7030*/  LDSM.16.M88.4 R4, [R208] ;  /* 0x00000000d004783b */ /* 0x020f720000000200 */
[----:B------:R-:W1:Y:S10]  /*7040*/  MUFU.TANH R237, R10 ;  /* 0x0000000a00ed7308 */ /* 0x000e740000002400 */
[----:B------:R1:W1:Y:S10]  /*7050*/  MUFU.TANH R236, R11 ;  /* 0x0000000b00ec7308 */ /* 0x0002740000002400 */
[----:B------:R-:W2:Y:S10]  /*7060*/  MUFU.TANH R103, R17 ;  /* 0x0000001100677308 */ /* 0x000eb40000002400 */
[----:B------:R-:W2:Y:S01]  /*7070*/  MUFU.TANH R174, R18 ;  /* 0x0000001200ae7308 */ /* 0x000ea20000002400 */
[----:B-1----:R-:W1:Y:S01]  /*7080*/  LDSM.16.M88.4 R8, [R207] ;  /* 0x00000000cf08783b */ /* 0x002e620000000200 */
[-C--:B-----5:R-:W-:Y:S08]  /*7090*/  HMMA.16816.F32.BF16 R20, R180, R4.reuse, R20 ;  /* 0x00000004b414723c */ /* 0x0a0ff00000041814 */
[----:B------:R-:W1:Y:S01]  /*70a0*/  MUFU.TANH R175, R19 ;  /* 0x0000001300af7308 */ /* 0x000e620000002400 */
[C---:B------:R-:W-:Y:S09]  /*70b0*/  HMMA.16816.F32.BF16 R24, R176.reuse, R4, R24 ;  /* 0x00000004b018723c */ /* 0x040ff20000041818 */
[----:B------:R-:W1:Y:S01]  /*70c0*/  MUFU.TANH R192, R12 ;  /* 0x0000000c00c07308 */ /* 0x000e620000002400 */
[-C--:B------:R-:W-:Y:S08]  /*70d0*/  HMMA.16816.F32.BF16 R28, R176, R6.reuse, R28 ;  /* 0x00000006b01c723c */ /* 0x080ff0000004181c */
[C---:B------:R-:W-:Y:S01]  /*70e0*/  HMMA.16816.F32.BF16 R32, R180.reuse, R6, R32 ;  /* 0x00000006b420723c */ /* 0x040fe20000041820 */
[----:B------:R-:W2:Y:S01]  /*70f0*/  MUFU.TANH R191, R13 ;  /* 0x0000000d00bf7308 */ /* 0x000ea20000002400 */
[----:B------:R-:W5:Y:S01]  /*7100*/  LDSM.16.M88.4 R4, [R206] ;  /* 0x00000000ce04783b */ /* 0x000f620000000200 */
[----:B------:R-:W-:Y:S04]  /*7110*/  DEPBAR.LE SB0, 0x0 ;  /* 0x000080000000791a */ /* 0x000fe80000000000 */
[----:B------:R-:W-:Y:S02]  /*7120*/  FMUL.FTZ R20, R20, c[0x0][0x320] ;  /* 0x0000c80014147a20 */ /* 0x000fe40000410000 */
[----:B------:R-:W-:Y:S02]  /*7130*/  FMUL.FTZ R21, R21, c[0x0][0x320] ;  /* 0x0000c80015157a20 */ /* 0x000fe40000410000 */
[----:B------:R-:W2:Y:S01]  /*7140*/  MUFU.TANH R102, R20 ;  /* 0x0000001400667308 */ /* 0x000ea20000002400 */
[----:B------:R-:W-:Y:S01]  /*7150*/  BAR.SYNC.DEFER_BLOCKING 0x0 ;  /* 0x0000000000007b1d */ /* 0x000fe20000010000 */
[----:B------:R-:W-:Y:S01]  /*7160*/  FMUL.FTZ R23, R23, c[0x0][0x320] ;  /* 0x0000c80017177a20 */ /* 0x000fe20000410000 */
[-C--:B-1----:R-:W-:Y:S05]  /*7170*/  HMMA.16816.F32.BF16 R36, R180, R8.reuse, R36 ;  /* 0x00000008b424723c */ /* 0x082fea0000041824 */
[----:B------:R-:W-:Y:S02]  /*7180*/  FMUL.FTZ R25, R25, c[0x0][0x320] ;  /* 0x0000c80019197a20 */ /* 0x000fe40000410000 */
        /* <DEDUP_REMOVED lines=10> */
[C---:B------:R-:W-:Y:S01]  /*7230*/  HMMA.16816.F32.BF16 R48, R180.reuse, R10, R48 ;  /* 0x0000000ab430723c */ /* 0x040fe20000041830 */
[----:B------:R1:W1:Y:S03]  /*7240*/  MUFU.TANH R186, R25 ;  /* 0x0000001900ba7308 */ /* 0x0002660000002400 */
[----:B------:R-:W-:Y:S02]  /*7250*/  FMUL.FTZ R33, R33, c[0x0][0x320] ;  /* 0x0000c80021217a20 */ /* 0x000fe40000410000 */
[----:B------:R-:W-:Y:S02]  /*7260*/  FMUL.FTZ R34, R34, c[0x0][0x320] ;  /* 0x0000c80022227a20 */ /* 0x000fe40000410000 */
[-C--:B-----5:R-:W-:Y:S03]  /*7270*/  HMMA.16816.F32.BF16 R52, R180, R4.reuse, R52 ;  /* 0x00000004b434723c */ /* 0x0a0fe60000041834 */
        /* <DEDUP_REMOVED lines=10> */
[----:B------:R2:W2:Y:S01]  /*7320*/  MUFU.TANH R104, R16 ;  /* 0x0000001000687308 */ /* 0x0004a20000002400 */
[----:B------:R-:W-:Y:S04]  /*7330*/  HMMA.16816.F32.BF16 R64, R180, R6, R64 ;  /* 0x00000006b440723c */ /* 0x000fe80000041840 */
[----:B------:R-:W-:Y:S02]  /*7340*/  FMUL.FTZ R41, R41, c[0x0][0x320] ;  /* 0x0000c80029297a20 */ /* 0x000fe40000410000 */
[----:B------:R-:W-:Y:S02]  /*7350*/  FMUL.FTZ R42, R42, c[0x0][0x320] ;  /* 0x0000c8002a2a7a20 */ /* 0x000fe40000410000 */
[----:B------:R-:W-:Y:S01]  /*7360*/  FMUL.FTZ R43, R43, c[0x0][0x320] ;  /* 0x0000c8002b2b7a20 */ /* 0x000fe20000410000 */
[----:B------:R2:W2:Y:S03]  /*7370*/  MUFU.TANH R172, R22 ;  /* 0x0000001600ac7308 */ /* 0x0004a60000002400 */
[----:B------:R-:W-:Y:S02]  /*7380*/  FMUL.FTZ R44, R44, c[0x0][0x320] ;  /* 0x0000c8002c2c7a20 */ /* 0x000fe40000410000 */
[----:B------:R-:W-:Y:S02]  /*7390*/  FMUL.FTZ R45, R45, c[0x0][0x320] ;  /* 0x0000c8002d2d7a20 */ /* 0x000fe40000410000 */
[----:B------:R-:W-:Y:S02]  /*73a0*/  FMUL.FTZ R46, R46, c[0x0][0x320] ;  /* 0x0000c8002e2e7a20 */ /* 0x000fe40000410000 */
[----:B------:R-:W-:Y:S01]  /*73b0*/  FMUL.FTZ R47, R47, c[0x0][0x320] ;  /* 0x0000c8002f2f7a20 */ /* 0x000fe20000410000 */
[----:B------:R2:W2:Y:S01]  /*73c0*/  MUFU.TANH R189, R26 ;  /* 0x0000001a00bd7308 */ /* 0x0004a20000002400 */
[----:B-1----:R-:W-:Y:S02]  /*73d0*/  FMUL.FTZ R21, R49, c[0x0][0x320] ;  /* 0x0000c80031157a20 */ /* 0x002fe40000410000 */
[----:B------:R-:W-:Y:S02]  /*73e0*/  FMUL.FTZ R50, R50, c[0x0][0x320] ;  /* 0x0000c80032327a20 */ /* 0x000fe40000410000 */
[----:B------:R-:W-:Y:S02]  /*73f0*/  FMUL.FTZ R51, R51, c[0x0][0x320] ;  /* 0x0000c80033337a20 */ /* 0x000fe40000410000 */
[----:B------:R-:W-:Y:S02]  /*7400*/  FMUL.FTZ R20, R52, c[0x0][0x320] ;  /* 0x0000c80034147a20 */ /* 0x000fe40000410000 */
[----:B------:R-:W-:Y:S01]  /*7410*/  FMUL.FTZ R19, R53, c[0x0][0x320] ;  /* 0x0000c80035137a20 */ /* 0x000fe20000410000 */
[----:B------:R-:W1:Y:S01]  /*7420*/  MUFU.TANH R29, R29 ;  /* 0x0000001d001d7308 */ /* 0x000e620000002400 */
[----:B------:R-:W-:Y:S02]  /*7430*/  FMUL.FTZ R54, R54, c[0x0][0x320] ;  /* 0x0000c80036367a20 */ /* 0x000fe40000410000 */
        /* <DEDUP_REMOVED lines=19> */
[----:B------:R-:W-:Y:S05]  /*7570*/  FMUL.FTZ R63, R63, c[0x0][0x320] ;  /* 0x0000c8003f3f7a20 */ /* 0x000fea0000410000 */
        /* <DEDUP_REMOVED lines=37> */
[----:B------:R-:W1:Y:S01]  /*77d0*/  MUFU.TANH R25, R25 ;  /* 0x0000001900197308 */ /* 0x000e620000002400 */
[----:B------:R-:W-:-:S05]  /*77e0*/  @!P0 BRA `(.L_x_619) ;  /* 0x000005b000008947 */ /* 0x000fca0003800000 */
[C---:B--234-:R-:W-:Y:S01]  /*77f0*/  IADD3 R222, R217.reuse, 0x40, RZ ;  /* 0x00000040d9de7810 */ /* 0x05cfe20007ffe0ff */
[----:B------:R-:W2:Y:S01]  /*7800*/  LDL R2, [R1+0x38] ;  /* 0x0000380001027983 */ /* 0x000ea20000100800 */
[C---:B------:R-:W-:Y:S01]  /*7810*/  IADD3 R7, R217.reuse, 0x20, RZ ;  /* 0x00000020d9077810 */ /* 0x040fe20007ffe0ff */
[----:B------:R-:W-:Y:S01]  /*7820*/  IMAD.MOV.U32 R228, RZ, RZ, RZ ;  /* 0x000000ffffe47224 */ /* 0x000fe200078e00ff */
[----:B------:R-:W-:Y:S01]  /*7830*/  SHF.R.S32.HI R6, RZ, 0x1f, R217 ;  /* 0x0000001fff067819 */ /* 0x000fe200000114d9 */
[----:B------:R-:W3:Y:S01]  /*7840*/  LDL R0, [R1+0x18] ;  /* 0x0000180001007983 */ /* 0x000ee20000100800 */
[----:B------:R-:W-:Y:S01]  /*7850*/  SHF.R.S32.HI R7, RZ, 0x1f, R7 ;  /* 0x0000001fff077819 */ /* 0x000fe20000011407 */
[----:B-1----:R-:W-:Y:S01]  /*7860*/  IMAD.SHL.U32 R28, R222, 0x2, RZ ;  /* 0x00000002de1c7824 */ /* 0x002fe200078e00ff */
[C---:B------:R-:W-:Y:S01]  /*7870*/  SHF.L.U64.HI R14, R217.reuse, 0x1, R6 ;  /* 0x00000001d90e7819 */ /* 0x040fe20000010206 */
[----:B------:R-:W4:Y:S01]  /*7880*/  LDL.64 R226, [R1+0x40] ;  /* 0x0000400001e27983 */ /* 0x000f220000100a00 */
[----:B------:R-:W-:Y:S05]  /*7890*/  IMAD.SHL.U32 R24, R217, 0x2, RZ ;  /* 0x00000002d9187824 */ /* 0x000fea00078e00ff */
[----:B------:R-:W5:Y:S04]  /*78a0*/  LDL R220, [R1+0x50] ;  /* 0x0000500001dc7983 */ /* 0x000f680000100800 */
[----:B------:R-:W4:Y:S06]  /*78b0*/  LDL.64 R224, [R1+0x30] ;  /* 0x0000300001e07983 */ /* 0x000f2c0000100a00 */
[----:B------:R-:W5:Y:S01]  /*78c0*/  LDL R223, [R1+0x3c] ;  /* 0x00003c0001df7983 */ /* 0x000f620000100800 */
[----:B--2---:R-:W-:Y:S05]  /*78d0*/  IMAD R2, R239, 0x40, R2 ;  /* 0x00000040ef027824 */ /* 0x004fea00078e0202 */
[----:B---3--:R-:W-:Y:S05]  /*78e0*/  IADD3 R2, R2, -0x40, R0 ;  /* 0xffffffc002027810 */ /* 0x008fea0007ffe000 */
[----:B------:R-:W-:Y:S04]  /*78f0*/  @P4 IMAD.HI.U32 R3, R2, c[0x0][0x2bc], RZ ;  /* 0x0000af0002034a27 */ /* 0x000fe800078e00ff */
[----:B------:R-:W-:Y:S01]  /*7900*/  IMAD.MOV.U32 R0, RZ, RZ, R2 ;  /* 0x000000ffff007224 */ /* 0x000fe200078e0002 */
[----:B------:R-:W-:Y:S04]  /*7910*/  @P4 SHF.R.U32.HI R0, RZ, c[0x0][0x2c0], R3 ;  /* 0x0000b000ff004a19 */ /* 0x000fe80000011603 */
[C---:B----4-:R-:W-:Y:S04]  /*7920*/  @!P3 IADD3 R3, P0, R0.reuse, R226, RZ ;  /* 0x000000e20003b210 */ /* 0x050fe80007f1e0ff */
[----:B-----5:R-:W-:Y:S01]  /*7930*/  @!P3 LEA.HI.X.SX32 R5, R0, R220, 0x1, P0 ;  /* 0x000000dc0005b211 */ /* 0x020fe200000f0eff */
[----:B------:R-:W-:Y:S01]  /*7940*/  IMAD.MOV R0, RZ, RZ, -R0 ;  /* 0x000000ffff007224 */ /* 0x000fe200078e0a00 */
[----:B------:R-:W-:Y:S02]  /*7950*/  @!P3 LEA R4, P0, R3, c[0x0][0x2a0], 0x2 ;  /* 0x0000a8000304ba11 */ /* 0x000fe400078010ff */
[----:B------:R-:W-:Y:S01]  /*7960*/  IADD3 R220, R217, 0x40, RZ ;  /* 0x00000040d9dc7810 */ /* 0x000fe20007ffe0ff */
[----:B------:R-:W-:Y:S01]  /*7970*/  IMAD R230, R0, c[0x0][0x2b8], R2 ;  /* 0x0000ae0000e67a24 */ /* 0x000fe200078e0202 */
[----:B------:R-:W-:Y:S02]  /*7980*/  @!P3 LEA.HI.X R5, R3, c[0x0][0x2a4], R5, 0x2, P0 ;  /* 0x0000a9000305ba11 */ /* 0x000fe400000f1405 */
[----:B------:R-:W-:Y:S01]  /*7990*/  SHF.R.S32.HI R220, RZ, 0x1f, R220 ;  /* 0x0000001fffdc7819 */ /* 0x000fe200000114dc */
[----:B------:R-:W-:Y:S01]  /*79a0*/  IMAD.WIDE.U32 R2, R230, c[0x0][0x1e0], RZ ;  /* 0x00007800e6027a25 */ /* 0x000fe200078e00ff */
[----:B------:R-:W-:Y:S01]  /*79b0*/  SHF.R.S32.HI R0, RZ, 0x1f, R230 ;  /* 0x0000001fff007819 */ /* 0x000fe200000114e6 */
[----:B------:R-:W2:Y:S01]  /*79c0*/  @!P3 LDG.E R228, [R4.64] ;  /* 0x0000000604e4b981 */ /* 0x000ea2000c1e1900 */
[----:B------:R-:W-:Y:S02]  /*79d0*/  SHF.L.U64.HI R16, R222, 0x1, R220 ;  /* 0x00000001de107819 */ /* 0x000fe400000102dc */
[----:B------:R-:W-:Y:S01]  /*79e0*/  IADD3 R220, R217, 0x20, RZ ;  /* 0x00000020d9dc7810 */ /* 0x000fe20007ffe0ff */
[----:B------:R-:W-:Y:S03]  /*79f0*/  IMAD R0, R0, c[0x0][0x1e0], RZ ;  /* 0x0000780000007a24 */ /* 0x000fe600078e02ff */
[----:B------:R-:W-:Y:S01]  /*7a00*/  SHF.L.U64.HI R15, R220, 0x1, R7 ;  /* 0x00000001dc0f7819 */ /* 0x000fe20000010207 */
[----:B------:R-:W-:Y:S02]  /*7a10*/  IMAD R0, R230, c[0x0][0x1e4], R0 ;  /* 0x00007900e6007a24 */ /* 0x000fe400078e0200 */
[----:B------:R-:W-:Y:S02]  /*7a20*/  IMAD.SHL.U32 R27, R220, 0x2, RZ ;  /* 0x00000002dc1b7824 */ /* 0x000fe400078e00ff */
        /* <DEDUP_REMOVED lines=9> */
[----:B------:R-:W-:-:S06]  /*7ac0*/  BRA.DIV ~URZ, `(.L_x_620) ;  /* 0x0000b5927f007947 */ /* 0x000fcc000b800000 */
[----:B------:R1:W2:Y:S02]  /*7ad0*/  SHFL.IDX PT, R5, R10, RZ, 0x1c1f ;  /* 0x001c1fff0a057589 */ /* 0x0002a400000e0000 */
.L_x_677:
[----:B------:R-:W-:-:S05]  /*7ae0*/  BRA.DIV ~URZ, `(.L_x_621) ;  /* 0x0000b5e27f007947 */ /* 0x000fca000b800000 */
[----:B------:R-:W3:Y:S01]  /*7af0*/  SHFL.IDX PT, R0, R13, RZ, 0x1c1f ;  /* 0x001c1fff0d007589 */ /* 0x000ee200000e0000 */
[C---:B------:R-:W-:Y:S02]  /*7b00*/  IADD3 R2, R217.reuse, 0x20, RZ ;  /* 0x00000020d9027810 */ /* 0x040fe40007ffe0ff */
[C---:B------:R-:W-:Y:S02]  /*7b10*/  ISETP.GE.AND P2, PT, R217.reuse, c[0x0][0x1d4], PT ;  /* 0x00007500d9007a0c */ /* 0x040fe40003f46270 */
[----:B------:R-:W-:Y:S02]  /*7b20*/  ISETP.GE.AND P1, PT, R2, c[0x0][0x1d4], PT ;  /* 0x0000750002007a0c */ /* 0x000fe40003f26270 */
[----:B------:R-:W-:Y:S02]  /*7b30*/  IADD3 R4, R217, 0x40, RZ ;  /* 0x00000040d9047810 */ /* 0x000fe40007ffe0ff */
[----:B------:R-:W-:Y:S02]  /*7b40*/  SEL R12, RZ, 0x10, P2 ;  /* 0x00000010ff0c7807 */ /* 0x000fe40001000000 */
[----:B------:R-:W-:Y:S02]  /*7b50*/  SEL R11, RZ, 0x10, P1 ;  /* 0x00000010ff0b7807 */ /* 0x000fe40000800000 */
[C---:B---3--:R-:W-:Y:S02]  /*7b60*/  IADD3 R6, P0, R0.reuse, R24, RZ ;  /* 0x0000001800067210 */ /* 0x048fe40007f1e0ff */
[----:B------:R-:W-:Y:S03]  /*7b70*/  IADD3 R2, P6, R0, R27, RZ ;  /* 0x0000001b00027210 */ /* 0x000fe60007fde0ff */
        /* <DEDUP_REMOVED lines=9> */
[----:B------:R3:W4:Y:S04]  /*7c10*/  SHFL.IDX PT, R5, R10, 0x1, 0x1c1f ;  /* 0x003c1f000a057f89 */ /* 0x00072800000e0000 */
[----:B------:R2:W1:Y:S04]  /*7c20*/  SHFL.IDX PT, R0, R13, 0x1, 0x1c1f ;  /* 0x003c1f000d007f89 */ /* 0x00046800000e0000 */
[----:B------:R2:W-:Y:S01]  /*7c30*/  LDGSTS.E.BYPASS.LTC128B.128 [R218+0x5100], [R8.64], !P0 ;  /* 0x0510000008da7fae */ /* 0x0005e2000c101d46 */
[----:B-1-3--:R-:W-:Y:S03]  /*7c40*/  SEL R10, RZ, 0x10, P0 ;  /* 0x00000010ff0a7807 */ /* 0x00afe60000000000 */
.L_x_678:
[----:B--2---:R-:W-:Y:S02]  /*7c50*/  IADD3 R2, -R11, 0x10, RZ ;  /* 0x000000100b027810 */ /* 0x004fe40007ffe1ff */
[----:B------:R-:W-:Y:S02]  /*7c60*/  IADD3 R8, -R12, 0x10, RZ ;  /* 0x000000100c087810 */ /* 0x000fe40007ffe1ff */
[----:B------:R-:W-:Y:S02]  /*7c70*/  LOP3.LUT R6, R2, 0xf, RZ, 0xc0, !PT ;  /* 0x0000000f02067812 */ /* 0x000fe400078ec0ff */
[----:B------:R-:W-:Y:S02]  /*7c80*/  LOP3.LUT R8, R8, 0xf, RZ, 0xc0, !PT ;  /* 0x0000000f08087812 */ /* 0x000fe400078ec0ff */
[----:B------:R-:W-:Y:S02]  /*7c90*/  IADD3 R3, -R10, 0x10, RZ ;  /* 0x000000100a037810 */ /* 0x000fe40007ffe1ff */
[-C--:B------:R-:W-:Y:S02]  /*7ca0*/  IADD3 R6, P6, P2, R6, R0.reuse, R27 ;  /* 0x0000000006067210 */ /* 0x080fe40007ade01b */
[-C--:B------:R-:W-:Y:S02]  /*7cb0*/  IADD3 R8, P1, P0, R8, R0.reuse, R24 ;  /* 0x0000000008087210 */ /* 0x080fe4000783e018 */
[----:B------:R-:W-:Y:S02]  /*7cc0*/  LOP3.LUT R2, R3, 0xf, RZ, 0xc0, !PT ;  /* 0x0000000f03027812 */ /* 0x000fe400078ec0ff */
[-C--:B----4-:R-:W-:Y:S02]  /*7cd0*/  IADD3.X R7, RZ, R5.reuse, R15, P6, P2 ;  /* 0x00000005ff077210 */ /* 0x090fe400037e440f */
        /* <DEDUP_REMOVED lines=12> */
.L_x_619:
[----:B--234-:R-:W-:Y:S05]  /*7da0*/  BSYNC B0 ;  /* 0x0000000000007941 */ /* 0x01cfea0003800000 */
.L_x_618:
[----:B------:R-:W2:Y:S01]  /*7db0*/  LDL R4, [R1+0x58] ;  /* 0x0000580001047983 */ /* 0x000ea20000100800 */
[----:B------:R-:W-:Y:S03]  /*7dc0*/  MOV R0, 0x1 ;  /* 0x0000000100007802 */ /* 0x000fe60000000f00 */
[----:B-1----:R-:W2:Y:S02]  /*7dd0*/  LDL R3, [R1+0x68] ;  /* 0x0000680001037983 */ /* 0x002ea40000100800 */
[----:B------:R-:W-:Y:S02]  /*7de0*/  IMAD R0, R239, -0x40, R0 ;  /* 0xffffffc0ef007824 */ /* 0x000fe400078e0200 */
[----:B------:R-:W3:Y:S04]  /*7df0*/  LDL R2, [R1+0x64] ;  /* 0x0000640001027983 */ /* 0x000ee80000100800 */
[----:B------:R-:W0:Y:S01]  /*7e00*/  LDGDEPBAR ;  /* 0x00000000000079af */ /* 0x000e220000000000 */
[----:B--2---:R-:W-:Y:S02]  /*7e10*/  IADD3 R4, R3, R4, RZ ;  /* 0x0000000403047210 */ /* 0x004fe40007ffe0ff */
[----:B------:R-:W-:Y:S02]  /*7e20*/  MOV R3, c[0x0][0x2ac] ;  /* 0x0000ab0000037a02 */ /* 0x000fe40000000f00 */
[----:B---3--:R-:W-:Y:S01]  /*7e30*/  IADD3 R0, -R2, R0, RZ ;  /* 0x0000000002007210 */ /* 0x008fe20007ffe1ff */
[----:B------:R-:W-:Y:S04]  /*7e40*/  @P5 IMAD.HI.U32 R2, R4, c[0x0][0x2c8], RZ ;  /* 0x0000b20004025a27 */ /* 0x000fe800078e00ff */
[----:B------:R-:W-:Y:S01]  /*7e50*/  IMAD R0, R3, c[0x0][0x1d0], R0 ;  /* 0x0000740003007a24 */ /* 0x000fe200078e0200 */
[----:B------:R-:W-:Y:S04]  /*7e60*/  @P5 SHF.R.U32.HI R4, RZ, c[0x0][0x2cc], R2 ;  /* 0x0000b300ff045a19 */ /* 0x000fe80000011602 */
[----:B------:R-:W-:Y:S01]  /*7e70*/  IADD3 R5, R0, -c[0x0][0x168], RZ ;  /* 0x80005a0000057a10 */ /* 0x000fe20007ffe0ff */
[----:B------:R-:W-:-:S05]  /*7e80*/  BRA.DIV ~URZ, `(.L_x_622) ;  /* 0x0000b4a27f007947 */ /* 0x000fca000b800000 */
[----:B------:R1:W2:Y:S02]  /*7e90*/  SHFL.IDX PT, R0, R4, RZ, 0x1c1f ;  /* 0x001c1fff04007589 */ /* 0x0002a400000e0000 */
.L_x_679:
[----:B--2---:R-:W-:Y:S05]  /*7ea0*/  IMAD.IADD R0, R5, 0x1, R0 ;  /* 0x0000000105007824 */ /* 0x004fea00078e0200 */
[C---:B------:R-:W-:Y:S02]  /*7eb0*/  ISETP.GT.AND P6, PT, R0.reuse, RZ, PT ;  /* 0x000000ff0000720c */ /* 0x040fe40003fc4270 */
[C---:B------:R-:W-:Y:S02]  /*7ec0*/  ISETP.GT.AND P2, PT, R0.reuse, 0x1, PT ;  /* 0x000000010000780c */ /* 0x040fe40003f44270 */
[C---:B------:R-:W-:Y:S02]  /*7ed0*/  ISETP.GT.AND P1, PT, R0.reuse, 0x8, PT ;  /* 0x000000080000780c */ /* 0x040fe40003f24270 */
[----:B------:R-:W-:Y:S02]  /*7ee0*/  ISETP.GT.AND P0, PT, R0, 0x9, PT ;  /* 0x000000090000780c */ /* 0x000fe40003f04270 */
[----:B------:R-:W-:Y:S02]  /*7ef0*/  FSEL R9, R188, -INF , P6 ;  /* 0xff800000bc097808 */ /* 0x000fe40003000000 */
[----:B------:R-:W-:Y:S02]  /*7f00*/  ISETP.GT.AND P6, PT, R0, 0x10, PT ;  /* 0x000000100000780c */ /* 0x000fe40003fc4270 */
[----:B------:R-:W-:Y:S02]  /*7f10*/  FSEL R11, R184, -INF , P2 ;  /* 0xff800000b80b7808 */ /* 0x000fe40001000000 */
[----:B------:R-:W-:Y:S02]  /*7f20*/  ISETP.GT.AND P2, PT, R0, 0x11, PT ;  /* 0x000000110000780c */ /* 0x000fe40003f44270 */
[----:B------:R-:W-:Y:S02]  /*7f30*/  FSEL R15, R104, -INF , P1 ;  /* 0xff800000680f7808 */ /* 0x000fe40000800000 */
[C---:B------:R-:W-:Y:S02]  /*7f40*/  ISETP.GT.AND P1, PT, R0.reuse, 0x18, PT ;  /* 0x000000180000780c */ /* 0x040fe40003f24270 */
        /* <DEDUP_REMOVED lines=19> */
[----:B------:R-:W-:Y:S02]  /*8080*/  FSEL R198, R19, -INF , P2 ;  /* 0xff80000013c67808 */ /* 0x000fe40001000000 */
[----:B------:R-:W-:Y:S02]  /*8090*/  FSEL R197, R18, -INF , P1 ;  /* 0xff80000012c57808 */ /* 0x000fe40000800000 */
[----:B------:R-:W-:Y:S01]  /*80a0*/  FSEL R196, R17, -INF , P0 ;  /* 0xff80000011c47808 */ /* 0x000fe20000000000 */
[----:B------:R-:W-:-:S05]  /*80b0*/  BRA.DIV ~URZ, `(.L_x_623) ;  /* 0x0000b2d27f007947 */ /* 0x000fca000b800000 */
[----:B------:R-:W2:Y:S08]  /*80c0*/  SHFL.IDX PT, R2, R4, 0x1, 0x1c1f ;  /* 0x003c1f0004027f89 */ /* 0x000eb000000e0000 */
[----:B------:R-:W3:Y:S08]  /*80d0*/  SHFL.IDX PT, R0, R4, 0x2, 0x1c1f ;  /* 0x005c1f0004007f89 */ /* 0x000ef000000e0000 */
[----:B-1----:R-:W1:Y:S01]  /*80e0*/  SHFL.IDX PT, R4, R4, 0x3, 0x1c1f ;  /* 0x007c1f0004047f89 */ /* 0x002e6200000e0000 */
[C---:B--2---:R-:W-:Y:S05]  /*80f0*/  IMAD.IADD R2, R5.reuse, 0x1, R2 ;  /* 0x0000000105027824 */ /* 0x044fea00078e0202 */
[C---:B------:R-:W-:Y:S02]  /*8100*/  ISETP.GT.AND P6, PT, R2.reuse, RZ, PT ;  /* 0x000000ff0200720c */ /* 0x040fe40003fc4270 */
[----:B------:R-:W-:Y:S01]  /*8110*/  ISETP.GT.AND P2, PT, R2, 0x1, PT ;  /* 0x000000010200780c */ /* 0x000fe20003f44270 */
[----:B---3--:R-:W-:Y:S01]  /*8120*/  IMAD.IADD R0, R5, 0x1, R0 ;  /* 0x0000000105007824 */ /* 0x008fe200078e0200 */
[----:B------:R-:W-:Y:S02]  /*8130*/  FSEL R8, R221, -INF , P6 ;  /* 0xff800000dd087808 */ /* 0x000fe40003000000 */
[----:B------:R-:W-:Y:S02]  /*8140*/  FSEL R10, R219, -INF , P2 ;  /* 0xff800000db0a7808 */ /* 0x000fe40001000000 */
[C---:B------:R-:W-:Y:S02]  /*8150*/  ISETP.GT.AND P1, PT, R0.reuse, RZ, PT ;  /* 0x000000ff0000720c */ /* 0x040fe40003f24270 */
[----:B------:R-:W-:Y:S01]  /*8160*/  ISETP.GT.AND P0, PT, R0, 0x1, PT ;  /* 0x000000010000780c */ /* 0x000fe20003f04270 */
[----:B-1----:R-:W-:Y:S01]  /*8170*/  IMAD.IADD R5, R5, 0x1, R4 ;  /* 0x0000000105057824 */ /* 0x002fe200078e0204 */
[----:B------:R-:W-:Y:S02]  /*8180*/  FSEL R12, R232, -INF , P1 ;  /* 0xff800000e80c7808 */ /* 0x000fe40000800000 */
[----:B------:R-:W-:Y:S02]  /*8190*/  ISETP.GT.AND P1, PT, R2, 0x8, PT ;  /* 0x000000080200780c */ /* 0x000fe40003f24270 */
[----:B------:R-:W-:Y:S02]  /*81a0*/  ISETP.GT.AND P6, PT, R5, RZ, PT ;  /* 0x000000ff0500720c */ /* 0x000fe40003fc4270 */
[----:B------:R-:W-:Y:S02]  /*81b0*/  ISETP.GT.AND P2, PT, R0, 0x8, PT ;  /* 0x000000080000780c */ /* 0x000fe40003f44270 */
[----:B------:R-:W-:Y:S02]  /*81c0*/  FSEL R17, R231, -INF , P0 ;  /* 0xff800000e7117808 */ /* 0x000fe40000000000 */
        /* <DEDUP_REMOVED lines=67> */
[----:B------:R-:W-:Y:S02]  /*8600*/  FMNMX.FTZ R2, R9, R100, !PT ;  /* 0x0000006409027209 */ /* 0x000fe40007810000 */
[----:B------:R-:W-:Y:S02]  /*8610*/  FSEL R242, R47, -INF , P1 ;  /* 0xff8000002ff27808 */ /* 0x000fe40000800000 */
[C---:B------:R-:W-:Y:S02]  /*8620*/  ISETP.GT.AND P1, PT, R0.reuse, 0x31, PT ;  /* 0x000000310000780c */ /* 0x040fe40003f24270 */
[----:B------:R-:W-:Y:S02]  /*8630*/  FSEL R227, R55, -INF , P2 ;  /* 0xff80000037e37808 */ /* 0x000fe40001000000 */
[----:B------:R-:W-:Y:S02]  /*8640*/  ISETP.GT.AND P2, PT, R5, 0x30, PT ;  /* 0x000000300500780c */ /* 0x000fe40003f44270 */
[----:B------:R-:W-:Y:S02]  /*8650*/  FMNMX.FTZ R2, R11, R2, !PT ;  /* 0x000000020b027209 */ /* 0x000fe40007810000 */
[----:B------:R-:W-:Y:S02]  /*8660*/  FSEL R245, R57, -INF , P1 ;  /* 0xff80000039f57808 */ /* 0x000fe40000800000 */
[----:B------:R-:W-:Y:S02]  /*8670*/  ISETP.GT.AND P1, PT, R0, 0x38, PT ;  /* 0x000000380000780c */ /* 0x000fe40003f24270 */
[----:B------:R-:W-:Y:S02]  /*8680*/  FSEL R241, R58, -INF , P2 ;  /* 0xff8000003af17808 */ /* 0x000fe40001000000 */
[----:B------:R-:W-:Y:S02]  /*8690*/  ISETP.GT.AND P2, PT, R0, 0x39, PT ;  /* 0x000000390000780c */ /* 0x000fe40003f44270 */
[----:B------:R-:W-:Y:S02]  /*86a0*/  FMNMX.FTZ R0, R8, R105, !PT ;  /* 0x0000006908007209 */ /* 0x000fe40007810000 */
[----:B------:R-:W-:Y:S02]  /*86b0*/  FMNMX.FTZ R3, R12, R106, !PT ;  /* 0x0000006a0c037209 */ /* 0x000fe40007810000 */
[----:B------:R-:W-:Y:S02]  /*86c0*/  FSEL R226, R23, -INF , P0 ;  /* 0xff80000017e27808 */ /* 0x000fe40000000000 */
[----:B------:R-:W-:Y:S02]  /*86d0*/  ISETP.GT.AND P0, PT, R5, 0x31, PT ;  /* 0x000000310500780c */ /* 0x000fe40003f04270 */
[----:B------:R-:W-:Y:S02]  /*86e0*/  FMNMX.FTZ R2, R15, R2, !PT ;  /* 0x000000020f027209 */ /* 0x000fe40007810000 */
[----:B------:R-:W-:Y:S02]  /*86f0*/  FMNMX.FTZ R0, R10, R0, !PT ;  /* 0x000000000a007209 */ /* 0x000fe40007810000 */
[----:B------:R-:W-:Y:S02]  /*8700*/  FMNMX.FTZ R3, R17, R3, !PT ;  /* 0x0000000311037209 */ /* 0x000fe40007810000 */
[----:B------:R-:W-:Y:S02]  /*8710*/  FMNMX.FTZ R4, R20, R107, !PT ;  /* 0x0000006b14047209 */ /* 0x000fe40007810000 */
[----:B------:R-:W-:Y:S02]  /*8720*/  FSEL R244, R60, -INF , P1 ;  /* 0xff8000003cf47808 */ /* 0x000fe40000800000 */
[----:B------:R-:W-:Y:S02]  /*8730*/  ISETP.GT.AND P1, PT, R5, 0x38, PT ;  /* 0x000000380500780c */ /* 0x000fe40003f24270 */
[----:B------:R-:W-:Y:S02]  /*8740*/  FSEL R238, R59, -INF , P0 ;  /* 0xff8000003bee7808 */ /* 0x000fe40000000000 */
[----:B------:R-:W-:Y:S02]  /*8750*/  ISETP.GT.AND P0, PT, R5, 0x39, PT ;  /* 0x000000390500780c */ /* 0x000fe40003f04270 */
        /* <DEDUP_REMOVED lines=47> */
[----:B------:R-:W-:Y:S02]  /*8a50*/  FSEL R219, R25, -INF , P6 ;  /* 0xff80000019db7808 */ /* 0x000fe40003000000 */
[----:B------:R-:W-:Y:S02]  /*8a60*/  FSEL R243, R61, -INF , P2 ;  /* 0xff8000003df37808 */ /* 0x000fe40001000000 */
[----:B------:R-:W-:Y:S02]  /*8a70*/  FSEL R235, R62, -INF , P1 ;  /* 0xff8000003eeb7808 */ /* 0x000fe40000800000 */
        /* <DEDUP_REMOVED lines=8> */
[----:B------:R-:W-:Y:S02]  /*8b00*/  FSEL R229, R26, -INF , P0 ;  /* 0xff8000001ae57808 */ /* 0x000fe40000000000 */
[----:B------:R-:W-:Y:S04]  /*8b10*/  FMNMX.FTZ R4, R235, R4, !PT ;  /* 0x00000004eb047209 */ /* 0x000fe80007810000 */
[----:B------:R-:W-:Y:S01]  /*8b20*/  FMNMX.FTZ R4, R229, R4, !PT ;  /* 0x00000004e5047209 */ /* 0x000fe20007810000 */
[----:B------:R-:W2:Y:S08]  /*8b30*/  SHFL.BFLY PT, R103, R3, 0x2, 0x1f ;  /* 0x0c401f0003677f89 */ /* 0x000eb000000e0000 */
[----:B------:R-:W3:Y:S08]  /*8b40*/  SHFL.BFLY PT, R6, R2, 0x2, 0x1f ;  /* 0x0c401f0002067f89 */ /* 0x000ef000000e0000 */
[----:B------:R-:W4:Y:S01]  /*8b50*/  SHFL.BFLY PT, R7, R4, 0x2, 0x1f ;  /* 0x0c401f0004077f89 */ /* 0x000f2200000e0000 */
[----:B-1----:R-:W-:Y:S07]  /*8b60*/  FMNMX.FTZ R0, R5, R0, !PT ;  /* 0x0000000005007209 */ /* 0x002fee0007810000 */
[----:B------:R-:W1:Y:S01]  /*8b70*/  SHFL.BFLY PT, R104, R0, 0x1, 0x1f ;  /* 0x0c201f0000687f89 */ /* 0x000e6200000e0000 */
[----:B--2---:R-:W-:Y:S07]  /*8b80*/  FMNMX.FTZ R103, R3, R103, !PT ;  /* 0x0000006703677209 */ /* 0x004fee0007810000 */
[----:B------:R-:W2:Y:S01]  /*8b90*/  SHFL.BFLY PT, R5, R103, 0x1, 0x1f ;  /* 0x0c201f0067057f89 */ /* 0x000ea200000e0000 */
[----:B---3--:R-:W-:Y:S07]  /*8ba0*/  FMNMX.FTZ R2, R2, R6, !PT ;  /* 0x0000000602027209 */ /* 0x008fee0007810000 */
[----:B------:R-:W3:Y:S01]  /*8bb0*/  SHFL.BFLY PT, R102, R2, 0x1, 0x1f ;  /* 0x0c201f0002667f89 */ /* 0x000ee200000e0000 */
[----:B----4-:R-:W-:Y:S07]  /*8bc0*/  FMNMX.FTZ R4, R4, R7, !PT ;  /* 0x0000000704047209 */ /* 0x010fee0007810000 */
[----:B------:R4:W4:Y:S01]  /*8bd0*/  SHFL.BFLY PT, R3, R4, 0x1, 0x1f ;  /* 0x0c201f0004037f89 */ /* 0x00092200000e0000 */
[----:B-1----:R-:W-:Y:S02]  /*8be0*/  FMNMX.FTZ R104, R0, R104, !PT ;  /* 0x0000006800687209 */ /* 0x002fe40007810000 */
[----:B--2---:R-:W-:Y:S02]  /*8bf0*/  FMNMX.FTZ R103, R103, R5, !PT ;  /* 0x0000000567677209 */ /* 0x004fe40007810000 */
[----:B---3--:R-:W-:Y:S03]  /*8c00*/  FMNMX.FTZ R102, R2, R102, !PT ;  /* 0x0000006602667209 */ /* 0x008fe60007810000 */
.L_x_680:
[C---:B------:R-:W-:Y:S01]  /*8c10*/  FMUL.FTZ R180, R104.reuse, c[0x0][0x2d0] ;  /* 0x0000b40068b47a20 */ /* 0x040fe20000410000 */
[----:B------:R-:W-:Y:S01]  /*8c20*/  FSETP.NEU.FTZ.AND P2, PT, R104, -INF , PT ;  /* 0xff8000006800780b */ /* 0x000fe20003f5d000 */
[C---:B------:R-:W-:Y:S01]  /*8c30*/  FMUL.FTZ R181, R103.reuse, c[0x0][0x2d0] ;  /* 0x0000b40067b57a20 */ /* 0x040fe20000410000 */
[----:B------:R-:W-:Y:S01]  /*8c40*/  FSETP.NEU.FTZ.AND P1, PT, R103, -INF , PT ;  /* 0xff8000006700780b */ /* 0x000fe20003f3d000 */
[----:B------:R-:W-:Y:S01]  /*8c50*/  FMUL.FTZ R182, R102, c[0x0][0x2d0] ;  /* 0x0000b40066b67a20 */ /* 0x000fe20000410000 */
[----:B------:R-:W-:Y:S01]  /*8c60*/  FSEL R180, R180, RZ, P2 ;  /* 0x000000ffb4b47208 */ /* 0x000fe20001000000 */
[----:B------:R-:W-:Y:S01]  /*8c70*/  WARPSYNC 0xffffffff ;  /* 0xffffffff00007948 */ /* 0x000fe20003800000 */
[----:B------:R-:W-:Y:S01]  /*8c80*/  FSEL R181, R181, RZ, P1 ;  /* 0x000000ffb5b57208 */ /* 0x000fe20000800000 */
[----:B------:R-:W-:Y:S01]  /*8c90*/  LDSM.16.MT88.4 R36, [R202] ;  /* 0x00000000ca24783b */ /* 0x000fe20000004200 */
[----:B------:R-:W-:Y:S01]  /*8ca0*/  FSETP.NEU.FTZ.AND P0, PT, R102, -INF , PT ;  /* 0xff8000006600780b */ /* 0x000fe20003f1d000 */
[--C-:B------:R-:W-:Y:S01]  /*8cb0*/  FFMA.FTZ R0, R9, c[0x0][0x2d0], -R180.reuse ;  /* 0x0000b40009007a23 */ /* 0x100fe200000108b4 */
[----:B----4-:R-:W-:Y:S01]  /*8cc0*/  FMNMX.FTZ R101, R3, R4, !PT ;  /* 0x0000000403657209 */ /* 0x010fe20007810000 */
[--C-:B------:R-:W-:Y:S01]  /*8cd0*/  FFMA.FTZ R2, R11, c[0x0][0x2d0], -R180.reuse ;  /* 0x0000b4000b027a23 */ /* 0x100fe200000108b4 */
[----:B------:R-:W-:Y:S01]  /*8ce0*/  FSEL R182, R182, RZ, P0 ;  /* 0x000000ffb6b67208 */ /* 0x000fe20000000000 */
[----:B------:R1:W-:Y:S01]  /*8cf0*/  MUFU.EX2 R247, R0 ;  /* 0x0000000000f77308 */ /* 0x0003e20000000800 */
[----:B------:R-:W-:Y:S01]  /*8d00*/  FFMA.FTZ R48, R48, c[0x0][0x2d0], -R180 ;  /* 0x0000b40030307a23 */ /* 0x000fe200000108b4 */
[----:B------:R-:W-:Y:S01]  /*8d10*/  LDSM.16.MT88.4 R52, [R201+0x1000] ;  /* 0x00100000c934783b */ /* 0x000fe20000004200 */
[--C-:B------:R-:W-:Y:S02]  /*8d20*/  FFMA.FTZ R60, R65, c[0x0][0x2d0], -R181.reuse ;  /* 0x0000b400413c7a23 */ /* 0x100fe400000108b5 */
[--C-:B------:R-:W-:Y:S02]  /*8d30*/  FFMA.FTZ R6, R12, c[0x0][0x2d0], -R182.reuse ;  /* 0x0000b4000c067a23 */ /* 0x100fe400000108b6 */
[--C-:B------:R-:W-:Y:S03]  /*8d40*/  FFMA.FTZ R5, R17, c[0x0][0x2d0], -R182.reuse ;  /* 0x0000b40011057a23 */ /* 0x100fe600000108b6 */
[----:B------:R2:W3:Y:S10]  /*8d50*/  MUFU.EX2 R250, R2 ;  /* 0x0000000200fa7308 */ /* 0x0004f40000000800 */
[----:B------:R-:W-:Y:S01]  /*8d60*/  MUFU.EX2 R249, R6 ;  /* 0x0000000600f97308 */ /* 0x000fe20000000800 */
[--C-:B-1----:R-:W-:Y:S09]  /*8d70*/  FFMA.FTZ R0, R8, c[0x0][0x2d0], -R181.reuse ;  /* 0x0000b40008007a23 */ /* 0x102ff200000108b5 */
[----:B------:R1:W-:Y:S01]  /*8d80*/  MUFU.EX2 R248, R0 ;  /* 0x0000000000f87308 */ /* 0x0003e20000000800 */
[--C-:B--2---:R-:W-:Y:S09]  /*8d90*/  FFMA.FTZ R2, R14, c[0x0][0x2d0], -R181.reuse ;  /* 0x0000b4000e027a23 */ /* 0x104ff200000108b5 */
[----:B------:R2:W-:Y:S10]  /*8da0*/  MUFU.EX2 R57, R2 ;  /* 0x0000000200397308 */ /* 0x0005f40000000800 */
[----:B------:R-:W-:Y:S01]  /*8db0*/  MUFU.EX2 R31, R5 ;  /* 0x00000005001f7308 */ /* 0x000fe20000000800 */
[--C-:B-1----:R-:W-:Y:S09]  /*8dc0*/  FFMA.FTZ R0, R10, c[0x0][0x2d0], -R181.reuse ;  /* 0x0000b4000a007a23 */ /* 0x102ff200000108b5 */
[----:B------:R1:W4:Y:S01]  /*8dd0*/  MUFU.EX2 R251, R0 ;  /* 0x0000000000fb7308 */ /* 0x0003220000000800 */
[----:B--2---:R-:W-:Y:S09]  /*8de0*/  FFMA.FTZ R2, R19, c[0x0][0x2d0], -R182 ;  /* 0x0000b40013027a23 */ /* 0x004ff200000108b6 */
[----:B------:R2:W-:Y:S01]  /*8df0*/  MUFU.EX2 R7, R2 ;  /* 0x0000000200077308 */ /* 0x0005e20000000800 */
[--C-:B-1----:R-:W-:Y:S09]  /*8e00*/  FFMA.FTZ R0, R15, c[0x0][0x2d0], -R180.reuse ;  /* 0x0000b4000f007a23 */ /* 0x102ff200000108b4 */
[----:B------:R1:W-:Y:S01]  /*8e10*/  MUFU.EX2 R49, R0 ;  /* 0x0000000000317308 */ /* 0x0003e20000000800 */
[----:B--2---:R-:W-:Y:S01]  /*8e20*/  FSEL R2, R103, RZ, P1 ;  /* 0x000000ff67027208 */ /* 0x004fe20000800000 */
[----:B-1----:R-:W-:Y:S01]  /*8e30*/  FFMA.FTZ R0, R16, c[0x0][0x2d0], -R180 ;  /* 0x0000b40010007a23 */ /* 0x002fe200000108b4 */
[----:B---3--:R-:W-:Y:S02]  /*8e40*/  F2FP.BF16.PACK_AB R172, R250, R247 ;  /* 0x000000f7faac723e */ /* 0x008fe400000010ff */
[----:B----4-:R-:W-:Y:S05]  /*8e50*/  F2FP.BF16.PACK_AB R173, R251, R248 ;  /* 0x000000f8fbad723e */ /* 0x010fea00000010ff */
[----:B------:R1:W2:Y:S01]  /*8e60*/  MUFU.EX2 R51, R0 ;  /* 0x0000000000337308 */ /* 0x0002a20000000800 */
[----:B------:R-:W-:Y:S01]  /*8e70*/  F2FP.BF16.PACK_AB R176, R31, R249 ;  /* 0x000000f91fb0723e */ /* 0x000fe200000010ff */
[----:B-1----:R-:W-:Y:S01]  /*8e80*/  FFMA.FTZ R0, R13, c[0x0][0x2d0], -R181 ;  /* 0x0000b4000d007a23 */ /* 0x002fe200000108b5 */
[----:B--2---:R-:W-:Y:S07]  /*8e90*/  F2FP.BF16.PACK_AB R174, R51, R49 ;  /* 0x0000003133ae723e */ /* 0x004fee00000010ff */
[----:B------:R1:W2:Y:S02]  /*8ea0*/  MUFU.EX2 R50, R0 ;  /* 0x0000000000327308 */ /* 0x0002a40000000800 */
[----:B-1----:R-:W-:Y:S01]  /*8eb0*/  FFMA.FTZ R0, R18, c[0x0][0x2d0], -R182 ;  /* 0x0000b40012007a23 */ /* 0x002fe200000108b6 */
[----:B--2---:R-:W-:Y:S07]  /*8ec0*/  F2FP.BF16.PACK_AB R175, R57, R50 ;  /* 0x0000003239af723e */ /* 0x004fee00000010ff */
[----:B------:R1:W-:Y:S02]  /*8ed0*/  MUFU.EX2 R58, R0 ;  /* 0x00000000003a7308 */ /* 0x0003e40000000800 */
[----:B-1----:R-:W-:Y:S05]  /*8ee0*/  FSEL R0, R104, RZ, P2 ;  /* 0x000000ff68007208 */ /* 0x002fea0001000000 */
[----:B------:R-:W-:Y:S04]  /*8ef0*/  FADD.FTZ R0, -R0, R100 ;  /* 0x0000006400007221 */ /* 0x000fe80000010100 */
[----:B------:R-:W-:Y:S04]  /*8f00*/  FMUL.FTZ R0, R0, c[0x0][0x2d0] ;  /* 0x0000b40000007a20 */ /* 0x000fe80000410000 */
[----:B------:R1:W2:Y:S02]  /*8f10*/  MUFU.EX2 R100, R0 ;  /* 0x0000000000647308 */ /* 0x0002a40000000800 */
[----:B-1----:R-:W-:Y:S01]  /*8f20*/  FADD.FTZ R0, -R2, R105 ;  /* 0x0000006902007221 */ /* 0x002fe20000010100 */
[----:B------:R-:W-:Y:S01]  /*8f30*/  FSEL R2, R102, RZ, P0 ;  /* 0x000000ff66027208 */ /* 0x000fe20000000000 */
[----:B--2---:R-:W-:Y:S01]  /*8f40*/  FMUL.FTZ R5, R100, R109 ;  /* 0x0000006d64057220 */ /* 0x004fe20000410000 */
[C---:B------:R-:W-:Y:S01]  /*8f50*/  FSETP.NEU.FTZ.AND P0, PT, R101.reuse, -INF , PT ;  /* 0xff8000006500780b */ /* 0x040fe20003f1d000 */
[----:B------:R-:W-:Y:S02]  /*8f60*/  FMUL.FTZ R0, R0, c[0x0][0x2d0] ;  /* 0x0000b40000007a20 */ /* 0x000fe40000410000 */
[C---:B------:R-:W-:Y:S02]  /*8f70*/  FMUL.FTZ R16, R100.reuse, R120 ;  /* 0x0000007864107220 */ /* 0x040fe40000410000 */
[----:B------:R1:W2:Y:S01]  /*8f80*/  MUFU.EX2 R3, R0 ;  /* 0x0000000000037308 */ /* 0x0002a20000000800 */
[C---:B------:R-:W-:Y:S02]  /*8f90*/  FMUL.FTZ R17, R100.reuse, R121 ;  /* 0x0000007964117220 */ /* 0x040fe40000410000 */
[C---:B------:R-:W-:Y:S02]  /*8fa0*/  FMUL.FTZ R33, R100.reuse, R137 ;  /* 0x0000008964217220 */ /* 0x040fe40000410000 */
[C---:B------:R-:W-:Y:S01]  /*8fb0*/  FMUL.FTZ R65, R100.reuse, R169 ;  /* 0x000000a964417220 */ /* 0x040fe20000410000 */
[----:B------:R-:W-:Y:S01]  /*8fc0*/  MOV R169, R251 ;  /* 0x000000fb00a97202 */ /* 0x000fe20000000f00 */
[C---:B------:R-:W-:Y:S02]  /*8fd0*/  FMUL.FTZ R68, R100.reuse, R68 ;  /* 0x0000004464447220 */ /* 0x040fe40000410000 */
[C---:B------:R-:W-:Y:S02]  /*8fe0*/  FMUL.FTZ R69, R100.reuse, R69 ;  /* 0x0000004564457220 */ /* 0x040fe40000410000 */
[C---:B------:R-:W-:Y:S02]  /*8ff0*/  FMUL.FTZ R80, R100.reuse, R80 ;  /* 0x0000005064507220 */ /* 0x040fe40000410000 */
[C---:B------:R-:W-:Y:S02]  /*9000*/  FMUL.FTZ R81, R100.reuse, R81 ;  /* 0x0000005164517220 */ /* 0x040fe40000410000 */
[C---:B------:R-:W-:Y:S02]  /*9010*/  FMUL.FTZ R84, R100.reuse, R84 ;  /* 0x0000005464547220 */ /* 0x040fe40000410000 */
[----:B------:R-:W-:Y:S02]  /*9020*/  FMUL.FTZ R85, R100, R85 ;  /* 0x0000005564557220 */ /* 0x000fe40000410000 */
[----:B------:R-:W-:Y:S02]  /*9030*/  FFMA.FTZ R137, R244, c[0x0][0x2d0], -R182 ;  /* 0x0000b400f4897a23 */ /* 0x000fe400000108b6 */
[C---:B------:R-:W-:Y:S02]  /*9040*/  FMUL.FTZ R96, R100.reuse, R96 ;  /* 0x0000006064607220 */ /* 0x040fe40000410000 */
[----:B------:R-:W-:Y:S02]  /*9050*/  FMUL.FTZ R97, R100, R97 ;  /* 0x0000006164617220 */ /* 0x000fe40000410000 */
[----:B-1----:R-:W-:Y:S02]  /*9060*/  FADD.FTZ R0, -R2, R106 ;  /* 0x0000006a02007221 */ /* 0x002fe40000010100 */
[----:B------:R-:W-:Y:S02]  /*9070*/  FMUL.FTZ R106, R101, c[0x0][0x2d0] ;  /* 0x0000b400656a7a20 */ /* 0x000fe40000410000 */
[----:B------:R-:W-:Y:S02]  /*9080*/  FMUL.FTZ R0, R0, c[0x0][0x2d0] ;  /* 0x0000b40000007a20 */ /* 0x000fe40000410000 */
[C---:B--2---:R-:W-:Y:S01]  /*9090*/  FMUL.FTZ R6, R3.reuse, R110 ;  /* 0x0000006e03067220 */ /* 0x044fe20000410000 */
[----:B------:R-:W-:Y:S01]  /*90a0*/  FSEL R106, R106, RZ, P0 ;  /* 0x000000ff6a6a7208 */ /* 0x000fe20000000000 */
[----:B------:R1:W2:Y:S01]  /*90b0*/  MUFU.EX2 R2, R0 ;  /* 0x0000000000027308 */ /* 0x0002a20000000800 */
[C---:B------:R-:W-:Y:S02]  /*90c0*/  FMUL.FTZ R18, R3.reuse, R122 ;  /* 0x0000007a03127220 */ /* 0x040fe40000410000 */
[----:B------:R-:W-:Y:S02]  /*90d0*/  FMUL.FTZ R19, R3, R123 ;  /* 0x0000007b03137220 */ /* 0x000fe40000410000 */
[--C-:B------:R-:W-:Y:S01]  /*90e0*/  FFMA.FTZ R4, R21, c[0x0][0x2d0], -R106.reuse ;  /* 0x0000b40015047a23 */ /* 0x100fe2000001086a */
[----:B------:R-:W-:Y:S01]  /*90f0*/  LDSM.16.MT88.4 R120, [R202+0x400] ;  /* 0x00040000ca78783b */ /* 0x000fe20000004200 */
        /* <DEDUP_REMOVED lines=8> */
[----:B------:R-:W-:Y:S02]  /*9180*/  FMUL.FTZ R87, R3, R87 ;  /* 0x0000005703577220 */ /* 0x000fe40000410000 */
[--C-:B------:R-:W-:Y:S02]  /*9190*/  FFMA.FTZ R138, R241, c[0x0][0x2d0], -R106.reuse ;  /* 0x0000b400f18a7a23 */ /* 0x100fe4000001086a */
[--C-:B-1----:R-:W-:Y:S02]  /*91a0*/  FFMA.FTZ R0, R20, c[0x0][0x2d0], -R106.reuse ;  /* 0x0000b40014007a23 */ /* 0x102fe4000001086a */
[C---:B--2---:R-:W-:Y:S02]  /*91b0*/  FMUL.FTZ R8, R2.reuse, R112 ;  /* 0x0000007002087220 */ /* 0x044fe40000410000 */
[----:B------:R-:W1:Y:S01]  /*91c0*/  MUFU.EX2 R252, R0 ;  /* 0x0000000000fc7308 */ /* 0x000e620000000800 */
[C---:B------:R-:W-:Y:S02]  /*91d0*/  FMUL.FTZ R9, R2.reuse, R113 ;  /* 0x0000007102097220 */ /* 0x040fe40000410000 */
[----:B------:R-:W-:Y:S01]  /*91e0*/  FMUL.FTZ R12, R2, R116 ;  /* 0x00000074020c7220 */ /* 0x000fe20000410000 */
[----:B------:R-:W-:Y:S01]  /*91f0*/  MOV R116, R57 ;  /* 0x0000003900747202 */ /* 0x000fe20000000f00 */
[--C-:B---3--:R-:W-:Y:S02]  /*9200*/  FFMA.FTZ R4, R24, c[0x0][0x2d0], -R106.reuse ;  /* 0x0000b40018047a23 */ /* 0x108fe4000001086a */
[C---:B------:R-:W-:Y:S01]  /*9210*/  FMUL.FTZ R13, R2.reuse, R117 ;  /* 0x00000075020d7220 */ /* 0x040fe20000410000 */
[----:B------:R-:W-:Y:S01]  /*9220*/  MOV R117, R51 ;  /* 0x0000003300757202 */ /* 0x000fe20000000f00 */
[C---:B------:R-:W-:Y:S01]  /*9230*/  FMUL.FTZ R24, R2.reuse, R128 ;  /* 0x0000008002187220 */ /* 0x040fe20000410000 */
[----:B------:R2:W-:Y:S01]  /*9240*/  MUFU.EX2 R105, R4 ;  /* 0x0000000400697308 */ /* 0x0005e20000000800 */
[C---:B------:R-:W-:Y:S02]  /*9250*/  FMUL.FTZ R25, R2.reuse, R129 ;  /* 0x0000008102197220 */ /* 0x040fe40000410000 */
[C---:B------:R-:W-:Y:S02]  /*9260*/  FMUL.FTZ R28, R2.reuse, R132 ;  /* 0x00000084021c7220 */ /* 0x040fe40000410000 */
[C---:B------:R-:W-:Y:S02]  /*9270*/  FMUL.FTZ R29, R2.reuse, R133 ;  /* 0x00000085021d7220 */ /* 0x040fe40000410000 */
[----:B------:R-:W-:Y:S02]  /*9280*/  FMUL.FTZ R51, R3, R155 ;  /* 0x0000009b03337220 */ /* 0x000fe40000410000 */
[C---:B------:R-:W-:Y:S02]  /*9290*/  FMUL.FTZ R40, R2.reuse, R144 ;  /* 0x0000009002287220 */ /* 0x040fe40000410000 */
[C---:B------:R-:W-:Y:S02]  /*92a0*/  FMUL.FTZ R41, R2.reuse, R145 ;  /* 0x0000009102297220 */ /* 0x040fe40000410000 */
[----:B------:R-:W-:Y:S01]  /*92b0*/  FMUL.FTZ R45, R2, R149 ;  /* 0x00000095022d7220 */ /* 0x000fe20000410000 */
[----:B-1----:R-:W-:Y:S01]  /*92c0*/  F2FP.BF16.PACK_AB R177, R32, R252 ;  /* 0x000000fc20b1723e */ /* 0x002fe200000010ff */
[----:B------:R-:W-:Y:S02]  /*92d0*/  FFMA.FTZ R0, R22, c[0x0][0x2d0], -R106 ;  /* 0x0000b40016007a23 */ /* 0x000fe4000001086a */
[----:B------:R-:W1:Y:S01]  /*92e0*/  LDSM.16.MT88.4 R20, [R201] ;  /* 0x00000000c914783b */ /* 0x000e620000004200 */
[C---:B------:R-:W-:Y:S01]  /*92f0*/  FMUL.FTZ R44, R2.reuse, R148 ;  /* 0x00000094022c7220 */ /* 0x040fe20000410000 */
[----:B------:R3:W4:Y:S01]  /*9300*/  MUFU.EX2 R56, R0 ;  /* 0x0000000000387308 */ /* 0x0007220000000800 */
[C---:B------:R-:W-:Y:S02]  /*9310*/  FMUL.FTZ R57, R2.reuse, R161 ;  /* 0x000000a102397220 */ /* 0x040fe40000410000 */
[----:B------:R-:W-:Y:S02]  /*9320*/  FMUL.FTZ R61, R2, R165 ;  /* 0x000000a5023d7220 */ /* 0x000fe40000410000 */
[----:B--2---:R-:W-:Y:S02]  /*9330*/  FMUL.FTZ R4, R100, R108 ;  /* 0x0000006c64047220 */ /* 0x004fe40000410000 */
[C---:B------:R-:W-:Y:S02]  /*9340*/  FMUL.FTZ R72, R2.reuse, R72 ;  /* 0x0000004802487220 */ /* 0x040fe40000410000 */
[C---:B------:R-:W-:Y:S02]  /*9350*/  FMUL.FTZ R73, R2.reuse, R73 ;  /* 0x0000004902497220 */ /* 0x040fe40000410000 */
[C---:B------:R-:W-:Y:S02]  /*9360*/  FMUL.FTZ R76, R2.reuse, R76 ;  /* 0x0000004c024c7220 */ /* 0x040fe40000410000 */
[----:B------:R-:W-:Y:S02]  /*9370*/  FMUL.FTZ R77, R2, R77 ;  /* 0x0000004d024d7220 */ /* 0x000fe40000410000 */
[--C-:B------:R-:W-:Y:S02]  /*9380*/  FFMA.FTZ R132, R199, c[0x0][0x2d0], -R180.reuse ;  /* 0x0000b400c7847a23 */ /* 0x100fe400000108b4 */
[--C-:B------:R-:W-:Y:S02]  /*9390*/  FFMA.FTZ R128, R222, c[0x0][0x2d0], -R181.reuse ;  /* 0x0000b400de807a23 */ /* 0x100fe400000108b5 */
[----:B------:R-:W-:Y:S02]  /*93a0*/  FFMA.FTZ R133, R227, c[0x0][0x2d0], -R181 ;  /* 0x0000b400e3857a23 */ /* 0x000fe400000108b5 */
[----:B------:R-:W-:Y:S02]  /*93b0*/  FFMA.FTZ R129, R193, c[0x0][0x2d0], -R180 ;  /* 0x0000b400c1817a23 */ /* 0x000fe400000108b4 */
[----:B------:R-:W-:Y:S01]  /*93c0*/  FFMA.FTZ R139, R238, c[0x0][0x2d0], -R106 ;  /* 0x0000b400ee8b7a23 */ /* 0x000fe2000001086a */
[----:B---3--:R-:W-:Y:S01]  /*93d0*/  FSEL R0, R101, RZ, P0 ;  /* 0x000000ff65007208 */ /* 0x008fe20000000000 */
[----:B------:R-:W-:Y:S01]  /*93e0*/  MUFU.EX2 R227, R129 ;  /* 0x0000008100e37308 */ /* 0x000fe20000000800 */
[----:B----4-:R-:W-:Y:S01]  /*93f0*/  F2FP.BF16.PACK_AB R179, R105, R56 ;  /* 0x0000003869b3723e */ /* 0x010fe200000010ff */
[C---:B------:R-:W-:Y:S01]  /*9400*/  FMUL.FTZ R98, R3.reuse, R98 ;  /* 0x0000006203627220 */ /* 0x040fe20000410000 */
[----:B------:R-:W-:Y:S01]  /*9410*/  MOV R155, R56 ;  /* 0x00000038009b7202 */ /* 0x000fe20000000f00 */
[----:B------:R-:W-:Y:S01]  /*9420*/  FADD.FTZ R0, -R0, R107 ;  /* 0x0000006b00007221 */ /* 0x000fe20000010100 */
[----:B------:R-:W-:Y:S01]  /*9430*/  MOV R107, R7 ;  /* 0x00000007006b7202 */ /* 0x000fe20000000f00 */
[----:B------:R-:W-:Y:S02]  /*9440*/  FMUL.FTZ R7, R3, R111 ;  /* 0x0000006f03077220 */ /* 0x000fe40000410000 */
[----:B------:R-:W-:Y:S01]  /*9450*/  FMUL.FTZ R0, R0, c[0x0][0x2d0] ;  /* 0x0000b40000007a20 */ /* 0x000fe20000410000 */
[----:B------:R-:W2:Y:S01]  /*9460*/  LDSM.16.MT88.4 R108, [R202+0x1000] ;  /* 0x00100000ca6c783b */ /* 0x000ea20000004200 */
[----:B------:R-:W-:Y:S01]  /*9470*/  F2FP.BF16.PACK_AB R178, R107, R58 ;  /* 0x0000003a6bb2723e */ /* 0x000fe200000010ff */
[--C-:B------:R-:W-:Y:S02]  /*9480*/  FFMA.FTZ R56, R63, c[0x0][0x2d0], -R181.reuse ;  /* 0x0000b4003f387a23 */ /* 0x100fe400000108b5 */
[-C--:B-1----:R-:W-:Y:S01]  /*9490*/  HMMA.16816.F32.BF16 R4, R172, R20.reuse, R4 ;  /* 0x00000014ac04723c */ /* 0x082fe20000041804 */
[----:B------:R-:W1:Y:S04]  /*94a0*/  MUFU.EX2 R0, R0 ;  /* 0x0000000000007308 */ /* 0x000e680000000800 */
[C---:B------:R-:W-:Y:S02]  /*94b0*/  FMUL.FTZ R88, R2.reuse, R88 ;  /* 0x0000005802587220 */ /* 0x040fe40000410000 */
[----:B------:R-:W-:Y:S02]  /*94c0*/  FMUL.FTZ R89, R2, R89 ;  /* 0x0000005902597220 */ /* 0x000fe40000410000 */
[----:B------:R-:W-:Y:S02]  /*94d0*/  FMUL.FTZ R99, R3, R99 ;  /* 0x0000006303637220 */ /* 0x000fe40000410000 */
[----:B------:R3:W-:Y:S01]  /*94e0*/  MUFU.EX2 R149, R56 ;  /* 0x0000003800957308 */ /* 0x0007e20000000800 */
[--C-:B------:R-:W-:Y:S02]  /*94f0*/  FFMA.FTZ R144, R226, c[0x0][0x2d0], -R181.reuse ;  /* 0x0000b400e2907a23 */ /* 0x100fe400000108b5 */
[C---:B------:R-:W-:Y:S02]  /*9500*/  FMUL.FTZ R92, R2.reuse, R92 ;  /* 0x0000005c025c7220 */ /* 0x040fe40000410000 */
[----:B------:R-:W-:Y:S02]  /*9510*/  FMUL.FTZ R93, R2, R93 ;  /* 0x0000005d025d7220 */ /* 0x000fe40000410000 */
[C---:B-1----:R-:W-:Y:S02]  /*9520*/  FMUL.FTZ R10, R0.reuse, R114 ;  /* 0x00000072000a7220 */ /* 0x042fe40000410000 */
[C---:B------:R-:W-:Y:S02]  /*9530*/  FMUL.FTZ R11, R0.reuse, R115 ;  /* 0x00000073000b7220 */ /* 0x040fe40000410000 */
[----:B------:R-:W1:Y:S01]  /*9540*/  LDSM.16.MT88.4 R112, [R201+0x2000] ;  /* 0x00200000c970783b */ /* 0x000e620000004200 */
[C---:B------:R-:W-:Y:S02]  /*9550*/  FMUL.FTZ R14, R0.reuse, R118 ;  /* 0x00000076000e7220 */ /* 0x040fe40000410000 */
[C---:B------:R-:W-:Y:S02]  /*9560*/  FMUL.FTZ R15, R0.reuse, R119 ;  /* 0x00000077000f7220 */ /* 0x040fe40000410000 */
[C---:B------:R-:W-:Y:S04]  /*9570*/  HMMA.16816.F32.BF16 R8, R176.reuse, R20, R8 ;  /* 0x00000014b008723c */ /* 0x040fe80000041808 */
[----:B------:R-:W-:Y:S02]  /*9580*/  FMUL.FTZ R26, R0, R130 ;  /* 0x00000082001a7220 */ /* 0x000fe40000410000 */
[--C-:B------:R-:W-:Y:S02]  /*9590*/  FFMA.FTZ R130, R221, c[0x0][0x2d0], -R181.reuse ;  /* 0x0000b400dd827a23 */ /* 0x100fe400000108b5 */
[-C--:B------:R-:W-:Y:S04]  /*95a0*/  HMMA.16816.F32.BF16 R12, R176, R22.reuse, R12 ;  /* 0x00000016b00c723c */ /* 0x080fe8000004180c */
[----:B------:R-:W-:Y:S02]  /*95b0*/  FMUL.FTZ R20, R100, R124 ;  /* 0x0000007c64147220 */ /* 0x000fe40000410000 */
[--C-:B------:R-:W-:Y:S02]  /*95c0*/  FFMA.FTZ R124, R194, c[0x0][0x2d0], -R180.reuse ;  /* 0x0000b400c27c7a23 */ /* 0x100fe400000108b4 */
[C---:B------:R-:W-:Y:S01]  /*95d0*/  HMMA.16816.F32.BF16 R16, R172.reuse, R22, R16 ;  /* 0x00000016ac10723c */ /* 0x040fe20000041810 */
[----:B------:R-:W-:Y:S03]  /*95e0*/  MUFU.EX2 R194, R133 ;  /* 0x0000008500c27308 */ /* 0x000fe60000000800 */
[----:B------:R-:W-:Y:S02]  /*95f0*/  FMUL.FTZ R21, R100, R125 ;  /* 0x0000007d64157220 */ /* 0x000fe40000410000 */
[----:B------:R-:W-:Y:S02]  /*9600*/  FMUL.FTZ R27, R0, R131 ;  /* 0x00000083001b7220 */ /* 0x000fe40000410000 */
[C---:B------:R-:W-:Y:S03]  /*9610*/  FMUL.FTZ R22, R3.reuse, R126 ;  /* 0x0000007e03167220 */ /* 0x040fe60000410000 */
[----:B------:R-:W-:Y:S01]  /*9620*/  MUFU.EX2 R251, R124 ;  /* 0x0000007c00fb7308 */ /* 0x000fe20000000800 */
[----:B------:R-:W-:Y:S02]  /*9630*/  FMUL.FTZ R23, R3, R127 ;  /* 0x0000007f03177220 */ /* 0x000fe40000410000 */
[--C-:B------:R-:W-:Y:S02]  /*9640*/  FFMA.FTZ R126, R223, c[0x0][0x2d0], -R181.reuse ;  /* 0x0000b400df7e7a23 */ /* 0x100fe400000108b5 */
[--C-:B------:R-:W-:Y:S02]  /*9650*/  FFMA.FTZ R131, R198, c[0x0][0x2d0], -R180.reuse ;  /* 0x0000b400c6837a23 */ /* 0x100fe400000108b4 */
[--C-:B------:R-:W-:Y:S01]  /*9660*/  FFMA.FTZ R125, R195, c[0x0][0x2d0], -R180.reuse ;  /* 0x0000b400c37d7a23 */ /* 0x100fe200000108b4 */
[-C--:B------:R-:W-:Y:S02]  /*9670*/  HMMA.16816.F32.BF16 R20, R172, R36.reuse, R20 ;  /* 0x00000024ac14723c */ /* 0x080fe40000041814 */
[----:B------:R-:W-:Y:S01]  /*9680*/  MUFU.EX2 R223, R132 ;  /* 0x0000008400df7308 */ /* 0x000fe20000000800 */
[----:B------:R-:W-:Y:S02]  /*9690*/  FFMA.FTZ R127, R220, c[0x0][0x2d0], -R180 ;  /* 0x0000b400dc7f7a23 */ /* 0x000fe400000108b4 */
[C---:B------:R-:W-:Y:S01]  /*96a0*/  FMUL.FTZ R30, R0.reuse, R134 ;  /* 0x00000086001e7220 */ /* 0x040fe20000410000 */
[----:B------:R-:W-:Y:S01]  /*96b0*/  MOV R134, R31 ;  /* 0x0000001f00867202 */ /* 0x000fe20000000f00 */
[----:B------:R-:W-:Y:S01]  /*96c0*/  FMUL.FTZ R31, R0, R135 ;  /* 0x00000087001f7220 */ /* 0x000fe20000410000 */
[C---:B------:R-:W-:Y:S04]  /*96d0*/  HMMA.16816.F32.BF16 R24, R176.reuse, R36, R24 ;  /* 0x00000024b018723c */ /* 0x040fe80000041818 */
[----:B------:R-:W-:Y:S01]  /*96e0*/  MOV R135, R32 ;  /* 0x0000002000877202 */ /* 0x000fe20000000f00 */
[----:B------:R-:W-:Y:S01]  /*96f0*/  MUFU.EX2 R220, R130 ;  /* 0x0000008200dc7308 */ /* 0x000fe20000000800 */
[C---:B------:R-:W-:Y:S02]  /*9700*/  FMUL.FTZ R32, R100.reuse, R136 ;  /* 0x0000008864207220 */ /* 0x040fe40000410000 */
[-C--:B------:R-:W-:Y:S04]  /*9710*/  HMMA.16816.F32.BF16 R28, R176, R38.reuse, R28 ;  /* 0x00000026b01c723c */ /* 0x080fe8000004181c */
[C---:B------:R-:W-:Y:S02]  /*9720*/  FMUL.FTZ R36, R100.reuse, R140 ;  /* 0x0000008c64247220 */ /* 0x040fe40000410000 */
[----:B------:R-:W-:Y:S02]  /*9730*/  FMUL.FTZ R37, R100, R141 ;  /* 0x0000008d64257220 */ /* 0x000fe40000410000 */
[C---:B------:R-:W-:Y:S01]  /*9740*/  HMMA.16816.F32.BF16 R32, R172.reuse, R38, R32 ;  /* 0x00000026ac20723c */ /* 0x040fe20000041820 */
[----:B------:R-:W4:Y:S03]  /*9750*/  LDL.LU R141, [R1+0x28] ;  /* 0x00002800018d7983 */ /* 0x000f260000300800 */
[C---:B------:R-:W-:Y:S01]  /*9760*/  FMUL.FTZ R46, R0.reuse, R150 ;  /* 0x00000096002e7220 */ /* 0x040fe20000410000 */
[----:B------:R-:W5:Y:S01]  /*9770*/  LDL.LU R140, [R1+0x24] ;  /* 0x00002400018c7983 */ /* 0x000f620000300800 */
[----:B------:R1:W-:Y:S01]  /*9780*/  MUFU.EX2 R150, R48 ;  /* 0x0000003000967308 */ /* 0x0003e20000000800 */
[C---:B------:R-:W-:Y:S01]  /*9790*/  FMUL.FTZ R38, R3.reuse, R142 ;  /* 0x0000008e03267220 */ /* 0x040fe20000410000 */
[----:B------:R-:W-:Y:S01]  /*97a0*/  MOV R142, R250 ;  /* 0x000000fa008e7202 */ /* 0x000fe20000000f00 */
[----:B------:R-:W-:Y:S03]  /*97b0*/  FMUL.FTZ R39, R3, R143 ;  /* 0x0000008f03277220 */ /* 0x000fe60000410000 */
[----:B------:R-:W-:Y:S02]  /*97c0*/  FFMA.FTZ R136, R245, c[0x0][0x2d0], -R182 ;  /* 0x0000b400f5887a23 */ /* 0x000fe400000108b6 */
[C---:B------:R-:W-:Y:S02]  /*97d0*/  FMUL.FTZ R42, R0.reuse, R146 ;  /* 0x00000092002a7220 */ /* 0x040fe40000410000 */
[-C--:B------:R-:W-:Y:S01]  /*97e0*/  HMMA.16816.F32.BF16 R36, R172, R52.reuse, R36 ;  /* 0x00000034ac24723c */ /* 0x080fe20000041824 */
[----:B------:R2:W-:Y:S02]  /*97f0*/  MUFU.EX2 R146, R60 ;  /* 0x0000003c00927308 */ /* 0x0005e40000000800 */
[C---:B------:R-:W-:Y:S02]  /*9800*/  FMUL.FTZ R43, R0.reuse, R147 ;  /* 0x00000093002b7220 */ /* 0x040fe40000410000 */
[----:B------:R-:W-:Y:S01]  /*9810*/  FMUL.FTZ R47, R0, R151 ;  /* 0x00000097002f7220 */ /* 0x000fe20000410000 */
[----:B------:R-:W-:Y:S01]  /*9820*/  MOV R151, R105 ;  /* 0x0000006900977202 */ /* 0x000fe20000000f00 */
[--C-:B------:R-:W-:Y:S01]  /*9830*/  FFMA.FTZ R105, R183, c[0x0][0x2d0], -R181.reuse ;  /* 0x0000b400b7697a23 */ /* 0x100fe200000108b5 */
[----:B------:R-:W-:Y:S01]  /*9840*/  MOV R183, R248 ;  /* 0x000000f800b77202 */ /* 0x000fe20000000f00 */
[----:B---3--:R-:W-:Y:S01]  /*9850*/  FMUL.FTZ R56, R2, R160 ;  /* 0x000000a002387220 */ /* 0x008fe20000410000 */
[C---:B------:R-:W-:Y:S01]  /*9860*/  HMMA.16816.F32.BF16 R40, R176.reuse, R52, R40 ;  /* 0x00000034b028723c */ /* 0x040fe20000041828 */
[----:B------:R-:W-:Y:S03]  /*9870*/  MUFU.EX2 R250, R125 ;  /* 0x0000007d00fa7308 */ /* 0x000fe60000000800 */
[C---:B------:R-:W-:Y:S02]  /*9880*/  FMUL.FTZ R59, R0.reuse, R163 ;  /* 0x000000a3003b7220 */ /* 0x040fe40000410000 */
[----:B------:R-:W-:Y:S02]  /*9890*/  FMUL.FTZ R62, R0, R166 ;  /* 0x000000a6003e7220 */ /* 0x000fe40000410000 */
[-C--:B------:R-:W-:Y:S03]  /*98a0*/  HMMA.16816.F32.BF16 R44, R176, R54.reuse, R44 ;  /* 0x00000036b02c723c */ /* 0x080fe6000004182c */
[----:B------:R3:W-:Y:S01]  /*98b0*/  MUFU.EX2 R160, R105 ;  /* 0x0000006900a07308 */ /* 0x0007e20000000800 */
[C---:B-1----:R-:W-:Y:S01]  /*98c0*/  FMUL.FTZ R48, R100.reuse, R152 ;  /* 0x0000009864307220 */ /* 0x042fe20000410000 */
[----:B------:R-:W-:Y:S01]  /*98d0*/  MOV R152, R49 ;  /* 0x0000003100987202 */ /* 0x000fe20000000f00 */
[----:B------:R-:W-:Y:S01]  /*98e0*/  FMUL.FTZ R49, R100, R153 ;  /* 0x0000009964317220 */ /* 0x000fe20000410000 */
[----:B------:R-:W-:Y:S01]  /*98f0*/  MOV R153, R50 ;  /* 0x0000003200997202 */ /* 0x000fe20000000f00 */
[----:B------:R-:W-:Y:S01]  /*9900*/  FMUL.FTZ R50, R3, R154 ;  /* 0x0000009a03327220 */ /* 0x000fe20000410000 */
[----:B------:R-:W-:Y:S03]  /*9910*/  MOV R154, R58 ;  /* 0x0000003a009a7202 */ /* 0x000fe60000000f00 */
[--C-:B--2---:R-:W-:Y:S01]  /*9920*/  FFMA.FTZ R60, R66, c[0x0][0x2d0], -R180.reuse ;  /* 0x0000b400423c7a23 */ /* 0x104fe200000108b4 */
[----:B------:R-:W-:Y:S01]  /*9930*/  MUFU.EX2 R248, R126 ;  /* 0x0000007e00f87308 */ /* 0x000fe20000000800 */
[----:B------:R-:W-:Y:S01]  /*9940*/  FMUL.FTZ R53, R100, R157 ;  /* 0x0000009d64357220 */ /* 0x000fe20000410000 */
[C---:B------:R-:W-:Y:S04]  /*9950*/  HMMA.16816.F32.BF16 R48, R172.reuse, R54, R48 ;  /* 0x00000036ac30723c */ /* 0x040fe80000041830 */
[--C-:B------:R-:W-:Y:S02]  /*9960*/  FFMA.FTZ R52, R64, c[0x0][0x2d0], -R180.reuse ;  /* 0x0000b40040347a23 */ /* 0x100fe400000108b4 */
[--C-:B------:R-:W-:Y:S02]  /*9970*/  FFMA.FTZ R64, R67, c[0x0][0x2d0], -R180.reuse ;  /* 0x0000b40043407a23 */ /* 0x100fe400000108b4 */
[C---:B------:R-:W-:Y:S01]  /*9980*/  FMUL.FTZ R55, R3.reuse, R159 ;  /* 0x0000009f03377220 */ /* 0x040fe20000410000 */
[----:B------:R1:W-:Y:S03]  /*9990*/  MUFU.EX2 R145, R52 ;  /* 0x0000003400917308 */ /* 0x0003e60000000800 */
[--C-:B---3--:R-:W-:Y:S02]  /*99a0*/  FFMA.FTZ R105, R184, c[0x0][0x2d0], -R181.reuse ;  /* 0x0000b400b8697a23 */ /* 0x108fe400000108b5 */
[C---:B------:R-:W-:Y:S02]  /*99b0*/  FMUL.FTZ R54, R3.reuse, R158 ;  /* 0x0000009e03367220 */ /* 0x040fe40000410000 */
[C---:B------:R-:W-:Y:S02]  /*99c0*/  FMUL.FTZ R58, R0.reuse, R162 ;  /* 0x000000a2003a7220 */ /* 0x040fe40000410000 */
[C---:B------:R-:W-:Y:S01]  /*99d0*/  FMUL.FTZ R63, R0.reuse, R167 ;  /* 0x000000a7003f7220 */ /* 0x040fe20000410000 */
[----:B------:R2:W3:Y:S01]  /*99e0*/  MUFU.EX2 R159, R60 ;  /* 0x0000003c009f7308 */ /* 0x0004e20000000800 */
[C---:B------:R-:W-:Y:S01]  /*99f0*/  FMUL.FTZ R67, R3.reuse, R171 ;  /* 0x000000ab03437220 */ /* 0x040fe20000410000 */
[----:B------:R-:W-:Y:S01]  /*9a00*/  MOV R167, R116 ;  /* 0x0000007400a77202 */ /* 0x000fe20000000f00 */
[----:B------:R-:W-:Y:S01]  /*9a10*/  FMUL.FTZ R66, R3, R170 ;  /* 0x000000aa03427220 */ /* 0x000fe20000410000 */
[----:B------:R-:W5:Y:S01]  /*9a20*/  LDL.LU R171, [R1+0x2c] ;  /* 0x00002c0001ab7983 */ /* 0x000f620000300800 */
[C---:B------:R-:W-:Y:S01]  /*9a30*/  FMUL.FTZ R74, R0.reuse, R74 ;  /* 0x0000004a004a7220 */ /* 0x040fe20000410000 */
[----:B------:R-:W-:Y:S01]  /*9a40*/  MOV R170, R249 ;  /* 0x000000f900aa7202 */ /* 0x000fe20000000f00 */
[C---:B------:R-:W-:Y:S01]  /*9a50*/  FMUL.FTZ R75, R0.reuse, R75 ;  /* 0x0000004b004b7220 */ /* 0x040fe20000410000 */
[----:B------:R-:W5:Y:S01]  /*9a60*/  LDL.LU R184, [R1+0x20] ;  /* 0x0000200001b87983 */ /* 0x000f620000300800 */
[C---:B------:R-:W-:Y:S01]  /*9a70*/  FMUL.FTZ R78, R0.reuse, R78 ;  /* 0x0000004e004e7220 */ /* 0x040fe20000410000 */
[----:B------:R3:W-:Y:S01]  /*9a80*/  MUFU.EX2 R163, R64 ;  /* 0x0000004000a37308 */ /* 0x0007e20000000800 */
[C---:B------:R-:W-:Y:S02]  /*9a90*/  FMUL.FTZ R79, R0.reuse, R79 ;  /* 0x0000004f004f7220 */ /* 0x040fe40000410000 */
[----:B------:R-:W-:Y:S02]  /*9aa0*/  FMUL.FTZ R90, R0, R90 ;  /* 0x0000005a005a7220 */ /* 0x000fe40000410000 */
[----:B-1----:R-:W-:Y:S01]  /*9ab0*/  FMUL.FTZ R52, R100, R156 ;  /* 0x0000009c64347220 */ /* 0x002fe20000410000 */
[----:B------:R-:W-:Y:S01]  /*9ac0*/  MOV R156, R107 ;  /* 0x0000006b009c7202 */ /* 0x000fe20000000f00 */
[C---:B------:R-:W-:Y:S02]  /*9ad0*/  FMUL.FTZ R91, R0.reuse, R91 ;  /* 0x0000005b005b7220 */ /* 0x040fe40000410000 */
[C---:B------:R-:W-:Y:S01]  /*9ae0*/  FMUL.FTZ R94, R0.reuse, R94 ;  /* 0x0000005e005e7220 */ /* 0x040fe20000410000 */
[----:B------:R1:W-:Y:S01]  /*9af0*/  MUFU.EX2 R249, R127 ;  /* 0x0000007f00f97308 */ /* 0x0003e20000000800 */
[----:B------:R-:W-:Y:S01]  /*9b00*/  FMUL.FTZ R95, R0, R95 ;  /* 0x0000005f005f7220 */ /* 0x000fe20000410000 */
[-C--:B------:R-:W-:Y:S03]  /*9b10*/  HMMA.16816.F32.BF16 R52, R172, R108.reuse, R52 ;  /* 0x0000006cac34723c */ /* 0x080fe60000041834 */
[----:B--2---:R-:W-:Y:S02]  /*9b20*/  FMUL.FTZ R60, R2, R164 ;  /* 0x000000a4023c7220 */ /* 0x004fe40000410000 */
[----:B------:R-:W-:Y:S02]  /*9b30*/  FFMA.FTZ R107, R224, c[0x0][0x2d0], -R181 ;  /* 0x0000b400e06b7a23 */ /* 0x000fe400000108b5 */
[--C-:B------:R-:W-:Y:S01]  /*9b40*/  FFMA.FTZ R143, R197, c[0x0][0x2d0], -R180.reuse ;  /* 0x0000b400c58f7a23 */ /* 0x100fe200000108b4 */
[C---:B------:R-:W-:Y:S01]  /*9b50*/  HMMA.16816.F32.BF16 R56, R176.reuse, R108, R56 ;  /* 0x0000006cb038723c */ /* 0x040fe20000041838 */
[----:B------:R2:W-:Y:S03]  /*9b60*/  MUFU.EX2 R164, R105 ;  /* 0x0000006900a47308 */ /* 0x0005e60000000800 */
[----:B------:R-:W-:Y:S02]  /*9b70*/  FFMA.FTZ R180, R196, c[0x0][0x2d0], -R180 ;  /* 0x0000b400c4b47a23 */ /* 0x000fe400000108b4 */
[----:B---3--:R-:W-:Y:S01]  /*9b80*/  FMUL.FTZ R64, R100, R168 ;  /* 0x000000a864407220 */ /* 0x008fe20000410000 */
[----:B------:R-:W-:Y:S01]  /*9b90*/  MOV R168, R117 ;  /* 0x0000007500a87202 */ /* 0x000fe20000000f00 */
[-C--:B------:R-:W-:Y:S03]  /*9ba0*/  HMMA.16816.F32.BF16 R60, R176, R110.reuse, R60 ;  /* 0x0000006eb03c723c */ /* 0x080fe6000004183c */
[----:B------:R-:W-:Y:S01]  /*9bb0*/  MUFU.EX2 R224, R131 ;  /* 0x0000008300e07308 */ /* 0x000fe20000000800 */
[----:B-1----:R-:W-:Y:S04]  /*9bc0*/  LDSM.16.MT88.4 R124, [R202+0x800] ;  /* 0x00080000ca7c783b */ /* 0x002fe80000004200 */
[C---:B------:R-:W-:Y:S05]  /*9bd0*/  HMMA.16816.F32.BF16 R64, R172.reuse, R110, R64 ;  /* 0x0000006eac40723c */ /* 0x040fea0000041840 */
[----:B------:R1:W-:Y:S01]  /*9be0*/  MUFU.EX2 R226, R107 ;  /* 0x0000006b00e27308 */ /* 0x0003e20000000800 */
[----:B------:R-:W3:Y:S02]  /*9bf0*/  LDSM.16.MT88.4 R108, [R202+0x2000] ;  /* 0x00200000ca6c783b */ /* 0x000ee40000004200 */
[-C--:B------:R-:W-:Y:S04]  /*9c00*/  HMMA.16816.F32.BF16 R68, R172, R112.reuse, R68 ;  /* 0x00000070ac44723c */ /* 0x080fe80000041844 */
[--C-:B--2---:R-:W-:Y:S01]  /*9c10*/  FFMA.FTZ R105, R185, c[0x0][0x2d0], -R182.reuse ;  /* 0x0000b400b9697a23 */ /* 0x104fe200000108b6 */
[----:B------:R-:W-:Y:S02]  /*9c20*/  MOV R185, R247 ;  /* 0x000000f700b97202 */ /* 0x000fe40000000f00 */
[----:B------:R-:W-:Y:S01]  /*9c30*/  MUFU.EX2 R193, R143 ;  /* 0x0000008f00c17308 */ /* 0x000fe20000000800 */
[C---:B------:R-:W-:Y:S08]  /*9c40*/  HMMA.16816.F32.BF16 R72, R176.reuse, R112, R72 ;  /* 0x00000070b048723c */ /* 0x040ff00000041848 */
[-C--:B------:R-:W-:Y:S01]  /*9c50*/  HMMA.16816.F32.BF16 R76, R176, R114.reuse, R76 ;  /* 0x00000072b04c723c */ /* 0x080fe2000004184c */
[----:B------:R2:W2:Y:S03]  /*9c60*/  MUFU.EX2 R148, R105 ;  /* 0x0000006900947308 */ /* 0x0004a60000000800 */
[--C-:B-1----:R-:W-:Y:S01]  /*9c70*/  FFMA.FTZ R107, R246, c[0x0][0x2d0], -R182.reuse ;  /* 0x0000b400f66b7a23 */ /* 0x102fe200000108b6 */
[----:B------:R-:W-:Y:S03]  /*9c80*/  MOV R246, R159 ;  /* 0x0000009f00f67202 */ /* 0x000fe60000000f00 */
[C---:B------:R-:W-:Y:S01]  /*9c90*/  HMMA.16816.F32.BF16 R80, R172.reuse, R114, R80 ;  /* 0x00000072ac50723c */ /* 0x040fe20000041850 */
[----:B------:R-:W1:Y:S07]  /*9ca0*/  LDSM.16.MT88.4 R112, [R201+0x400] ;  /* 0x00040000c970783b */ /* 0x000e6e0000004200 */
[-C--:B---3--:R-:W-:Y:S04]  /*9cb0*/  HMMA.16816.F32.BF16 R84, R172, R108.reuse, R84 ;  /* 0x0000006cac54723c */ /* 0x088fe80000041854 */
[--C-:B--2---:R-:W-:Y:S01]  /*9cc0*/  FFMA.FTZ R105, R186, c[0x0][0x2d0], -R182.reuse ;  /* 0x0000b400ba697a23 */ /* 0x104fe200000108b6 */
[----:B------:R-:W-:Y:S03]  /*9cd0*/  MOV R238, R148 ;  /* 0x0000009400ee7202 */ /* 0x000fe60000000f00 */
[----:B------:R2:W3:Y:S01]  /*9ce0*/  MUFU.EX2 R157, R105 ;  /* 0x00000069009d7308 */ /* 0x0004e20000000800 */
[C---:B------:R-:W-:Y:S07]  /*9cf0*/  HMMA.16816.F32.BF16 R88, R176.reuse, R108, R88 ;  /* 0x0000006cb058723c */ /* 0x040fee0000041858 */
[----:B------:R-:W-:Y:S01]  /*9d00*/  F2FP.BF16.PACK_AB R108, R145, R150 ;  /* 0x00000096916c723e */ /* 0x000fe200000010ff */
[-C--:B------:R-:W-:Y:S04]  /*9d10*/  HMMA.16816.F32.BF16 R92, R176, R110.reuse, R92 ;  /* 0x0000006eb05c723c */ /* 0x080fe8000004185c */
[----:B------:R-:W-:Y:S03]  /*9d20*/  F2FP.BF16.PACK_AB R109, R146, R149 ;  /* 0x00000095926d723e */ /* 0x000fe600000010ff */
[----:B------:R-:W-:Y:S01]  /*9d30*/  MOV R178, R155 ;  /* 0x0000009b00b27202 */ /* 0x000fe20000000f00 */
[----:B------:R-:W-:Y:S04]  /*9d40*/  HMMA.16816.F32.BF16 R96, R172, R110, R96 ;  /* 0x0000006eac60723c */ /* 0x000fe80000041860 */
[----:B------:R-:W-:Y:S02]  /*9d50*/  MOV R179, R168 ;  /* 0x000000a800b37202 */ /* 0x000fe40000000f00 */
[----:B------:R-:W-:Y:S01]  /*9d60*/  MOV R168, R154 ;  /* 0x0000009a00a87202 */ /* 0x000fe20000000f00 */
[--C-:B--2---:R-:W-:Y:S01]  /*9d70*/  FFMA.FTZ R105, R187, c[0x0][0x2d0], -R182.reuse ;  /* 0x0000b400bb697a23 */ /* 0x104fe200000108b6 */
[----:B------:R-:W-:Y:S01]  /*9d80*/  F2FP.BF16.PACK_AB R110, R163, R159 ;  /* 0x0000009fa36e723e */ /* 0x000fe200000010ff */
[----:B------:R-:W-:Y:S03]  /*9d90*/  MUFU.EX2 R187, R137 ;  /* 0x0000008900bb7308 */ /* 0x000fe60000000800 */
[----:B------:R-:W-:Y:S02]  /*9da0*/  F2FP.BF16.PACK_AB R111, R164, R160 ;  /* 0x000000a0a46f723e */ /* 0x000fe400000010ff */
[----:B---3--:R-:W-:Y:S02]  /*9db0*/  F2FP.BF16.PACK_AB R116, R157, R148 ;  /* 0x000000949d74723e */ /* 0x008fe400000010ff */
[----:B------:R-:W-:Y:S02]  /*9dc0*/  F2FP.BF16.PACK_AB R172, R224, R223 ;  /* 0x000000dfe0ac723e */ /* 0x000fe400000010ff */
[----:B------:R-:W-:Y:S01]  /*9dd0*/  F2FP.BF16.PACK_AB R173, R194, R220 ;  /* 0x000000dcc2ad723e */ /* 0x000fe200000010ff */
[-C--:B-1----:R-:W-:Y:S01]  /*9de0*/  HMMA.16816.F32.BF16 R4, R108, R112.reuse, R4 ;  /* 0x000000706c04723c */ /* 0x082fe20000041804 */
[----:B------:R1:W-:Y:S04]  /*9df0*/  MUFU.EX2 R161, R105 ;  /* 0x0000006900a17308 */ /* 0x0003e80000000800 */
[----:B------:R-:W-:Y:S01]  /*9e00*/  MOV R244, R157 ;  /* 0x0000009d00f47202 */ /* 0x000fe20000000f00 */
[----:B-1----:R-:W-:Y:S05]  /*9e10*/  FFMA.FTZ R105, R188, c[0x0][0x2d0], -R182 ;  /* 0x0000b400bc697a23 */ /* 0x002fea00000108b6 */
[----:B------:R-:W-:Y:S10]  /*9e20*/  MUFU.EX2 R188, R136 ;  /* 0x0000008800bc7308 */ /* 0x000ff40000000800 */
[----:B------:R1:W2:Y:S02]  /*9e30*/  MUFU.EX2 R165, R105 ;  /* 0x0000006900a57308 */ /* 0x0002a40000000800 */
[--C-:B-1----:R-:W-:Y:S01]  /*9e40*/  FFMA.FTZ R105, R189, c[0x0][0x2d0], -R106.reuse ;  /* 0x0000b400bd697a23 */ /* 0x102fe2000001086a */
[----:B--2---:R-:W-:Y:S07]  /*9e50*/  F2FP.BF16.PACK_AB R118, R165, R161 ;  /* 0x000000a1a576723e */ /* 0x004fee00000010ff */
[----:B------:R-:W1:Y:S10]  /*9e60*/  MUFU.EX2 R189, R107 ;  /* 0x0000006b00bd7308 */ /* 0x000e740000000800 */
[----:B------:R2:W3:Y:S01]  /*9e70*/  MUFU.EX2 R147, R105 ;  /* 0x0000006900937308 */ /* 0x0004e20000000800 */
[----:B-1----:R-:W-:Y:S01]  /*9e80*/  F2FP.BF16.PACK_AB R176, R188, R189 ;  /* 0x000000bdbcb0723e */ /* 0x002fe200000010ff */
[----:B--2---:R-:W-:Y:S01]  /*9e90*/  FFMA.FTZ R105, R190, c[0x0][0x2d0], -R106 ;  /* 0x0000b400be697a23 */ /* 0x004fe2000001086a */
[----:B---3--:R-:W-:Y:S01]  /*9ea0*/  MOV R241, R147 ;  /* 0x0000009300f17202 */ /* 0x008fe20000000f00 */
[----:B----4-:R-:W-:Y:S01]  /*9eb0*/  FFMA.FTZ R141, R2, R141, R170 ;  /* 0x0000008d028d7223 */ /* 0x010fe200000100aa */
[----:B------:R-:W-:Y:S05]  /*9ec0*/  MOV R170, R152 ;  /* 0x0000009800aa7202 */ /* 0x000fea0000000f00 */
[----:B------:R1:W2:Y:S01]  /*9ed0*/  MUFU.EX2 R158, R105 ;  /* 0x00000069009e7308 */ /* 0x0002a20000000800 */
[----:B------:R-:W-:Y:S01]  /*9ee0*/  MOV R152, R135 ;  /* 0x0000008700987202 */ /* 0x000fe20000000f00 */
[----:B-----5:R-:W-:Y:S01]  /*9ef0*/  FFMA.FTZ R140, R0, R140, R252 ;  /* 0x0000008c008c7223 */ /* 0x020fe200000100fc */
[----:B------:R-:W-:Y:S01]  /*9f00*/  MOV R252, R151 ;  /* 0x0000009700fc7202 */ /* 0x000fe20000000f00 */
[--C-:B-1----:R-:W-:Y:S01]  /*9f10*/  FFMA.FTZ R105, R191, c[0x0][0x2d0], -R106.reuse ;  /* 0x0000b400bf697a23 */ /* 0x102fe2000001086a */
[----:B--2---:R-:W-:Y:S05]  /*9f20*/  F2FP.BF16.PACK_AB R117, R158, R147 ;  /* 0x000000939e75723e */ /* 0x004fea00000010ff */
[----:B------:R-:W-:Y:S01]  /*9f30*/  MUFU.EX2 R191, R144 ;  /* 0x0000009000bf7308 */ /* 0x000fe20000000800 */
[----:B------:R-:W-:Y:S09]  /*9f40*/  MOV R245, R158 ;  /* 0x0000009e00f57202 */ /* 0x000ff20000000f00 */
[----:B------:R1:W-:Y:S02]  /*9f50*/  MUFU.EX2 R162, R105 ;  /* 0x0000006900a27308 */ /* 0x0003e40000000800 */
[----:B-1----:R-:W-:Y:S08]  /*9f60*/  FFMA.FTZ R105, R192, c[0x0][0x2d0], -R106 ;  /* 0x0000b400c0697a23 */ /* 0x002ff0000001086a */
[----:B------:R-:W1:Y:S01]  /*9f70*/  MUFU.EX2 R192, R180 ;  /* 0x000000b400c07308 */ /* 0x000e620000000800 */
[----:B------:R-:W-:Y:S09]  /*9f80*/  FFMA.FTZ R3, R3, R171, R183 ;  /* 0x000000ab03037223 */ /* 0x000ff200000100b7 */
[----:B------:R2:W3:Y:S01]  /*9f90*/  MUFU.EX2 R166, R105 ;  /* 0x0000006900a67308 */ /* 0x0004e20000000800 */
[----:B------:R-:W-:Y:S01]  /*9fa0*/  FADD.FTZ R2, R169, R3 ;  /* 0x00000003a9027221 */ /* 0x000fe20000010000 */
[----:B------:R-:W-:Y:S01]  /*9fb0*/  MOV R169, R153 ;  /* 0x0000009900a97202 */ /* 0x000fe20000000f00 */
[----:B------:R-:W-:Y:S01]  /*9fc0*/  FFMA.FTZ R100, R100, R184, R185 ;  /* 0x000000b864647223 */ /* 0x000fe200000100b9 */
[----:B------:R-:W-:Y:S02]  /*9fd0*/  MOV R153, R134 ;  /* 0x0000008600997202 */ /* 0x000fe40000000f00 */
[----:B------:R-:W-:Y:S01]  /*9fe0*/  LDSM.16.MT88.4 R132, [R201+0x2800] ;  /* 0x00280000c984783b */ /* 0x000fe20000004200 */
[----:B------:R-:W-:Y:S02]  /*9ff0*/  FADD.FTZ R2, R169, R2 ;  /* 0x00000002a9027221 */ /* 0x000fe40000010000 */
[----:B------:R-:W-:Y:S01]  /*a000*/  FADD.FTZ R0, R153, R141 ;  /* 0x0000008d99007221 */ /* 0x000fe20000010000 */
[----:B------:R-:W-:Y:S01]  /*a010*/  MUFU.EX2 R185, R138 ;  /* 0x0000008a00b97308 */ /* 0x000fe20000000800 */
[----:B------:R-:W-:Y:S02]  /*a020*/  FADD.FTZ R142, R142, R100 ;  /* 0x000000648e8e7221 */ /* 0x000fe40000010000 */
[----:B------:R-:W-:Y:S01]  /*a030*/  FADD.FTZ R100, R152, R140 ;  /* 0x0000008c98647221 */ /* 0x000fe20000010000 */
[----:B-1----:R-:W-:Y:S01]  /*a040*/  F2FP.BF16.PACK_AB R174, R192, R193 ;  /* 0x000000c1c0ae723e */ /* 0x002fe200000010ff */
[----:B------:R-:W-:Y:S01]  /*a050*/  LDSM.16.MT88.4 R152, [R201+0x1c00] ;  /* 0x001c0000c998783b */ /* 0x000fe20000004200 */
[----:B------:R-:W-:Y:S04]  /*a060*/  FADD.FTZ R3, R170, R142 ;  /* 0x0000008eaa037221 */ /* 0x000fe80000010000 */
[----:B------:R1:W4:Y:S01]  /*a070*/  MUFU.EX2 R184, R139 ;  /* 0x0000008b00b87308 */ /* 0x0003220000000800 */
[----:B------:R-:W-:Y:S02]  /*a080*/  FADD.FTZ R3, R179, R3 ;  /* 0x00000003b3037221 */ /* 0x000fe40000010000 */
[--C-:B--2---:R-:W-:Y:S01]  /*a090*/  FFMA.FTZ R105, R225, c[0x0][0x2d0], -R181.reuse ;  /* 0x0000b400e1697a23 */ /* 0x104fe200000108b5 */
[----:B---3--:R-:W-:Y:S01]  /*a0a0*/  F2FP.BF16.PACK_AB R119, R166, R162 ;  /* 0x000000a2a677723e */ /* 0x008fe200000010ff */
[----:B------:R-:W-:Y:S05]  /*a0b0*/  FFMA.FTZ R181, R219, c[0x0][0x2d0], -R181 ;  /* 0x0000b400dbb57a23 */ /* 0x000fea00000108b5 */
[----:B------:R2:W-:Y:S01]  /*a0c0*/  MUFU.EX2 R247, R105 ;  /* 0x0000006900f77308 */ /* 0x0005e20000000800 */
[C---:B------:R-:W-:Y:S08]  /*a0d0*/  HMMA.16816.F32.BF16 R8, R116.reuse, R112, R8 ;  /* 0x000000707408723c */ /* 0x040ff00000041808 */
[-C--:B------:R-:W-:Y:S01]  /*a0e0*/  HMMA.16816.F32.BF16 R12, R116, R114.reuse, R12 ;  /* 0x00000072740c723c */ /* 0x080fe2000004180c */
[----:B------:R3:W-:Y:S01]  /*a0f0*/  MUFU.EX2 R225, R128 ;  /* 0x0000008000e17308 */ /* 0x0007e20000000800 */
[----:B-1----:R-:W-:Y:S02]  /*a100*/  LDSM.16.MT88.4 R136, [R202+0xc00] ;  /* 0x000c0000ca88783b */ /* 0x002fe40000004200 */
[----:B----4-:R-:W-:Y:S04]  /*a110*/  F2FP.BF16.PACK_AB R177, R184, R185 ;  /* 0x000000b9b8b1723e */ /* 0x010fe800000010ff */
[C---:B------:R-:W-:Y:S03]  /*a120*/  HMMA.16816.F32.BF16 R16, R108.reuse, R114, R16 ;  /* 0x000000726c10723c */ /* 0x040fe60000041810 */
[----:B------:R-:W1:Y:S01]  /*a130*/  MUFU.EX2 R190, R181 ;  /* 0x000000b500be7308 */ /* 0x000e620000000800 */
[----:B------:R-:W4:Y:S01]  /*a140*/  LDSM.16.MT88.4 R112, [R201+0x1400] ;  /* 0x00140000c970783b */ /* 0x000f220000004200 */
[--C-:B--2---:R-:W-:Y:S01]  /*a150*/  FFMA.FTZ R105, R234, c[0x0][0x2d0], -R182.reuse ;  /* 0x0000b400ea697a23 */ /* 0x104fe200000108b6 */
[----:B------:R-:W-:Y:S02]  /*a160*/  MOV R234, R166 ;  /* 0x000000a600ea7202 */ /* 0x000fe40000000f00 */
[-C--:B------:R-:W-:Y:S05]  /*a170*/  HMMA.16816.F32.BF16 R20, R108, R120.reuse, R20 ;  /* 0x000000786c14723c */ /* 0x080fea0000041814 */
[----:B------:R2:W-:Y:S03]  /*a180*/  MUFU.EX2 R199, R105 ;  /* 0x0000006900c77308 */ /* 0x0005e60000000800 */
[C---:B------:R-:W-:Y:S01]  /*a190*/  HMMA.16816.F32.BF16 R24, R116.reuse, R120, R24 ;  /* 0x000000787418723c */ /* 0x040fe20000041818 */
[----:B---3--:R-:W-:Y:S07]  /*a1a0*/  LDSM.16.MT88.4 R128, [R201+0x1800] ;  /* 0x00180000c980783b */ /* 0x008fee0000004200 */
[-C--:B------:R-:W-:Y:S04]  /*a1b0*/  HMMA.16816.F32.BF16 R28, R116, R122.reuse, R28 ;  /* 0x0000007a741c723c */ /* 0x080fe8000004181c */
[----:B-1----:R-:W-:Y:S04]  /*a1c0*/  F2FP.BF16.PACK_AB R175, R190, R191 ;  /* 0x000000bfbeaf723e */ /* 0x002fe800000010ff */
[C---:B------:R-:W-:Y:S01]  /*a1d0*/  HMMA.16816.F32.BF16 R32, R108.reuse, R122, R32 ;  /* 0x0000007a6c20723c */ /* 0x040fe20000041820 */
[----:B------:R-:W1:Y:S03]  /*a1e0*/  LDSM.16.MT88.4 R120, [R202+0x1400] ;  /* 0x00140000ca78783b */ /* 0x000e660000004200 */
[--C-:B--2---:R-:W-:Y:S01]  /*a1f0*/  FFMA.FTZ R105, R233, c[0x0][0x2d0], -R182.reuse ;  /* 0x0000b400e9697a23 */ /* 0x104fe200000108b6 */
[----:B------:R-:W-:Y:S03]  /*a200*/  MOV R233, R165 ;  /* 0x000000a500e97202 */ /* 0x000fe60000000f00 */
[----:B------:R2:W3:Y:S01]  /*a210*/  MUFU.EX2 R219, R105 ;  /* 0x0000006900db7308 */ /* 0x0004e20000000800 */
[-C--:B----4-:R-:W-:Y:S08]  /*a220*/  HMMA.16816.F32.BF16 R36, R108, R112.reuse, R36 ;  /* 0x000000706c24723c */ /* 0x090ff00000041824 */
[C---:B------:R-:W-:Y:S08]  /*a230*/  HMMA.16816.F32.BF16 R40, R116.reuse, R112, R40 ;  /* 0x000000707428723c */ /* 0x040ff00000041828 */
[-C--:B------:R-:W-:Y:S04]  /*a240*/  HMMA.16816.F32.BF16 R44, R116, R114.reuse, R44 ;  /* 0x00000072742c723c */ /* 0x080fe8000004182c */
[--C-:B--2---:R-:W-:Y:S01]  /*a250*/  FFMA.FTZ R105, R232, c[0x0][0x2d0], -R182.reuse ;  /* 0x0000b400e8697a23 */ /* 0x104fe200000108b6 */
[----:B------:R-:W-:Y:S03]  /*a260*/  MOV R232, R164 ;  /* 0x000000a400e87202 */ /* 0x000fe60000000f00 */
[C---:B------:R-:W-:Y:S01]  /*a270*/  HMMA.16816.F32.BF16 R48, R108.reuse, R114, R48 ;  /* 0x000000726c30723c */ /* 0x040fe20000041830 */
[----:B------:R2:W-:Y:S01]  /*a280*/  MUFU.EX2 R221, R105 ;  /* 0x0000006900dd7308 */ /* 0x0005e20000000800 */
[----:B------:R-:W4:Y:S06]  /*a290*/  LDSM.16.MT88.4 R112, [R201+0x2400] ;  /* 0x00240000c970783b */ /* 0x000f2c0000004200 */
[-C--:B-1----:R-:W-:Y:S08]  /*a2a0*/  HMMA.16816.F32.BF16 R52, R108, R120.reuse, R52 ;  /* 0x000000786c34723c */ /* 0x082ff00000041834 */
[C---:B------:R-:W-:Y:S08]  /*a2b0*/  HMMA.16816.F32.BF16 R56, R116.reuse, R120, R56 ;  /* 0x000000787438723c */ /* 0x040ff00000041838 */
[-C--:B------:R-:W-:Y:S04]  /*a2c0*/  HMMA.16816.F32.BF16 R60, R116, R122.reuse, R60 ;  /* 0x0000007a743c723c */ /* 0x080fe8000004183c */
[--C-:B--2---:R-:W-:Y:S01]  /*a2d0*/  FFMA.FTZ R105, R231, c[0x0][0x2d0], -R182.reuse ;  /* 0x0000b400e7697a23 */ /* 0x104fe200000108b6 */
[----:B------:R-:W-:Y:S01]  /*a2e0*/  MOV R231, R163 ;  /* 0x000000a300e77202 */ /* 0x000fe20000000f00 */
[----:B------:R-:W-:Y:S01]  /*a2f0*/  FFMA.FTZ R182, R243, c[0x0][0x2d0], -R182 ;  /* 0x0000b400f3b67a23 */ /* 0x000fe200000108b6 */
[----:B------:R-:W-:Y:S01]  /*a300*/  MOV R243, R145 ;  /* 0x0000009100f37202 */ /* 0x000fe20000000f00 */
[C---:B------:R-:W-:Y:S01]  /*a310*/  HMMA.16816.F32.BF16 R64, R108.reuse, R122, R64 ;  /* 0x0000007a6c40723c */ /* 0x040fe20000041840 */
[----:B------:R1:W2:Y:S01]  /*a320*/  MUFU.EX2 R222, R105 ;  /* 0x0000006900de7308 */ /* 0x0002a20000000800 */
[----:B------:R-:W5:Y:S06]  /*a330*/  LDSM.16.MT88.4 R120, [R202+0x2400] ;  /* 0x00240000ca78783b */ /* 0x000f6c0000004200 */
[-C--:B----4-:R-:W-:Y:S03]  /*a340*/  HMMA.16816.F32.BF16 R68, R108, R112.reuse, R68 ;  /* 0x000000706c44723c */ /* 0x090fe60000041844 */
[----:B------:R4:W-:Y:S05]  /*a350*/  MUFU.EX2 R186, R182 ;  /* 0x000000b600ba7308 */ /* 0x0009ea0000000800 */
[C---:B------:R-:W-:Y:S04]  /*a360*/  HMMA.16816.F32.BF16 R72, R116.reuse, R112, R72 ;  /* 0x000000707448723c */ /* 0x040fe80000041848 */
[--C-:B-1----:R-:W-:Y:S04]  /*a370*/  FFMA.FTZ R105, R236, c[0x0][0x2d0], -R106.reuse ;  /* 0x0000b400ec697a23 */ /* 0x102fe8000001086a */
[-C--:B------:R-:W-:Y:S01]  /*a380*/  HMMA.16816.F32.BF16 R76, R116, R114.reuse, R76 ;  /* 0x00000072744c723c */ /* 0x080fe2000004184c */
[----:B------:R1:W-:Y:S03]  /*a390*/  MUFU.EX2 R198, R105 ;  /* 0x0000006900c67308 */ /* 0x0003e60000000800 */
[----:B------:R-:W-:Y:S04]  /*a3a0*/  MOV R236, R162 ;  /* 0x000000a200ec7202 */ /* 0x000fe80000000f00 */
[C---:B------:R-:W-:Y:S01]  /*a3b0*/  HMMA.16816.F32.BF16 R80, R108.reuse, R114, R80 ;  /* 0x000000726c50723c */ /* 0x040fe20000041850 */
[----:B------:R-:W2:Y:S07]  /*a3c0*/  LDSM.16.MT88.4 R112, [R201+0x800] ;  /* 0x00080000c970783b */ /* 0x000eae0000004200 */
[-C--:B-----5:R-:W-:Y:S01]  /*a3d0*/  HMMA.16816.F32.BF16 R84, R108, R120.reuse, R84 ;  /* 0x000000786c54723c */ /* 0x0a0fe20000041854 */
[----:B----4-:R-:W-:Y:S07]  /*a3e0*/  LDSM.16.MT88.4 R180, [R201+0x2c00] ;  /* 0x002c0000c9b4783b */ /* 0x010fee0000004200 */
[C---:B------:R-:W-:Y:S04]  /*a3f0*/  HMMA.16816.F32.BF16 R88, R116.reuse, R120, R88 ;  /* 0x000000787458723c */ /* 0x040fe80000041858 */
[--C-:B-1----:R-:W-:Y:S01]  /*a400*/  FFMA.FTZ R105, R237, c[0x0][0x2d0], -R106.reuse ;  /* 0x0000b400ed697a23 */ /* 0x102fe2000001086a */
[----:B------:R-:W-:Y:S03]  /*a410*/  MOV R237, R161 ;  /* 0x000000a100ed7202 */ /* 0x000fe60000000f00 */
[-C--:B------:R-:W-:Y:S01]  /*a420*/  HMMA.16816.F32.BF16 R92, R116, R122.reuse, R92 ;  /* 0x0000007a745c723c */ /* 0x080fe2000004185c */
[----:B------:R1:W4:Y:S06]  /*a430*/  MUFU.EX2 R196, R105 ;  /* 0x0000006900c47308 */ /* 0x00032c0000000800 */
[----:B---3--:R-:W-:Y:S01]  /*a440*/  F2FP.BF16.PACK_AB R116, R219, R199 ;  /* 0x000000c7db74723e */ /* 0x008fe200000010ff */
[----:B------:R-:W-:Y:S01]  /*a450*/  HMMA.16816.F32.BF16 R96, R108, R122, R96 ;  /* 0x0000007a6c60723c */ /* 0x000fe20000041860 */
[----:B------:R-:W3:Y:S03]  /*a460*/  LDSM.16.MT88.4 R120, [R202+0x1800] ;  /* 0x00180000ca78783b */ /* 0x000ee60000004200 */
[----:B--2---:R-:W-:Y:S03]  /*a470*/  F2FP.BF16.PACK_AB R118, R222, R221 ;  /* 0x000000ddde76723e */ /* 0x004fe600000010ff */
[----:B------:R-:W-:Y:S02]  /*a480*/  F2FP.BF16.PACK_AB R108, R251, R250 ;  /* 0x000000fafb6c723e */ /* 0x000fe400000010ff */
[----:B------:R-:W-:Y:S03]  /*a490*/  F2FP.BF16.PACK_AB R109, R226, R247 ;  /* 0x000000f7e26d723e */ /* 0x000fe600000010ff */
[----:B------:R-:W-:Y:S02]  /*a4a0*/  F2FP.BF16.PACK_AB R110, R249, R227 ;  /* 0x000000e3f96e723e */ /* 0x000fe400000010ff */
[----:B------:R-:W-:Y:S01]  /*a4b0*/  F2FP.BF16.PACK_AB R111, R225, R248 ;  /* 0x000000f8e16f723e */ /* 0x000fe200000010ff */
[--C-:B-1----:R-:W-:Y:S01]  /*a4c0*/  FFMA.FTZ R105, R240, c[0x0][0x2d0], -R106.reuse ;  /* 0x0000b400f0697a23 */ /* 0x102fe2000001086a */
[----:B----4-:R-:W-:Y:S02]  /*a4d0*/  F2FP.BF16.PACK_AB R117, R196, R198 ;  /* 0x000000c6c475723e */ /* 0x010fe400000010ff */
[----:B------:R-:W-:Y:S03]  /*a4e0*/  MOV R240, R160 ;  /* 0x000000a000f07202 */ /* 0x000fe60000000f00 */
[-C--:B------:R-:W-:Y:S01]  /*a4f0*/  HMMA.16816.F32.BF16 R4, R108, R112.reuse, R4 ;  /* 0x000000706c04723c */ /* 0x080fe20000041804 */
[----:B------:R1:W-:Y:S02]  /*a500*/  MUFU.EX2 R197, R105 ;  /* 0x0000006900c57308 */ /* 0x0003e40000000800 */
[--C-:B-1----:R-:W-:Y:S01]  /*a510*/  FFMA.FTZ R105, R242, c[0x0][0x2d0], -R106.reuse ;  /* 0x0000b400f2697a23 */ /* 0x102fe2000001086a */
[----:B------:R-:W-:Y:S07]  /*a520*/  MOV R242, R146 ;  /* 0x0000009200f27202 */ /* 0x000fee0000000f00 */
[----:B------:R-:W1:Y:S02]  /*a530*/  MUFU.EX2 R195, R105 ;  /* 0x0000006900c37308 */ /* 0x000e640000000800 */
[----:B-1----:R-:W-:Y:S01]  /*a540*/  F2FP.BF16.PACK_AB R119, R195, R197 ;  /* 0x000000c5c377723e */ /* 0x002fe200000010ff */
[--C-:B------:R-:W-:Y:S01]  /*a550*/  FFMA.FTZ R105, R235, c[0x0][0x2d0], -R106.reuse ;  /* 0x0000b400eb697a23 */ /* 0x100fe2000001086a */
[----:B------:R-:W-:Y:S01]  /*a560*/  MOV R235, R149 ;  /* 0x0000009500eb7202 */ /* 0x000fe20000000f00 */
[----:B------:R-:W-:Y:S01]  /*a570*/  FFMA.FTZ R106, R229, c[0x0][0x2d0], -R106 ;  /* 0x0000b400e56a7a23 */ /* 0x000fe2000001086a */
[----:B------:R-:W-:Y:S04]  /*a580*/  MOV R229, R150 ;  /* 0x0000009600e57202 */ /* 0x000fe80000000f00 */
[----:B------:R1:W-:Y:S01]  /*a590*/  MUFU.EX2 R107, R105 ;  /* 0x00000069006b7308 */ /* 0x0003e20000000800 */
[C---:B------:R-:W-:Y:S04]  /*a5a0*/  HMMA.16816.F32.BF16 R8, R116.reuse, R112, R8 ;  /* 0x000000707408723c */ /* 0x040fe80000041808 */
[----:B------:R-:W-:Y:S04]  /*a5b0*/  FADD.FTZ R3, R229, R3 ;  /* 0x00000003e5037221 */ /* 0x000fe80000010000 */
[-C--:B------:R-:W-:Y:S01]  /*a5c0*/  HMMA.16816.F32.BF16 R12, R116, R114.reuse, R12 ;  /* 0x00000072740c723c */ /* 0x080fe2000004180c */
[----:B------:R-:W2:Y:S03]  /*a5d0*/  MUFU.EX2 R106, R106 ;  /* 0x0000006a006a7308 */ /* 0x000ea60000000800 */
[----:B------:R-:W-:Y:S04]  /*a5e0*/  FADD.FTZ R3, R243, R3 ;  /* 0x00000003f3037221 */ /* 0x000fe80000010000 */
[C---:B------:R-:W-:Y:S01]  /*a5f0*/  HMMA.16816.F32.BF16 R16, R108.reuse, R114, R16 ;  /* 0x000000726c10723c */ /* 0x040fe20000041810 */
[----:B------:R-:W4:Y:S03]  /*a600*/  LDSM.16.MT88.4 R112, [R202+0x2800] ;  /* 0x00280000ca70783b */ /* 0x000f260000004200 */
[----:B-1----:R-:W-:Y:S04]  /*a610*/  FADD.FTZ R105, R168, R0 ;  /* 0x00000000a8697221 */ /* 0x002fe80000010000 */
[-C--:B------:R-:W-:Y:S01]  /*a620*/  HMMA.16816.F32.BF16 R20, R108, R124.reuse, R20 ;  /* 0x0000007c6c14723c */ /* 0x080fe20000041814 */
[----:B------:R-:W-:Y:S03]  /*a630*/  LDSM.16.MT88.4 R168, [R202+0x1c00] ;  /* 0x001c0000caa8783b */ /* 0x000fe60000004200 */
[----:B------:R-:W-:Y:S01]  /*a640*/  FADD.FTZ R0, R178, R100 ;  /* 0x00000064b2007221 */ /* 0x000fe20000010000 */
[----:B------:R-:W-:Y:S01]  /*a650*/  F2FP.BF16.PACK_AB R178, R186, R187 ;  /* 0x000000bbbab2723e */ /* 0x000fe200000010ff */
[----:B------:R-:W-:Y:S01]  /*a660*/  FADD.FTZ R100, R167, R2 ;  /* 0x00000002a7647221 */ /* 0x000fe20000010000 */
[----:B------:R-:W-:Y:S01]  /*a670*/  MOV R2, R156 ;  /* 0x0000009c00027202 */ /* 0x000fe20000000f00 */
[C---:B------:R-:W-:Y:S04]  /*a680*/  HMMA.16816.F32.BF16 R24, R116.reuse, R124, R24 ;  /* 0x0000007c7418723c */ /* 0x040fe80000041818 */
[----:B--2---:R-:W-:Y:S01]  /*a690*/  F2FP.BF16.PACK_AB R179, R106, R107 ;  /* 0x0000006b6ab3723e */ /* 0x004fe200000010ff */
[----:B------:R-:W-:Y:S01]  /*a6a0*/  FADD.FTZ R2, R2, R105 ;  /* 0x0000006902027221 */ /* 0x000fe20000010000 */
[----:B------:R-:W-:Y:S01]  /*a6b0*/  MOV R105, R103 ;  /* 0x0000006700697202 */ /* 0x000fe20000000f00 */
[----:B------:R-:W-:Y:S01]  /*a6c0*/  FADD.FTZ R0, R252, R0 ;  /* 0x00000000fc007221 */ /* 0x000fe20000010000 */
[-C--:B------:R-:W-:Y:S08]  /*a6d0*/  HMMA.16816.F32.BF16 R28, R116, R126.reuse, R28 ;  /* 0x0000007e741c723c */ /* 0x080ff0000004181c */
[C---:B------:R-:W-:Y:S08]  /*a6e0*/  HMMA.16816.F32.BF16 R32, R108.reuse, R126, R32 ;  /* 0x0000007e6c20723c */ /* 0x040ff00000041820 */
[-C--:B------:R-:W-:Y:S08]  /*a6f0*/  HMMA.16816.F32.BF16 R36, R108, R128.reuse, R36 ;  /* 0x000000806c24723c */ /* 0x080ff00000041824 */
[C---:B------:R-:W-:Y:S08]  /*a700*/  HMMA.16816.F32.BF16 R40, R116.reuse, R128, R40 ;  /* 0x000000807428723c */ /* 0x040ff00000041828 */
[-C--:B------:R-:W-:Y:S08]  /*a710*/  HMMA.16816.F32.BF16 R44, R116, R130.reuse, R44 ;  /* 0x00000082742c723c */ /* 0x080ff0000004182c */
[C---:B------:R-:W-:Y:S08]  /*a720*/  HMMA.16816.F32.BF16 R48, R108.reuse, R130, R48 ;  /* 0x000000826c30723c */ /* 0x040ff00000041830 */
[-C--:B---3--:R-:W-:Y:S08]  /*a730*/  HMMA.16816.F32.BF16 R52, R108, R120.reuse, R52 ;  /* 0x000000786c34723c */ /* 0x088ff00000041834 */
[C---:B------:R-:W-:Y:S08]  /*a740*/  HMMA.16816.F32.BF16 R56, R116.reuse, R120, R56 ;  /* 0x000000787438723c */ /* 0x040ff00000041838 */
[-C--:B------:R-:W-:Y:S08]  /*a750*/  HMMA.16816.F32.BF16 R60, R116, R122.reuse, R60 ;  /* 0x0000007a743c723c */ /* 0x080ff0000004183c */
[C---:B------:R-:W-:Y:S01]  /*a760*/  HMMA.16816.F32.BF16 R64, R108.reuse, R122, R64 ;  /* 0x0000007a6c40723c */ /* 0x040fe20000041840 */
[----:B------:R-:W1:Y:S07]  /*a770*/  LDSM.16.MT88.4 R120, [R201+0xc00] ;  /* 0x000c0000c978783b */ /* 0x000e6e0000004200 */
[-C--:B------:R-:W-:Y:S08]  /*a780*/  HMMA.16816.F32.BF16 R68, R108, R132.reuse, R68 ;  /* 0x000000846c44723c */ /* 0x080ff00000041844 */
[C---:B------:R-:W-:Y:S08]  /*a790*/  HMMA.16816.F32.BF16 R72, R116.reuse, R132, R72 ;  /* 0x000000847448723c */ /* 0x040ff00000041848 */
[-C--:B------:R-:W-:Y:S08]  /*a7a0*/  HMMA.16816.F32.BF16 R76, R116, R134.reuse, R76 ;  /* 0x00000086744c723c */ /* 0x080ff0000004184c */
[C---:B------:R-:W-:Y:S08]  /*a7b0*/  HMMA.16816.F32.BF16 R80, R108.reuse, R134, R80 ;  /* 0x000000866c50723c */ /* 0x040ff00000041850 */
[-C--:B----4-:R-:W-:Y:S08]  /*a7c0*/  HMMA.16816.F32.BF16 R84, R108, R112.reuse, R84 ;  /* 0x000000706c54723c */ /* 0x090ff00000041854 */
[C---:B------:R-:W-:Y:S08]  /*a7d0*/  HMMA.16816.F32.BF16 R88, R116.reuse, R112, R88 ;  /* 0x000000707458723c */ /* 0x040ff00000041858 */
[-C--:B------:R-:W-:Y:S08]  /*a7e0*/  HMMA.16816.F32.BF16 R92, R116, R114.reuse, R92 ;  /* 0x00000072745c723c */ /* 0x080ff0000004185c */
[----:B------:R-:W-:Y:S08]  /*a7f0*/  HMMA.16816.F32.BF16 R96, R108, R114, R96 ;  /* 0x000000726c60723c */ /* 0x000ff00000041860 */
[-C--:B-1----:R-:W-:Y:S01]  /*a800*/  HMMA.16816.F32.BF16 R108, R172, R120.reuse, R4 ;  /* 0x00000078ac6c723c */ /* 0x082fe20000041804 */
[----:B------:R-:W1:Y:S07]  /*a810*/  LDSM.16.MT88.4 R4, [R202+0x2c00] ;  /* 0x002c0000ca04783b */ /* 0x000e6e0000004200 */
[C---:B------:R-:W-:Y:S07]  /*a820*/  HMMA.16816.F32.BF16 R112, R176.reuse, R120, R8 ;  /* 0x00000078b070723c */ /* 0x040fee0000041808 */
[----:B------:R-:W-:Y:S01]  /*a830*/  FADD.FTZ R10, R235, R100 ;  /* 0x00000064eb0a7221 */ /* 0x000fe20000010000 */
[-C--:B------:R-:W-:Y:S01]  /*a840*/  HMMA.16816.F32.BF16 R116, R176, R122.reuse, R12 ;  /* 0x0000007ab074723c */ /* 0x080fe2000004180c */
[----:B------:R-:W2:Y:S03]  /*a850*/  LDL R12, [R1+0x1c] ;  /* 0x00001c00010c7983 */ /* 0x000ea60000100800 */
[----:B------:R-:W-:Y:S01]  /*a860*/  FADD.FTZ R9, R238, R2 ;  /* 0x00000002ee097221 */ /* 0x000fe20000010000 */
[----:B------:R-:W-:Y:S01]  /*a870*/  MOV R100, R104 ;  /* 0x0000006800647202 */ /* 0x000fe20000000f00 */
        /* <DEDUP_REMOVED lines=38> */
[----:B------:R-:W-:Y:S01]  /*aae0*/  FADD.FTZ R8, R225, R3 ;  /* 0x00000003e1087221 */ /* 0x000fe20000010000 */
[----:B------:R-:W-:Y:S01]  /*aaf0*/  IADD3 R225, R239, -0x1, RZ ;  /* 0xffffffffefe17810 */ /* 0x000fe20007ffe0ff */
[----:B------:R-:W-:Y:S02]  /*ab00*/  FADD.FTZ R3, R223, R9 ;  /* 0x00000009df037221 */ /* 0x000fe40000010000 */
[-C--:B------:R-:W-:Y:S08]  /*ab10*/  HMMA.16816.F32.BF16 R68, R172, R180.reuse, R68 ;  /* 0x000000b4ac44723c */ /* 0x080ff00000041844 */
[C---:B------:R-:W-:Y:S08]  /*ab20*/  HMMA.16816.F32.BF16 R72, R176.reuse, R180, R72 ;  /* 0x000000b4b048723c */ /* 0x040ff00000041848 */
[-C--:B------:R-:W-:Y:S08]  /*ab30*/  HMMA.16816.F32.BF16 R76, R176, R182.reuse, R76 ;  /* 0x000000b6b04c723c */ /* 0x080ff0000004184c */
[C---:B------:R-:W-:Y:S08]  /*ab40*/  HMMA.16816.F32.BF16 R80, R172.reuse, R182, R80 ;  /* 0x000000b6ac50723c */ /* 0x040ff00000041850 */
[-C--:B-1----:R-:W-:Y:S08]  /*ab50*/  HMMA.16816.F32.BF16 R84, R172, R4.reuse, R84 ;  /* 0x00000004ac54723c */ /* 0x082ff00000041854 */
        /* <DEDUP_REMOVED lines=26> */
[----:B--2---:R-:W-:Y:S02]  /*ad00*/  ISETP.GT.AND P0, PT, R239, R12, PT ;  /* 0x0000000cef00720c */ /* 0x004fe40003f04270 */
[----:B------:R-:W-:Y:S11]  /*ad10*/  MOV R239, R225 ;  /* 0x000000e100ef7202 */ /* 0x000ff60000000f00 */
[----:B-1----:R-:W-:-:S05]  /*ad20*/  @P0 BRA `(.L_x_624) ;  /* 0xffffb50000000947 */ /* 0x002fca000383ffff */
.L_x_613:
[----:B------:R-:W-:-:S13]  /*ad30*/  ISETP.GE.AND P0, PT, R225, RZ, PT ;  /* 0x000000ffe100720c */ /* 0x000fda0003f06270 */
[----:B------:R-:W-:Y:S05]  /*ad40*/  @!P0 BRA `(.L_x_625) ;  /* 0x0000410000008947 */ /* 0x000fea0003800000 */
[----:B------:R-:W-:Y:S01]  /*ad50*/  IMAD.MOV.U32 R100, RZ, RZ, R103 ;  /* 0x000000ffff647224 */ /* 0x000fe200078e0067 */
[----:B------:R-:W-:Y:S01]  /*ad60*/  MOV R106, R101 ;  /* 0x00000065006a7202 */ /* 0x000fe20000000f00 */
[----:B-1----:R-:W-:Y:S01]  /*ad70*/  IMAD.MOV.U32 R0, RZ, RZ, R104 ;  /* 0x000000ffff007224 */ /* 0x002fe200078e0068 */
[----:B------:R-:W-:Y:S02]  /*ad80*/  MOV R105, R102 ;  /* 0x0000006600697202 */ /* 0x000fe40000000f00 */
.L_x_632:
[----:B------:R-:W2:Y:S01]  /*ad90*/  LDL.64 R6, [R1+0x48] ;  /* 0x0000480001067983 */ /* 0x000ea20000100a00 */
[----:B------:R-:W-:Y:S04]  /*ada0*/  DEPBAR.LE SB0, 0x0 ;  /* 0x000080000000791a */ /* 0x000fe80000000000 */
[----:B------:R-:W3:Y:S01]  /*adb0*/  LDL R5, [R1+0x54] ;  /* 0x0000540001057983 */ /* 0x000ee20000100800 */
[----:B------:R-:W-:Y:S01]  /*adc0*/  WARPSYNC 0xffffffff ;  /* 0xffffffff00007948 */ /* 0x000fe20003800000 */
[----:B------:R-:W-:Y:S01]  /*add0*/  SHF.R.S32.HI R4, RZ, 0x1f, R230 ;  /* 0x0000001fff047819 */ /* 0x000fe200000114e6 */
[----:B------:R-:W-:Y:S01]  /*ade0*/  IMAD.WIDE.U32 R2, R230, c[0x0][0x208], RZ ;  /* 0x00008200e6027a25 */ /* 0x000fe200078e00ff */
[----:B------:R-:W-:Y:S01]  /*adf0*/  BAR.SYNC.DEFER_BLOCKING 0x0 ;  /* 0x0000000000007b1d */ /* 0x000fe20000010000 */
[----:B------:R-:W-:Y:S02]  /*ae00*/  SHF.R.S32.HI R53, RZ, 0x1f, R228 ;  /* 0x0000001fff357819 */ /* 0x000fe400000114e4 */
[----:B------:R-:W-:Y:S01]  /*ae10*/  IMAD R4, R4, c[0x0][0x208], RZ ;  /* 0x0000820004047a24 */ /* 0x000fe200078e02ff */
[C---:B------:R-:W-:Y:S01]  /*ae20*/  IADD3 R8, R217.reuse, 0x40, RZ ;  /* 0x00000040d9087810 */ /* 0x040fe20007ffe0ff */
[----:B------:R-:W-:Y:S02]  /*ae30*/  IMAD.SHL.U32 R47, R217, 0x2, RZ ;  /* 0x00000002d92f7824 */ /* 0x000fe400078e00ff */
[----:B------:R-:W-:Y:S02]  /*ae40*/  IMAD R4, R230, c[0x0][0x20c], R4 ;  /* 0x00008300e6047a24 */ /* 0x000fe400078e0204 */
[----:B------:R-:W-:Y:S02]  /*ae50*/  IMAD R53, R53, c[0x0][0x218], RZ ;  /* 0x0000860035357a24 */ /* 0x000fe400078e02ff */
[----:B------:R-:W-:Y:S02]  /*ae60*/  IMAD.IADD R3, R3, 0x1, R4 ;  /* 0x0000000103037824 */ /* 0x000fe400078e0204 */
[C---:B------:R-:W-:Y:S02]  /*ae70*/  IMAD R53, R228.reuse, c[0x0][0x21c], R53 ;  /* 0x00008700e4357a24 */ /* 0x040fe400078e0235 */
[----:B------:R-:W-:Y:S04]  /*ae80*/  IMAD.WIDE.U32 R2, R228, c[0x0][0x218], R2 ;  /* 0x00008600e4027a25 */ /* 0x000fe800078e0002 */
[----:B------:R-:W-:Y:S01]  /*ae90*/  IMAD.SHL.U32 R55, R8, 0x2, RZ ;  /* 0x0000000208377824 */ /* 0x000fe200078e00ff */
[----:B------:R1:W4:Y:S04]  /*aea0*/  LDSM.16.M88.4 R64, [R203] ;  /* 0x00000000cb40783b */ /* 0x0003280000000200 */
[----:B------:R1:W1:Y:S04]  /*aeb0*/  LDSM.16.M88.4 R60, [R203+0x1000] ;  /* 0x00100000cb3c783b */ /* 0x0002680000000200 */
        /* <DEDUP_REMOVED lines=10> */
[----:B--2---:R-:W-:Y:S02]  /*af60*/  IADD3 R2, P0, R6, R2, RZ ;  /* 0x0000000206027210 */ /* 0x004fe40007f1e0ff */
[C---:B------:R-:W-:Y:S02]  /*af70*/  IADD3 R7, R217.reuse, 0x20, RZ ;  /* 0x00000020d9077810 */ /* 0x040fe40007ffe0ff */
[----:B------:R-:W-:Y:S02]  /*af80*/  IADD3 R6, R217, 0x20, RZ ;  /* 0x00000020d9067810 */ /* 0x000fe40007ffe0ff */
[----:B---3--:R-:W-:Y:S02]  /*af90*/  IADD3.X R53, R5, R3, R53, P0, !PT ;  /* 0x0000000305357210 */ /* 0x008fe400007fe435 */
[C---:B------:R-:W-:Y:S01]  /*afa0*/  IADD3 R5, R217.reuse, 0x40, RZ ;  /* 0x00000040d9057810 */ /* 0x040fe20007ffe0ff */
[----:B------:R-:W-:Y:S01]  /*afb0*/  IMAD.SHL.U32 R45, R6, 0x2, RZ ;  /* 0x00000002062d7824 */ /* 0x000fe200078e00ff */
[----:B------:R-:W-:Y:S02]  /*afc0*/  LEA R52, P0, R2, c[0x0][0x1f8], 0x1 ;  /* 0x00007e0002347a11 */ /* 0x000fe400078008ff */
[----:B------:R-:W-:Y:S02]  /*afd0*/  SHF.R.S32.HI R5, RZ, 0x1f, R5 ;  /* 0x0000001fff057819 */ /* 0x000fe40000011405 */
[----:B------:R-:W-:Y:S02]  /*afe0*/  SHF.R.S32.HI R7, RZ, 0x1f, R7 ;  /* 0x0000001fff077819 */ /* 0x000fe40000011407 */
[----:B------:R-:W-:Y:S02]  /*aff0*/  SHF.L.U64.HI R54, R8, 0x1, R5 ;  /* 0x0000000108367819 */ /* 0x000fe40000010205 */
[----:B------:R-:W-:Y:S02]  /*b000*/  SHF.R.S32.HI R5, RZ, 0x1f, R217 ;  /* 0x0000001fff057819 */ /* 0x000fe400000114d9 */
[----:B------:R-:W-:Y:S02]  /*b010*/  LEA.HI.X R53, R2, c[0x0][0x1fc], R53, 0x1, P0 ;  /* 0x00007f0002357a11 */ /* 0x000fe400000f0c35 */
[----:B------:R-:W-:Y:S02]  /*b020*/  SHF.L.U64.HI R39, R6, 0x1, R7 ;  /* 0x0000000106277819 */ /* 0x000fe40000010207 */
[----:B------:R-:W-:Y:S01]  /*b030*/  SHF.L.U64.HI R38, R217, 0x1, R5 ;  /* 0x00000001d9267819 */ /* 0x000fe20000010205 */
[----:B------:R-:W-:-:S05]  /*b040*/  BRA.DIV ~URZ, `(.L_x_626) ;  /* 0x000090727f007947 */ /* 0x000fca000b800000 */
[----:B-1--4-:R1:W2:Y:S02]  /*b050*/  SHFL.IDX PT, R3, R53, RZ, 0x1c1f ;  /* 0x001c1fff35037589 */ /* 0x0122a400000e0000 */
.L_x_681:
[-C--:B------:R-:W-:Y:S01]  /*b060*/  HMMA.16816.F32.BF16 R4, R64, R16.reuse, RZ ;  /* 0x000000104004723c */ /* 0x080fe200000418ff */
[----:B------:R-:W3:Y:S01]  /*b070*/  SHFL.IDX PT, R2, R52, RZ, 0x1c1f ;  /* 0x001c1fff34027589 */ /* 0x000ee200000e0000 */
[----:B------:R-:W-:Y:S01]  /*b080*/  BSSY B0, `(.L_x_627) ;  /* 0x0000176000007945 */ /* 0x000fe20003800000 */
[C---:B------:R-:W-:Y:S02]  /*b090*/  ISETP.GE.AND P0, PT, R217.reuse, c[0x0][0x1d4], PT ;  /* 0x00007500d9007a0c */ /* 0x040fe40003f06270 */
[C---:B------:R-:W-:Y:S02]  /*b0a0*/  IADD3 R102, R217.reuse, 0x20, RZ ;  /* 0x00000020d9667810 */ /* 0x040fe40007ffe0ff */
[----:B------:R-:W-:Y:S01]  /*b0b0*/  IADD3 R103, R217, 0x40, RZ ;  /* 0x00000040d9677810 */ /* 0x000fe20007ffe0ff */
[C---:B------:R-:W-:Y:S01]  /*b0c0*/  HMMA.16816.F32.BF16 R8, R60.reuse, R16, RZ ;  /* 0x000000103c08723c */ /* 0x040fe200000418ff */
[----:B------:R-:W4:Y:S01]  /*b0d0*/  SHFL.IDX PT, R52, R52, 0x1, 0x1c1f ;  /* 0x003c1f0034347f89 */ /* 0x000f2200000e0000 */
[----:B------:R-:W-:Y:S02]  /*b0e0*/  ISETP.GE.AND P2, PT, R102, c[0x0][0x1d4], PT ;  /* 0x0000750066007a0c */ /* 0x000fe40003f46270 */
[----:B------:R-:W-:Y:S02]  /*b0f0*/  SEL R101, RZ, 0x10, P0 ;  /* 0x00000010ff657807 */ /* 0x000fe40000000000 */
[----:B------:R-:W-:Y:S02]  /*b100*/  SEL R40, RZ, 0x10, P2 ;  /* 0x00000010ff287807 */ /* 0x000fe40001000000 */
[-C--:B------:R-:W-:Y:S01]  /*b110*/  HMMA.16816.F32.BF16 R12, R60, R18.reuse, RZ ;  /* 0x000000123c0c723c */ /* 0x080fe200000418ff */
[----:B-1----:R-:W1:Y:S03]  /*b120*/  SHFL.IDX PT, R53, R53, 0x1, 0x1c1f ;  /* 0x003c1f0035357f89 */ /* 0x002e6600000e0000 */
[----:B------:R-:W-:Y:S02]  /*b130*/  IADD3 R46, -R101, 0x10, RZ ;  /* 0x00000010652e7810 */ /* 0x000fe40007ffe1ff */
[----:B------:R-:W-:Y:S02]  /*b140*/  IADD3 R44, -R40, 0x10, RZ ;  /* 0x00000010282c7810 */ /* 0x000fe40007ffe1ff */
[C---:B------:R-:W-:Y:S04]  /*b150*/  HMMA.16816.F32.BF16 R16, R64.reuse, R18, RZ ;  /* 0x000000124010723c */ /* 0x040fe800000418ff */
[----:B------:R-:W-:Y:S02]  /*b160*/  LOP3.LUT R46, R46, 0xf, RZ, 0xc0, !PT ;  /* 0x0000000f2e2e7812 */ /* 0x000fe400078ec0ff */
[----:B------:R-:W-:Y:S02]  /*b170*/  LOP3.LUT R44, R44, 0xf, RZ, 0xc0, !PT ;  /* 0x0000000f2c2c7812 */ /* 0x000fe400078ec0ff */
[-C--:B------:R-:W-:Y:S08]  /*b180*/  HMMA.16816.F32.BF16 R20, R64, R32.reuse, RZ ;  /* 0x000000204014723c */ /* 0x080ff000000418ff */
[C---:B------:R-:W-:Y:S04]  /*b190*/  HMMA.16816.F32.BF16 R24, R60.reuse, R32, RZ ;  /* 0x000000203c18723c */ /* 0x040fe800000418ff */
[C---:B---3--:R-:W-:Y:S02]  /*b1a0*/  IADD3 R28, P1, R2.reuse, R47, RZ ;  /* 0x0000002f021c7210 */ /* 0x048fe40007f3e0ff */
[C---:B------:R-:W-:Y:S02]  /*b1b0*/  IADD3 R36, P6, R2.reuse, R45, RZ ;  /* 0x0000002d02247210 */ /* 0x040fe40007fde0ff */
[----:B--2---:R-:W-:Y:S02]  /*b1c0*/  IADD3.X R29, R3, R38, RZ, P1, !PT ;  /* 0x00000026031d7210 */ /* 0x004fe40000ffe4ff */
[----:B------:R-:W-:Y:S02]  /*b1d0*/  ISETP.GE.AND P1, PT, R103, c[0x0][0x1d4], PT ;  /* 0x0000750067007a0c */ /* 0x000fe40003f26270 */
[C---:B------:R-:W-:Y:S01]  /*b1e0*/  IADD3.X R37, R3.reuse, R39, RZ, P6, !PT ;  /* 0x0000002703257210 */ /* 0x040fe200037fe4ff */
[----:B------:R2:W-:Y:S01]  /*b1f0*/  LDGSTS.E.BYPASS.LTC128B.128 [R218+0x100], [R28.64], !P0 ;  /* 0x001000001cda7fae */ /* 0x0005e2000c101d46 */
[----:B------:R-:W-:Y:S02]  /*b200*/  IADD3 R2, P6, R2, R55, RZ ;  /* 0x0000003702027210 */ /* 0x000fe40007fde0ff */
[----:B----4-:R-:W-:Y:S02]  /*b210*/  IADD3 R46, P5, P0, R46, R52, R47 ;  /* 0x000000342e2e7210 */ /* 0x010fe400078be02f */
[----:B------:R-:W-:Y:S02]  /*b220*/  IADD3.X R3, R3, R54, RZ, P6, !PT ;  /* 0x0000003603037210 */ /* 0x000fe400037fe4ff */
[----:B------:R-:W-:Y:S01]  /*b230*/  ISETP.NE.U32.AND P6, PT, R101, RZ, PT ;  /* 0x000000ff6500720c */ /* 0x000fe20003fc5070 */
[----:B------:R3:W-:Y:S01]  /*b240*/  LDGSTS.E.BYPASS.LTC128B.128 [R218+0x1100], [R36.64], !P2 ;  /* 0x0110000024da7fae */ /* 0x0007e2000d101d46 */
[-C--:B-1----:R-:W-:Y:S02]  /*b250*/  IADD3.X R47, RZ, R53.reuse, R38, P5, P0 ;  /* 0x00000035ff2f7210 */ /* 0x082fe40002fe0426 */
[-C--:B------:R-:W-:Y:S04]  /*b260*/  IADD3 R44, P5, P0, R44, R52.reuse, R45 ;  /* 0x000000342c2c7210 */ /* 0x080fe800078be02d */
[-C--:B------:R-:W-:Y:S01]  /*b270*/  IADD3.X R45, RZ, R53.reuse, R39, P5, P0 ;  /* 0x00000035ff2d7210 */ /* 0x080fe20002fe0427 */
[----:B------:R1:W-:Y:S01]  /*b280*/  LDGSTS.E.BYPASS.LTC128B.128 [R218+0x2100], [R2.64], !P1 ;  /* 0x0210000002da7fae */ /* 0x0003e2000c901d46 */
[----:B------:R-:W-:Y:S07]  /*b290*/  ISETP.NE.U32.AND P0, PT, R40, RZ, PT ;  /* 0x000000ff2800720c */ /* 0x000fee0003f05070 */
[----:B------:R4:W-:Y:S01]  /*b2a0*/  LDGSTS.E.BYPASS.LTC128B.128.ZFILL [R218+0x900], [R46.64], P6 ;  /* 0x009000002eda7fae */ /* 0x0009e2000b141d46 */
[-C--:B--2---:R-:W-:Y:S07]  /*b2b0*/  HMMA.16816.F32.BF16 R28, R60, R34.reuse, RZ ;  /* 0x000000223c1c723c */ /* 0x084fee00000418ff */
[----:B------:R4:W-:Y:S01]  /*b2c0*/  LDGSTS.E.BYPASS.LTC128B.128.ZFILL [R218+0x1900], [R44.64], P0 ;  /* 0x019000002cda7fae */ /* 0x0009e20008141d46 */
[C---:B------:R-:W-:Y:S08]  /*b2d0*/  HMMA.16816.F32.BF16 R32, R64.reuse, R34, RZ ;  /* 0x000000224020723c */ /* 0x040ff000000418ff */
[-C--:B---3--:R-:W-:Y:S01]  /*b2e0*/  HMMA.16816.F32.BF16 R36, R64, R48.reuse, RZ ;  /* 0x000000304024723c */ /* 0x088fe200000418ff */
[----:B-1----:R-:W-:Y:S04]  /*b2f0*/  SEL R2, RZ, 0x10, P1 ;  /* 0x00000010ff027807 */ /* 0x002fe80000800000 */
[C---:B------:R-:W-:Y:S02]  /*b300*/  ISETP.NE.U32.AND P6, PT, R2.reuse, RZ, PT ;  /* 0x000000ff0200720c */ /* 0x040fe40003fc5070 */
[----:B------:R-:W-:Y:S01]  /*b310*/  IADD3 R2, -R2, 0x10, RZ ;  /* 0x0000001002027810 */ /* 0x000fe20007ffe1ff */
[C---:B------:R-:W-:Y:S04]  /*b320*/  HMMA.16816.F32.BF16 R40, R60.reuse, R48, RZ ;  /* 0x000000303c28723c */ /* 0x040fe800000418ff */
[----:B------:R-:W-:Y:S04]  /*b330*/  LOP3.LUT R2, R2, 0xf, RZ, 0xc0, !PT ;  /* 0x0000000f02027812 */ /* 0x000fe800078ec0ff */
[-C--:B----4-:R-:W-:Y:S01]  /*b340*/  HMMA.16816.F32.BF16 R44, R60, R50.reuse, RZ ;  /* 0x000000323c2c723c */ /* 0x090fe200000418ff */
[----:B------:R-:W-:Y:S04]  /*b350*/  IADD3 R52, P5, P0, R2, R52, R55 ;  /* 0x0000003402347210 */ /* 0x000fe800078be037 */
[----:B------:R-:W-:Y:S02]  /*b360*/  IADD3.X R53, RZ, R53, R54, P5, P0 ;  /* 0x00000035ff357210 */ /* 0x000fe40002fe0436 */
[----:B------:R-:W-:Y:S01]  /*b370*/  ISETP.GE.AND P0, PT, R225, 0x1, PT ;  /* 0x00000001e100780c */ /* 0x000fe20003f06270 */
[C---:B------:R-:W-:Y:S02]  /*b380*/  HMMA.16816.F32.BF16 R48, R64.reuse, R50, RZ ;  /* 0x000000324030723c */ /* 0x040fe400000418ff */
[----:B------:R1:W-:Y:S08]  /*b390*/  LDGSTS.E.BYPASS.LTC128B.128.ZFILL [R218+0x2900], [R52.64], P6 ;  /* 0x0290000034da7fae */ /* 0x0003f0000b141d46 */
[----:B------:R-:W0:Y:S01]  /*b3a0*/  LDGDEPBAR ;  /* 0x00000000000079af */ /* 0x000e220000000000 */
[-C--:B-1----:R-:W-:Y:S08]  /*b3b0*/  HMMA.16816.F32.BF16 R52, R64, R172.reuse, RZ ;  /* 0x000000ac4034723c */ /* 0x082ff000000418ff */
        /* <DEDUP_REMOVED lines=13> */
[----:B------:R-:W2:Y:S07]  /*b490*/  LDSM.16.M88.4 R188, [R203+0x3000] ;  /* 0x00300000cbbc783b */ /* 0x000eae0000000200 */
        /* <DEDUP_REMOVED lines=10> */
[----:B------:R-:W3:Y:S07]  /*b540*/  LDSM.16.M88.4 R176, [R200+0x1400] ;  /* 0x00140000c8b0783b */ /* 0x000eee0000000200 */
[-C--:B-1----:R-:W-:Y:S08]  /*b550*/  HMMA.16816.F32.BF16 R4, R172, R180.reuse, R4 ;  /* 0x000000b4ac04723c */ /* 0x082ff00000041804 */
[C---:B--2---:R-:W-:Y:S08]  /*b560*/  HMMA.16816.F32.BF16 R8, R188.reuse, R180, R8 ;  /* 0x000000b4bc08723c */ /* 0x044ff00000041808 */
[-C--:B------:R-:W-:Y:S08]  /*b570*/  HMMA.16816.F32.BF16 R12, R188, R182.reuse, R12 ;  /* 0x000000b6bc0c723c */ /* 0x080ff0000004180c */
[C---:B------:R-:W-:Y:S01]  /*b580*/  HMMA.16816.F32.BF16 R16, R172.reuse, R182, R16 ;  /* 0x000000b6ac10723c */ /* 0x040fe20000041810 */
[----:B------:R-:W-:Y:S07]  /*b590*/  LDSM.16.M88.4 R180, [R213] ;  /* 0x00000000d5b4783b */ /* 0x000fee0000000200 */
[-C--:B---3--:R-:W-:Y:S08]  /*b5a0*/  HMMA.16816.F32.BF16 R20, R172, R176.reuse, R20 ;  /* 0x000000b0ac14723c */ /* 0x088ff00000041814 */
        /* <DEDUP_REMOVED lines=11> */
[-C--:B------:R-:W-:Y:S01]  /*b660*/  HMMA.16816.F32.BF16 R60, R188, R194.reuse, R60 ;  /* 0x000000c2bc3c723c */ /* 0x080fe2000004183c */
[----:B------:R-:W-:Y:S07]  /*b670*/  LDSM.16.M88.4 R188, [R211] ;  /* 0x00000000d3bc783b */ /* 0x000fee0000000200 */
[----:B------:R-:W-:Y:S01]  /*b680*/  HMMA.16816.F32.BF16 R64, R172, R194, R64 ;  /* 0x000000c2ac40723c */ /* 0x000fe20000041840 */
[----:B------:R-:W3:Y:S07]  /*b690*/  LDSM.16.M88.4 R172, [R212] ;  /* 0x00000000d4ac783b */ /* 0x000eee0000000200 */
[-C--:B-1----:R-:W-:Y:S01]  /*b6a0*/  HMMA.16816.F32.BF16 R4, R176, R180.reuse, R4 ;  /* 0x000000b4b004723c */ /* 0x082fe20000041804 */
[----:B------:R-:W1:Y:S07]  /*b6b0*/  LDSM.16.M88.4 R192, [R210] ;  /* 0x00000000d2c0783b */ /* 0x000e6e0000000200 */
[C---:B--2---:R-:W-:Y:S08]  /*b6c0*/  HMMA.16816.F32.BF16 R8, R184.reuse, R180, R8 ;  /* 0x000000b4b808723c */ /* 0x044ff00000041808 */
[-C--:B------:R-:W-:Y:S08]  /*b6d0*/  HMMA.16816.F32.BF16 R12, R184, R182.reuse, R12 ;  /* 0x000000b6b80c723c */ /* 0x080ff0000004180c */
[C---:B------:R-:W-:Y:S01]  /*b6e0*/  HMMA.16816.F32.BF16 R16, R176.reuse, R182, R16 ;  /* 0x000000b6b010723c */ /* 0x040fe20000041810 */
[----:B------:R-:W-:Y:S07]  /*b6f0*/  LDSM.16.M88.4 R180, [R200+0x2000] ;  /* 0x00200000c8b4783b */ /* 0x000fee0000000200 */
[-C--:B---3--:R-:W-:Y:S08]  /*b700*/  HMMA.16816.F32.BF16 R20, R176, R172.reuse, R20 ;  /* 0x000000acb014723c */ /* 0x088ff00000041814 */
        /* <DEDUP_REMOVED lines=8> */
[----:B------:R-:W3:Y:S07]  /*b790*/  LDSM.16.M88.4 R188, [R203+0x5000] ;  /* 0x00500000cbbc783b */ /* 0x000eee0000000200 */
[-C--:B-1----:R-:W-:Y:S08]  /*b7a0*/  HMMA.16816.F32.BF16 R52, R176, R192.reuse, R52 ;  /* 0x000000c0b034723c */ /* 0x082ff00000041834 */
[C---:B------:R-:W-:Y:S08]  /*b7b0*/  HMMA.16816.F32.BF16 R56, R184.reuse, R192, R56 ;  /* 0x000000c0b838723c */ /* 0x040ff00000041838 */
[-C--:B------:R-:W-:Y:S01]  /*b7c0*/  HMMA.16816.F32.BF16 R60, R184, R194.reuse, R60 ;  /* 0x000000c2b83c723c */ /* 0x080fe2000004183c */
[----:B------:R-:W1:Y:S07]  /*b7d0*/  LDSM.16.M88.4 R184, [R200+0x2400] ;  /* 0x00240000c8b8783b */ /* 0x000e6e0000000200 */
[----:B------:R-:W-:Y:S01]  /*b7e0*/  HMMA.16816.F32.BF16 R64, R176, R194, R64 ;  /* 0x000000c2b040723c */ /* 0x000fe20000041840 */
[----:B------:R-:W4:Y:S07]  /*b7f0*/  LDSM.16.M88.4 R176, [R200+0x2800] ;  /* 0x00280000c8b0783b */ /* 0x000f2e0000000200 */
[-C--:B--2---:R-:W-:Y:S01]  /*b800*/  HMMA.16816.F32.BF16 R4, R172, R180.reuse, R4 ;  /* 0x000000b4ac04723c */ /* 0x084fe20000041804 */
[----:B------:R-:W2:Y:S07]  /*b810*/  LDSM.16.M88.4 R192, [R200+0x2c00] ;  /* 0x002c0000c8c0783b */ /* 0x000eae0000000200 */
[C---:B---3--:R-:W-:Y:S08]  /*b820*/  HMMA.16816.F32.BF16 R8, R188.reuse, R180, R8 ;  /* 0x000000b4bc08723c */ /* 0x048ff00000041808 */
        /* <DEDUP_REMOVED lines=8> */
[-C--:B----4-:R-:W-:Y:S08]  /*b8b0*/  HMMA.16816.F32.BF16 R36, R172, R176.reuse, R36 ;  /* 0x000000b0ac24723c */ /* 0x090ff00000041824 */
[C---:B------:R-:W-:Y:S08]  /*b8c0*/  HMMA.16816.F32.BF16 R40, R188.reuse, R176, R40 ;  /* 0x000000b0bc28723c */ /* 0x040ff00000041828 */
[-C--:B------:R-:W-:Y:S08]  /*b8d0*/  HMMA.16816.F32.BF16 R44, R188, R178.reuse, R44 ;  /* 0x000000b2bc2c723c */ /* 0x080ff0000004182c */
[C---:B------:R-:W-:Y:S01]  /*b8e0*/  HMMA.16816.F32.BF16 R48, R172.reuse, R178, R48 ;  /* 0x000000b2ac30723c */ /* 0x040fe20000041830 */
[----:B------:R-:W3:Y:S07]  /*b8f0*/  LDSM.16.M88.4 R176, [R204+0x5000] ;  /* 0x00500000ccb0783b */ /* 0x000eee0000000200 */
[-C--:B--2---:R-:W-:Y:S08]  /*b900*/  HMMA.16816.F32.BF16 R52, R172, R192.reuse, R52 ;  /* 0x000000c0ac34723c */ /* 0x084ff00000041834 */
[C---:B------:R-:W-:Y:S08]  /*b910*/  HMMA.16816.F32.BF16 R56, R188.reuse, R192, R56 ;  /* 0x000000c0bc38723c */ /* 0x040ff00000041838 */
[-C--:B------:R-:W-:Y:S08]  /*b920*/  HMMA.16816.F32.BF16 R60, R188, R194.reuse, R60 ;  /* 0x000000c2bc3c723c */ /* 0x080ff0000004183c */
[----:B------:R-:W-:Y:S08]  /*b930*/  HMMA.16816.F32.BF16 R64, R172, R194, R64 ;  /* 0x000000c2ac40723c */ /* 0x000ff00000041840 */
[-C--:B-1----:R-:W-:Y:S08]  /*b940*/  HMMA.16816.F32.BF16 R4, R180, R184.reuse, R4 ;  /* 0x000000b8b404723c */ /* 0x082ff00000041804 */
[C---:B---3--:R-:W-:Y:S08]  /*b950*/  HMMA.16816.F32.BF16 R8, R176.reuse, R184, R8 ;  /* 0x000000b8b008723c */ /* 0x048ff00000041808 */
[-C--:B------:R-:W-:Y:S08]  /*b960*/  HMMA.16816.F32.BF16 R12, R176, R186.reuse, R12 ;  /* 0x000000bab00c723c */ /* 0x080ff0000004180c */
[----:B------:R-:W-:Y:S01]  /*b970*/  FMUL.FTZ R4, R4, c[0x0][0x320] ;  /* 0x0000c80004047a20 */ /* 0x000fe20000410000 */
[C---:B------:R-:W-:Y:S03]  /*b980*/  HMMA.16816.F32.BF16 R16, R180.reuse, R186, R16 ;  /* 0x000000bab410723c */ /* 0x040fe60000041810 */
[----:B------:R-:W-:Y:S01]  /*b990*/  MUFU.TANH R174, R4 ;  /* 0x0000000400ae7308 */ /* 0x000fe20000002400 */
[----:B------:R-:W-:Y:S02]  /*b9a0*/  FMUL.FTZ R5, R5, c[0x0][0x320] ;  /* 0x0000c80005057a20 */ /* 0x000fe40000410000 */
[----:B------:R-:W-:Y:S02]  /*b9b0*/  FMUL.FTZ R6, R6, c[0x0][0x320] ;  /* 0x0000c80006067a20 */ /* 0x000fe40000410000 */
[----:B------:R-:W-:Y:S04]  /*b9c0*/  FMUL.FTZ R7, R7, c[0x0][0x320] ;  /* 0x0000c80007077a20 */ /* 0x000fe80000410000 */
[----:B------:R-:W-:Y:S01]  /*b9d0*/  FMUL.FTZ R8, R8, c[0x0][0x320] ;  /* 0x0000c80008087a20 */ /* 0x000fe20000410000 */
[----:B------:R-:W-:Y:S01]  /*b9e0*/  MUFU.TANH R190, R5 ;  /* 0x0000000500be7308 */ /* 0x000fe20000002400 */
[----:B------:R-:W-:Y:S02]  /*b9f0*/  FMUL.FTZ R9, R9, c[0x0][0x320] ;  /* 0x0000c80009097a20 */ /* 0x000fe40000410000 */
[----:B------:R-:W-:Y:S02]  /*ba00*/  FMUL.FTZ R10, R10, c[0x0][0x320] ;  /* 0x0000c8000a0a7a20 */ /* 0x000fe40000410000 */
[----:B------:R-:W-:Y:S02]  /*ba10*/  FMUL.FTZ R11, R11, c[0x0][0x320] ;  /* 0x0000c8000b0b7a20 */ /* 0x000fe40000410000 */
[----:B------:R-:W-:Y:S02]  /*ba20*/  FMUL.FTZ R12, R12, c[0x0][0x320] ;  /* 0x0000c8000c0c7a20 */ /* 0x000fe40000410000 */
[----:B------:R-:W-:Y:S01]  /*ba30*/  FMUL.FTZ R13, R13, c[0x0][0x320] ;  /* 0x0000c8000d0d7a20 */ /* 0x000fe20000410000 */
[----:B------:R-:W-:Y:S01]  /*ba40*/  MUFU.TANH R173, R6 ;  /* 0x0000000600ad7308 */ /* 0x000fe20000002400 */
[----:B------:R-:W-:Y:S02]  /*ba50*/  FMUL.FTZ R17, R17, c[0x0][0x320] ;  /* 0x0000c80011117a20 */ /* 0x000fe40000410000 */
[----:B------:R-:W-:Y:S02]  /*ba60*/  FMUL.FTZ R18, R18, c[0x0][0x320] ;  /* 0x0000c80012127a20 */ /* 0x000fe40000410000 */
[----:B------:R-:W-:Y:S02]  /*ba70*/  FMUL.FTZ R14, R14, c[0x0][0x320] ;  /* 0x0000c8000e0e7a20 */ /* 0x000fe40000410000 */
[----:B------:R-:W-:Y:S02]  /*ba80*/  FMUL.FTZ R15, R15, c[0x0][0x320] ;  /* 0x0000c8000f0f7a20 */ /* 0x000fe40000410000 */
[----:B------:R-:W-:Y:S01]  /*ba90*/  FMUL.FTZ R16, R16, c[0x0][0x320] ;  /* 0x0000c80010107a20 */ /* 0x000fe20000410000 */
[----:B------:R1:W-:Y:S10]  /*baa0*/  MUFU.TANH R189, R7 ;  /* 0x0000000700bd7308 */ /* 0x0003f40000002400 */
[----:B------:R-:W-:Y:S10]  /*bab0*/  MUFU.TANH R185, R8 ;  /* 0x0000000800b97308 */ /* 0x000ff40000002400 */
[----:B------:R-:W-:Y:S01]  /*bac0*/  MUFU.TANH R191, R9 ;  /* 0x0000000900bf7308 */ /* 0x000fe20000002400 */
[----:B-1----:R-:W1:Y:S09]  /*bad0*/  LDSM.16.M88.4 R4, [R208] ;  /* 0x00000000d004783b */ /* 0x002e720000000200 */
[----:B------:R-:W-:Y:S10]  /*bae0*/  MUFU.TANH R188, R10 ;  /* 0x0000000a00bc7308 */ /* 0x000ff40000002400 */
[----:B------:R2:W-:Y:S10]  /*baf0*/  MUFU.TANH R192, R11 ;  /* 0x0000000b00c07308 */ /* 0x0005f40000002400 */
[----:B------:R3:W-:Y:S10]  /*bb00*/  MUFU.TANH R107, R17 ;  /* 0x00000011006b7308 */ /* 0x0007f40000002400 */
[----:B------:R-:W-:Y:S01]  /*bb10*/  MUFU.TANH R175, R12 ;  /* 0x0000000c00af7308 */ /* 0x000fe20000002400 */
[----:B--2---:R-:W2:Y:S01]  /*bb20*/  LDSM.16.M88.4 R8, [R207] ;  /* 0x00000000cf08783b */ /* 0x004ea20000000200 */
[-C--:B-1----:R-:W-:Y:S08]  /*bb30*/  HMMA.16816.F32.BF16 R20, R180, R4.reuse, R20 ;  /* 0x00000004b414723c */ /* 0x082ff00000041814 */
[----:B------:R-:W-:Y:S01]  /*bb40*/  MUFU.TANH R184, R13 ;  /* 0x0000000d00b87308 */ /* 0x000fe20000002400 */
[C---:B------:R-:W-:Y:S04]  /*bb50*/  HMMA.16816.F32.BF16 R24, R176.reuse, R4, R24 ;  /* 0x00000004b018723c */ /* 0x040fe80000041818 */
[----:B---3--:R-:W-:Y:S05]  /*bb60*/  FMUL.FTZ R17, R19, c[0x0][0x320] ;  /* 0x0000c80013117a20 */ /* 0x008fea0000410000 */
[----:B------:R-:W-:Y:S01]  /*bb70*/  MUFU.TANH R187, R14 ;  /* 0x0000000e00bb7308 */ /* 0x000fe20000002400 */
[-C--:B------:R-:W-:Y:S08]  /*bb80*/  HMMA.16816.F32.BF16 R28, R176, R6.reuse, R28 ;  /* 0x00000006b01c723c */ /* 0x080ff0000004181c */
[C---:B------:R-:W-:Y:S01]  /*bb90*/  HMMA.16816.F32.BF16 R32, R180.reuse, R6, R32 ;  /* 0x00000006b420723c */ /* 0x040fe20000041820 */
[----:B------:R-:W-:Y:S01]  /*bba0*/  MUFU.TANH R186, R15 ;  /* 0x0000000f00ba7308 */ /* 0x000fe20000002400 */
[----:B------:R-:W1:Y:S01]  /*bbb0*/  LDSM.16.M88.4 R4, [R206] ;  /* 0x00000000ce04783b */ /* 0x000e620000000200 */
[----:B------:R-:W-:Y:S04]  /*bbc0*/  DEPBAR.LE SB0, 0x0 ;  /* 0x000080000000791a */ /* 0x000fe80000000000 */
[----:B------:R-:W-:Y:S02]  /*bbd0*/  FMUL.FTZ R20, R20, c[0x0][0x320] ;  /* 0x0000c80014147a20 */ /* 0x000fe40000410000 */
[----:B------:R-:W-:Y:S02]  /*bbe0*/  FMUL.FTZ R21, R21, c[0x0][0x320] ;  /* 0x0000c80015157a20 */ /* 0x000fe40000410000 */
[----:B------:R-:W-:Y:S01]  /*bbf0*/  MUFU.TANH R172, R16 ;  /* 0x0000001000ac7308 */ /* 0x000fe20000002400 */
[----:B------:R-:W-:Y:S01]  /*bc00*/  BAR.SYNC.DEFER_BLOCKING 0x0 ;  /* 0x0000000000007b1d */ /* 0x000fe20000010000 */
[----:B------:R-:W-:Y:S01]  /*bc10*/  FMUL.FTZ R22, R22, c[0x0][0x320] ;  /* 0x0000c80016167a20 */ /* 0x000fe20000410000 */
[-C--:B--2---:R-:W-:Y:S05]  /*bc20*/  HMMA.16816.F32.BF16 R36, R180, R8.reuse, R36 ;  /* 0x00000008b424723c */ /* 0x084fea0000041824 */
[----:B------:R-:W-:Y:S02]  /*bc30*/  FMUL.FTZ R23, R23, c[0x0][0x320] ;  /* 0x0000c80017177a20 */ /* 0x000fe40000410000 */
[----:B------:R-:W-:Y:S01]  /*bc40*/  MUFU.TANH R18, R18 ;  /* 0x0000001200127308 */ /* 0x000fe20000002400 */
[----:B------:R-:W-:Y:S01]  /*bc50*/  FMUL.FTZ R24, R24, c[0x0][0x320] ;  /* 0x0000c80018187a20 */ /* 0x000fe20000410000 */
[C---:B------:R-:W-:Y:S04]  /*bc60*/  HMMA.16816.F32.BF16 R40, R176.reuse, R8, R40 ;  /* 0x00000008b028723c */ /* 0x040fe80000041828 */
[----:B------:R-:W-:Y:S02]  /*bc70*/  FMUL.FTZ R25, R25, c[0x0][0x320] ;  /* 0x0000c80019197a20 */ /* 0x000fe40000410000 */
[----:B------:R-:W-:Y:S02]  /*bc80*/  FMUL.FTZ R26, R26, c[0x0][0x320] ;  /* 0x0000c8001a1a7a20 */ /* 0x000fe40000410000 */
[----:B------:R-:W-:Y:S01]  /*bc90*/  MUFU.TANH R17, R17 ;  /* 0x0000001100117308 */ /* 0x000fe20000002400 */
[-C--:B------:R-:W-:Y:S03]  /*bca0*/  HMMA.16816.F32.BF16 R44, R176, R10.reuse, R44 ;  /* 0x0000000ab02c723c */ /* 0x080fe6000004182c */
[----:B------:R-:W-:Y:S02]  /*bcb0*/  FMUL.FTZ R27, R27, c[0x0][0x320] ;  /* 0x0000c8001b1b7a20 */ /* 0x000fe40000410000 */
[----:B------:R-:W-:Y:S02]  /*bcc0*/  FMUL.FTZ R28, R28, c[0x0][0x320] ;  /* 0x0000c8001c1c7a20 */ /* 0x000fe40000410000 */
[----:B------:R-:W-:Y:S01]  /*bcd0*/  FMUL.FTZ R29, R29, c[0x0][0x320] ;  /* 0x0000c8001d1d7a20 */ /* 0x000fe20000410000 */
[C---:B------:R-:W-:Y:S01]  /*bce0*/  HMMA.16816.F32.BF16 R48, R180.reuse, R10, R48 ;  /* 0x0000000ab430723c */ /* 0x040fe20000041830 */
[----:B------:R-:W-:Y:S03]  /*bcf0*/  MUFU.TANH R193, R20 ;  /* 0x0000001400c17308 */ /* 0x000fe60000002400 */
[----:B------:R-:W-:Y:S02]  /*bd00*/  FMUL.FTZ R30, R30, c[0x0][0x320] ;  /* 0x0000c8001e1e7a20 */ /* 0x000fe40000410000 */
[----:B------:R-:W-:Y:S02]  /*bd10*/  FMUL.FTZ R31, R31, c[0x0][0x320] ;  /* 0x0000c8001f1f7a20 */ /* 0x000fe40000410000 */
[----:B------:R-:W-:Y:S01]  /*bd20*/  FMUL.FTZ R40, R40, c[0x0][0x320] ;  /* 0x0000c80028287a20 */ /* 0x000fe20000410000 */
[-C--:B-1----:R-:W-:Y:S02]  /*bd30*/  HMMA.16816.F32.BF16 R52, R180, R4.reuse, R52 ;  /* 0x00000004b434723c */ /* 0x082fe40000041834 */
[----:B------:R-:W-:Y:S01]  /*bd40*/  MUFU.TANH R196, R21 ;  /* 0x0000001500c47308 */ /* 0x000fe20000002400 */
[----:B------:R-:W-:Y:S02]  /*bd50*/  FMUL.FTZ R41, R41, c[0x0][0x320] ;  /* 0x0000c80029297a20 */ /* 0x000fe40000410000 */
[----:B------:R-:W-:Y:S02]  /*bd60*/  FMUL.FTZ R42, R42, c[0x0][0x320] ;  /* 0x0000c8002a2a7a20 */ /* 0x000fe40000410000 */
[----:B------:R-:W-:Y:S01]  /*bd70*/  FMUL.FTZ R43, R43, c[0x0][0x320] ;  /* 0x0000c8002b2b7a20 */ /* 0x000fe20000410000 */
[C---:B------:R-:W-:Y:S04]  /*bd80*/  HMMA.16816.F32.BF16 R56, R176.reuse, R4, R56 ;  /* 0x00000004b038723c */ /* 0x040fe80000041838 */
[----:B------:R-:W1:Y:S01]  /*bd90*/  MUFU.TANH R2, R40 ;  /* 0x0000002800027308 */ /* 0x000e620000002400 */
[----:B------:R-:W-:Y:S02]  /*bda0*/  FMUL.FTZ R46, R46, c[0x0][0x320] ;  /* 0x0000c8002e2e7a20 */ /* 0x000fe40000410000 */
[----:B------:R-:W-:Y:S01]  /*bdb0*/  FMUL.FTZ R47, R47, c[0x0][0x320] ;  /* 0x0000c8002f2f7a20 */ /* 0x000fe20000410000 */
[-C--:B------:R-:W-:Y:S04]  /*bdc0*/  HMMA.16816.F32.BF16 R60, R176, R6.reuse, R60 ;  /* 0x00000006b03c723c */ /* 0x080fe8000004183c */
[----:B------:R-:W-:Y:S02]  /*bdd0*/  FMUL.FTZ R32, R32, c[0x0][0x320] ;  /* 0x0000c80020207a20 */ /* 0x000fe40000410000 */
[----:B------:R-:W-:Y:S01]  /*bde0*/  MUFU.TANH R3, R42 ;  /* 0x0000002a00037308 */ /* 0x000fe20000002400 */
[----:B------:R-:W-:Y:S01]  /*bdf0*/  FMUL.FTZ R33, R33, c[0x0][0x320] ;  /* 0x0000c80021217a20 */ /* 0x000fe20000410000 */
[----:B------:R-:W-:Y:S04]  /*be00*/  HMMA.16816.F32.BF16 R64, R180, R6, R64 ;  /* 0x00000006b440723c */ /* 0x000fe80000041840 */
[----:B------:R-:W-:Y:S02]  /*be10*/  FMUL.FTZ R34, R34, c[0x0][0x320] ;  /* 0x0000c80022227a20 */ /* 0x000fe40000410000 */
[----:B------:R-:W-:Y:S02]  /*be20*/  FMUL.FTZ R35, R35, c[0x0][0x320] ;  /* 0x0000c80023237a20 */ /* 0x000fe40000410000 */
[----:B------:R-:W-:Y:S01]  /*be30*/  MUFU.TANH R198, R22 ;  /* 0x0000001600c67308 */ /* 0x000fe20000002400 */
[----:B------:R-:W-:Y:S01]  /*be40*/  FMUL.FTZ R36, R36, c[0x0][0x320] ;  /* 0x0000c80024247a20 */ /* 0x000fe20000410000 */
[----:B-1----:R1:W-:Y:S02]  /*be50*/  STL [R1], R2 ;  /* 0x0000000201007387 */ /* 0x0023e40000100800 */
[----:B------:R-:W-:Y:S02]  /*be60*/  FMUL.FTZ R37, R37, c[0x0][0x320] ;  /* 0x0000c80025257a20 */ /* 0x000fe40000410000 */
[----:B------:R-:W-:Y:S02]  /*be70*/  FMUL.FTZ R38, R38, c[0x0][0x320] ;  /* 0x0000c80026267a20 */ /* 0x000fe40000410000 */
[----:B------:R-:W-:Y:S02]  /*be80*/  FMUL.FTZ R39, R39, c[0x0][0x320] ;  /* 0x0000c80027277a20 */ /* 0x000fe40000410000 */
        /* <DEDUP_REMOVED lines=12> */
[----:B-1----:R-:W1:Y:S01]  /*bf50*/  MUFU.TANH R2, R41 ;  /* 0x0000002900027308 */ /* 0x002e620000002400 */
        /* <DEDUP_REMOVED lines=13> */
[----:B------:R-:W-:Y:S01]  /*c030*/  FMUL.FTZ R67, R67, c[0x0][0x320] ;  /* 0x0000c80043437a20 */ /* 0x000fe20000410000 */
[----:B-1----:R1:W-:Y:S04]  /*c040*/  STL [R1+0x4], R2 ;  /* 0x0000040201007387 */ /* 0x0023e80000100800 */
[----:B------:R2:W-:Y:S02]  /*c050*/  STL [R1+0xc], R3 ;  /* 0x00000c0301007387 */ /* 0x0005e40000100800 */
[----:B------:R-:W-:Y:S10]  /*c060*/  MUFU.TANH R234, R27 ;  /* 0x0000001b00ea7308 */ /* 0x000ff40000002400 */
[----:B------:R-:W-:Y:S10]  /*c070*/  MUFU.TANH R224, R28 ;  /* 0x0000001c00e07308 */ /* 0x000ff40000002400 */
[----:B-1----:R-:W1:Y:S10]  /*c080*/  MUFU.TANH R2, R43 ;  /* 0x0000002b00027308 */ /* 0x002e740000002400 */
[----:B--2---:R-:W2:Y:S10]  /*c090*/  MUFU.TANH R3, R46 ;  /* 0x0000002e00037308 */ /* 0x004eb40000002400 */
[----:B------:R-:W-:Y:S01]  /*c0a0*/  MUFU.TANH R227, R29 ;  /* 0x0000001d00e37308 */ /* 0x000fe20000002400 */
[----:B-1----:R1:W-:Y:S09]  /*c0b0*/  STL [R1+0x10], R2 ;  /* 0x0000100201007387 */ /* 0x0023f20000100800 */
[----:B------:R-:W-:Y:S01]  /*c0c0*/  MUFU.TANH R235, R30 ;  /* 0x0000001e00eb7308 */ /* 0x000fe20000002400 */
[----:B--2---:R2:W-:Y:S09]  /*c0d0*/  STL [R1+0x8], R3 ;  /* 0x0000080301007387 */ /* 0x0045f20000100800 */
[----:B------:R-:W-:Y:S10]  /*c0e0*/  MUFU.TANH R236, R31 ;  /* 0x0000001f00ec7308 */ /* 0x000ff40000002400 */
[----:B-1----:R-:W1:Y:S10]  /*c0f0*/  MUFU.TANH R2, R47 ;  /* 0x0000002f00027308 */ /* 0x002e740000002400 */
[----:B------:R2:W3:Y:S10]  /*c100*/  MUFU.TANH R195, R32 ;  /* 0x0000002000c37308 */ /* 0x0004f40000002400 */
[----:B------:R2:W4:Y:S01]  /*c110*/  MUFU.TANH R194, R33 ;  /* 0x0000002100c27308 */ /* 0x0005220000002400 */
[----:B-1----:R2:W-:Y:S09]  /*c120*/  STL [R1+0x14], R2 ;  /* 0x0000140201007387 */ /* 0x0025f20000100800 */
        /* <DEDUP_REMOVED lines=29> */
[----:B---34-:R-:W-:Y:S01]  /*c300*/  SHF.R.S32.HI R7, RZ, 0x1f, R217 ;  /* 0x0000001fff077819 */ /* 0x018fe200000114d9 */
[----:B--2---:R-:W2:Y:S01]  /*c310*/  LDL R3, [R1+0x38] ;  /* 0x0000380001037983 */ /* 0x004ea20000100800 */
[----:B------:R-:W-:Y:S02]  /*c320*/  IMAD.MOV.U32 R228, RZ, RZ, RZ ;  /* 0x000000ffffe47224 */ /* 0x000fe400078e00ff */
[----:B------:R-:W-:Y:S01]  /*c330*/  SHF.L.U64.HI R16, R217, 0x1, R7 ;  /* 0x00000001d9107819 */ /* 0x000fe20000010207 */
[----:B------:R-:W3:Y:S01]  /*c340*/  LDL R2, [R1+0x18] ;  /* 0x0000180001027983 */ /* 0x000ee20000100800 */
[----:B------:R-:W-:Y:S02]  /*c350*/  IMAD.SHL.U32 R20, R103, 0x2, RZ ;  /* 0x0000000267147824 */ /* 0x000fe400078e00ff */
[----:B------:R-:W-:Y:S01]  /*c360*/  IMAD.SHL.U32 R19, R102, 0x2, RZ ;  /* 0x0000000266137824 */ /* 0x000fe200078e00ff */
        /* <DEDUP_REMOVED lines=8> */
[--C-:B------:R-:W-:Y:S01]  /*c3f0*/  IMAD.MOV.U32 R2, RZ, RZ, R3.reuse ;  /* 0x000000ffff027224 */ /* 0x100fe200078e0003 */
        /* <DEDUP_REMOVED lines=8> */
[----:B------:R-:W-:Y:S02]  /*c480*/  SHF.R.S32.HI R8, RZ, 0x1f, R8 ;  /* 0x0000001fff087819 */ /* 0x000fe40000011408 */
[----:B------:R-:W-:Y:S01]  /*c490*/  SHF.R.S32.HI R2, RZ, 0x1f, R230 ;  /* 0x0000001fff027819 */ /* 0x000fe200000114e6 */
[----:B------:R2:W3:Y:S01]  /*c4a0*/  @!P3 LDG.E R228, [R4.64] ;  /* 0x0000000604e4b981 */ /* 0x0004e2000c1e1900 */
[----:B------:R-:W-:Y:S02]  /*c4b0*/  SHF.L.U64.HI R15, R103, 0x1, R8 ;  /* 0x00000001670f7819 */ /* 0x000fe40000010208 */
[----:B------:R-:W-:Y:S04]  /*c4c0*/  IADD3 R8, R217, 0x20, RZ ;  /* 0x00000020d9087810 */ /* 0x000fe80007ffe0ff */
[----:B------:R-:W-:Y:S04]  /*c4d0*/  SHF.R.S32.HI R8, RZ, 0x1f, R8 ;  /* 0x0000001fff087819 */ /* 0x000fe80000011408 */
[----:B------:R-:W-:Y:S01]  /*c4e0*/  SHF.L.U64.HI R14, R102, 0x1, R8 ;  /* 0x00000001660e7819 */ /* 0x000fe20000010208 */
[----:B--2---:R-:W-:Y:S02]  /*c4f0*/  IMAD R4, R2, c[0x0][0x1e0], RZ ;  /* 0x0000780002047a24 */ /* 0x004fe400078e02ff */
[C---:B------:R-:W-:Y:S04]  /*c500*/  IMAD.WIDE.U32 R2, R230.reuse, c[0x0][0x1e0], RZ ;  /* 0x00007800e6027a25 */ /* 0x040fe800078e00ff */
[----:B------:R-:W-:Y:S04]  /*c510*/  IMAD R4, R230, c[0x0][0x1e4], R4 ;  /* 0x00007900e6047a24 */ /* 0x000fe800078e0204 */
[----:B------:R-:W-:Y:S01]  /*c520*/  IMAD.IADD R3, R3, 0x1, R4 ;  /* 0x0000000103037824 */ /* 0x000fe200078e0204 */
[----:B---3--:R-:W-:Y:S03]  /*c530*/  SHF.R.S32.HI R12, RZ, 0x1f, R228 ;  /* 0x0000001fff0c7819 */ /* 0x008fe600000114e4 */
        /* <DEDUP_REMOVED lines=8> */
[----:B------:R2:W3:Y:S02]  /*c5c0*/  SHFL.IDX PT, R5, R12, RZ, 0x1c1f ;  /* 0x001c1fff0c057589 */ /* 0x0004e400000e0000 */
.L_x_682:
[----:B------:R-:W-:-:S05]  /*c5d0*/  BRA.DIV ~URZ, `(.L_x_630) ;  /* 0x00007bc27f007947 */ /* 0x000fca000b800000 */
[----:B------:R-:W4:Y:S01]  /*c5e0*/  SHFL.IDX PT, R2, R13, RZ, 0x1c1f ;  /* 0x001c1fff0d027589 */ /* 0x000f2200000e0000 */
[C---:B------:R-:W-:Y:S02]  /*c5f0*/  IADD3 R6, -R101.reuse, 0x10, RZ ;  /* 0x0000001065067810 */ /* 0x040fe40007ffe1ff */
[----:B------:R-:W-:Y:S02]  /*c600*/  ISETP.NE.U32.AND P0, PT, R101, RZ, PT ;  /* 0x000000ff6500720c */ /* 0x000fe40003f05070 */
[----:B------:R-:W-:Y:S04]  /*c610*/  LOP3.LUT R6, R6, 0xf, RZ, 0xc0, !PT ;  /* 0x0000000f06067812 */ /* 0x000fe800078ec0ff */
[----:B----4-:R-:W-:Y:S04]  /*c620*/  IADD3 R6, P6, P5, R6, R2, R21 ;  /* 0x0000000206067210 */ /* 0x010fe80007dde015 */
[----:B---3--:R-:W-:Y:S02]  /*c630*/  IADD3.X R7, RZ, R5, R16, P6, P5 ;  /* 0x00000005ff077210 */ /* 0x008fe400037ea410 */
[C---:B------:R-:W-:Y:S02]  /*c640*/  IADD3 R10, P6, R2.reuse, R19, RZ ;  /* 0x00000013020a7210 */ /* 0x040fe40007fde0ff */
[----:B------:R-:W-:Y:S01]  /*c650*/  IADD3 R8, P5, R2, R20, RZ ;  /* 0x0000001402087210 */ /* 0x000fe20007fbe0ff */
[----:B------:R-:W-:Y:S01]  /*c660*/  @!PT LDS RZ, [RZ] ;  /* 0x00000000fffff984 */ /* 0x000fe20000000800 */
[----:B------:R-:W-:Y:S01]  /*c670*/  @!PT LDS RZ, [RZ] ;  /* 0x00000000fffff984 */ /* 0x000fe20000000800 */
[----:B------:R3:W-:Y:S02]  /*c680*/  LDGSTS.E.BYPASS.LTC128B.128.ZFILL [R218+0x3100], [R6.64], P0 ;  /* 0x0310000006da7fae */ /* 0x0007e40008141d46 */
[C---:B------:R-:W-:Y:S02]  /*c690*/  IMAD.X R11, R5.reuse, 0x1, R14, P6 ;  /* 0x00000001050b7824 */ /* 0x040fe400030e060e */
[----:B------:R3:W4:Y:S01]  /*c6a0*/  SHFL.IDX PT, R2, R13, 0x1, 0x1c1f ;  /* 0x003c1f000d027f89 */ /* 0x00072200000e0000 */
[----:B------:R-:W-:Y:S03]  /*c6b0*/  IMAD.X R9, R5, 0x1, R15, P5 ;  /* 0x0000000105097824 */ /* 0x000fe600028e060f */
[----:B------:R3:W-:Y:S04]  /*c6c0*/  LDGSTS.E.BYPASS.LTC128B.128 [R218+0x4100], [R10.64], !P2 ;  /* 0x041000000ada7fae */ /* 0x0007e8000d101d46 */
[----:B------:R3:W2:Y:S04]  /*c6d0*/  SHFL.IDX PT, R5, R12, 0x1, 0x1c1f ;  /* 0x003c1f000c057f89 */ /* 0x0006a800000e0000 */
[----:B------:R3:W-:Y:S02]  /*c6e0*/  LDGSTS.E.BYPASS.LTC128B.128 [R218+0x5100], [R8.64], !P1 ;  /* 0x0510000008da7fae */ /* 0x0007e4000c901d46 */
.L_x_683:
[C---:B------:R-:W-:Y:S02]  /*c6f0*/  IADD3 R3, -R101.reuse, 0x10, RZ ;  /* 0x0000001065037810 */ /* 0x040fe40007ffe1ff */
[C---:B---34-:R-:W-:Y:S02]  /*c700*/  IADD3 R8, P6, R2.reuse, R19, RZ ;  /* 0x0000001302087210 */ /* 0x058fe40007fde0ff */
[----:B------:R-:W-:Y:S02]  /*c710*/  IADD3 R6, P5, R2, R20, RZ ;  /* 0x0000001402067210 */ /* 0x000fe40007fbe0ff */
[----:B------:R-:W-:Y:S01]  /*c720*/  ISETP.NE.U32.AND P0, PT, R101, RZ, PT ;  /* 0x000000ff6500720c */ /* 0x000fe20003f05070 */
[----:B--2---:R-:W-:Y:S01]  /*c730*/  IMAD.X R9, R5, 0x1, R14, P6 ;  /* 0x0000000105097824 */ /* 0x004fe200030e060e */
[----:B------:R-:W-:Y:S01]  /*c740*/  LOP3.LUT R3, R3, 0xf, RZ, 0xc0, !PT ;  /* 0x0000000f03037812 */ /* 0x000fe200078ec0ff */
[----:B------:R-:W-:Y:S03]  /*c750*/  IMAD.X R7, R5, 0x1, R15, P5 ;  /* 0x0000000105077824 */ /* 0x000fe600028e060f */
[----:B------:R-:W-:Y:S04]  /*c760*/  IADD3 R2, P6, P5, R3, R2, R21 ;  /* 0x0000000203027210 */ /* 0x000fe80007dde015 */
[----:B------:R-:W-:Y:S05]  /*c770*/  IADD3.X R3, RZ, R5, R16, P6, P5 ;  /* 0x00000005ff037210 */ /* 0x000fea00037ea410 */
[----:B------:R-:W-:Y:S01]  /*c780*/  @!PT LDS RZ, [RZ] ;  /* 0x00000000fffff984 */ /* 0x000fe20000000800 */
[----:B------:R-:W-:Y:S01]  /*c790*/  @!PT LDS RZ, [RZ] ;  /* 0x00000000fffff984 */ /* 0x000fe20000000800 */
[----:B------:R-:W-:Y:S01]  /*c7a0*/  @!PT LDS RZ, [RZ] ;  /* 0x00000000fffff984 */ /* 0x000fe20000000800 */
[----:B------:R2:W-:Y:S04]  /*c7b0*/  LDGSTS.E.BYPASS.LTC128B.128.ZFILL [R218+0x3900], [R2.64], P0 ;  /* 0x0390000002da7fae */ /* 0x0005e80008141d46 */
[----:B------:R2:W-:Y:S04]  /*c7c0*/  LDGSTS.E.BYPASS.LTC128B.128 [R218+0x4900], [R8.64], !P2 ;  /* 0x0490000008da7fae */ /* 0x0005e8000d101d46 */
[----:B------:R2:W-:Y:S02]  /*c7d0*/  LDGSTS.E.BYPASS.LTC128B.128 [R218+0x5900], [R6.64], !P1 ;  /* 0x0590000006da7fae */ /* 0x0005e4000c901d46 */
.L_x_628:
[----:B---34-:R-:W-:Y:S05]  /*c7e0*/  BSYNC B0 ;  /* 0x0000000000007941 */ /* 0x018fea0003800000 */
.L_x_627:
[----:B--2---:R-:W-:Y:S01]  /*c7f0*/  FMNMX.FTZ R3, R174, R0, !PT ;  /* 0x00000000ae037209 */ /* 0x004fe20007810000 */
[----:B------:R-:W2:Y:S01]  /*c800*/  LDL R12, [R1] ;  /* 0x00000000010c7983 */ /* 0x000ea20000100800 */
[----:B------:R-:W-:Y:S02]  /*c810*/  FMNMX.FTZ R2, R173, R100, !PT ;  /* 0x00000064ad027209 */ /* 0x000fe40007810000 */
[----:B------:R-:W-:Y:S01]  /*c820*/  FMNMX.FTZ R4, R185, R105, !PT ;  /* 0x00000069b9047209 */ /* 0x000fe20007810000 */
[----:B------:R-:W3:Y:S01]  /*c830*/  LDL R11, [R1+0xc] ;  /* 0x00000c00010b7983 */ /* 0x000ee20000100800 */
[----:B------:R-:W-:Y:S02]  /*c840*/  FMNMX.FTZ R5, R188, R106, !PT ;  /* 0x0000006abc057209 */ /* 0x000fe40007810000 */
[----:B------:R-:W-:Y:S01]  /*c850*/  FMNMX.FTZ R3, R190, R3, !PT ;  /* 0x00000003be037209 */ /* 0x000fe20007810000 */
[----:B------:R-:W4:Y:S01]  /*c860*/  LDL R10, [R1+0x4] ;  /* 0x00000400010a7983 */ /* 0x000f220000100800 */
[----:B------:R-:W-:Y:S02]  /*c870*/  FMNMX.FTZ R2, R189, R2, !PT ;  /* 0x00000002bd027209 */ /* 0x000fe40007810000 */
[----:B------:R-:W-:Y:S01]  /*c880*/  FMNMX.FTZ R4, R191, R4, !PT ;  /* 0x00000004bf047209 */ /* 0x000fe20007810000 */
[----:B------:R-:W5:Y:S01]  /*c890*/  LDL R9, [R1+0x10] ;  /* 0x0000100001097983 */ /* 0x000f620000100800 */
        /* <DEDUP_REMOVED lines=40> */
[----:B---3--:R-:W-:Y:S02]  /*cb20*/  FMNMX.FTZ R5, R11, R5, !PT ;  /* 0x000000050b057209 */ /* 0x008fe40007810000 */
[----:B----4-:R-:W-:Y:S02]  /*cb30*/  FMNMX.FTZ R4, R10, R4, !PT ;  /* 0x000000040a047209 */ /* 0x010fe40007810000 */
[----:B-----5:R-:W-:Y:S02]  /*cb40*/  FMNMX.FTZ R5, R9, R5, !PT ;  /* 0x0000000509057209 */ /* 0x020fe40007810000 */
        /* <DEDUP_REMOVED lines=17> */
[----:B------:R-:W-:-:S05]  /*cc60*/  BRA.DIV ~URZ, `(.L_x_631) ;  /* 0x000077427f007947 */ /* 0x000fca000b800000 */
[----:B------:R-:W1:Y:S04]  /*cc70*/  SHFL.BFLY PT, R104, R4, 0x2, 0x1f ;  /* 0x0c401f0004687f89 */ /* 0x000e6800000e0000 */
[----:B------:R-:W2:Y:S04]  /*cc80*/  SHFL.BFLY PT, R2, R103, 0x2, 0x1f ;  /* 0x0c401f0067027f89 */ /* 0x000ea800000e0000 */
[----:B------:R-:W3:Y:S04]  /*cc90*/  SHFL.BFLY PT, R3, R102, 0x2, 0x1f ;  /* 0x0c401f0066037f89 */ /* 0x000ee800000e0000 */
[----:B------:R-:W4:Y:S01]  /*cca0*/  SHFL.BFLY PT, R8, R5, 0x2, 0x1f ;  /* 0x0c401f0005087f89 */ /* 0x000f2200000e0000 */
[----:B-1----:R-:W-:Y:S02]  /*ccb0*/  FMNMX.FTZ R104, R4, R104, !PT ;  /* 0x0000006804687209 */ /* 0x002fe40007810000 */
[----:B--2---:R-:W-:Y:S02]  /*ccc0*/  FMNMX.FTZ R103, R103, R2, !PT ;  /* 0x0000000267677209 */ /* 0x004fe40007810000 */
[----:B---3--:R-:W-:Y:S03]  /*ccd0*/  FMNMX.FTZ R102, R102, R3, !PT ;  /* 0x0000000366667209 */ /* 0x008fe60007810000 */
[----:B------:R-:W1:Y:S01]  /*cce0*/  SHFL.BFLY PT, R6, R103, 0x1, 0x1f ;  /* 0x0c201f0067067f89 */ /* 0x000e6200000e0000 */
[----:B----4-:R-:W-:Y:S03]  /*ccf0*/  FMNMX.FTZ R4, R5, R8, !PT ;  /* 0x0000000805047209 */ /* 0x010fe60007810000 */
[----:B------:R-:W2:Y:S04]  /*cd00*/  SHFL.BFLY PT, R3, R104, 0x1, 0x1f ;  /* 0x0c201f0068037f89 */ /* 0x000ea800000e0000 */
[----:B------:R-:W3:Y:S04]  /*cd10*/  SHFL.BFLY PT, R7, R102, 0x1, 0x1f ;  /* 0x0c201f0066077f89 */ /* 0x000ee800000e0000 */
[----:B------:R4:W4:Y:S01]  /*cd20*/  SHFL.BFLY PT, R2, R4, 0x1, 0x1f ;  /* 0x0c201f0004027f89 */ /* 0x00092200000e0000 */
[----:B-1----:R-:W-:Y:S02]  /*cd30*/  FMNMX.FTZ R103, R103, R6, !PT ;  /* 0x0000000667677209 */ /* 0x002fe40007810000 */
[----:B--2---:R-:W-:Y:S02]  /*cd40*/  FMNMX.FTZ R104, R104, R3, !PT ;  /* 0x0000000368687209 */ /* 0x004fe40007810000 */
[----:B---3--:R-:W-:Y:S03]  /*cd50*/  FMNMX.FTZ R102, R102, R7, !PT ;  /* 0x0000000766667209 */ /* 0x008fe60007810000 */
.L_x_684:
[----:B------:R-:W-:Y:S01]  /*cd60*/  FADD.FTZ R0, -R104, R0 ;  /* 0x0000000068007221 */ /* 0x000fe20000010100 */
[----:B----4-:R-:W-:Y:S01]  /*cd70*/  FMNMX.FTZ R2, R2, R4, !PT ;  /* 0x0000000402027209 */ /* 0x010fe20007810000 */
[----:B------:R-:W-:Y:S01]  /*cd80*/  FMUL.FTZ R179, R103, c[0x0][0x2d0] ;  /* 0x0000b40067b37a20 */ /* 0x000fe20000410000 */
[----:B------:R-:W-:Y:S01]  /*cd90*/  WARPSYNC 0xffffffff ;  /* 0xffffffff00007948 */ /* 0x000fe20003800000 */
[----:B------:R-:W-:Y:S01]  /*cda0*/  FMUL.FTZ R0, R0, c[0x0][0x2d0] ;  /* 0x0000b40000007a20 */ /* 0x000fe20000410000 */
[----:B------:R-:W1:Y:S01]  /*cdb0*/  LDSM.16.MT88.4 R20, [R201] ;  /* 0x00000000c914783b */ /* 0x000e620000004200 */
[----:B------:R-:W-:Y:S01]  /*cdc0*/  FMUL.FTZ R176, R104, c[0x0][0x2d0] ;  /* 0x0000b40068b07a20 */ /* 0x000fe20000410000 */
[----:B------:R-:W-:Y:S01]  /*cdd0*/  ISETP.GT.AND P0, PT, R225, RZ, PT ;  /* 0x000000ffe100720c */ /* 0x000fe20003f04270 */
[----:B------:R2:W-:Y:S01]  /*cde0*/  MUFU.EX2 R101, R0 ;  /* 0x0000000000657308 */ /* 0x0005e20000000800 */
[----:B------:R-:W-:Y:S02]  /*cdf0*/  FMUL.FTZ R178, R102, c[0x0][0x2d0] ;  /* 0x0000b40066b27a20 */ /* 0x000fe40000410000 */
[--C-:B------:R-:W-:Y:S02]  /*ce00*/  FFMA.FTZ R3, R190, c[0x0][0x2d0], -R176.reuse ;  /* 0x0000b400be037a23 */ /* 0x100fe400000108b0 */
[----:B------:R-:W-:Y:S01]  /*ce10*/  FMUL.FTZ R177, R2, c[0x0][0x2d0] ;  /* 0x0000b40002b17a20 */ /* 0x000fe20000410000 */
[----:B------:R-:W3:Y:S01]  /*ce20*/  LDSM.16.MT88.4 R36, [R202] ;  /* 0x00000000ca24783b */ /* 0x000ee20000004200 */
[--C-:B------:R-:W-:Y:S02]  /*ce30*/  FFMA.FTZ R6, R172, c[0x0][0x2d0], -R176.reuse ;  /* 0x0000b400ac067a23 */ /* 0x100fe400000108b0 */
[----:B------:R-:W-:Y:S01]  /*ce40*/  FFMA.FTZ R4, R188, c[0x0][0x2d0], -R177 ;  /* 0x0000b400bc047a23 */ /* 0x000fe200000108b1 */
[----:B------:R-:W-:Y:S01]  /*ce50*/  MUFU.EX2 R28, R3 ;  /* 0x00000003001c7308 */ /* 0x000fe20000000800 */
[--C-:B------:R-:W-:Y:S02]  /*ce60*/  FFMA.FTZ R5, R107, c[0x0][0x2d0], -R176.reuse ;  /* 0x0000b4006b057a23 */ /* 0x100fe400000108b0 */
[--C-:B------:R-:W-:Y:S01]  /*ce70*/  FFMA.FTZ R7, R174, c[0x0][0x2d0], -R176.reuse ;  /* 0x0000b400ae077a23 */ /* 0x100fe200000108b0 */
[----:B------:R-:W4:Y:S01]  /*ce80*/  LDSM.16.MT88.4 R52, [R201+0x1000] ;  /* 0x00100000c934783b */ /* 0x000f220000004200 */
[--C-:B------:R-:W-:Y:S02]  /*ce90*/  FFMA.FTZ R48, R193, c[0x0][0x2d0], -R176.reuse ;  /* 0x0000b400c1307a23 */ /* 0x100fe400000108b0 */
[--C-:B------:R-:W-:Y:S02]  /*cea0*/  FFMA.FTZ R56, R198, c[0x0][0x2d0], -R179.reuse ;  /* 0x0000b400c6387a23 */ /* 0x100fe400000108b3 */
[--C-:B------:R-:W-:Y:S01]  /*ceb0*/  FFMA.FTZ R60, R219, c[0x0][0x2d0], -R179.reuse ;  /* 0x0000b400db3c7a23 */ /* 0x100fe200000108b3 */
[----:B------:R5:W-:Y:S01]  /*cec0*/  MUFU.EX2 R10, R6 ;  /* 0x00000006000a7308 */ /* 0x000be20000000800 */
[--C-:B------:R-:W-:Y:S02]  /*ced0*/  FFMA.FTZ R107, R223, c[0x0][0x2d0], -R176.reuse ;  /* 0x0000b400df6b7a23 */ /* 0x100fe400000108b0 */
[----:B------:R-:W-:Y:S02]  /*cee0*/  FFMA.FTZ R64, R194, c[0x0][0x2d0], -R176 ;  /* 0x0000b400c2407a23 */ /* 0x000fe400000108b0 */
[----:B--2---:R-:W-:Y:S04]  /*cef0*/  FADD.FTZ R0, -R103, R100 ;  /* 0x0000006467007221 */ /* 0x004fe80000010100 */
[----:B------:R-:W-:Y:S01]  /*cf00*/  FMUL.FTZ R0, R0, c[0x0][0x2d0] ;  /* 0x0000b40000007a20 */ /* 0x000fe20000410000 */
[----:B------:R2:W-:Y:S10]  /*cf10*/  MUFU.EX2 R40, R5 ;  /* 0x0000000500287308 */ /* 0x0005f40000000800 */
[----:B------:R1:W-:Y:S01]  /*cf20*/  MUFU.EX2 R100, R0 ;  /* 0x0000000000647308 */ /* 0x0003e20000000800 */
[--C-:B-----5:R-:W-:Y:S09]  /*cf30*/  FFMA.FTZ R6, R185, c[0x0][0x2d0], -R178.reuse ;  /* 0x0000b400b9067a23 */ /* 0x120ff200000108b2 */
[----:B------:R-:W-:Y:S01]  /*cf40*/  MUFU.EX2 R25, R7 ;  /* 0x0000000700197308 */ /* 0x000fe20000000800 */
[--C-:B--2---:R-:W-:Y:S09]  /*cf50*/  FFMA.FTZ R5, R191, c[0x0][0x2d0], -R178.reuse ;  /* 0x0000b400bf057a23 */ /* 0x104ff200000108b2 */
[----:B------:R-:W-:Y:S01]  /*cf60*/  MUFU.EX2 R185, R6 ;  /* 0x0000000600b97308 */ /* 0x000fe20000000800 */
[--C-:B-1----:R-:W-:Y:S09]  /*cf70*/  FFMA.FTZ R0, R173, c[0x0][0x2d0], -R179.reuse ;  /* 0x0000b400ad007a23 */ /* 0x102ff200000108b3 */
[----:B------:R1:W-:Y:S10]  /*cf80*/  MUFU.EX2 R190, R0 ;  /* 0x0000000000be7308 */ /* 0x0003f40000000800 */
[----:B------:R-:W2:Y:S01]  /*cf90*/  MUFU.EX2 R191, R5 ;  /* 0x0000000500bf7308 */ /* 0x000ea20000000800 */
[--C-:B-1----:R-:W-:Y:S09]  /*cfa0*/  FFMA.FTZ R0, R189, c[0x0][0x2d0], -R179.reuse ;  /* 0x0000b400bd007a23 */ /* 0x102ff200000108b3 */
[----:B------:R1:W5:Y:S02]  /*cfb0*/  MUFU.EX2 R189, R0 ;  /* 0x0000000000bd7308 */ /* 0x0003640000000800 */
[--C-:B-1----:R-:W-:Y:S01]  /*cfc0*/  FFMA.FTZ R0, R18, c[0x0][0x2d0], -R179.reuse ;  /* 0x0000b40012007a23 */ /* 0x102fe200000108b3 */
[----:B--2---:R-:W-:Y:S01]  /*cfd0*/  F2FP.BF16.PACK_AB R172, R191, R185 ;  /* 0x000000b9bfac723e */ /* 0x004fe200000010ff */
[----:B------:R-:W-:Y:S01]  /*cfe0*/  FMUL.FTZ R5, R101, R109 ;  /* 0x0000006d65057220 */ /* 0x000fe20000410000 */
[----:B-----5:R-:W-:Y:S05]  /*cff0*/  F2FP.BF16.PACK_AB R109, R189, R190 ;  /* 0x000000bebd6d723e */ /* 0x020fea00000010ff */
[----:B------:R1:W-:Y:S01]  /*d000*/  MUFU.EX2 R9, R0 ;  /* 0x0000000000097308 */ /* 0x0003e20000000800 */
        /* <DEDUP_REMOVED lines=11> */
[C---:B------:R-:W-:Y:S01]  /*d0c0*/  FMUL.FTZ R66, R100.reuse, R170 ;  /* 0x000000aa64427220 */ /* 0x040fe20000410000 */
[----:B------:R-:W-:Y:S01]  /*d0d0*/  MOV R170, R191 ;  /* 0x000000bf00aa7202 */ /* 0x000fe20000000f00 */
[----:B-1----:R-:W-:Y:S02]  /*d0e0*/  FFMA.FTZ R0, R17, c[0x0][0x2d0], -R179 ;  /* 0x0000b40011007a23 */ /* 0x002fe400000108b3 */
[C---:B------:R-:W-:Y:S02]  /*d0f0*/  FMUL.FTZ R17, R101.reuse, R121 ;  /* 0x0000007965117220 */ /* 0x040fe40000410000 */
[----:B------:R1:W-:Y:S01]  /*d100*/  MUFU.EX2 R8, R0 ;  /* 0x0000000000087308 */ /* 0x0003e20000000800 */
[----:B------:R-:W-:Y:S01]  /*d110*/  LDSM.16.MT88.4 R120, [R202+0x400] ;  /* 0x00040000ca78783b */ /* 0x000fe20000004200 */
        /* <DEDUP_REMOVED lines=10> */
[----:B------:R-:W-:Y:S02]  /*d1c0*/  FMUL.FTZ R86, R100, R86 ;  /* 0x0000005664567220 */ /* 0x000fe40000410000 */
[----:B-1----:R-:W-:Y:S02]  /*d1d0*/  FADD.FTZ R0, -R102, R105 ;  /* 0x0000006966007221 */ /* 0x002fe40000010100 */
[----:B------:R-:W-:Y:S02]  /*d1e0*/  FFMA.FTZ R105, R197, c[0x0][0x2d0], -R179 ;  /* 0x0000b400c5697a23 */ /* 0x000fe400000108b3 */
[----:B------:R-:W-:Y:S02]  /*d1f0*/  FMUL.FTZ R0, R0, c[0x0][0x2d0] ;  /* 0x0000b40000007a20 */ /* 0x000fe40000410000 */
[C---:B------:R-:W-:Y:S02]  /*d200*/  FMUL.FTZ R87, R100.reuse, R87 ;  /* 0x0000005764577220 */ /* 0x040fe40000410000 */
[----:B------:R1:W2:Y:S01]  /*d210*/  MUFU.EX2 R3, R0 ;  /* 0x0000000000037308 */ /* 0x0002a20000000800 */
[C---:B------:R-:W-:Y:S02]  /*d220*/  FMUL.FTZ R96, R101.reuse, R96 ;  /* 0x0000006065607220 */ /* 0x040fe40000410000 */
[----:B------:R-:W-:Y:S02]  /*d230*/  FMUL.FTZ R97, R101, R97 ;  /* 0x0000006165617220 */ /* 0x000fe40000410000 */
[C---:B------:R-:W-:Y:S02]  /*d240*/  FMUL.FTZ R98, R100.reuse, R98 ;  /* 0x0000006264627220 */ /* 0x040fe40000410000 */
[----:B------:R-:W-:Y:S02]  /*d250*/  FMUL.FTZ R99, R100, R99 ;  /* 0x0000006364637220 */ /* 0x000fe40000410000 */
[--C-:B-1----:R-:W-:Y:S02]  /*d260*/  FFMA.FTZ R0, R175, c[0x0][0x2d0], -R178.reuse ;  /* 0x0000b400af007a23 */ /* 0x102fe400000108b2 */
[C---:B--2---:R-:W-:Y:S02]  /*d270*/  FMUL.FTZ R12, R3.reuse, R116 ;  /* 0x00000074030c7220 */ /* 0x044fe40000410000 */
[----:B------:R1:W-:Y:S01]  /*d280*/  MUFU.EX2 R34, R0 ;  /* 0x0000000000227308 */ /* 0x0003e20000000800 */
        /* <DEDUP_REMOVED lines=8> */
[C---:B------:R-:W-:Y:S01]  /*d310*/  FMUL.FTZ R72, R3.reuse, R72 ;  /* 0x0000004803487220 */ /* 0x040fe20000410000 */
[----:B------:R2:W-:Y:S01]  /*d320*/  MUFU.EX2 R165, R64 ;  /* 0x0000004000a57308 */ /* 0x0005e20000000800 */
[C---:B------:R-:W-:Y:S02]  /*d330*/  FMUL.FTZ R73, R3.reuse, R73 ;  /* 0x0000004903497220 */ /* 0x040fe40000410000 */
[C---:B------:R-:W-:Y:S02]  /*d340*/  FMUL.FTZ R76, R3.reuse, R76 ;  /* 0x0000004c034c7220 */ /* 0x040fe40000410000 */
[C---:B------:R-:W-:Y:S02]  /*d350*/  FMUL.FTZ R77, R3.reuse, R77 ;  /* 0x0000004d034d7220 */ /* 0x040fe40000410000 */
[C---:B------:R-:W-:Y:S02]  /*d360*/  FMUL.FTZ R88, R3.reuse, R88 ;  /* 0x0000005803587220 */ /* 0x040fe40000410000 */
[----:B-1----:R-:W-:Y:S02]  /*d370*/  FFMA.FTZ R0, R184, c[0x0][0x2d0], -R178 ;  /* 0x0000b400b8007a23 */ /* 0x002fe400000108b2 */
[----:B------:R1:W-:Y:S01]  /*d380*/  MUFU.EX2 R184, R4 ;  /* 0x0000000400b87308 */ /* 0x0003e20000000800 */
[C---:B------:R-:W-:Y:S02]  /*d390*/  FMUL.FTZ R89, R3.reuse, R89 ;  /* 0x0000005903597220 */ /* 0x040fe40000410000 */
[C---:B------:R-:W-:Y:S02]  /*d3a0*/  FMUL.FTZ R92, R3.reuse, R92 ;  /* 0x0000005c035c7220 */ /* 0x040fe40000410000 */
[----:B------:R-:W-:Y:S05]  /*d3b0*/  FMUL.FTZ R93, R3, R93 ;  /* 0x0000005d035d7220 */ /* 0x000fea0000410000 */
[----:B------:R5:W3:Y:S01]  /*d3c0*/  MUFU.EX2 R41, R0 ;  /* 0x0000000000297308 */ /* 0x000ae20000000800 */
[----:B--2---:R-:W-:Y:S02]  /*d3d0*/  FMUL.FTZ R64, R101, R168 ;  /* 0x000000a865407220 */ /* 0x004fe40000410000 */
[--C-:B-1----:R-:W-:Y:S01]  /*d3e0*/  FFMA.FTZ R4, R192, c[0x0][0x2d0], -R177.reuse ;  /* 0x0000b400c0047a23 */ /* 0x102fe200000108b1 */
[----:B------:R-:W-:Y:S06]  /*d3f0*/  MOV R192, R10 ;  /* 0x0000000a00c07202 */ /* 0x000fec0000000f00 */
[----:B------:R1:W2:Y:S01]  /*d400*/  MUFU.EX2 R188, R4 ;  /* 0x0000000400bc7308 */ /* 0x0002a20000000800 */
[-C--:B------:R-:W-:Y:S02]  /*d410*/  F2FP.BF16.PACK_AB R110, R40, R192.reuse ;  /* 0x000000c0286e723e */ /* 0x080fe400000010ff */
[----:B------:R-:W-:Y:S01]  /*d420*/  MOV R168, R192 ;  /* 0x000000c000a87202 */ /* 0x000fe20000000f00 */
[----:B-----5:R-:W-:Y:S01]  /*d430*/  FADD.FTZ R0, -R2, R106 ;  /* 0x0000006a02007221 */ /* 0x020fe20000010100 */
[----:B---3--:R-:W-:Y:S01]  /*d440*/  F2FP.BF16.PACK_AB R174, R41, R34 ;  /* 0x0000002229ae723e */ /* 0x008fe200000010ff */
[--C-:B------:R-:W-:Y:S01]  /*d450*/  FFMA.FTZ R106, R233, c[0x0][0x2d0], -R176.reuse ;  /* 0x0000b400e96a7a23 */ /* 0x100fe200000108b0 */
[----:B------:R-:W-:Y:S01]  /*d460*/  MOV R136, R41 ;  /* 0x0000002900887202 */ /* 0x000fe20000000f00 */
[----:B------:R-:W-:Y:S02]  /*d470*/  FMUL.FTZ R0, R0, c[0x0][0x2d0] ;  /* 0x0000b40000007a20 */ /* 0x000fe40000410000 */
[----:B------:R-:W-:Y:S02]  /*d480*/  FMUL.FTZ R41, R3, R145 ;  /* 0x0000009103297220 */ /* 0x000fe40000410000 */
[----:B------:R-:W-:Y:S02]  /*d490*/  FFMA.FTZ R145, R181, c[0x0][0x2d0], -R176 ;  /* 0x0000b400b5917a23 */ /* 0x000fe400000108b0 */
[----:B------:R-:W3:Y:S01]  /*d4a0*/  MUFU.EX2 R0, R0 ;  /* 0x0000000000007308 */ /* 0x000ee20000000800 */
[--C-:B-1----:R-:W-:Y:S01]  /*d4b0*/  FFMA.FTZ R4, R187, c[0x0][0x2d0], -R177.reuse ;  /* 0x0000b400bb047a23 */ /* 0x102fe200000108b1 */
[----:B------:R-:W-:Y:S01]  /*d4c0*/  MOV R187, R9 ;  /* 0x0000000900bb7202 */ /* 0x000fe20000000f00 */
[C---:B------:R-:W-:Y:S01]  /*d4d0*/  FMUL.FTZ R9, R3.reuse, R113 ;  /* 0x0000007103097220 */ /* 0x040fe20000410000 */
[----:B--2---:R-:W-:Y:S06]  /*d4e0*/  F2FP.BF16.PACK_AB R173, R188, R184 ;  /* 0x000000b8bcad723e */ /* 0x004fec00000010ff */
[----:B------:R-:W1:Y:S01]  /*d4f0*/  MUFU.EX2 R35, R4 ;  /* 0x0000000400237308 */ /* 0x000e620000000800 */
[----:B------:R-:W-:Y:S09]  /*d500*/  MOV R169, R188 ;  /* 0x000000bc00a97202 */ /* 0x000ff20000000f00 */
[----:B------:R-:W-:Y:S01]  /*d510*/  MUFU.EX2 R194, R145 ;  /* 0x0000009100c27308 */ /* 0x000fe20000000800 */
[C---:B---3--:R-:W-:Y:S02]  /*d520*/  FMUL.FTZ R10, R0.reuse, R114 ;  /* 0x00000072000a7220 */ /* 0x048fe40000410000 */
[C---:B------:R-:W-:Y:S02]  /*d530*/  FMUL.FTZ R11, R0.reuse, R115 ;  /* 0x00000073000b7220 */ /* 0x040fe40000410000 */
[C---:B------:R-:W-:Y:S02]  /*d540*/  FMUL.FTZ R14, R0.reuse, R118 ;  /* 0x00000076000e7220 */ /* 0x040fe40000410000 */
[C---:B------:R-:W-:Y:S02]  /*d550*/  FMUL.FTZ R15, R0.reuse, R119 ;  /* 0x00000077000f7220 */ /* 0x040fe40000410000 */
[C---:B------:R-:W-:Y:S01]  /*d560*/  FMUL.FTZ R58, R0.reuse, R162 ;  /* 0x000000a2003a7220 */ /* 0x040fe20000410000 */
[----:B------:R-:W-:Y:S01]  /*d570*/  LDSM.16.MT88.4 R116, [R201+0x2000] ;  /* 0x00200000c974783b */ /* 0x000fe20000004200 */
[----:B------:R2:W-:Y:S01]  /*d580*/  MUFU.EX2 R162, R105 ;  /* 0x0000006900a27308 */ /* 0x0005e20000000800 */
[----:B------:R-:W-:Y:S01]  /*d590*/  FMUL.FTZ R26, R0, R130 ;  /* 0x00000082001a7220 */ /* 0x000fe20000410000 */
[----:B-1----:R-:W-:Y:S01]  /*d5a0*/  MOV R133, R35 ;  /* 0x0000002300857202 */ /* 0x002fe20000000f00 */
[----:B------:R-:W-:Y:S01]  /*d5b0*/  FFMA.FTZ R4, R186, c[0x0][0x2d0], -R177 ;  /* 0x0000b400ba047a23 */ /* 0x000fe200000108b1 */
[----:B------:R-:W-:Y:S01]  /*d5c0*/  MOV R186, R8 ;  /* 0x0000000800ba7202 */ /* 0x000fe20000000f00 */
[C---:B------:R-:W-:Y:S02]  /*d5d0*/  FMUL.FTZ R8, R3.reuse, R112 ;  /* 0x0000007003087220 */ /* 0x040fe40000410000 */
[----:B------:R-:W-:Y:S01]  /*d5e0*/  FMUL.FTZ R27, R0, R131 ;  /* 0x00000083001b7220 */ /* 0x000fe20000410000 */
[----:B------:R-:W-:Y:S01]  /*d5f0*/  F2FP.BF16.PACK_AB R111, R186, R187 ;  /* 0x000000bbba6f723e */ /* 0x000fe200000010ff */
[C---:B------:R-:W-:Y:S01]  /*d600*/  FMUL.FTZ R30, R0.reuse, R134 ;  /* 0x00000086001e7220 */ /* 0x040fe20000410000 */
[----:B------:R-:W1:Y:S01]  /*d610*/  MUFU.EX2 R33, R4 ;  /* 0x0000000400217308 */ /* 0x000e620000000800 */
[----:B------:R-:W-:Y:S01]  /*d620*/  MOV R131, R28 ;  /* 0x0000001c00837202 */ /* 0x000fe20000000f00 */
[C---:B------:R-:W-:Y:S01]  /*d630*/  FMUL.FTZ R31, R0.reuse, R135 ;  /* 0x00000087001f7220 */ /* 0x040fe20000410000 */
[----:B------:R-:W-:Y:S01]  /*d640*/  MOV R134, R40 ;  /* 0x0000002800867202 */ /* 0x000fe20000000f00 */
[C---:B------:R-:W-:Y:S01]  /*d650*/  FMUL.FTZ R62, R0.reuse, R166 ;  /* 0x000000a6003e7220 */ /* 0x040fe20000410000 */
[----:B------:R-:W2:Y:S01]  /*d660*/  LDSM.16.MT88.4 R112, [R202+0x1000] ;  /* 0x00100000ca70783b */ /* 0x000ea20000004200 */
[C---:B------:R-:W-:Y:S02]  /*d670*/  FMUL.FTZ R47, R0.reuse, R151 ;  /* 0x00000097002f7220 */ /* 0x040fe40000410000 */
[----:B------:R-:W-:Y:S02]  /*d680*/  FMUL.FTZ R40, R3, R144 ;  /* 0x0000009003287220 */ /* 0x000fe40000410000 */
[----:B------:R-:W5:Y:S01]  /*d690*/  MUFU.EX2 R151, R48 ;  /* 0x0000003000977308 */ /* 0x000f620000000800 */
[C---:B------:R-:W-:Y:S02]  /*d6a0*/  FMUL.FTZ R42, R0.reuse, R146 ;  /* 0x00000092002a7220 */ /* 0x040fe40000410000 */
[C---:B------:R-:W-:Y:S02]  /*d6b0*/  FMUL.FTZ R43, R0.reuse, R147 ;  /* 0x00000093002b7220 */ /* 0x040fe40000410000 */
[----:B--2---:R-:W-:Y:S02]  /*d6c0*/  FFMA.FTZ R105, R199, c[0x0][0x2d0], -R179 ;  /* 0x0000b400c7697a23 */ /* 0x004fe400000108b3 */
[C---:B------:R-:W-:Y:S02]  /*d6d0*/  FMUL.FTZ R46, R0.reuse, R150 ;  /* 0x00000096002e7220 */ /* 0x040fe40000410000 */
[C---:B------:R-:W-:Y:S01]  /*d6e0*/  FMUL.FTZ R59, R0.reuse, R163 ;  /* 0x000000a3003b7220 */ /* 0x040fe20000410000 */
[----:B------:R2:W-:Y:S01]  /*d6f0*/  MUFU.EX2 R166, R105 ;  /* 0x0000006900a67308 */ /* 0x0005e20000000800 */
[C---:B------:R-:W-:Y:S02]  /*d700*/  FMUL.FTZ R63, R0.reuse, R167 ;  /* 0x000000a7003f7220 */ /* 0x040fe40000410000 */
[----:B------:R-:W-:Y:S01]  /*d710*/  FMUL.FTZ R74, R0, R74 ;  /* 0x0000004a004a7220 */ /* 0x000fe20000410000 */
[----:B-1----:R-:W-:Y:S01]  /*d720*/  F2FP.BF16.PACK_AB R175, R33, R35 ;  /* 0x0000002321af723e */ /* 0x002fe200000010ff */
[----:B------:R-:W-:Y:S01]  /*d730*/  FMUL.FTZ R4, R101, R108 ;  /* 0x0000006c65047220 */ /* 0x000fe20000410000 */
[----:B------:R-:W-:Y:S01]  /*d740*/  F2FP.BF16.PACK_AB R108, R28, R25 ;  /* 0x000000191c6c723e */ /* 0x000fe200000010ff */
[C---:B------:R-:W-:Y:S02]  /*d750*/  FMUL.FTZ R25, R3.reuse, R129 ;  /* 0x0000008103197220 */ /* 0x040fe40000410000 */
[----:B------:R-:W3:Y:S01]  /*d760*/  LDL.LU R129, [R1+0x10] ;  /* 0x0000100001817983 */ /* 0x000ee20000300800 */
[----:B------:R-:W-:Y:S01]  /*d770*/  FMUL.FTZ R28, R3, R132 ;  /* 0x00000084031c7220 */ /* 0x000fe20000410000 */
[----:B------:R-:W-:Y:S01]  /*d780*/  MOV R132, R34 ;  /* 0x0000002200847202 */ /* 0x000fe20000000f00 */
[C---:B------:R-:W-:Y:S01]  /*d790*/  FMUL.FTZ R34, R100.reuse, R138 ;  /* 0x0000008a64227220 */ /* 0x040fe20000410000 */
[-C--:B------:R-:W-:Y:S01]  /*d7a0*/  HMMA.16816.F32.BF16 R4, R108, R20.reuse, R4 ;  /* 0x000000146c04723c */ /* 0x080fe20000041804 */
[----:B------:R-:W3:Y:S01]  /*d7b0*/  LDL.LU R130, [R1+0xc] ;  /* 0x00000c0001827983 */ /* 0x000ee20000300800 */
[----:B------:R1:W1:Y:S03]  /*d7c0*/  MUFU.EX2 R150, R56 ;  /* 0x0000003800967308 */ /* 0x0002660000000800 */
[----:B------:R-:W-:Y:S02]  /*d7d0*/  FMUL.FTZ R35, R100, R139 ;  /* 0x0000008b64237220 */ /* 0x000fe40000410000 */
[--C-:B------:R-:W-:Y:S01]  /*d7e0*/  FFMA.FTZ R139, R245, c[0x0][0x2d0], -R178.reuse ;  /* 0x0000b400f58b7a23 */ /* 0x100fe200000108b2 */
[C---:B------:R-:W-:Y:S04]  /*d7f0*/  HMMA.16816.F32.BF16 R8, R172.reuse, R20, R8 ;  /* 0x00000014ac08723c */ /* 0x040fe80000041808 */
[----:B------:R-:W-:Y:S01]  /*d800*/  MUFU.EX2 R188, R139 ;  /* 0x0000008b00bc7308 */ /* 0x000fe20000000800 */
[----:B--2---:R-:W-:Y:S02]  /*d810*/  FFMA.FTZ R105, R226, c[0x0][0x2d0], -R178 ;  /* 0x0000b400e2697a23 */ /* 0x004fe400000108b2 */
[C---:B------:R-:W-:Y:S01]  /*d820*/  FMUL.FTZ R20, R101.reuse, R124 ;  /* 0x0000007c65147220 */ /* 0x040fe20000410000 */
[-C--:B------:R-:W-:Y:S04]  /*d830*/  HMMA.16816.F32.BF16 R12, R172, R22.reuse, R12 ;  /* 0x00000016ac0c723c */ /* 0x080fe8000004180c */
[--C-:B------:R-:W-:Y:S02]  /*d840*/  FFMA.FTZ R124, R222, c[0x0][0x2d0], -R176.reuse ;  /* 0x0000b400de7c7a23 */ /* 0x100fe400000108b0 */
[C---:B------:R-:W-:Y:S01]  /*d850*/  FMUL.FTZ R21, R101.reuse, R125 ;  /* 0x0000007d65157220 */ /* 0x040fe20000410000 */
[----:B------:R2:W-:Y:S01]  /*d860*/  MUFU.EX2 R149, R105 ;  /* 0x0000006900957308 */ /* 0x0005e20000000800 */
[C---:B------:R-:W-:Y:S04]  /*d870*/  HMMA.16816.F32.BF16 R16, R108.reuse, R22, R16 ;  /* 0x000000166c10723c */ /* 0x040fe80000041810 */
[----:B------:R-:W-:Y:S02]  /*d880*/  FMUL.FTZ R48, R101, R152 ;  /* 0x0000009865307220 */ /* 0x000fe40000410000 */
[----:B-1----:R-:W-:Y:S02]  /*d890*/  FMUL.FTZ R56, R3, R160 ;  /* 0x000000a003387220 */ /* 0x002fe40000410000 */
[C---:B------:R-:W-:Y:S04]  /*d8a0*/  FMUL.FTZ R22, R100.reuse, R126 ;  /* 0x0000007e64167220 */ /* 0x040fe80000410000 */
[----:B------:R-:W-:Y:S01]  /*d8b0*/  FMUL.FTZ R23, R100, R127 ;  /* 0x0000007f64177220 */ /* 0x000fe20000410000 */
[----:B------:R-:W-:Y:S01]  /*d8c0*/  MOV R127, R33 ;  /* 0x00000021007f7202 */ /* 0x000fe20000000f00 */
[----:B------:R-:W-:Y:S02]  /*d8d0*/  FMUL.FTZ R33, R101, R137 ;  /* 0x0000008965217220 */ /* 0x000fe40000410000 */
[----:B------:R-:W3:Y:S01]  /*d8e0*/  LDL.LU R137, [R1+0x4] ;  /* 0x0000040001897983 */ /* 0x000ee20000300800 */
[--C-:B------:R-:W-:Y:S01]  /*d8f0*/  FFMA.FTZ R125, R221, c[0x0][0x2d0], -R176.reuse ;  /* 0x0000b400dd7d7a23 */ /* 0x100fe200000108b0 */
[----:B------:R-:W-:Y:S01]  /*d900*/  MOV R193, R127 ;  /* 0x0000007f00c17202 */ /* 0x000fe20000000f00 */
[-C--:B------:R-:W-:Y:S01]  /*d910*/  HMMA.16816.F32.BF16 R20, R108, R36.reuse, R20 ;  /* 0x000000246c14723c */ /* 0x080fe20000041814 */
[----:B------:R-:W3:Y:S01]  /*d920*/  LDL.LU R138, [R1] ;  /* 0x00000000018a7983 */ /* 0x000ee20000300800 */
[----:B------:R-:W-:Y:S01]  /*d930*/  MUFU.EX2 R226, R125 ;  /* 0x0000007d00e27308 */ /* 0x000fe20000000800 */
[----:B------:R-:W-:Y:S02]  /*d940*/  FFMA.FTZ R126, R220, c[0x0][0x2d0], -R176 ;  /* 0x0000b400dc7e7a23 */ /* 0x000fe400000108b0 */
[C---:B------:R-:W-:Y:S02]  /*d950*/  FMUL.FTZ R75, R0.reuse, R75 ;  /* 0x0000004b004b7220 */ /* 0x040fe40000410000 */
[C---:B------:R-:W-:Y:S01]  /*d960*/  FMUL.FTZ R78, R0.reuse, R78 ;  /* 0x0000004e004e7220 */ /* 0x040fe20000410000 */
[C---:B------:R-:W-:Y:S04]  /*d970*/  HMMA.16816.F32.BF16 R24, R172.reuse, R36, R24 ;  /* 0x00000024ac18723c */ /* 0x040fe80000041818 */
[C---:B------:R-:W-:Y:S02]  /*d980*/  FMUL.FTZ R79, R0.reuse, R79 ;  /* 0x0000004f004f7220 */ /* 0x040fe40000410000 */
[C---:B------:R-:W-:Y:S02]  /*d990*/  FMUL.FTZ R90, R0.reuse, R90 ;  /* 0x0000005a005a7220 */ /* 0x040fe40000410000 */
[-C--:B------:R-:W-:Y:S04]  /*d9a0*/  HMMA.16816.F32.BF16 R28, R172, R38.reuse, R28 ;  /* 0x00000026ac1c723c */ /* 0x080fe8000004181c */
[C---:B------:R-:W-:Y:S02]  /*d9b0*/  FMUL.FTZ R36, R101.reuse, R140 ;  /* 0x0000008c65247220 */ /* 0x040fe40000410000 */
[----:B------:R-:W-:Y:S02]  /*d9c0*/  FMUL.FTZ R37, R101, R141 ;  /* 0x0000008d65257220 */ /* 0x000fe40000410000 */
[C---:B------:R-:W-:Y:S04]  /*d9d0*/  HMMA.16816.F32.BF16 R32, R108.reuse, R38, R32 ;  /* 0x000000266c20723c */ /* 0x040fe80000041820 */
[--C-:B--2---:R-:W-:Y:S02]  /*d9e0*/  FFMA.FTZ R105, R229, c[0x0][0x2d0], -R178.reuse ;  /* 0x0000b400e5697a23 */ /* 0x104fe400000108b2 */
[----:B------:R-:W-:Y:S02]  /*d9f0*/  FMUL.FTZ R91, R0, R91 ;  /* 0x0000005b005b7220 */ /* 0x000fe40000410000 */
[C---:B------:R-:W-:Y:S04]  /*da00*/  FMUL.FTZ R38, R100.reuse, R142 ;  /* 0x0000008e64267220 */ /* 0x040fe80000410000 */
[----:B------:R-:W-:Y:S01]  /*da10*/  FMUL.FTZ R39, R100, R143 ;  /* 0x0000008f64277220 */ /* 0x000fe20000410000 */
[----:B------:R-:W-:Y:S01]  /*da20*/  MOV R143, R128 ;  /* 0x00000080008f7202 */ /* 0x000fe20000000f00 */
[C---:B------:R-:W-:Y:S02]  /*da30*/  FMUL.FTZ R94, R0.reuse, R94 ;  /* 0x0000005e005e7220 */ /* 0x040fe40000410000 */
[----:B------:R-:W-:Y:S02]  /*da40*/  FMUL.FTZ R95, R0, R95 ;  /* 0x0000005f005f7220 */ /* 0x000fe40000410000 */
[----:B------:R-:W-:Y:S01]  /*da50*/  FFMA.FTZ R140, R242, c[0x0][0x2d0], -R178 ;  /* 0x0000b400f28c7a23 */ /* 0x000fe200000108b2 */
[-C--:B----4-:R-:W-:Y:S03]  /*da60*/  HMMA.16816.F32.BF16 R36, R108, R52.reuse, R36 ;  /* 0x000000346c24723c */ /* 0x090fe60000041824 */
[--C-:B------:R-:W-:Y:S01]  /*da70*/  FFMA.FTZ R144, R241, c[0x0][0x2d0], -R177.reuse ;  /* 0x0000b400f1907a23 */ /* 0x100fe200000108b1 */
[----:B-----5:R-:W-:Y:S01]  /*da80*/  MOV R241, R151 ;  /* 0x0000009700f17202 */ /* 0x020fe20000000f00 */
[--C-:B------:R-:W-:Y:S01]  /*da90*/  FFMA.FTZ R142, R243, c[0x0][0x2d0], -R177.reuse ;  /* 0x0000b400f38e7a23 */ /* 0x100fe200000108b1 */
[----:B------:R-:W-:Y:S01]  /*daa0*/  MOV R243, R150 ;  /* 0x0000009600f37202 */ /* 0x000fe20000000f00 */
[--C-:B------:R-:W-:Y:S01]  /*dab0*/  FFMA.FTZ R141, R249, c[0x0][0x2d0], -R177.reuse ;  /* 0x0000b400f98d7a23 */ /* 0x100fe200000108b1 */
[C---:B------:R-:W-:Y:S07]  /*dac0*/  HMMA.16816.F32.BF16 R40, R172.reuse, R52, R40 ;  /* 0x00000034ac28723c */ /* 0x040fee0000041828 */
[----:B------:R-:W-:Y:S01]  /*dad0*/  FFMA.FTZ R52, R196, c[0x0][0x2d0], -R176 ;  /* 0x0000b400c4347a23 */ /* 0x000fe200000108b0 */
[-C--:B------:R-:W-:Y:S03]  /*dae0*/  HMMA.16816.F32.BF16 R44, R172, R54.reuse, R44 ;  /* 0x00000036ac2c723c */ /* 0x080fe6000004182c */
[----:B------:R1:W2:Y:S01]  /*daf0*/  MUFU.EX2 R147, R52 ;  /* 0x0000003400937308 */ /* 0x0002a20000000800 */
[C---:B------:R-:W-:Y:S04]  /*db00*/  FMUL.FTZ R53, R101.reuse, R157 ;  /* 0x0000009d65357220 */ /* 0x040fe80000410000 */
[C---:B------:R-:W-:Y:S07]  /*db10*/  HMMA.16816.F32.BF16 R48, R108.reuse, R54, R48 ;  /* 0x000000366c30723c */ /* 0x040fee0000041830 */
[C---:B------:R-:W-:Y:S02]  /*db20*/  FMUL.FTZ R55, R100.reuse, R159 ;  /* 0x0000009f64377220 */ /* 0x040fe40000410000 */
[----:B------:R4:W-:Y:S03]  /*db30*/  MUFU.EX2 R159, R105 ;  /* 0x00000069009f7308 */ /* 0x0009e60000000800 */
[----:B------:R-:W-:Y:S07]  /*db40*/  FMUL.FTZ R54, R100, R158 ;  /* 0x0000009e64367220 */ /* 0x000fee0000410000 */
[----:B------:R5:W5:Y:S01]  /*db50*/  MUFU.EX2 R158, R60 ;  /* 0x0000003c009e7308 */ /* 0x000b620000000800 */
[----:B-1----:R-:W-:Y:S01]  /*db60*/  FMUL.FTZ R52, R101, R156 ;  /* 0x0000009c65347220 */ /* 0x002fe20000410000 */
[----:B------:R-:W-:Y:S02]  /*db70*/  MOV R156, R193 ;  /* 0x000000c1009c7202 */ /* 0x000fe40000000f00 */
[----:B--2---:R-:W-:Y:S04]  /*db80*/  MOV R242, R147 ;  /* 0x0000009300f27202 */ /* 0x004fe80000000f00 */
[-C--:B------:R-:W-:Y:S03]  /*db90*/  HMMA.16816.F32.BF16 R52, R108, R112.reuse, R52 ;  /* 0x000000706c34723c */ /* 0x080fe60000041834 */
[----:B----4-:R-:W-:Y:S05]  /*dba0*/  FFMA.FTZ R105, R224, c[0x0][0x2d0], -R178 ;  /* 0x0000b400e0697a23 */ /* 0x010fea00000108b2 */
[C---:B------:R-:W-:Y:S01]  /*dbb0*/  HMMA.16816.F32.BF16 R56, R172.reuse, R112, R56 ;  /* 0x00000070ac38723c */ /* 0x040fe20000041838 */
[----:B------:R-:W-:Y:S03]  /*dbc0*/  MUFU.EX2 R224, R126 ;  /* 0x0000007e00e07308 */ /* 0x000fe60000000800 */
[----:B-----5:R-:W-:Y:S01]  /*dbd0*/  FFMA.FTZ R60, R195, c[0x0][0x2d0], -R176 ;  /* 0x0000b400c33c7a23 */ /* 0x020fe200000108b0 */
[----:B------:R-:W-:Y:S06]  /*dbe0*/  MOV R245, R158 ;  /* 0x0000009e00f57202 */ /* 0x000fec0000000f00 */
[----:B------:R1:W-:Y:S10]  /*dbf0*/  MUFU.EX2 R163, R105 ;  /* 0x0000006900a37308 */ /* 0x0003f40000000800 */
[----:B------:R2:W-:Y:S01]  /*dc00*/  MUFU.EX2 R161, R60 ;  /* 0x0000003c00a17308 */ /* 0x0005e20000000800 */
[----:B-1----:R-:W-:Y:S09]  /*dc10*/  FFMA.FTZ R105, R227, c[0x0][0x2d0], -R178 ;  /* 0x0000b400e3697a23 */ /* 0x002ff200000108b2 */
[----:B------:R1:W-:Y:S01]  /*dc20*/  MUFU.EX2 R167, R105 ;  /* 0x0000006900a77308 */ /* 0x0003e20000000800 */
[----:B--2---:R-:W-:Y:S07]  /*dc30*/  FMUL.FTZ R60, R3, R164 ;  /* 0x000000a4033c7220 */ /* 0x004fee0000410000 */
[-C--:B------:R-:W-:Y:S08]  /*dc40*/  HMMA.16816.F32.BF16 R60, R172, R114.reuse, R60 ;  /* 0x00000072ac3c723c */ /* 0x080ff0000004183c */
[C---:B------:R-:W-:Y:S01]  /*dc50*/  HMMA.16816.F32.BF16 R64, R108.reuse, R114, R64 ;  /* 0x000000726c40723c */ /* 0x040fe20000041840 */
[----:B------:R-:W2:Y:S03]  /*dc60*/  LDSM.16.MT88.4 R112, [R202+0x2000] ;  /* 0x00200000ca70783b */ /* 0x000ea60000004200 */
[--C-:B-1----:R-:W-:Y:S02]  /*dc70*/  FFMA.FTZ R105, R231, c[0x0][0x2d0], -R177.reuse ;  /* 0x0000b400e7697a23 */ /* 0x102fe400000108b1 */
[----:B------:R-:W-:Y:S02]  /*dc80*/  MUFU.EX2 R231, R124 ;  /* 0x0000007c00e77308 */ /* 0x000fe40000000800 */
[-C--:B------:R-:W-:Y:S08]  /*dc90*/  HMMA.16816.F32.BF16 R68, R108, R116.reuse, R68 ;  /* 0x000000746c44723c */ /* 0x080ff00000041844 */
[C---:B------:R-:W-:Y:S01]  /*dca0*/  HMMA.16816.F32.BF16 R72, R172.reuse, R116, R72 ;  /* 0x00000074ac48723c */ /* 0x040fe20000041848 */
[----:B------:R1:W4:Y:S07]  /*dcb0*/  MUFU.EX2 R148, R105 ;  /* 0x0000006900947308 */ /* 0x00032e0000000800 */
[-C--:B------:R-:W-:Y:S08]  /*dcc0*/  HMMA.16816.F32.BF16 R76, R172, R118.reuse, R76 ;  /* 0x00000076ac4c723c */ /* 0x080ff0000004184c */
[C---:B------:R-:W-:Y:S01]  /*dcd0*/  HMMA.16816.F32.BF16 R80, R108.reuse, R118, R80 ;  /* 0x000000766c50723c */ /* 0x040fe20000041850 */
[----:B------:R-:W5:Y:S07]  /*dce0*/  LDSM.16.MT88.4 R116, [R201+0x400] ;  /* 0x00040000c974783b */ /* 0x000f6e0000004200 */
[-C--:B--2---:R-:W-:Y:S04]  /*dcf0*/  HMMA.16816.F32.BF16 R84, R108, R112.reuse, R84 ;  /* 0x000000706c54723c */ /* 0x084fe80000041854 */
[--C-:B-1----:R-:W-:Y:S01]  /*dd00*/  FFMA.FTZ R105, R234, c[0x0][0x2d0], -R177.reuse ;  /* 0x0000b400ea697a23 */ /* 0x102fe200000108b1 */
[----:B----4-:R-:W-:Y:S01]  /*dd10*/  MOV R249, R148 ;  /* 0x0000009400f97202 */ /* 0x010fe20000000f00 */
[----:B------:R1:W-:Y:S02]  /*dd20*/  MUFU.EX2 R234, R106 ;  /* 0x0000006a00ea7308 */ /* 0x0003e40000000800 */
[C---:B------:R-:W-:Y:S08]  /*dd30*/  HMMA.16816.F32.BF16 R88, R172.reuse, R112, R88 ;  /* 0x00000070ac58723c */ /* 0x040ff00000041858 */
[----:B------:R2:W4:Y:S01]  /*dd40*/  MUFU.EX2 R160, R105 ;  /* 0x0000006900a07308 */ /* 0x0005220000000800 */
[-C--:B------:R-:W-:Y:S03]  /*dd50*/  HMMA.16816.F32.BF16 R92, R172, R114.reuse, R92 ;  /* 0x00000072ac5c723c */ /* 0x080fe6000004185c */
[----:B------:R-:W-:Y:S04]  /*dd60*/  F2FP.BF16.PACK_AB R112, R159, R149 ;  /* 0x000000959f70723e */ /* 0x000fe800000010ff */
[----:B------:R-:W-:Y:S01]  /*dd70*/  F2FP.BF16.PACK_AB R172, R224, R226 ;  /* 0x000000e2e0ac723e */ /* 0x000fe200000010ff */
[----:B------:R-:W-:Y:S04]  /*dd80*/  HMMA.16816.F32.BF16 R96, R108, R114, R96 ;  /* 0x000000726c60723c */ /* 0x000fe80000041860 */
[----:B------:R-:W-:Y:S01]  /*dd90*/  MOV R175, R187 ;  /* 0x000000bb00af7202 */ /* 0x000fe20000000f00 */
[----:B-1----:R-:W3:Y:S01]  /*dda0*/  LDL.LU R106, [R1+0x8] ;  /* 0x00000800016a7983 */ /* 0x002ee20000300800 */
[----:B------:R-:W-:Y:S01]  /*ddb0*/  MUFU.EX2 R187, R140 ;  /* 0x0000008c00bb7308 */ /* 0x000fe20000000800 */
[----:B------:R-:W-:Y:S02]  /*ddc0*/  F2FP.BF16.PACK_AB R108, R147, R151 ;  /* 0x00000097936c723e */ /* 0x000fe400000010ff */
[----:B------:R-:W3:Y:S03]  /*ddd0*/  LDL.LU R124, [R1+0x14] ;  /* 0x00001400017c7983 */ /* 0x000ee60000300800 */
[----:B------:R-:W-:Y:S02]  /*dde0*/  F2FP.BF16.PACK_AB R109, R158, R150 ;  /* 0x000000969e6d723e */ /* 0x000fe400000010ff */
[----:B------:R-:W-:Y:S01]  /*ddf0*/  F2FP.BF16.PACK_AB R110, R165, R161 ;  /* 0x000000a1a56e723e */ /* 0x000fe200000010ff */
[--C-:B--2---:R-:W-:Y:S01]  /*de00*/  FFMA.FTZ R105, R235, c[0x0][0x2d0], -R177.reuse ;  /* 0x0000b400eb697a23 */ /* 0x104fe200000108b1 */
[----:B------:R-:W-:Y:S02]  /*de10*/  F2FP.BF16.PACK_AB R111, R166, R162 ;  /* 0x000000a2a66f723e */ /* 0x000fe400000010ff */
[----:B------:R-:W-:Y:S01]  /*de20*/  F2FP.BF16.PACK_AB R114, R167, R163 ;  /* 0x000000a3a772723e */ /* 0x000fe200000010ff */
[----:B------:R1:W-:Y:S01]  /*de30*/  MUFU.EX2 R164, R105 ;  /* 0x0000006900a47308 */ /* 0x0003e20000000800 */
[----:B----4-:R-:W-:Y:S03]  /*de40*/  F2FP.BF16.PACK_AB R113, R160, R148 ;  /* 0x00000094a071723e */ /* 0x010fe600000010ff */
[-C--:B-----5:R-:W-:Y:S03]  /*de50*/  HMMA.16816.F32.BF16 R4, R108, R116.reuse, R4 ;  /* 0x000000746c04723c */ /* 0x0a0fe60000041804 */
[----:B-1----:R-:W-:Y:S04]  /*de60*/  FFMA.FTZ R105, R236, c[0x0][0x2d0], -R177 ;  /* 0x0000b400ec697a23 */ /* 0x002fe800000108b1 */
[----:B------:R1:W2:Y:S02]  /*de70*/  MUFU.EX2 R135, R105 ;  /* 0x0000006900877308 */ /* 0x0002a40000000800 */
[--C-:B-1----:R-:W-:Y:S03]  /*de80*/  FFMA.FTZ R105, R232, c[0x0][0x2d0], -R176.reuse ;  /* 0x0000b400e8697a23 */ /* 0x102fe600000108b0 */
[----:B--2---:R-:W-:Y:S01]  /*de90*/  F2FP.BF16.PACK_AB R115, R135, R164 ;  /* 0x000000a48773723e */ /* 0x004fe200000010ff */
[----:B------:R-:W-:Y:S04]  /*dea0*/  FFMA.FTZ R176, R180, c[0x0][0x2d0], -R176 ;  /* 0x0000b400b4b07a23 */ /* 0x000fe800000108b0 */
[----:B------:R1:W-:Y:S02]  /*deb0*/  MUFU.EX2 R232, R107 ;  /* 0x0000006b00e87308 */ /* 0x0003e40000000800 */
[C---:B------:R-:W-:Y:S08]  /*dec0*/  HMMA.16816.F32.BF16 R8, R112.reuse, R116, R8 ;  /* 0x000000747008723c */ /* 0x040ff00000041808 */
[----:B------:R2:W-:Y:S01]  /*ded0*/  MUFU.EX2 R236, R105 ;  /* 0x0000006900ec7308 */ /* 0x0005e20000000800 */
[-C--:B------:R-:W-:Y:S09]  /*dee0*/  HMMA.16816.F32.BF16 R12, R112, R118.reuse, R12 ;  /* 0x00000076700c723c */ /* 0x080ff2000004180c */
[----:B------:R-:W4:Y:S01]  /*def0*/  MUFU.EX2 R193, R176 ;  /* 0x000000b000c17308 */ /* 0x000f220000000800 */
[C---:B------:R-:W-:Y:S01]  /*df00*/  HMMA.16816.F32.BF16 R16, R108.reuse, R118, R16 ;  /* 0x000000766c10723c */ /* 0x040fe20000041810 */
[----:B------:R-:W5:Y:S03]  /*df10*/  LDSM.16.MT88.4 R116, [R201+0x1400] ;  /* 0x00140000c974783b */ /* 0x000f660000004200 */
[--C-:B-1----:R-:W-:Y:S04]  /*df20*/  FFMA.FTZ R107, R183, c[0x0][0x2d0], -R179.reuse ;  /* 0x0000b400b76b7a23 */ /* 0x102fe800000108b3 */
[-C--:B------:R-:W-:Y:S01]  /*df30*/  HMMA.16816.F32.BF16 R20, R108, R120.reuse, R20 ;  /* 0x000000786c14723c */ /* 0x080fe20000041814 */
[----:B------:R-:W-:Y:S03]  /*df40*/  MUFU.EX2 R192, R107 ;  /* 0x0000006b00c07308 */ /* 0x000fe60000000800 */
[--C-:B--2---:R-:W-:Y:S01]  /*df50*/  FFMA.FTZ R105, R240, c[0x0][0x2d0], -R179.reuse ;  /* 0x0000b400f0697a23 */ /* 0x104fe200000108b3 */
[----:B------:R-:W-:Y:S03]  /*df60*/  MOV R240, R135 ;  /* 0x0000008700f07202 */ /* 0x000fe60000000f00 */
[C---:B------:R-:W-:Y:S03]  /*df70*/  HMMA.16816.F32.BF16 R24, R112.reuse, R120, R24 ;  /* 0x000000787018723c */ /* 0x040fe60000041818 */
[----:B------:R1:W-:Y:S01]  /*df80*/  MUFU.EX2 R233, R105 ;  /* 0x0000006900e97308 */ /* 0x0003e20000000800 */
[----:B----4-:R-:W-:Y:S04]  /*df90*/  F2FP.BF16.PACK_AB R174, R193, R194 ;  /* 0x000000c2c1ae723e */ /* 0x010fe800000010ff */
[-C--:B------:R-:W-:Y:S05]  /*dfa0*/  HMMA.16816.F32.BF16 R28, R112, R122.reuse, R28 ;  /* 0x0000007a701c723c */ /* 0x080fea000004181c */
[----:B------:R-:W-:Y:S03]  /*dfb0*/  MUFU.EX2 R107, R144 ;  /* 0x00000090006b7308 */ /* 0x000fe60000000800 */
[C---:B------:R-:W-:Y:S01]  /*dfc0*/  HMMA.16816.F32.BF16 R32, R108.reuse, R122, R32 ;  /* 0x0000007a6c20723c */ /* 0x040fe20000041820 */
[----:B------:R-:W2:Y:S07]  /*dfd0*/  LDSM.16.MT88.4 R120, [R202+0x1400] ;  /* 0x00140000ca78783b */ /* 0x000eae0000004200 */
[-C--:B-----5:R-:W-:Y:S04]  /*dfe0*/  HMMA.16816.F32.BF16 R36, R108, R116.reuse, R36 ;  /* 0x000000746c24723c */ /* 0x0a0fe80000041824 */
[--C-:B-1----:R-:W-:Y:S01]  /*dff0*/  FFMA.FTZ R105, R239, c[0x0][0x2d0], -R179.reuse ;  /* 0x0000b400ef697a23 */ /* 0x102fe200000108b3 */
[----:B------:R-:W-:Y:S03]  /*e000*/  MOV R239, R134 ;  /* 0x0000008600ef7202 */ /* 0x000fe60000000f00 */
[----:B------:R1:W4:Y:S01]  /*e010*/  MUFU.EX2 R235, R105 ;  /* 0x0000006900eb7308 */ /* 0x0003220000000800 */
[C---:B------:R-:W-:Y:S08]  /*e020*/  HMMA.16816.F32.BF16 R40, R112.reuse, R116, R40 ;  /* 0x000000747028723c */ /* 0x040ff00000041828 */
[-C--:B------:R-:W-:Y:S08]  /*e030*/  HMMA.16816.F32.BF16 R44, R112, R118.reuse, R44 ;  /* 0x00000076702c723c */ /* 0x080ff0000004182c */
[C---:B------:R-:W-:Y:S01]  /*e040*/  HMMA.16816.F32.BF16 R48, R108.reuse, R118, R48 ;  /* 0x000000766c30723c */ /* 0x040fe20000041830 */
[----:B------:R-:W5:Y:S03]  /*e050*/  LDSM.16.MT88.4 R116, [R201+0x2400] ;  /* 0x00240000c974783b */ /* 0x000f660000004200 */
[--C-:B-1----:R-:W-:Y:S04]  /*e060*/  FFMA.FTZ R105, R237, c[0x0][0x2d0], -R179.reuse ;  /* 0x0000b400ed697a23 */ /* 0x102fe800000108b3 */
[-C--:B--2---:R-:W-:Y:S01]  /*e070*/  HMMA.16816.F32.BF16 R52, R108, R120.reuse, R52 ;  /* 0x000000786c34723c */ /* 0x084fe20000041834 */
[----:B------:R1:W-:Y:S03]  /*e080*/  MUFU.EX2 R229, R105 ;  /* 0x0000006900e57308 */ /* 0x0003e60000000800 */
[----:B------:R-:W-:Y:S04]  /*e090*/  MOV R237, R133 ;  /* 0x0000008500ed7202 */ /* 0x000fe80000000f00 */
[C---:B------:R-:W-:Y:S08]  /*e0a0*/  HMMA.16816.F32.BF16 R56, R112.reuse, R120, R56 ;  /* 0x000000787038723c */ /* 0x040ff00000041838 */
[-C--:B------:R-:W-:Y:S08]  /*e0b0*/  HMMA.16816.F32.BF16 R60, R112, R122.reuse, R60 ;  /* 0x0000007a703c723c */ /* 0x080ff0000004183c */
[C---:B------:R-:W-:Y:S01]  /*e0c0*/  HMMA.16816.F32.BF16 R64, R108.reuse, R122, R64 ;  /* 0x0000007a6c40723c */ /* 0x040fe20000041840 */
[----:B------:R-:W2:Y:S03]  /*e0d0*/  LDSM.16.MT88.4 R120, [R202+0x2400] ;  /* 0x00240000ca78783b */ /* 0x000ea60000004200 */
[--C-:B-1----:R-:W-:Y:S01]  /*e0e0*/  FFMA.FTZ R105, R238, c[0x0][0x2d0], -R179.reuse ;  /* 0x0000b400ee697a23 */ /* 0x102fe200000108b3 */
[----:B------:R-:W-:Y:S03]  /*e0f0*/  MOV R238, R132 ;  /* 0x0000008400ee7202 */ /* 0x000fe60000000f00 */
[----:B------:R3:W1:Y:S01]  /*e100*/  MUFU.EX2 R227, R105 ;  /* 0x0000006900e37308 */ /* 0x0006620000000800 */
[-C--:B-----5:R-:W-:Y:S01]  /*e110*/  HMMA.16816.F32.BF16 R68, R108, R116.reuse, R68 ;  /* 0x000000746c44723c */ /* 0x0a0fe20000041844 */
[----:B------:R-:W-:Y:S07]  /*e120*/  LDSM.16.MT88.4 R132, [R201+0x2800] ;  /* 0x00280000c984783b */ /* 0x000fee0000004200 */
[C---:B------:R-:W-:Y:S08]  /*e130*/  HMMA.16816.F32.BF16 R72, R112.reuse, R116, R72 ;  /* 0x000000747048723c */ /* 0x040ff00000041848 */
[-C--:B------:R-:W-:Y:S04]  /*e140*/  HMMA.16816.F32.BF16 R76, R112, R118.reuse, R76 ;  /* 0x00000076704c723c */ /* 0x080fe8000004184c */
[--C-:B---3--:R-:W-:Y:S04]  /*e150*/  FFMA.FTZ R105, R138, c[0x0][0x2d0], -R178.reuse ;  /* 0x0000b4008a697a23 */ /* 0x108fe800000108b2 */
[C---:B------:R-:W-:Y:S01]  /*e160*/  HMMA.16816.F32.BF16 R80, R108.reuse, R118, R80 ;  /* 0x000000766c50723c */ /* 0x040fe20000041850 */
[----:B------:R-:W4:Y:S01]  /*e170*/  LDSM.16.MT88.4 R116, [R201+0x800] ;  /* 0x00080000c974783b */ /* 0x000f220000004200 */
[----:B------:R5:W-:Y:S02]  /*e180*/  MUFU.EX2 R221, R105 ;  /* 0x0000006900dd7308 */ /* 0x000be40000000800 */
[--C-:B------:R-:W-:Y:S01]  /*e190*/  FFMA.FTZ R138, R246, c[0x0][0x2d0], -R178.reuse ;  /* 0x0000b400f68a7a23 */ /* 0x100fe200000108b2 */
[----:B------:R-:W-:Y:S03]  /*e1a0*/  MOV R246, R159 ;  /* 0x0000009f00f67202 */ /* 0x000fe60000000f00 */
[-C--:B--2---:R-:W-:Y:S08]  /*e1b0*/  HMMA.16816.F32.BF16 R84, R108, R120.reuse, R84 ;  /* 0x000000786c54723c */ /* 0x084ff00000041854 */
[C---:B------:R-:W-:Y:S08]  /*e1c0*/  HMMA.16816.F32.BF16 R88, R112.reuse, R120, R88 ;  /* 0x000000787058723c */ /* 0x040ff00000041858 */
[-C--:B------:R-:W-:Y:S04]  /*e1d0*/  HMMA.16816.F32.BF16 R92, R112, R122.reuse, R92 ;  /* 0x0000007a705c723c */ /* 0x080fe8000004185c */
[--C-:B-----5:R-:W-:Y:S01]  /*e1e0*/  FFMA.FTZ R105, R137, c[0x0][0x2d0], -R178.reuse ;  /* 0x0000b40089697a23 */ /* 0x120fe200000108b2 */
[----:B------:R-:W-:Y:S02]  /*e1f0*/  MOV R137, R136 ;  /* 0x0000008800897202 */ /* 0x000fe40000000f00 */
[----:B------:R-:W-:Y:S01]  /*e200*/  MOV R136, R131 ;  /* 0x0000008300887202 */ /* 0x000fe20000000f00 */
[----:B------:R-:W-:Y:S01]  /*e210*/  HMMA.16816.F32.BF16 R96, R108, R122, R96 ;  /* 0x0000007a6c60723c */ /* 0x000fe20000041860 */
[----:B------:R2:W5:Y:S01]  /*e220*/  MUFU.EX2 R219, R105 ;  /* 0x0000006900db7308 */ /* 0x0005620000000800 */
[----:B------:R-:W3:Y:S02]  /*e230*/  LDL.LU R131, [R1+0x20] ;  /* 0x0000200001837983 */ /* 0x000ee40000300800 */
[----:B------:R-:W-:Y:S01]  /*e240*/  MOV R152, R136 ;  /* 0x0000008800987202 */ /* 0x000fe20000000f00 */
[--C-:B------:R-:W-:Y:S01]  /*e250*/  FFMA.FTZ R136, R182, c[0x0][0x2d0], -R179.reuse ;  /* 0x0000b400b6887a23 */ /* 0x100fe200000108b3 */
[----:B------:R-:W-:Y:S01]  /*e260*/  LDSM.16.MT88.4 R120, [R202+0x1800] ;  /* 0x00180000ca78783b */ /* 0x000fe20000004200 */
[----:B------:R-:W-:Y:S02]  /*e270*/  F2FP.BF16.PACK_AB R108, R236, R234 ;  /* 0x000000eaec6c723e */ /* 0x000fe400000010ff */
[----:B----4-:R-:W-:Y:S02]  /*e280*/  F2FP.BF16.PACK_AB R109, R235, R233 ;  /* 0x000000e9eb6d723e */ /* 0x010fe400000010ff */
[----:B------:R-:W-:Y:S01]  /*e290*/  MUFU.EX2 R191, R136 ;  /* 0x0000008800bf7308 */ /* 0x000fe20000000800 */
[----:B------:R-:W-:Y:S02]  /*e2a0*/  F2FP.BF16.PACK_AB R110, R231, R232 ;  /* 0x000000e8e76e723e */ /* 0x000fe400000010ff */
[----:B-1----:R-:W-:Y:S01]  /*e2b0*/  F2FP.BF16.PACK_AB R111, R227, R229 ;  /* 0x000000e5e36f723e */ /* 0x002fe200000010ff */
[----:B------:R-:W-:Y:S01]  /*e2c0*/  LDSM.16.MT88.4 R180, [R201+0x2c00] ;  /* 0x002c0000c9b4783b */ /* 0x000fe20000004200 */
[----:B------:R-:W-:Y:S01]  /*e2d0*/  MOV R146, R137 ;  /* 0x0000008900927202 */ /* 0x000fe20000000f00 */
[--C-:B------:R-:W-:Y:S01]  /*e2e0*/  FFMA.FTZ R137, R248, c[0x0][0x2d0], -R178.reuse ;  /* 0x0000b400f8897a23 */ /* 0x100fe200000108b2 */
[----:B------:R-:W-:Y:S02]  /*e2f0*/  MOV R248, R160 ;  /* 0x000000a000f87202 */ /* 0x000fe40000000f00 */
[----:B------:R-:W-:Y:S01]  /*e300*/  MOV R157, R146 ;  /* 0x00000092009d7202 */ /* 0x000fe20000000f00 */
[-C--:B------:R-:W-:Y:S03]  /*e310*/  HMMA.16816.F32.BF16 R4, R108, R116.reuse, R4 ;  /* 0x000000746c04723c */ /* 0x080fe60000041804 */
[----:B------:R-:W-:Y:S01]  /*e320*/  MOV R146, R186 ;  /* 0x000000ba00927202 */ /* 0x000fe20000000f00 */
[--C-:B--2---:R-:W-:Y:S01]  /*e330*/  FFMA.FTZ R105, R252, c[0x0][0x2d0], -R178.reuse ;  /* 0x0000b400fc697a23 */ /* 0x104fe200000108b2 */
[----:B-----5:R-:W-:Y:S01]  /*e340*/  F2FP.BF16.PACK_AB R112, R219, R221 ;  /* 0x000000dddb70723e */ /* 0x020fe200000010ff */
[----:B------:R-:W-:Y:S01]  /*e350*/  MUFU.EX2 R186, R141 ;  /* 0x0000008d00ba7308 */ /* 0x000fe20000000800 */
[----:B------:R-:W-:Y:S09]  /*e360*/  MOV R252, R164 ;  /* 0x000000a400fc7202 */ /* 0x000ff20000000f00 */
[----:B------:R1:W-:Y:S02]  /*e370*/  MUFU.EX2 R222, R105 ;  /* 0x0000006900de7308 */ /* 0x0003e40000000800 */
[----:B-1----:R-:W-:Y:S01]  /*e380*/  FFMA.FTZ R105, R251, c[0x0][0x2d0], -R178 ;  /* 0x0000b400fb697a23 */ /* 0x002fe200000108b2 */
[----:B------:R-:W-:Y:S02]  /*e390*/  F2FP.BF16.PACK_AB R178, R187, R188 ;  /* 0x000000bcbbb2723e */ /* 0x000fe400000010ff */
[----:B------:R-:W-:Y:S05]  /*e3a0*/  MOV R251, R163 ;  /* 0x000000a300fb7202 */ /* 0x000fea0000000f00 */
[----:B------:R1:W2:Y:S02]  /*e3b0*/  MUFU.EX2 R223, R105 ;  /* 0x0000006900df7308 */ /* 0x0002a40000000800 */
[----:B-1----:R-:W-:Y:S01]  /*e3c0*/  FFMA.FTZ R105, R244, c[0x0][0x2d0], -R179 ;  /* 0x0000b400f4697a23 */ /* 0x002fe200000108b3 */
[----:B--2---:R-:W-:Y:S02]  /*e3d0*/  F2FP.BF16.PACK_AB R114, R223, R222 ;  /* 0x000000dedf72723e */ /* 0x004fe400000010ff */
[----:B------:R-:W-:Y:S05]  /*e3e0*/  MOV R244, R162 ;  /* 0x000000a200f47202 */ /* 0x000fea0000000f00 */
[----:B------:R1:W-:Y:S02]  /*e3f0*/  MUFU.EX2 R220, R105 ;  /* 0x0000006900dc7308 */ /* 0x0003e40000000800 */
[--C-:B-1----:R-:W-:Y:S02]  /*e400*/  FFMA.FTZ R105, R130, c[0x0][0x2d0], -R177.reuse ;  /* 0x0000b40082697a23 */ /* 0x102fe400000108b1 */
[----:B------:R-:W2:Y:S06]  /*e410*/  LDL.LU R130, [R1+0x2c] ;  /* 0x00002c0001827983 */ /* 0x000eac0000300800 */
[----:B------:R1:W-:Y:S02]  /*e420*/  MUFU.EX2 R199, R105 ;  /* 0x0000006900c77308 */ /* 0x0003e40000000800 */
[--C-:B-1----:R-:W-:Y:S02]  /*e430*/  FFMA.FTZ R105, R129, c[0x0][0x2d0], -R177.reuse ;  /* 0x0000b40081697a23 */ /* 0x102fe400000108b1 */
[----:B------:R-:W4:Y:S06]  /*e440*/  LDL.LU R129, [R1+0x28] ;  /* 0x0000280001817983 */ /* 0x000f2c0000300800 */
[----:B------:R1:W5:Y:S01]  /*e450*/  MUFU.EX2 R197, R105 ;  /* 0x0000006900c57308 */ /* 0x0003620000000800 */
[----:B------:R-:W4:Y:S01]  /*e460*/  LDL.LU R128, [R1+0x24] ;  /* 0x0000240001807983 */ /* 0x000f220000300800 */
[----:B-1----:R-:W-:Y:S01]  /*e470*/  FFMA.FTZ R105, R106, c[0x0][0x2d0], -R177 ;  /* 0x0000b4006a697a23 */ /* 0x002fe200000108b1 */
[----:B-----5:R-:W-:Y:S01]  /*e480*/  F2FP.BF16.PACK_AB R113, R197, R199 ;  /* 0x000000c7c571723e */ /* 0x020fe200000010ff */
[----:B------:R-:W-:Y:S01]  /*e490*/  FFMA.FTZ R106, R250, c[0x0][0x2d0], -R179 ;  /* 0x0000b400fa6a7a23 */ /* 0x000fe200000108b3 */
[----:B------:R-:W-:Y:S05]  /*e4a0*/  MOV R250, R161 ;  /* 0x000000a100fa7202 */ /* 0x000fea0000000f00 */
[----:B------:R1:W-:Y:S10]  /*e4b0*/  MUFU.EX2 R198, R105 ;  /* 0x0000006900c67308 */ /* 0x0003f40000000800 */
[----:B------:R-:W5:Y:S01]  /*e4c0*/  MUFU.EX2 R195, R106 ;  /* 0x0000006a00c37308 */ /* 0x000f620000000800 */
[--C-:B-1----:R-:W-:Y:S02]  /*e4d0*/  FFMA.FTZ R105, R124, c[0x0][0x2d0], -R177.reuse ;  /* 0x0000b4007c697a23 */ /* 0x102fe400000108b1 */
[----:B------:R-:W1:Y:S07]  /*e4e0*/  LDSM.16.MT88.4 R124, [R202+0x800] ;  /* 0x00080000ca7c783b */ /* 0x000e6e0000004200 */
[----:B------:R-:W1:Y:S01]  /*e4f0*/  MUFU.EX2 R196, R105 ;  /* 0x0000006900c47308 */ /* 0x000e620000000800 */
[----:B-----5:R-:W-:Y:S02]  /*e500*/  F2FP.BF16.PACK_AB R173, R195, R220 ;  /* 0x000000dcc3ad723e */ /* 0x020fe400000010ff */
[----:B-1----:R-:W-:Y:S01]  /*e510*/  F2FP.BF16.PACK_AB R115, R196, R198 ;  /* 0x000000c6c473723e */ /* 0x002fe200000010ff */
[----:B------:R-:W-:Y:S01]  /*e520*/  FFMA.FTZ R105, R247, c[0x0][0x2d0], -R177 ;  /* 0x0000b400f7697a23 */ /* 0x000fe200000108b1 */
[----:B------:R-:W-:Y:S05]  /*e530*/  MOV R247, R149 ;  /* 0x0000009500f77202 */ /* 0x000fea0000000f00 */
[C---:B------:R-:W-:Y:S08]  /*e540*/  HMMA.16816.F32.BF16 R8, R112.reuse, R116, R8 ;  /* 0x000000747008723c */ /* 0x040ff00000041808 */
[-C--:B------:R-:W-:Y:S08]  /*e550*/  HMMA.16816.F32.BF16 R12, R112, R118.reuse, R12 ;  /* 0x00000076700c723c */ /* 0x080ff0000004180c */
[C---:B------:R-:W-:Y:S01]  /*e560*/  HMMA.16816.F32.BF16 R16, R108.reuse, R118, R16 ;  /* 0x000000766c10723c */ /* 0x040fe20000041810 */
[----:B------:R-:W-:Y:S07]  /*e570*/  LDSM.16.MT88.4 R116, [R202+0x2800] ;  /* 0x00280000ca74783b */ /* 0x000fee0000004200 */
[-C--:B------:R-:W-:Y:S08]  /*e580*/  HMMA.16816.F32.BF16 R20, R108, R124.reuse, R20 ;  /* 0x0000007c6c14723c */ /* 0x080ff00000041814 */
[C---:B------:R-:W-:Y:S08]  /*e590*/  HMMA.16816.F32.BF16 R24, R112.reuse, R124, R24 ;  /* 0x0000007c7018723c */ /* 0x040ff00000041818 */
[-C--:B------:R-:W-:Y:S08]  /*e5a0*/  HMMA.16816.F32.BF16 R28, R112, R126.reuse, R28 ;  /* 0x0000007e701c723c */ /* 0x080ff0000004181c */
[C---:B------:R-:W-:Y:S04]  /*e5b0*/  HMMA.16816.F32.BF16 R32, R108.reuse, R126, R32 ;  /* 0x0000007e6c20723c */ /* 0x040fe80000041820 */
[----:B---3--:R-:W-:Y:S04]  /*e5c0*/  FFMA.FTZ R101, R101, R131, R143 ;  /* 0x0000008365657223 */ /* 0x008fe8000001008f */
[----:B------:R-:W-:Y:S01]  /*e5d0*/  FADD.FTZ R106, R152, R101 ;  /* 0x00000065986a7221 */ /* 0x000fe20000010000 */
[----:B------:R-:W-:Y:S02]  /*e5e0*/  MOV R152, R189 ;  /* 0x000000bd00987202 */ /* 0x000fe40000000f00 */
[----:B------:R-:W-:Y:S01]  /*e5f0*/  MUFU.EX2 R189, R138 ;  /* 0x0000008a00bd7308 */ /* 0x000fe20000000800 */
[----:B--2---:R-:W-:Y:S09]  /*e600*/  FFMA.FTZ R100, R100, R130, R190 ;  /* 0x0000008264647223 */ /* 0x004ff200000100be */
[----:B------:R1:W2:Y:S02]  /*e610*/  MUFU.EX2 R190, R137 ;  /* 0x0000008900be7308 */ /* 0x0002a40000000800 */
[----:B-1----:R-:W-:Y:S01]  /*e620*/  LDSM.16.MT88.4 R136, [R202+0xc00] ;  /* 0x000c0000ca88783b */ /* 0x002fe20000004200 */
[----:B--2---:R-:W-:Y:S01]  /*e630*/  F2FP.BF16.PACK_AB R176, R189, R190 ;  /* 0x000000bebdb0723e */ /* 0x004fe200000010ff */
[----:B----4-:R-:W-:Y:S02]  /*e640*/  FFMA.FTZ R143, R3, R129, R185 ;  /* 0x00000081038f7223 */ /* 0x010fe400000100b9 */
[----:B------:R-:W-:Y:S04]  /*e650*/  FADD.FTZ R3, R152, R100 ;  /* 0x0000006498037221 */ /* 0x000fe80000010000 */
[----:B------:R-:W1:Y:S01]  /*e660*/  MUFU.EX2 R185, R105 ;  /* 0x0000006900b97308 */ /* 0x000e620000000800 */
[----:B------:R-:W-:Y:S02]  /*e670*/  FFMA.FTZ R0, R0, R128, R184 ;  /* 0x0000008000007223 */ /* 0x000fe400000100b8 */
[----:B------:R-:W2:Y:S01]  /*e680*/  LDSM.16.MT88.4 R128, [R201+0x1800] ;  /* 0x00180000c980783b */ /* 0x000ea20000004200 */
[----:B------:R-:W-:Y:S02]  /*e690*/  FADD.FTZ R101, R170, R143 ;  /* 0x0000008faa657221 */ /* 0x000fe40000010000 */
[----:B------:R-:W-:Y:S02]  /*e6a0*/  FADD.FTZ R100, R169, R0 ;  /* 0x00000000a9647221 */ /* 0x000fe40000010000 */
[----:B------:R-:W-:Y:S01]  /*e6b0*/  FADD.FTZ R0, R168, R106 ;  /* 0x0000006aa8007221 */ /* 0x000fe20000010000 */
[----:B------:R-:W-:Y:S01]  /*e6c0*/  MOV R106, R156 ;  /* 0x0000009c006a7202 */ /* 0x000fe20000000f00 */
[----:B------:R-:W-:Y:S01]  /*e6d0*/  FADD.FTZ R3, R175, R3 ;  /* 0x00000003af037221 */ /* 0x000fe20000010000 */
[----:B------:R-:W-:Y:S01]  /*e6e0*/  LDSM.16.MT88.4 R152, [R201+0x1c00] ;  /* 0x001c0000c998783b */ /* 0x000fe20000004200 */
[----:B------:R-:W-:Y:S01]  /*e6f0*/  F2FP.BF16.PACK_AB R175, R191, R192 ;  /* 0x000000c0bfaf723e */ /* 0x000fe200000010ff */
[----:B------:R-:W3:Y:S06]  /*e700*/  MUFU.EX2 R184, R142 ;  /* 0x0000008e00b87308 */ /* 0x000eec0000000800 */
[----:B------:R-:W-:Y:S01]  /*e710*/  LDSM.16.MT88.4 R168, [R202+0x1c00] ;  /* 0x001c0000caa8783b */ /* 0x000fe20000004200 */
[----:B-1----:R-:W-:Y:S01]  /*e720*/  F2FP.BF16.PACK_AB R177, R185, R186 ;  /* 0x000000bab9b1723e */ /* 0x002fe200000010ff */
[----:B------:R-:W-:Y:S01]  /*e730*/  FADD.FTZ R105, R238, R101 ;  /* 0x00000065ee697221 */ /* 0x000fe20000010000 */
[----:B------:R-:W-:Y:S01]  /*e740*/  MOV R238, R165 ;  /* 0x000000a500ee7202 */ /* 0x000fe20000000f00 */
[----:B------:R-:W-:Y:S01]  /*e750*/  FADD.FTZ R101, R237, R100 ;  /* 0x00000064ed657221 */ /* 0x000fe20000010000 */
[----:B------:R-:W-:Y:S01]  /*e760*/  MOV R237, R166 ;  /* 0x000000a600ed7202 */ /* 0x000fe20000000f00 */
[----:B------:R-:W-:Y:S01]  /*e770*/  FADD.FTZ R100, R239, R0 ;  /* 0x00000000ef647221 */ /* 0x000fe20000010000 */
[----:B------:R-:W-:Y:S02]  /*e780*/  MOV R239, R167 ;  /* 0x000000a700ef7202 */ /* 0x000fe40000000f00 */
[----:B------:R-:W-:Y:S02]  /*e790*/  MOV R0, R157 ;  /* 0x0000009d00007202 */ /* 0x000fe40000000f00 */
[----:B---3--:R-:W-:Y:S01]  /*e7a0*/  F2FP.BF16.PACK_AB R179, R107, R184 ;  /* 0x000000b86bb3723e */ /* 0x008fe200000010ff */
[-C--:B--2---:R-:W-:Y:S08]  /*e7b0*/  HMMA.16816.F32.BF16 R36, R108, R128.reuse, R36 ;  /* 0x000000806c24723c */ /* 0x084ff00000041824 */
[C---:B------:R-:W-:Y:S08]  /*e7c0*/  HMMA.16816.F32.BF16 R40, R112.reuse, R128, R40 ;  /* 0x000000807028723c */ /* 0x040ff00000041828 */
[-C--:B------:R-:W-:Y:S08]  /*e7d0*/  HMMA.16816.F32.BF16 R44, R112, R130.reuse, R44 ;  /* 0x00000082702c723c */ /* 0x080ff0000004182c */
[C---:B------:R-:W-:Y:S08]  /*e7e0*/  HMMA.16816.F32.BF16 R48, R108.reuse, R130, R48 ;  /* 0x000000826c30723c */ /* 0x040ff00000041830 */
[-C--:B------:R-:W-:Y:S08]  /*e7f0*/  HMMA.16816.F32.BF16 R52, R108, R120.reuse, R52 ;  /* 0x000000786c34723c */ /* 0x080ff00000041834 */
        /* <DEDUP_REMOVED lines=12> */
[-C--:B-1----:R-:W-:Y:S01]  /*e8c0*/  HMMA.16816.F32.BF16 R108, R172, R120.reuse, R4 ;  /* 0x00000078ac6c723c */ /* 0x082fe20000041804 */
[----:B------:R-:W1:Y:S07]  /*e8d0*/  LDSM.16.MT88.4 R4, [R202+0x2c00] ;  /* 0x002c0000ca04783b */ /* 0x000e6e0000004200 */
[C---:B------:R-:W-:Y:S07]  /*e8e0*/  HMMA.16816.F32.BF16 R112, R176.reuse, R120, R8 ;  /* 0x00000078b070723c */ /* 0x040fee0000041808 */
[----:B------:R-:W-:Y:S01]  /*e8f0*/  MOV R11, R146 ;  /* 0x00000092000b7202 */ /* 0x000fe20000000f00 */
[-C--:B------:R-:W-:Y:S04]  /*e900*/  HMMA.16816.F32.BF16 R116, R176, R122.reuse, R12 ;  /* 0x0000007ab074723c */ /* 0x080fe8000004180c */
[----:B------:R-:W-:Y:S02]  /*e910*/  FADD.FTZ R3, R11, R3 ;  /* 0x000000030b037221 */ /* 0x000fe40000010000 */
[----:B------:R-:W-:Y:S01]  /*e920*/  FADD.FTZ R10, R0, R105 ;  /* 0x00000069000a7221 */ /* 0x000fe20000010000 */
[----:B------:R-:W-:Y:S01]  /*e930*/  MOV R105, R102 ;  /* 0x0000006600697202 */ /* 0x000fe20000000f00 */
[C---:B------:R-:W-:Y:S04]  /*e940*/  HMMA.16816.F32.BF16 R120, R172.reuse, R122, R16 ;  /* 0x0000007aac78723c */ /* 0x040fe80000041810 */
[----:B------:R-:W-:Y:S01]  /*e950*/  FADD.FTZ R0, R106, R101 ;  /* 0x000000656a007221 */ /* 0x000fe20000010000 */
[-C--:B------:R-:W-:Y:S01]  /*e960*/  MOV R101, R2.reuse ;  /* 0x0000000200657202 */ /* 0x080fe20000000f00 */
[----:B------:R-:W-:Y:S01]  /*e970*/  FADD.FTZ R3, R243, R3 ;  /* 0x00000003f3037221 */ /* 0x000fe20000010000 */
[----:B------:R-:W-:Y:S01]  /*e980*/  MOV R106, R2 ;  /* 0x00000002006a7202 */ /* 0x000fe20000000f00 */
        /* <DEDUP_REMOVED lines=13> */
[----:B------:R-:W-:Y:S01]  /*ea60*/  FADD.FTZ R8, R241, R100 ;  /* 0x00000064f1087221 */ /* 0x000fe20000010000 */
[----:B------:R-:W-:Y:S03]  /*ea70*/  MOV R100, R103 ;  /* 0x0000006700647202 */ /* 0x000fe60000000f00 */
        /* <DEDUP_REMOVED lines=30> */
[----:B------:R-:W-:Y:S01]  /*ec60*/  FADD.FTZ R8, R186, R8 ;  /* 0x00000008ba087221 */ /* 0x000fe20000010000 */
        /* <DEDUP_REMOVED lines=19> */
[----:B------:R-:W-:Y:S03]  /*eda0*/  FADD.FTZ R0, R185, R8 ;  /* 0x00000008b9007221 */ /* 0x000fe60000010000 */
[----:B------:R2:W-:Y:S01]  /*edb0*/  STL [R1+0x2c], R6 ;  /* 0x00002c0601007387 */ /* 0x0005e20000100800 */
[----:B------:R-:W-:Y:S01]  /*edc0*/  FADD.FTZ R3, R184, R0 ;  /* 0x00000000b8037221 */ /* 0x000fe20000010000 */
[----:B------:R-:W-:Y:S03]  /*edd0*/  IADD3 R0, R225, -0x1, RZ ;  /* 0xffffffffe1007810 */ /* 0x000fe60007ffe0ff */
[----:B------:R-:W-:Y:S01]  /*ede0*/  FADD.FTZ R3, R107, R3 ;  /* 0x000000036b037221 */ /* 0x000fe20000010000 */
[----:B------:R-:W-:Y:S02]  /*edf0*/  MOV R225, R0 ;  /* 0x0000000000e17202 */ /* 0x000fe40000000f00 */
[----:B------:R-:W-:Y:S01]  /*ee00*/  MOV R0, R104 ;  /* 0x0000006800007202 */ /* 0x000fe20000000f00 */
[----:B-1----:R-:W-:Y:S05]  /*ee10*/  FADD.FTZ R4, R187, R5 ;  /* 0x00000005bb047221 */ /* 0x002fea0000010000 */
[----:B------:R2:W-:Y:S04]  /*ee20*/  STL [R1+0x28], R4 ;  /* 0x0000280401007387 */ /* 0x0005e80000100800 */
[----:B------:R2:W-:Y:S02]  /*ee30*/  STL [R1+0x24], R3 ;  /* 0x0000240301007387 */ /* 0x0005e40000100800 */
[----:B--2---:R-:W-:-:S05]  /*ee40*/  @P0 BRA `(.L_x_632) ;  /* 0xffffbf4000000947 */ /* 0x004fca000383ffff */
.L_x_625:
[----:B------:R-:W-:Y:S05]  /*ee50*/  BRA.DIV ~URZ, `(.L_x_633) ;  /* 0x000057927f007947 */ /* 0x000fea000b800000 */
[----:B-1----:R-:W2:Y:S04]  /*ee60*/  LDL R0, [R1+0x20] ;  /* 0x0000200001007983 */ /* 0x002ea80000100800 */
[----:B--2---:R1:W2:Y:S02]  /*ee70*/  SHFL.BFLY PT, R5, R0, 0x2, 0x1f ;  /* 0x0c401f0000057f89 */ /* 0x0042a400000e0000 */
.L_x_685:
[----:B-1----:R-:W3:Y:S02]  /*ee80*/  LDL.LU R0, [R1+0x20] ;  /* 0x0000200001007983 */ /* 0x002ee40000300800 */
[----:B--23--:R-:W-:Y:S01]  /*ee90*/  FADD.FTZ R5, R5, R0 ;  /* 0x0000000005057221 */ /* 0x00cfe20000010000 */
[----:B------:R-:W-:Y:S05]  /*eea0*/  BRA.DIV ~URZ, `(.L_x_634) ;  /* 0x000057a27f007947 */ /* 0x000fea000b800000 */
[----:B------:R-:W2:Y:S04]  /*eeb0*/  LDL.LU R2, [R1+0x2c] ;  /* 0x00002c0001027983 */ /* 0x000ea80000300800 */
[----:B------:R-:W3:Y:S04]  /*eec0*/  LDL.LU R0, [R1+0x28] ;  /* 0x0000280001007983 */ /* 0x000ee80000300800 */
[----:B------:R-:W4:Y:S04]  /*eed0*/  LDL.LU R9, [R1+0x24] ;  /* 0x0000240001097983 */ /* 0x000f280000300800 */
[----:B--2---:R-:W1:Y:S04]  /*eee0*/  SHFL.BFLY PT, R7, R2, 0x2, 0x1f ;  /* 0x0c401f0002077f89 */ /* 0x004e6800000e0000 */
[----:B---3--:R-:W2:Y:S04]  /*eef0*/  SHFL.BFLY PT, R8, R0, 0x2, 0x1f ;  /* 0x0c401f0000087f89 */ /* 0x008ea800000e0000 */
[----:B----4-:R-:W3:Y:S01]  /*ef00*/  SHFL.BFLY PT, R4, R9, 0x2, 0x1f ;  /* 0x0c401f0009047f89 */ /* 0x010ee200000e0000 */
[----:B-1----:R-:W-:-:S02]  /*ef10*/  FADD.FTZ R7, R7, R2 ;  /* 0x0000000207077221 */ /* 0x002fc40000010000 */
[----:B--2---:R-:W-:-:S03]  /*ef20*/  FADD.FTZ R8, R8, R0 ;  /* 0x0000000008087221 */ /* 0x004fc60000010000 */
[----:B------:R-:W1:Y:S01]  /*ef30*/  SHFL.BFLY PT, R2, R7, 0x1, 0x1f ;  /* 0x0c201f0007027f89 */ /* 0x000e6200000e0000 */
[----:B---3--:R-:W-:-:S03]  /*ef40*/  FADD.FTZ R4, R4, R9 ;  /* 0x0000000904047221 */ /* 0x008fc60000010000 */
[----:B------:R-:W2:Y:S04]  /*ef50*/  SHFL.BFLY PT, R0, R5, 0x1, 0x1f ;  /* 0x0c201f0005007f89 */ /* 0x000ea800000e0000 */
[----:B------:R-:W3:Y:S04]  /*ef60*/  SHFL.BFLY PT, R3, R8, 0x1, 0x1f ;  /* 0x0c201f0008037f89 */ /* 0x000ee800000e0000 */
[----:B------:R4:W4:Y:S01]  /*ef70*/  SHFL.BFLY PT, R6, R4, 0x1, 0x1f ;  /* 0x0c201f0004067f89 */ /* 0x00092200000e0000 */
[----:B-1----:R-:W-:Y:S02]  /*ef80*/  FADD.FTZ R7, R7, R2 ;  /* 0x0000000207077221 */ /* 0x002fe40000010000 */
[----:B--2---:R-:W-:-:S02]  /*ef90*/  FADD.FTZ R5, R5, R0 ;  /* 0x0000000005057221 */ /* 0x004fc40000010000 */
[----:B---3--:R-:W-:-:S03]  /*efa0*/  FADD.FTZ R8, R8, R3 ;  /* 0x0000000308087221 */ /* 0x008fc60000010000 */
.L_x_686:
[----:B------:R-:W-:Y:S01]  /*efb0*/  FSETP.NE.FTZ.AND P3, PT, R5, RZ, PT ;  /* 0x000000ff0500720b */ /* 0x000fe20003f75000 */
[----:B------:R-:W-:Y:S01]  /*efc0*/  CS2R R2, SRZ ;  /* 0x0000000000027805 */ /* 0x000fe2000001ff00 */
[----:B------:R-:W-:Y:S01]  /*efd0*/  FSETP.NE.FTZ.AND P2, PT, R7, RZ, PT ;  /* 0x000000ff0700720b */ /* 0x000fe20003f55000 */
[----:B----4-:R-:W-:Y:S01]  /*efe0*/  FADD.FTZ R6, R6, R4 ;  /* 0x0000000406067221 */ /* 0x010fe20000010000 */
[----:B------:R-:W-:Y:S02]  /*eff0*/  FSETP.NE.FTZ.AND P1, PT, R8, RZ, PT ;  /* 0x000000ff0800720b */ /* 0x000fe40003f35000 */
[----:B------:R-:W-:Y:S02]  /*f000*/  MOV R0, RZ ;  /* 0x000000ff00007202 */ /* 0x000fe40000000f00 */
[----:B------:R-:W-:Y:S02]  /*f010*/  FSETP.NE.FTZ.AND P0, PT, R6, RZ, PT ;  /* 0x000000ff0600720b */ /* 0x000fe40003f15000 */
[----:B------:R-:W-:-:S02]  /*f020*/  MOV R47, 0xff800000 ;  /* 0xff800000002f7802 */ /* 0x000fc40000000f00 */
[----:B------:R-:W-:Y:S01]  /*f030*/  MOV R46, 0xff800000 ;  /* 0xff800000002e7802 */ /* 0x000fe20000000f00 */
[----:B------:R-:W1:Y:S01]  /*f040*/  @P3 MUFU.RCP R0, R5 ;  /* 0x0000000500003308 */ /* 0x000e620000001000 */
[----:B------:R-:W-:Y:S02]  /*f050*/  MOV R45, 0xff800000 ;  /* 0xff800000002d7802 */ /* 0x000fe40000000f00 */
[----:B------:R-:W-:Y:S02]  /*f060*/  @P2 MOV R4, 0x3f317218 ;  /* 0x3f31721800042802 */ /* 0x000fe40000000f00 */
[----:B------:R-:W-:Y:S02]  /*f070*/  @P1 MOV R13, 0x3f317218 ;  /* 0x3f317218000d1802 */ /* 0x000fe40000000f00 */
[----:B------:R-:W-:Y:S01]  /*f080*/  MOV R44, 0xff800000 ;  /* 0xff800000002c7802 */ /* 0x000fe20000000f00 */
[----:B------:R-:W2:Y:S01]  /*f090*/  @P2 MUFU.RCP R3, R7 ;  /* 0x0000000700032308 */ /* 0x000ea20000001000 */
[----:B------:R-:W-:-:S07]  /*f0a0*/  @P2 FMUL.FTZ R4, R4, c[0x0][0x2d0] ;  /* 0x0000b40004042a20 */ /* 0x000fce0000410000 */
[----:B------:R-:W3:Y:S01]  /*f0b0*/  @P1 MUFU.RCP R2, R8 ;  /* 0x0000000800021308 */ /* 0x000ee20000001000 */
[C---:B-1----:R-:W-:Y:S02]  /*f0c0*/  FMUL.FTZ R108, R0.reuse, R108 ;  /* 0x0000006c006c7220 */ /* 0x042fe40000410000 */
[C---:B------:R-:W-:Y:S02]  /*f0d0*/  FMUL.FTZ R43, R0.reuse, R109 ;  /* 0x0000006d002b7220 */ /* 0x040fe40000410000 */
[C---:B------:R-:W-:Y:S02]  /*f0e0*/  FMUL.FTZ R120, R0.reuse, R120 ;  /* 0x0000007800787220 */ /* 0x040fe40000410000 */
[C---:B------:R-:W-:Y:S01]  /*f0f0*/  FMUL.FTZ R40, R0.reuse, R121 ;  /* 0x0000007900287220 */ /* 0x040fe20000410000 */
[----:B------:R-:W1:Y:S01]  /*f100*/  @P3 MUFU.LG2 R5, R5 ;  /* 0x0000000500053308 */ /* 0x000e620000000c00 */
[C---:B------:R-:W-:Y:S02]  /*f110*/  FMUL.FTZ R124, R0.reuse, R124 ;  /* 0x0000007c007c7220 */ /* 0x040fe40000410000 */
[----:B------:R-:W-:-:S02]  /*f120*/  FMUL.FTZ R37, R0, R125 ;  /* 0x0000007d00257220 */ /* 0x000fc40000410000 */
[C---:B------:R-:W-:Y:S02]  /*f130*/  FMUL.FTZ R136, R0.reuse, R136 ;  /* 0x0000008800887220 */ /* 0x040fe40000410000 */
[C---:B------:R-:W-:Y:S01]  /*f140*/  FMUL.FTZ R34, R0.reuse, R137 ;  /* 0x0000008900227220 */ /* 0x040fe20000410000 */
[----:B------:R-:W4:Y:S01]  /*f150*/  @P1 MUFU.LG2 R8, R8 ;  /* 0x0000000800081308 */ /* 0x000f220000000c00 */
[C---:B------:R-:W-:Y:S02]  /*f160*/  FMUL.FTZ R140, R0.reuse, R140 ;  /* 0x0000008c008c7220 */ /* 0x040fe40000410000 */
[C---:B------:R-:W-:Y:S02]  /*f170*/  FMUL.FTZ R31, R0.reuse, R141 ;  /* 0x0000008d001f7220 */ /* 0x040fe40000410000 */
[C---:B------:R-:W-:Y:S02]  /*f180*/  FMUL.FTZ R152, R0.reuse, R152 ;  /* 0x0000009800987220 */ /* 0x040fe40000410000 */
[C---:B------:R-:W-:Y:S01]  /*f190*/  FMUL.FTZ R28, R0.reuse, R153 ;  /* 0x00000099001c7220 */ /* 0x040fe20000410000 */
[----:B------:R-:W5:Y:S01]  /*f1a0*/  @P2 MUFU.LG2 R7, R7 ;  /* 0x0000000700072308 */ /* 0x000f620000000c00 */
        /* <DEDUP_REMOVED lines=12> */
[----:B------:R-:W-:Y:S01]  /*f270*/  MOV R0, RZ ;  /* 0x000000ff00007202 */ /* 0x000fe20000000f00 */
[----:B--2---:R-:W-:-:S02]  /*f280*/  FMUL.FTZ R110, R3, R110 ;  /* 0x0000006e036e7220 */ /* 0x004fc40000410000 */
[C---:B------:R-:W-:Y:S02]  /*f290*/  FMUL.FTZ R42, R3.reuse, R111 ;  /* 0x0000006f032a7220 */ /* 0x040fe40000410000 */
[C---:B------:R-:W-:Y:S01]  /*f2a0*/  FMUL.FTZ R122, R3.reuse, R122 ;  /* 0x0000007a037a7220 */ /* 0x040fe20000410000 */
[----:B------:R-:W-:Y:S01]  /*f2b0*/  @P0 MUFU.RCP R0, R6 ;  /* 0x0000000600000308 */ /* 0x000fe20000001000 */
        /* <DEDUP_REMOVED lines=21> */
[----:B------:R-:W-:Y:S01]  /*f410*/  @P3 MOV R3, 0x3f317218 ;  /* 0x3f31721800033802 */ /* 0x000fe20000000f00 */
[----:B---3--:R-:W-:-:S02]  /*f420*/  FMUL.FTZ R112, R2, R112 ;  /* 0x0000007002707220 */ /* 0x008fc40000410000 */
        /* <DEDUP_REMOVED lines=22> */
[----:B------:R-:W-:Y:S02]  /*f590*/  FMUL.FTZ R93, R2, R93 ;  /* 0x0000005d025d7220 */ /* 0x000fe40000410000 */
[----:B------:R-:W2:Y:S01]  /*f5a0*/  @P0 MUFU.LG2 R2, R6 ;  /* 0x0000000600020308 */ /* 0x000ea20000000c00 */
[----:B-1----:R-:W-:-:S02]  /*f5b0*/  @P3 FMUL.FTZ R9, R5, 0.69314718246459960938 ;  /* 0x3f31721805093820 */ /* 0x002fc40000410000 */
[----:B------:R-:W-:Y:S02]  /*f5c0*/  @P3 FMUL.FTZ R5, R3, c[0x0][0x2d0] ;  /* 0x0000b40003053a20 */ /* 0x000fe40000410000 */
[----:B----4-:R-:W-:Y:S02]  /*f5d0*/  @P1 FMUL.FTZ R8, R8, 0.69314718246459960938 ;  /* 0x3f31721808081820 */ /* 0x010fe40000410000 */
[----:B------:R-:W-:Y:S02]  /*f5e0*/  @P1 FMUL.FTZ R3, R13, c[0x0][0x2d0] ;  /* 0x0000b4000d031a20 */ /* 0x000fe40000410000 */
[----:B-----5:R-:W-:Y:S02]  /*f5f0*/  @P2 FMUL.FTZ R7, R7, 0.69314718246459960938 ;  /* 0x3f31721807072820 */ /* 0x020fe40000410000 */
[----:B------:R-:W-:Y:S01]  /*f600*/  @P1 FFMA.FTZ R47, R3, R102, R8 ;  /* 0x00000066032f1223 */ /* 0x000fe20000010008 */
[----:B------:R-:W-:Y:S01]  /*f610*/  @P0 MOV R3, 0x3f317218 ;  /* 0x3f31721800030802 */ /* 0x000fe20000000f00 */
[----:B------:R-:W-:Y:S01]  /*f620*/  @P2 FFMA.FTZ R46, R4, R103, R7 ;  /* 0x00000067042e2223 */ /* 0x000fe20000010007 */
[----:B------:R-:W-:Y:S01]  /*f630*/  MOV R4, 0x1 ;  /* 0x0000000100047802 */ /* 0x000fe20000000f00 */
[----:B------:R-:W-:-:S02]  /*f640*/  @P3 FFMA.FTZ R45, R5, R104, R9 ;  /* 0x00000068052d3223 */ /* 0x000fc40000010009 */
[----:B--2---:R-:W-:Y:S02]  /*f650*/  @P0 FMUL.FTZ R2, R2, 0.69314718246459960938 ;  /* 0x3f31721802020820 */ /* 0x004fe40000410000 */
[----:B------:R-:W-:Y:S02]  /*f660*/  @P0 FMUL.FTZ R3, R3, c[0x0][0x2d0] ;  /* 0x0000b40003030a20 */ /* 0x000fe40000410000 */
        /* <DEDUP_REMOVED lines=24> */
[----:B------:R-:W-:Y:S01]  /*f7f0*/  PRMT R0, R4, 0x7610, R0 ;  /* 0x0000761004007816 */ /* 0x000fe20000000000 */
[----:B------:R-:W-:Y:S02]  /*f800*/  @P0 FFMA.FTZ R44, R3, R101, R2 ;  /* 0x00000065032c0223 */ /* 0x000fe40000010002 */
.L_x_594:
[----:B------:R2:W5:Y:S01]  /*f810*/  LDL R8, [R1+0x7c] ;  /* 0x00007c0001087983 */ /* 0x0005620000100800 */
[----:B------:R-:W-:Y:S03]  /*f820*/  BSSY B0, `(.L_x_635) ;  /* 0x0000012000007945 */ /* 0x000fe60003800000 */
[----:B------:R-:W3:Y:S02]  /*f830*/  S2R R49, SR_TID.X ;  /* 0x0000000000317919 */ /* 0x000ee40000002100 */
[----:B---3--:R-:W-:-:S13]  /*f840*/  LOP3.LUT P6, RZ, R49, 0x7f, RZ, 0xc0, !PT ;  /* 0x0000007f31ff7812 */ /* 0x008fda00078cc0ff */
[----:B------:R-:W-:Y:S05]  /*f850*/  @P6 BRA `(.L_x_636) ;  /* 0x000000e000006947 */ /* 0x000fea0003800000 */
[----:B--2---:R-:W2:Y:S01]  /*f860*/  S2R R4, SR_LANEID ;  /* 0x0000000000047919 */ /* 0x004ea20000000000 */
[----:B------:R-:W-:Y:S01]  /*f870*/  VOTEU.ANY UR4, UPT, PT ;  /* 0x0000000000047886 */ /* 0x000fe200038e0100 */
[----:B-1----:R-:W-:Y:S01]  /*f880*/  IMAD.MOV.U32 R6, RZ, RZ, c[0x0][0x580] ;  /* 0x00016000ff067624 */ /* 0x002fe200078e00ff */
[----:B------:R-:W2:Y:S01]  /*f890*/  FLO.U32 R3, UR4 ;  /* 0x0000000400037d00 */ /* 0x000ea200080e0000 */
[----:B------:R-:W-:-:S07]  /*f8a0*/  IMAD.MOV.U32 R7, RZ, RZ, c[0x0][0x584] ;  /* 0x00016100ff077624 */ /* 0x000fce00078e00ff */
[----:B------:R-:W1:Y:S01]  /*f8b0*/  POPC R2, UR4 ;  /* 0x0000000400027d09 */ /* 0x000e620008000000 */
[----:B--2---:R-:W-:-:S13]  /*f8c0*/  ISETP.EQ.U32.AND P0, PT, R3, R4, PT ;  /* 0x000000040300720c */ /* 0x004fda0003f02070 */
[----:B-1----:R-:W2:Y:S04]  /*f8d0*/  @P0 ATOMG.E.ADD.STRONG.GPU PT, R2, [R6.64], R2 ;  /* 0x00000002060209a8 */ /* 0x002ea800081ee1c6 */
[----:B------:R-:W1:Y:S04]  /*f8e0*/  S2R R4, SR_LTMASK ;  /* 0x0000000000047919 */ /* 0x000e680000003900 */
[----:B--2---:R1:W2:Y:S02]  /*f8f0*/  SHFL.IDX PT, R3, R2, R3, 0x1f ;  /* 0x00001f0302037589 */ /* 0x0042a400000e0000 */
[----:B-1----:R-:W-:-:S06]  /*f900*/  LOP3.LUT R2, R4, UR4, RZ, 0xc0, !PT ;  /* 0x0000000404027c12 */ /* 0x002fcc000f8ec0ff */
[----:B------:R-:W2:Y:S02]  /*f910*/  POPC R2, R2 ;  /* 0x0000000200027309 */ /* 0x000ea40000000000 */
[----:B--2--5:R-:W-:-:S05]  /*f920*/  IADD3 R8, R3, c[0x0][0xc], R2 ;  /* 0x0000030003087a10 */ /* 0x024fca0007ffe002 */
[----:B------:R1:W-:Y:S02]  /*f930*/  STL [R1+0x7c], R8 ;  /* 0x00007c0801007387 */ /* 0x0003e40000100800 */
.L_x_636:
[----:B--2---:R-:W-:Y:S05]  /*f940*/  BSYNC B0 ;  /* 0x0000000000007941 */ /* 0x004fea0003800000 */
.L_x_635:
[----:B------:R-:W-:Y:S01]  /*f950*/  PRMT R0, R0, 0x9910, RZ ;  /* 0x0000991000007816 */ /* 0x000fe200000000ff */
[----:B------:R-:W-:Y:S01]  /*f960*/  BSSY B1, `(.L_x_637) ;  /* 0x00001ef000017945 */ /* 0x000fe20003800000 */
[----:B-----5:R-:W-:Y:S02]  /*f970*/  IMAD.MOV.U32 R64, RZ, RZ, R8 ;  /* 0x000000ffff407224 */ /* 0x020fe400078e0008 */
[----:B------:R-:W-:-:S13]  /*f980*/  ISETP.NE.AND P0, PT, R0, RZ, PT ;  /* 0x000000ff0000720c */ /* 0x000fda0003f05270 */
[----:B------:R-:W-:Y:S05]  /*f990*/  @!P0 BRA `(.L_x_638) ;  /* 0x0000130000008947 */ /* 0x000fea0003800000 */
[----:B------:R-:W2:Y:S04]  /*f9a0*/  LDL R52, [R1+0x6c] ;  /* 0x00006c0001347983 */ /* 0x000ea80000100800 */
[----:B------:R-:W3:Y:S04]  /*f9b0*/  LDL R51, [R1+0x70] ;  /* 0x0000700001337983 */ /* 0x000ee80000100800 */
[----:B------:R-:W4:Y:S04]  /*f9c0*/  LDL R50, [R1+0x78] ;  /* 0x0000780001327983 */ /* 0x000f280000100800 */
[----:B------:R-:W5:Y:S01]  /*f9d0*/  LDL R48, [R1+0x74] ;  /* 0x0000740001307983 */ /* 0x000f620000100800 */
[----:B------:R-:W-:Y:S01]  /*f9e0*/  WARPSYNC 0xffffffff ;  /* 0xffffffff00007948 */ /* 0x000fe20003800000 */
[----:B------:R-:W-:-:S02]  /*f9f0*/  F2FP.BF16.PACK_AB R43, R43, R108 ;  /* 0x0000006c2b2b723e */ /* 0x000fc400000010ff */
[----:B------:R-:W-:Y:S01]  /*fa00*/  BAR.SYNC.DEFER_BLOCKING 0x1, 0x80 ;  /* 0x0042000000007b1d */ /* 0x000fe20000010000 */
        /* <DEDUP_REMOVED lines=39> */
[----:B-1----:R-:W-:Y:S02]  /*fc80*/  F2FP.BF16.PACK_AB R8, R85, R84 ;  /* 0x000000545508723e */ /* 0x002fe400000010ff */
[----:B------:R-:W-:Y:S02]  /*fc90*/  F2FP.BF16.PACK_AB R7, R87, R86 ;  /* 0x000000565707723e */ /* 0x000fe400000010ff */
[----:B------:R-:W-:-:S02]  /*fca0*/  F2FP.BF16.PACK_AB R4, R97, R96 ;  /* 0x000000606104723e */ /* 0x000fc400000010ff */
[----:B------:R-:W-:Y:S02]  /*fcb0*/  F2FP.BF16.PACK_AB R3, R99, R98 ;  /* 0x000000626303723e */ /* 0x000fe400000010ff */
[----:B------:R-:W-:Y:S02]  /*fcc0*/  F2FP.BF16.PACK_AB R6, R89, R88 ;  /* 0x000000585906723e */ /* 0x000fe400000010ff */
[----:B------:R-:W-:Y:S02]  /*fcd0*/  F2FP.BF16.PACK_AB R5, R5, R90 ;  /* 0x0000005a0505723e */ /* 0x000fe400000010ff */
[----:B------:R-:W-:Y:S02]  /*fce0*/  F2FP.BF16.PACK_AB R2, R93, R92 ;  /* 0x0000005c5d02723e */ /* 0x000fe400000010ff */
[----:B------:R-:W-:Y:S01]  /*fcf0*/  F2FP.BF16.PACK_AB R0, R95, R94 ;  /* 0x0000005e5f00723e */ /* 0x000fe200000010ff */
[----:B--2---:R1:W-:Y:S04]  /*fd00*/  STS [R52+0x80], R43 ;  /* 0x0000802b34007388 */ /* 0x0043e80000000800 */
[----:B------:R1:W-:Y:S04]  /*fd10*/  STS [R52+0x280], R42 ;  /* 0x0002802a34007388 */ /* 0x0003e80000000800 */
[----:B---3--:R1:W-:Y:S04]  /*fd20*/  STS [R51], R40 ;  /* 0x0000002833007388 */ /* 0x0083e80000000800 */
[----:B------:R1:W-:Y:S04]  /*fd30*/  STS [R51+0x200], R39 ;  /* 0x0002002733007388 */ /* 0x0003e80000000800 */
[----:B------:R1:W-:Y:S04]  /*fd40*/  STS [R52+0x1080], R41 ;  /* 0x0010802934007388 */ /* 0x0003e80000000800 */
[----:B------:R1:W-:Y:S04]  /*fd50*/  STS [R52+0x1280], R114 ;  /* 0x0012807234007388 */ /* 0x0003e80000000800 */
[----:B------:R1:W-:Y:S04]  /*fd60*/  STS [R51+0x1000], R38 ;  /* 0x0010002633007388 */ /* 0x0003e80000000800 */
[----:B------:R1:W-:Y:S04]  /*fd70*/  STS [R51+0x1200], R118 ;  /* 0x0012007633007388 */ /* 0x0003e80000000800 */
[----:B----4-:R1:W-:Y:S04]  /*fd80*/  STS [R50+0x80], R37 ;  /* 0x0000802532007388 */ /* 0x0103e80000000800 */
[----:B------:R1:W-:Y:S04]  /*fd90*/  STS [R50+0x280], R36 ;  /* 0x0002802432007388 */ /* 0x0003e80000000800 */
[----:B-----5:R1:W-:Y:S04]  /*fda0*/  STS [R48], R34 ;  /* 0x0000002230007388 */ /* 0x0203e80000000800 */
[----:B------:R1:W-:Y:S04]  /*fdb0*/  STS [R48+0x200], R33 ;  /* 0x0002002130007388 */ /* 0x0003e80000000800 */
        /* <DEDUP_REMOVED lines=36> */
[----:B------:R-:W-:Y:S06]  /*10000*/  BAR.SYNC.DEFER_BLOCKING 0x1, 0x80 ;  /* 0x0042000000007b1d */ /* 0x000fec0000010000 */
[----:B------:R-:W-:Y:S05]  /*10010*/  BRA.CONV ~URZ, `(.L_x_639) ;  /* 0x000000837f007947 */ /* 0x000fea000b800000 */
[----:B-1----:R-:W-:Y:S01]  /*10020*/  SHF.R.S32.HI R48, RZ, 0x1f, R49 ;  /* 0x0000001fff307819 */ /* 0x002fe20000011431 */
[----:B------:R-:W-:Y:S01]  /*10030*/  IMAD.MOV.U32 R6, RZ, RZ, RZ ;  /* 0x000000ffff067224 */ /* 0x000fe200078e00ff */
[----:B------:R-:W-:Y:S01]  /*10040*/  MOV R2, 0x100a0 ;  /* 0x000100a000027802 */ /* 0x000fe20000000f00 */
[----:B------:R-:W-:Y:S01]  /*10050*/  IMAD.MOV.U32 R3, RZ, RZ, 0x1f ;  /* 0x0000001fff037424 */ /* 0x000fe200078e00ff */
[----:B------:R-:W-:-:S04]  /*10060*/  LEA.HI R48, R48, R49, RZ, 0x7 ;  /* 0x0000003130307211 */ /* 0x000fc800078f38ff */
[----:B------:R-:W-:-:S05]  /*10070*/  SHF.R.S32.HI R48, RZ, 0x7, R48 ;  /* 0x00000007ff307819 */ /* 0x000fca0000011430 */
[----:B------:R-:W-:Y:S02]  /*10080*/  IMAD.MOV.U32 R4, RZ, RZ, R48 ;  /* 0x000000ffff047224 */ /* 0x000fe400078e0030 */
[----:B------:R-:W-:Y:S05]  /*10090*/  CALL.REL.NOINC `($__internal_4_$__cuda_sm70_shflsync_idx_p) ;  /* 0x00004c3000007944 */ /* 0x000fea0003c00000 */
.L_x_639:
[----:B-1----:R-:W2:Y:S04]  /*100a0*/  LDL R2, [R1+0x68] ;  /* 0x0000680001027983 */ /* 0x002ea80000100800 */
[----:B------:R-:W3:Y:S04]  /*100b0*/  LDL.LU R8, [R1+0x60] ;  /* 0x0000600001087983 */ /* 0x000ee80000300800 */
[----:B------:R-:W4:Y:S04]  /*100c0*/  LDL.LU R15, [R1+0x5c] ;  /* 0x00005c00010f7983 */ /* 0x000f280000300800 */
[----:B------:R-:W2:Y:S04]  /*100d0*/  LDL R14, [R1+0x18] ;  /* 0x00001800010e7983 */ /* 0x000ea80000100800 */
[----:B------:R-:W2:Y:S01]  /*100e0*/  LDL.LU R19, [R1+0x58] ;  /* 0x0000580001137983 */ /* 0x000ea20000300800 */
[----:B-----5:R-:W-:-:S03]  /*100f0*/  IMAD.MOV.U32 R0, RZ, RZ, 0x1 ;  /* 0x00000001ff007424 */ /* 0x020fc600078e00ff */
[----:B------:R-:W4:Y:S02]  /*10100*/  LDL R13, [R1+0x88] ;  /* 0x00008800010d7983 */ /* 0x000f240000100800 */
[----:B------:R-:W-:Y:S02]  /*10110*/  ISETP.NE.AND P1, PT, R0, c[0x0][0x4e8], PT ;  /* 0x00013a0000007a0c */ /* 0x000fe40003f25270 */
[----:B------:R-:W4:Y:S01]  /*10120*/  LDL R18, [R1+0x80] ;  /* 0x0000800001127983 */ /* 0x000f220000100800 */
[----:B------:R-:W-:Y:S02]  /*10130*/  ULDC UR5, c[0x0][0x4e8] ;  /* 0x00013a0000057ab9 */ /* 0x000fe40000000800 */
[----:B------:R-:W-:Y:S02]  /*10140*/  ULDC UR4, c[0x0][0x388] ;  /* 0x0000e20000047ab9 */ /* 0x000fe40000000800 */
[----:B------:R-:W-:Y:S01]  /*10150*/  UIMAD UR4, UR5, UR4, URZ ;  /* 0x00000004050472a4 */ /* 0x000fe2000f8e023f */
[----:B------:R-:W1:Y:S01]  /*10160*/  S2R R20, SR_TID.X ;  /* 0x0000000000147919 */ /* 0x000e620000002100 */
[C---:B------:R-:W-:Y:S01]  /*10170*/  IADD3 R67, R217.reuse, 0x20, RZ ;  /* 0x00000020d9437810 */ /* 0x040fe20007ffe0ff */
[----:B------:R-:W-:Y:S01]  /*10180*/  BSSY B0, `(.L_x_640) ;  /* 0x0000078000007945 */ /* 0x000fe20003800000 */
[----:B------:R-:W-:-:S02]  /*10190*/  IADD3 R65, R217, 0x40, RZ ;  /* 0x00000040d9417810 */ /* 0x000fc40007ffe0ff */
[----:B------:R-:W-:Y:S02]  /*101a0*/  IADD3 R66, R217, 0x20, RZ ;  /* 0x00000020d9427810 */ /* 0x000fe40007ffe0ff */
[----:B------:R-:W-:Y:S02]  /*101b0*/  SHF.R.S32.HI R67, RZ, 0x1f, R67 ;  /* 0x0000001fff437819 */ /* 0x000fe40000011443 */
[----:B------:R-:W-:Y:S02]  /*101c0*/  SHF.R.S32.HI R68, RZ, 0x1f, R217 ;  /* 0x0000001fff447819 */ /* 0x000fe400000114d9 */
[----:B---3--:R-:W-:-:S05]  /*101d0*/  SHF.R.S32.HI R5, RZ, 0x1f, R8 ;  /* 0x0000001fff057819 */ /* 0x008fca0000011408 */
[----:B------:R-:W-:Y:S02]  /*101e0*/  IMAD R6, R5, c[0x0][0x490], RZ ;  /* 0x0001240005067a24 */ /* 0x000fe400078e02ff */
[----:B--2---:R-:W-:-:S04]  /*101f0*/  IMAD.IADD R4, R2, 0x1, R19 ;  /* 0x0000000102047824 */ /* 0x004fc800078e0213 */
[----:B------:R-:W-:-:S04]  /*10200*/  @P1 IMAD.HI.U32 R7, R4, c[0x0][0x4ec], RZ ;  /* 0x00013b0004071a27 */ /* 0x000fc800078e00ff */
[----:B------:R-:W-:-:S04]  /*10210*/  IMAD.WIDE.U32 R2, R8, c[0x0][0x490], RZ ;  /* 0x0001240008027a25 */ /* 0x000fc800078e00ff */
[----:B------:R-:W-:Y:S01]  /*10220*/  IMAD.MOV.U32 R0, RZ, RZ, R4 ;  /* 0x000000ffff007224 */ /* 0x000fe200078e0004 */
[----:B------:R-:W-:Y:S01]  /*10230*/  @P1 SHF.R.U32.HI R0, RZ, c[0x0][0x4f0], R7 ;  /* 0x00013c00ff001a19 */ /* 0x000fe20000011607 */
[----:B------:R-:W-:-:S03]  /*10240*/  IMAD R6, R8, c[0x0][0x494], R6 ;  /* 0x0001250008067a24 */ /* 0x000fc600078e0206 */
[----:B------:R-:W-:Y:S01]  /*10250*/  IADD3 R7, -R0, RZ, RZ ;  /* 0x000000ff00077210 */ /* 0x000fe20007ffe1ff */
[----:B------:R-:W-:Y:S02]  /*10260*/  IMAD.IADD R3, R3, 0x1, R6 ;  /* 0x0000000103037824 */ /* 0x000fe400078e0206 */
[----:B------:R-:W-:Y:S01]  /*10270*/  IMAD R6, R5, c[0x0][0x3e8], RZ ;  /* 0x0000fa0005067a24 */ /* 0x000fe200078e02ff */
[----:B----4-:R-:W-:Y:S01]  /*10280*/  SHF.R.S32.HI R5, RZ, 0x1f, R15 ;  /* 0x0000001fff057819 */ /* 0x010fe2000001140f */
[----:B------:R-:W-:Y:S02]  /*10290*/  IMAD R4, R7, c[0x0][0x4e8], R4 ;  /* 0x00013a0007047a24 */ /* 0x000fe400078e0204 */
[----:B------:R-:W-:Y:S02]  /*102a0*/  IMAD R10, R8, c[0x0][0x3ec], R6 ;  /* 0x0000fb00080a7a24 */ /* 0x000fe400078e0206 */
[----:B------:R-:W-:Y:S02]  /*102b0*/  IMAD R11, R5, c[0x0][0x498], RZ ;  /* 0x00012600050b7a24 */ /* 0x000fe400078e02ff */
[----:B------:R-:W-:-:S04]  /*102c0*/  IMAD.WIDE.U32 R6, R15, c[0x0][0x498], R2 ;  /* 0x000126000f067a25 */ /* 0x000fc800078e0002 */
[----:B------:R-:W-:Y:S01]  /*102d0*/  IMAD.WIDE.U32 R8, R8, c[0x0][0x3e8], RZ ;  /* 0x0000fa0008087a25 */ /* 0x000fe200078e00ff */
[----:B------:R-:W-:-:S03]  /*102e0*/  IADD3 R6, P0, R0, R6, RZ ;  /* 0x0000000600067210 */ /* 0x000fc60007f1e0ff */
[----:B------:R-:W-:Y:S01]  /*102f0*/  IMAD R12, R5, c[0x0][0x3f0], RZ ;  /* 0x0000fc00050c7a24 */ /* 0x000fe200078e02ff */
[----:B------:R-:W-:Y:S01]  /*10300*/  SHF.R.S32.HI R5, RZ, 0x1f, R0 ;  /* 0x0000001fff057819 */ /* 0x000fe20000011400 */
[----:B------:R-:W-:Y:S02]  /*10310*/  IMAD R11, R15, c[0x0][0x49c], R11 ;  /* 0x000127000f0b7a24 */ /* 0x000fe400078e020b */
[----:B------:R-:W-:Y:S02]  /*10320*/  IMAD.IADD R3, R9, 0x1, R10 ;  /* 0x0000000109037824 */ /* 0x000fe400078e020a */
[----:B------:R-:W-:Y:S01]  /*10330*/  IMAD.MOV.U32 R2, RZ, RZ, R8 ;  /* 0x000000ffff027224 */ /* 0x000fe200078e0008 */
[----:B------:R-:W-:Y:S01]  /*10340*/  IADD3.X R7, R5, R7, R11, P0, !PT ;  /* 0x0000000705077210 */ /* 0x000fe200007fe40b */
[C---:B------:R-:W-:Y:S02]  /*10350*/  IMAD R11, R15.reuse, c[0x0][0x3f4], R12 ;  /* 0x0000fd000f0b7a24 */ /* 0x040fe400078e020c */
[----:B------:R-:W-:-:S02]  /*10360*/  IMAD.WIDE.U32 R8, R15, c[0x0][0x3f0], R2 ;  /* 0x0000fc000f087a25 */ /* 0x000fc400078e0002 */
[----:B------:R-:W2:Y:S01]  /*10370*/  S2R R15, SR_TID.X ;  /* 0x00000000000f7919 */ /* 0x000ea20000002100 */
[----:B------:R-:W-:Y:S01]  /*10380*/  SHF.R.S32.HI R0, RZ, 0x1f, R4 ;  /* 0x0000001fff007819 */ /* 0x000fe20000011404 */
[----:B------:R-:W-:-:S04]  /*10390*/  IMAD.IADD R5, R14, 0x1, R19 ;  /* 0x000000010e057824 */ /* 0x000fc800078e0213 */
[----:B------:R-:W-:Y:S02]  /*103a0*/  IMAD R0, R0, c[0x0][0x488], RZ ;  /* 0x0001220000007a24 */ /* 0x000fe400078e02ff */
[----:B------:R-:W-:-:S04]  /*103b0*/  IMAD.WIDE.U32 R2, R4, c[0x0][0x488], R6 ;  /* 0x0001220004027a25 */ /* 0x000fc800078e0006 */
[----:B------:R-:W-:Y:S02]  /*103c0*/  IMAD R10, R4, c[0x0][0x48c], R0 ;  /* 0x00012300040a7a24 */ /* 0x000fe400078e0200 */
[----:B------:R-:W-:Y:S01]  /*103d0*/  @P1 IMAD.HI.U32 R6, R5, c[0x0][0x4ec], RZ ;  /* 0x00013b0005061a27 */ /* 0x000fe200078e00ff */
[----:B------:R-:W-:-:S03]  /*103e0*/  LEA R4, P0, R2, c[0x0][0x450], 0x2 ;  /* 0x0001140002047a11 */ /* 0x000fc600078010ff */
[----:B------:R-:W-:Y:S01]  /*103f0*/  IMAD.IADD R3, R3, 0x1, R10 ;  /* 0x0000000103037824 */ /* 0x000fe200078e020a */
[----:B--2---:R-:W-:-:S04]  /*10400*/  SHF.R.S32.HI R14, RZ, 0x1f, R15 ;  /* 0x0000001fff0e7819 */ /* 0x004fc8000001140f */
[----:B------:R-:W-:Y:S02]  /*10410*/  LEA.HI R14, R14, R15, RZ, 0x5 ;  /* 0x0000000f0e0e7211 */ /* 0x000fe400078f28ff */
[----:B------:R-:W-:Y:S02]  /*10420*/  MOV R0, R5 ;  /* 0x0000000500007202 */ /* 0x000fe40000000f00 */
[----:B------:R-:W-:Y:S02]  /*10430*/  LOP3.LUT R14, R14, 0xffffffe0, RZ, 0xc0, !PT ;  /* 0xffffffe00e0e7812 */ /* 0x000fe400078ec0ff */
[----:B------:R-:W-:Y:S01]  /*10440*/  @P1 SHF.R.U32.HI R0, RZ, c[0x0][0x4f0], R6 ;  /* 0x00013c00ff001a19 */ /* 0x000fe20000011606 */
[----:B------:R-:W-:Y:S01]  /*10450*/  IMAD.MOV.U32 R6, RZ, RZ, R8 ;  /* 0x000000ffff067224 */ /* 0x000fe200078e0008 */
[----:B------:R-:W-:Y:S02]  /*10460*/  LEA.HI.X R3, R2, c[0x0][0x454], R3, 0x2, P0 ;  /* 0x0001150002037a11 */ /* 0x000fe400000f1403 */
[----:B------:R-:W-:-:S02]  /*10470*/  IADD3 R14, -R14, R15, RZ ;  /* 0x0000000f0e0e7210 */ /* 0x000fc40007ffe1ff */
[----:B------:R-:W-:Y:S01]  /*10480*/  SHF.R.S32.HI R8, RZ, 0x1f, R0 ;  /* 0x0000001fff087819 */ /* 0x000fe20000011400 */
[----:B------:R-:W-:Y:S01]  /*10490*/  IMAD.IADD R2, R13, 0x1, R19 ;  /* 0x000000010d027824 */ /* 0x000fe200078e0213 */
[----:B------:R-:W-:Y:S01]  /*104a0*/  SHFL.IDX PT, R12, R4, RZ, 0x1c1f ;  /* 0x001c1fff040c7589 */ /* 0x000fe200000e0000 */
[----:B------:R-:W-:Y:S01]  /*104b0*/  IMAD.IADD R7, R9, 0x1, R11 ;  /* 0x0000000109077824 */ /* 0x000fe200078e020b */
[----:B------:R-:W-:Y:S02]  /*104c0*/  LOP3.LUT P0, RZ, R14, 0x3, RZ, 0xc0, !PT ;  /* 0x000000030eff7812 */ /* 0x000fe4000780c0ff */
[----:B------:R-:W2:Y:S01]  /*104d0*/  SHFL.IDX PT, R13, R3, RZ, 0x1c1f ;  /* 0x001c1fff030d7589 */ /* 0x000ea200000e0000 */
[----:B------:R-:W-:-:S03]  /*104e0*/  IMAD R16, R8, c[0x0][0x3e0], RZ ;  /* 0x0000f80008107a24 */ /* 0x000fc600078e02ff */
[----:B------:R-:W-:Y:S04]  /*104f0*/  SHFL.IDX PT, R10, R4, 0x1, 0x1c1f ;  /* 0x003c1f00040a7f89 */ /* 0x000fe800000e0000 */
[----:B------:R-:W3:Y:S04]  /*10500*/  SHFL.IDX PT, R11, R3, 0x1, 0x1c1f ;  /* 0x003c1f00030b7f89 */ /* 0x000ee800000e0000 */
[----:B------:R-:W-:Y:S04]  /*10510*/  SHFL.IDX PT, R14, R4, 0x2, 0x1c1f ;  /* 0x005c1f00040e7f89 */ /* 0x000fe800000e0000 */
[----:B------:R-:W4:Y:S04]  /*10520*/  SHFL.IDX PT, R15, R3, 0x2, 0x1c1f ;  /* 0x005c1f00030f7f89 */ /* 0x000f2800000e0000 */
[----:B------:R-:W-:Y:S04]  /*10530*/  SHFL.IDX PT, R8, R4, 0x3, 0x1c1f ;  /* 0x007c1f0004087f89 */ /* 0x000fe800000e0000 */
[----:B------:R1:W2:Y:S01]  /*10540*/  SHFL.IDX PT, R9, R3, 0x3, 0x1c1f ;  /* 0x007c1f0003097f89 */ /* 0x0002a200000e0000 */
[----:B------:R-:W-:-:S02]  /*10550*/  IADD3 R17, R2, 0x8, RZ ;  /* 0x0000000802117810 */ /* 0x000fc40007ffe0ff */
[----:B------:R-:W-:Y:S02]  /*10560*/  ISETP.GE.OR P3, PT, R2, UR4, P0 ;  /* 0x0000000402007c0c */ /* 0x000fe40008766670 */
[----:B------:R-:W-:Y:S01]  /*10570*/  ISETP.GE.OR P2, PT, R17, UR4, P0 ;  /* 0x0000000411007c0c */ /* 0x000fe20008746670 */
[C---:B------:R-:W-:Y:S02]  /*10580*/  IMAD R16, R0.reuse, c[0x0][0x3e4], R16 ;  /* 0x0000f90000107a24 */ /* 0x040fe400078e0210 */
[----:B------:R-:W-:Y:S01]  /*10590*/  IMAD.WIDE.U32 R6, R0, c[0x0][0x3e0], R6 ;  /* 0x0000f80000067a25 */ /* 0x000fe200078e0006 */
[C---:B-1----:R-:W-:Y:S02]  /*105a0*/  IADD3 R3, R2.reuse, 0x40, RZ ;  /* 0x0000004002037810 */ /* 0x042fe40007ffe0ff */
[----:B------:R-:W-:Y:S02]  /*105b0*/  IADD3 R2, R2, 0x48, RZ ;  /* 0x0000004802027810 */ /* 0x000fe40007ffe0ff */
[----:B------:R-:W-:-:S02]  /*105c0*/  ISETP.GE.OR P1, PT, R3, UR4, P0 ;  /* 0x0000000403007c0c */ /* 0x000fc40008726670 */
[----:B------:R-:W-:Y:S01]  /*105d0*/  ISETP.GE.OR P0, PT, R2, UR4, P0 ;  /* 0x0000000402007c0c */ /* 0x000fe20008706670 */
[----:B------:R-:W-:Y:S01]  /*105e0*/  IMAD.MOV R4, RZ, RZ, -R0 ;  /* 0x000000ffff047224 */ /* 0x000fe200078e0a00 */
[----:B--2---:R1:W-:Y:S01]  /*105f0*/  @!P3 ST.E [R12.64], R45 ;  /* 0x0000002d0c00b985 */ /* 0x0043e2000c101906 */
[----:B------:R-:W-:Y:S02]  /*10600*/  IMAD.SHL.U32 R0, R18, 0x2, RZ ;  /* 0x0000000212007824 */ /* 0x000fe400078e00ff */
[----:B------:R-:W-:Y:S01]  /*10610*/  IMAD R4, R4, c[0x0][0x4e8], R5 ;  /* 0x00013a0004047a24 */ /* 0x000fe200078e0205 */
[----:B---3--:R2:W-:Y:S05]  /*10620*/  @!P2 ST.E [R10.64], R46 ;  /* 0x0000002e0a00a985 */ /* 0x0085ea000c101906 */
[----:B----4-:R3:W-:Y:S01]  /*10630*/  @!P1 ST.E [R14.64], R47 ;  /* 0x0000002f0e009985 */ /* 0x0107e2000c101906 */
[----:B------:R-:W-:-:S03]  /*10640*/  SHF.R.S32.HI R5, RZ, 0x1f, R4 ;  /* 0x0000001fff057819 */ /* 0x000fc60000011404 */
[----:B------:R3:W-:Y:S01]  /*10650*/  @!P0 ST.E [R8.64], R44 ;  /* 0x0000002c08008985 */ /* 0x0007e2000c101906 */
[----:B------:R-:W-:-:S03]  /*10660*/  SHF.R.S32.HI R18, RZ, 0x1f, R20 ;  /* 0x0000001fff127819 */ /* 0x000fc60000011414 */
[----:B------:R3:W4:Y:S04]  /*10670*/  LDS.128 R36, [R0+0x880] ;  /* 0x0008800000247984 */ /* 0x0007280000000c00 */
[----:B------:R3:W2:Y:S04]  /*10680*/  LDS.128 R48, [R0+0x1080] ;  /* 0x0010800000307984 */ /* 0x0006a80000000c00 */
[----:B------:R3:W3:Y:S04]  /*10690*/  LDS.128 R56, [R0+0x1880] ;  /* 0x0018800000387984 */ /* 0x0006e80000000c00 */
[----:B------:R1:W3:Y:S04]  /*106a0*/  LDS.128 R32, [R0+0x2880] ;  /* 0x0028800000207984 */ /* 0x0002e80000000c00 */
[----:B------:R1:W3:Y:S04]  /*106b0*/  LDS.128 R44, [R0+0x3080] ;  /* 0x00308000002c7984 */ /* 0x0002e80000000c00 */
[----:B------:R1:W3:Y:S04]  /*106c0*/  LDS.128 R52, [R0+0x3880] ;  /* 0x0038800000347984 */ /* 0x0002e80000000c00 */
[----:B------:R3:W3:Y:S04]  /*106d0*/  LDS.128 R28, [R0+0x4880] ;  /* 0x00488000001c7984 */ /* 0x0006e80000000c00 */
[----:B------:R3:W3:Y:S04]  /*106e0*/  LDS.128 R40, [R0+0x5080] ;  /* 0x0050800000287984 */ /* 0x0006e80000000c00 */
[----:B------:R3:W3:Y:S01]  /*106f0*/  LDS.128 R60, [R0+0x5880] ;  /* 0x00588000003c7984 */ /* 0x0006e20000000c00 */
[----:B------:R-:W-:Y:S01]  /*10700*/  IADD3 R3, R7, R16, RZ ;  /* 0x0000001007037210 */ /* 0x000fe20007ffe0ff */
[----:B------:R-:W-:Y:S01]  /*10710*/  IMAD.MOV.U32 R2, RZ, RZ, R6 ;  /* 0x000000ffff027224 */ /* 0x000fe200078e0006 */
[----:B------:R-:W-:Y:S01]  /*10720*/  LEA.HI R18, R18, R20, RZ, 0x2 ;  /* 0x0000001412127211 */ /* 0x000fe200078f10ff */
[----:B------:R-:W-:-:S02]  /*10730*/  IMAD R5, R5, c[0x0][0x3d8], RZ ;  /* 0x0000f60005057a24 */ /* 0x000fc400078e02ff */
[----:B------:R-:W-:Y:S01]  /*10740*/  IMAD.WIDE.U32 R2, R4, c[0x0][0x3d8], R2 ;  /* 0x0000f60004027a25 */ /* 0x000fe200078e0002 */
[----:B------:R-:W-:-:S03]  /*10750*/  SHF.R.S32.HI R18, RZ, 0x2, R18 ;  /* 0x00000002ff127819 */ /* 0x000fc60000011412 */
[----:B------:R-:W-:Y:S01]  /*10760*/  IMAD R5, R4, c[0x0][0x3dc], R5 ;  /* 0x0000f70004057a24 */ /* 0x000fe200078e0205 */
[----:B-1----:R-:W-:Y:S01]  /*10770*/  LEA R12, P0, R2, c[0x0][0x380], 0x1 ;  /* 0x0000e000020c7a11 */ /* 0x002fe200078008ff */
[----:B--2---:R-:W-:-:S03]  /*10780*/  IMAD.IADD R11, R18, 0x1, R19 ;  /* 0x00000001120b7824 */ /* 0x004fc600078e0213 */
[----:B------:R-:W-:-:S04]  /*10790*/  IADD3 R3, R3, R5, RZ ;  /* 0x0000000503037210 */ /* 0x000fc80007ffe0ff */
[----:B------:R-:W-:Y:S02]  /*107a0*/  LEA.HI.X R10, R2, c[0x0][0x384], R3, 0x1, P0 ;  /* 0x0000e100020a7a11 */ /* 0x000fe400000f0c03 */
[----:B------:R-:W-:Y:S01]  /*107b0*/  ISETP.GE.AND P0, PT, R11, UR4, PT ;  /* 0x000000040b007c0c */ /* 0x000fe2000bf06270 */
[----:B------:R1:W2:Y:S01]  /*107c0*/  SHFL.IDX PT, R2, R12, RZ, 0x1c1f ;  /* 0x001c1fff0c027589 */ /* 0x0002a200000e0000 */
[----:B------:R-:W-:-:S03]  /*107d0*/  IADD3 R13, R217, 0x40, RZ ;  /* 0x00000040d90d7810 */ /* 0x000fc60007ffe0ff */
[----:B------:R1:W1:Y:S01]  /*107e0*/  SHFL.IDX PT, R3, R10, RZ, 0x1c1f ;  /* 0x001c1fff0a037589 */ /* 0x00026200000e0000 */
[----:B------:R-:W-:-:S07]  /*107f0*/  SHF.R.S32.HI R13, RZ, 0x1f, R13 ;  /* 0x0000001fff0d7819 */ /* 0x000fce000001140d */
[----:B------:R-:W-:Y:S05]  /*10800*/  @P0 BRA `(.L_x_641) ;  /* 0x000000f000000947 */ /* 0x000fea0003800000 */
[----:B----4-:R-:W4:Y:S01]  /*10810*/  LDS.128 R24, [R0+0x80] ;  /* 0x0000800000187984 */ /* 0x010f220000000c00 */
[----:B------:R-:W-:Y:S02]  /*10820*/  ISETP.GE.AND P5, PT, R217, c[0x0][0x3c8], PT ;  /* 0x0000f200d9007a0c */ /* 0x000fe40003fa6270 */
[----:B------:R-:W-:Y:S01]  /*10830*/  ISETP.GE.AND P4, PT, R66, c[0x0][0x3c8], PT ;  /* 0x0000f20042007a0c */ /* 0x000fe20003f86270 */
[----:B------:R-:W5:Y:S01]  /*10840*/  LDS.128 R20, [R0+0x2080] ;  /* 0x0020800000147984 */ /* 0x000f620000000c00 */
[----:B------:R-:W-:-:S03]  /*10850*/  ISETP.GE.AND P3, PT, R65, c[0x0][0x3c8], PT ;  /* 0x0000f20041007a0c */ /* 0x000fc60003f66270 */
[----:B------:R-:W3:Y:S06]  /*10860*/  LDS.128 R16, [R0+0x4080] ;  /* 0x0040800000107984 */ /* 0x000eec0000000c00 */
[-C--:B--2---:R-:W-:Y:S02]  /*10870*/  @!P5 LEA R6, P2, R217, R2.reuse, 0x1 ;  /* 0x00000002d906d211 */ /* 0x084fe400078408ff */
[-C--:B------:R-:W-:Y:S02]  /*10880*/  @!P4 LEA R4, P1, R66, R2.reuse, 0x1 ;  /* 0x000000024204c211 */ /* 0x080fe400078208ff */
[----:B------:R-:W-:-:S02]  /*10890*/  @!P3 LEA R2, P0, R65, R2, 0x1 ;  /* 0x000000024102b211 */ /* 0x000fc400078008ff */
[-C--:B-1----:R-:W-:Y:S02]  /*108a0*/  @!P5 LEA.HI.X R7, R217, R3.reuse, R68, 0x1, P2 ;  /* 0x00000003d907d211 */ /* 0x082fe400010f0c44 */
[-C--:B------:R-:W-:Y:S02]  /*108b0*/  @!P4 LEA.HI.X R5, R66, R3.reuse, R67, 0x1, P1 ;  /* 0x000000034205c211 */ /* 0x080fe400008f0c43 */
[----:B------:R-:W-:Y:S01]  /*108c0*/  @!P3 LEA.HI.X R3, R65, R3, R13, 0x1, P0 ;  /* 0x000000034103b211 */ /* 0x000fe200000f0c0d */
[----:B----4-:R1:W-:Y:S04]  /*108d0*/  @!P5 ST.E.128 [R6.64], R24 ;  /* 0x000000180600d985 */ /* 0x0103e8000c101d06 */
[----:B-----5:R1:W-:Y:S04]  /*108e0*/  @!P4 ST.E.128 [R4.64], R20 ;  /* 0x000000140400c985 */ /* 0x0203e8000c101d06 */
[----:B---3--:R1:W-:Y:S02]  /*108f0*/  @!P3 ST.E.128 [R2.64], R16 ;  /* 0x000000100200b985 */ /* 0x0083e4000c101d06 */
.L_x_641:
[----:B----4-:R-:W-:Y:S05]  /*10900*/  BSYNC B0 ;  /* 0x0000000000007941 */ /* 0x010fea0003800000 */
.L_x_640:
[----:B-1----:R-:W-:Y:S01]  /*10910*/  IADD3 R3, R11, 0x20, RZ ;  /* 0x000000200b037810 */ /* 0x002fe20007ffe0ff */
[----:B--2---:R1:W2:Y:S01]  /*10920*/  SHFL.IDX PT, R2, R10, 0x1, 0x1c1f ;  /* 0x003c1f000a027f89 */ /* 0x0042a200000e0000 */
[----:B------:R-:W-:Y:S02]  /*10930*/  BSSY B0, `(.L_x_642) ;  /* 0x0000010000007945 */ /* 0x000fe40003800000 */
[----:B------:R-:W-:Y:S01]  /*10940*/  ISETP.GE.AND P0, PT, R3, UR4, PT ;  /* 0x0000000403007c0c */ /* 0x000fe2000bf06270 */
[----:B---3--:R1:W3:-:S12]  /*10950*/  SHFL.IDX PT, R0, R12, 0x1, 0x1c1f ;  /* 0x003c1f000c007f89 */ /* 0x0082d800000e0000 */
[----:B------:R-:W-:Y:S05]  /*10960*/  @P0 BRA `(.L_x_643) ;  /* 0x000000c000000947 */ /* 0x000fea0003800000 */
[----:B------:R-:W-:Y:S02]  /*10970*/  ISETP.GE.AND P2, PT, R217, c[0x0][0x3c8], PT ;  /* 0x0000f200d9007a0c */ /* 0x000fe40003f46270 */
[----:B------:R-:W-:Y:S02]  /*10980*/  ISETP.GE.AND P1, PT, R66, c[0x0][0x3c8], PT ;  /* 0x0000f20042007a0c */ /* 0x000fe40003f26270 */
[----:B------:R-:W-:-:S09]  /*10990*/  ISETP.GE.AND P0, PT, R65, c[0x0][0x3c8], PT ;  /* 0x0000f20041007a0c */ /* 0x000fd20003f06270 */
[-C--:B---3--:R-:W-:Y:S02]  /*109a0*/  @!P2 LEA R8, P5, R217, R0.reuse, 0x1 ;  /* 0x00000000d908a211 */ /* 0x088fe400078a08ff */
[CC--:B------:R-:W-:Y:S02]  /*109b0*/  @!P1 LEA R6, P4, R66.reuse, R0.reuse, 0x1 ;  /* 0x0000000042069211 */ /* 0x0c0fe400078808ff */
[----:B------:R-:W-:Y:S02]  /*109c0*/  @!P0 LEA R4, P3, R65, R0, 0x1 ;  /* 0x0000000041048211 */ /* 0x000fe400078608ff */
[-C--:B--2---:R-:W-:Y:S02]  /*109d0*/  @!P2 LEA.HI.X R9, R217, R2.reuse, R68, 0x1, P5 ;  /* 0x00000002d909a211 */ /* 0x084fe400028f0c44 */
[-C--:B------:R-:W-:Y:S02]  /*109e0*/  @!P1 LEA.HI.X R7, R66, R2.reuse, R67, 0x1, P4 ;  /* 0x0000000242079211 */ /* 0x080fe400020f0c43 */
[----:B------:R-:W-:Y:S01]  /*109f0*/  @!P0 LEA.HI.X R5, R65, R2, R13, 0x1, P3 ;  /* 0x0000000241058211 */ /* 0x000fe200018f0c0d */
[----:B------:R2:W-:Y:S04]  /*10a00*/  @!P2 ST.E.128 [R8.64], R36 ;  /* 0x000000240800a985 */ /* 0x0005e8000c101d06 */
[----:B------:R2:W-:Y:S04]  /*10a10*/  @!P1 ST.E.128 [R6.64], R32 ;  /* 0x0000002006009985 */ /* 0x0005e8000c101d06 */
[----:B------:R2:W-:Y:S02]  /*10a20*/  @!P0 ST.E.128 [R4.64], R28 ;  /* 0x0000001c04008985 */ /* 0x0005e4000c101d06 */
.L_x_643:
[----:B------:R-:W-:Y:S05]  /*10a30*/  BSYNC B0 ;  /* 0x0000000000007941 */ /* 0x000fea0003800000 */
.L_x_642:
[----:B------:R-:W-:Y:S01]  /*10a40*/  IADD3 R3, R11, 0x40, RZ ;  /* 0x000000400b037810 */ /* 0x000fe20007ffe0ff */
[----:B--2---:R2:W4:Y:S01]  /*10a50*/  SHFL.IDX PT, R2, R10, 0x2, 0x1c1f ;  /* 0x005c1f000a027f89 */ /* 0x00452200000e0000 */
        /* <DEDUP_REMOVED lines=10> */
[-C--:B----4-:R-:W-:Y:S02]  /*10b00*/  @!P2 LEA.HI.X R9, R217, R2.reuse, R68, 0x1, P5 ;  /* 0x00000002d909a211 */ /* 0x090fe400028f0c44 */
[-C--:B------:R-:W-:Y:S02]  /*10b10*/  @!P1 LEA.HI.X R7, R66, R2.reuse, R67, 0x1, P4 ;  /* 0x0000000242079211 */ /* 0x080fe400020f0c43 */
[----:B------:R-:W-:Y:S01]  /*10b20*/  @!P0 LEA.HI.X R5, R65, R2, R13, 0x1, P3 ;  /* 0x0000000241058211 */ /* 0x000fe200018f0c0d */
[----:B------:R3:W-:Y:S04]  /*10b30*/  @!P2 ST.E.128 [R8.64], R48 ;  /* 0x000000300800a985 */ /* 0x0007e8000c101d06 */
[----:B------:R3:W-:Y:S04]  /*10b40*/  @!P1 ST.E.128 [R6.64], R44 ;  /* 0x0000002c06009985 */ /* 0x0007e8000c101d06 */
[----:B------:R3:W-:Y:S02]  /*10b50*/  @!P0 ST.E.128 [R4.64], R40 ;  /* 0x0000002804008985 */ /* 0x0007e4000c101d06 */
.L_x_645:
[----:B------:R-:W-:Y:S05]  /*10b60*/  BSYNC B0 ;  /* 0x0000000000007941 */ /* 0x000fea0003800000 */
.L_x_644:
[----:B------:R-:W-:Y:S01]  /*10b70*/  IADD3 R3, R11, 0x60, RZ ;  /* 0x000000600b037810 */ /* 0x000fe20007ffe0ff */
[----:B----4-:R4:W1:Y:S03]  /*10b80*/  SHFL.IDX PT, R2, R10, 0x3, 0x1c1f ;  /* 0x007c1f000a027f89 */ /* 0x01086600000e0000 */
[----:B------:R-:W-:Y:S01]  /*10b90*/  ISETP.GE.AND P0, PT, R3, UR4, PT ;  /* 0x0000000403007c0c */ /* 0x000fe2000bf06270 */
[----:B---3--:R4:W3:-:S12]  /*10ba0*/  SHFL.IDX PT, R0, R12, 0x3, 0x1c1f ;  /* 0x007c1f000c007f89 */ /* 0x0088d800000e0000 */
[----:B------:R-:W-:Y:S05]  /*10bb0*/  @P0 BRA `(.L_x_646) ;  /* 0x00000c9000000947 */ /* 0x000fea0003800000 */
[----:B------:R-:W-:Y:S02]  /*10bc0*/  ISETP.GE.AND P1, PT, R217, c[0x0][0x3c8], PT ;  /* 0x0000f200d9007a0c */ /* 0x000fe40003f26270 */
[----:B------:R-:W-:-:S11]  /*10bd0*/  ISETP.GE.AND P0, PT, R66, c[0x0][0x3c8], PT ;  /* 0x0000f20042007a0c */ /* 0x000fd60003f06270 */
[CC--:B---3--:R-:W-:Y:S02]  /*10be0*/  @!P1 LEA R6, P3, R217.reuse, R0.reuse, 0x1 ;  /* 0x00000000d9069211 */ /* 0x0c8fe400078608ff */
[C---:B------:R-:W-:Y:S02]  /*10bf0*/  @!P0 LEA R4, P2, R66.reuse, R0, 0x1 ;  /* 0x0000000042048211 */ /* 0x040fe400078408ff */
[-C--:B-1----:R-:W-:Y:S02]  /*10c00*/  @!P1 LEA.HI.X R7, R217, R2.reuse, R68, 0x1, P3 ;  /* 0x00000002d9079211 */ /* 0x082fe400018f0c44 */
[----:B------:R-:W-:-:S03]  /*10c10*/  @!P0 LEA.HI.X R5, R66, R2, R67, 0x1, P2 ;  /* 0x0000000242058211 */ /* 0x000fc600010f0c43 */
[----:B------:R1:W-:Y:S04]  /*10c20*/  @!P1 ST.E.128 [R6.64], R56 ;  /* 0x0000003806009985 */ /* 0x0003e8000c101d06 */
[----:B------:R1:W-:Y:S01]  /*10c30*/  @!P0 ST.E.128 [R4.64], R52 ;  /* 0x0000003404008985 */ /* 0x0003e2000c101d06 */
[----:B------:R-:W-:-:S13]  /*10c40*/  ISETP.GE.AND P0, PT, R65, c[0x0][0x3c8], PT ;  /* 0x0000f20041007a0c */ /* 0x000fda0003f06270 */
[----:B------:R-:W-:Y:S05]  /*10c50*/  @P0 BRA `(.L_x_646) ;  /* 0x00000bf000000947 */ /* 0x000fea0003800000 */
[----:B-1----:R-:W-:-:S04]  /*10c60*/  LEA R4, P0, R65, R0, 0x1 ;  /* 0x0000000041047211 */ /* 0x002fc800078008ff */
[----:B------:R-:W-:-:S05]  /*10c70*/  LEA.HI.X R5, R65, R2, R13, 0x1, P0 ;  /* 0x0000000241057211 */ /* 0x000fca00000f0c0d */
[----:B------:R1:W-:Y:S01]  /*10c80*/  ST.E.128 [R4.64], R60 ;  /* 0x0000003c04007985 */ /* 0x0003e2000c101d06 */
[----:B------:R-:W-:Y:S05]  /*10c90*/  BRA `(.L_x_646) ;  /* 0x00000bb000007947 */ /* 0x000fea0003800000 */
.L_x_638:
[----:B------:R-:W2:Y:S04]  /*10ca0*/  LDL R2, [R1+0x60] ;  /* 0x0000600001027983 */ /* 0x000ea80000100800 */
[----:B------:R-:W3:Y:S04]  /*10cb0*/  LDL R0, [R1+0x5c] ;  /* 0x00005c0001007983 */ /* 0x000ee80000100800 */
[----:B------:R-:W4:Y:S04]  /*10cc0*/  LDL R4, [R1+0x58] ;  /* 0x0000580001047983 */ /* 0x000f280000100800 */
[----:B------:R-:W5:Y:S01]  /*10cd0*/  S2R R3, SR_TID.X ;  /* 0x0000000000037919 */ /* 0x000f620000002100 */
[----:B------:R-:W-:Y:S01]  /*10ce0*/  BSSY B0, `(.L_x_647) ;  /* 0x0000026000007945 */ /* 0x000fe20003800000 */
[----:B-----5:R-:W-:Y:S01]  /*10cf0*/  ISETP.GE.AND P0, PT, R3, 0x80, PT ;  /* 0x000000800300780c */ /* 0x020fe20003f06270 */
[----:B--2---:R-:W-:-:S02]  /*10d00*/  IMAD.MOV.U32 R12, RZ, RZ, R2 ;  /* 0x000000ffff0c7224 */ /* 0x004fc400078e0002 */
[----:B---3--:R-:W-:-:S03]  /*10d10*/  IMAD.MOV.U32 R11, RZ, RZ, R0 ;  /* 0x000000ffff0b7224 */ /* 0x008fc600078e0000 */
[----:B-1----:R-:W-:Y:S01]  /*10d20*/  SHF.R.S32.HI R8, RZ, 0x1f, R12 ;  /* 0x0000001fff087819 */ /* 0x002fe2000001140c */
[----:B----4-:R-:W-:Y:S01]  /*10d30*/  IMAD.MOV.U32 R13, RZ, RZ, R4 ;  /* 0x000000ffff0d7224 */ /* 0x010fe200078e0004 */
[----:B------:R-:W-:-:S05]  /*10d40*/  SHF.R.S32.HI R10, RZ, 0x1f, R11 ;  /* 0x0000001fff0a7819 */ /* 0x000fca000001140b */
[----:B------:R-:W-:Y:S05]  /*10d50*/  @P0 BRA `(.L_x_648) ;  /* 0x000001e000000947 */ /* 0x000fea0003800000 */
[----:B------:R-:W-:Y:S02]  /*10d60*/  MOV R2, c[0x0][0x4e8] ;  /* 0x00013a0000027a02 */ /* 0x000fe40000000f00 */
[----:B------:R-:W-:-:S03]  /*10d70*/  IADD3 R6, R13, R3, RZ ;  /* 0x000000030d067210 */ /* 0x000fc60007ffe0ff */
[----:B------:R-:W-:-:S05]  /*10d80*/  IMAD R0, R2, c[0x0][0x388], RZ ;  /* 0x0000e20002007a24 */ /* 0x000fca00078e02ff */
[----:B------:R-:W-:-:S13]  /*10d90*/  ISETP.GE.AND P0, PT, R6, R0, PT ;  /* 0x000000000600720c */ /* 0x000fda0003f06270 */
[----:B------:R-:W-:Y:S05]  /*10da0*/  @P0 BRA `(.L_x_648) ;  /* 0x0000019000000947 */ /* 0x000fea0003800000 */
[----:B------:R-:W-:Y:S01]  /*10db0*/  ISETP.NE.AND P0, PT, R2, 0x1, PT ;  /* 0x000000010200780c */ /* 0x000fe20003f05270 */
[----:B------:R-:W-:Y:S01]  /*10dc0*/  IMAD R4, R8, c[0x0][0x490], RZ ;  /* 0x0001240008047a24 */ /* 0x000fe200078e02ff */
[----:B------:R-:W-:Y:S01]  /*10dd0*/  MOV R0, R6 ;  /* 0x0000000600007202 */ /* 0x000fe20000000f00 */
[----:B------:R-:W-:-:S04]  /*10de0*/  IMAD.WIDE.U32 R2, R12, c[0x0][0x490], RZ ;  /* 0x000124000c027a25 */ /* 0x000fc800078e00ff */
[----:B------:R-:W-:Y:S02]  /*10df0*/  IMAD R4, R12, c[0x0][0x494], R4 ;  /* 0x000125000c047a24 */ /* 0x000fe400078e0204 */
[----:B------:R-:W-:-:S03]  /*10e00*/  IMAD R9, R10, c[0x0][0x498], RZ ;  /* 0x000126000a097a24 */ /* 0x000fc600078e02ff */
[----:B------:R-:W-:Y:S01]  /*10e10*/  IADD3 R3, R3, R4, RZ ;  /* 0x0000000403037210 */ /* 0x000fe20007ffe0ff */
[----:B------:R-:W-:-:S05]  /*10e20*/  @P0 IMAD.HI.U32 R5, R6, c[0x0][0x4ec], RZ ;  /* 0x00013b0006050a27 */ /* 0x000fca00078e00ff */
[----:B------:R-:W-:Y:S01]  /*10e30*/  @P0 SHF.R.U32.HI R0, RZ, c[0x0][0x4f0], R5 ;  /* 0x00013c00ff000a19 */ /* 0x000fe20000011605 */
[----:B------:R-:W-:-:S03]  /*10e40*/  IMAD.WIDE.U32 R4, R11, c[0x0][0x498], R2 ;  /* 0x000126000b047a25 */ /* 0x000fc600078e0002 */
[C---:B------:R-:W-:Y:S01]  /*10e50*/  IADD3 R7, -R0.reuse, RZ, RZ ;  /* 0x000000ff00077210 */ /* 0x040fe20007ffe1ff */
[----:B------:R-:W-:Y:S01]  /*10e60*/  IMAD R3, R11, c[0x0][0x49c], R9 ;  /* 0x000127000b037a24 */ /* 0x000fe200078e0209 */
[----:B------:R-:W-:-:S03]  /*10e70*/  IADD3 R4, P0, R0, R4, RZ ;  /* 0x0000000400047210 */ /* 0x000fc60007f1e0ff */
[----:B------:R-:W-:Y:S01]  /*10e80*/  IMAD R2, R7, c[0x0][0x4e8], R6 ;  /* 0x00013a0007027a24 */ /* 0x000fe200078e0206 */
[----:B------:R-:W-:-:S04]  /*10e90*/  SHF.R.S32.HI R6, RZ, 0x1f, R0 ;  /* 0x0000001fff067819 */ /* 0x000fc80000011400 */
[----:B------:R-:W-:Y:S02]  /*10ea0*/  SHF.R.S32.HI R0, RZ, 0x1f, R2 ;  /* 0x0000001fff007819 */ /* 0x000fe40000011402 */
[----:B------:R-:W-:-:S03]  /*10eb0*/  IADD3.X R5, R6, R5, R3, P0, !PT ;  /* 0x0000000506057210 */ /* 0x000fc600007fe403 */
[----:B------:R-:W-:-:S04]  /*10ec0*/  IMAD R0, R0, c[0x0][0x488], RZ ;  /* 0x0001220000007a24 */ /* 0x000fc800078e02ff */
[C---:B------:R-:W-:Y:S02]  /*10ed0*/  IMAD R0, R2.reuse, c[0x0][0x48c], R0 ;  /* 0x0001230002007a24 */ /* 0x040fe400078e0200 */
[----:B------:R-:W-:-:S05]  /*10ee0*/  IMAD.WIDE.U32 R2, R2, c[0x0][0x488], R4 ;  /* 0x0001220002027a25 */ /* 0x000fca00078e0004 */
[----:B------:R-:W-:Y:S02]  /*10ef0*/  IADD3 R0, R3, R0, RZ ;  /* 0x0000000003007210 */ /* 0x000fe40007ffe0ff */
[----:B------:R-:W-:-:S04]  /*10f00*/  LEA R4, P0, R2, c[0x0][0x450], 0x2 ;  /* 0x0001140002047a11 */ /* 0x000fc800078010ff */
[----:B------:R-:W-:Y:S02]  /*10f10*/  LEA.HI.X R5, R2, c[0x0][0x454], R0, 0x2, P0 ;  /* 0x0001150002057a11 */ /* 0x000fe400000f1400 */
[----:B------:R-:W-:-:S05]  /*10f20*/  MOV R0, 0xff800000 ;  /* 0xff80000000007802 */ /* 0x000fca0000000f00 */
[----:B------:R1:W-:Y:S02]  /*10f30*/  STG.E [R4.64], R0 ;  /* 0x0000000004007986 */ /* 0x0003e4000c101906 */
.L_x_648:
[----:B------:R-:W-:Y:S05]  /*10f40*/  BSYNC B0 ;  /* 0x0000000000007941 */ /* 0x000fea0003800000 */
.L_x_647:
[----:B------:R-:W2:Y:S01]  /*10f50*/  LDL R2, [R1+0x18] ;  /* 0x0000180001027983 */ /* 0x000ea20000100800 */
[----:B-1----:R-:W-:Y:S01]  /*10f60*/  MOV R0, c[0x0][0x4e8] ;  /* 0x00013a0000007a02 */ /* 0x002fe20000000f00 */
[----:B------:R-:W-:-:S03]  /*10f70*/  IMAD R6, R10, c[0x0][0x3f0], RZ ;  /* 0x0000fc000a067a24 */ /* 0x000fc600078e02ff */
[----:B------:R-:W-:Y:S01]  /*10f80*/  ISETP.NE.AND P0, PT, R0, 0x1, PT ;  /* 0x000000010000780c */ /* 0x000fe20003f05270 */
[----:B------:R-:W-:Y:S02]  /*10f90*/  IMAD R0, R8, c[0x0][0x3e8], RZ ;  /* 0x0000fa0008007a24 */ /* 0x000fe400078e02ff */
[----:B------:R-:W-:Y:S02]  /*10fa0*/  IMAD R8, R11, c[0x0][0x3f4], R6 ;  /* 0x0000fd000b087a24 */ /* 0x000fe400078e0206 */
[----:B------:R-:W-:Y:S01]  /*10fb0*/  IMAD R5, R12, c[0x0][0x3ec], R0 ;  /* 0x0000fb000c057a24 */ /* 0x000fe200078e0200 */
[----:B--2---:R-:W-:Y:S01]  /*10fc0*/  IADD3 R4, R2, R13, RZ ;  /* 0x0000000d02047210 */ /* 0x004fe20007ffe0ff */
[----:B------:R-:W-:-:S03]  /*10fd0*/  IMAD.WIDE.U32 R2, R12, c[0x0][0x3e8], RZ ;  /* 0x0000fa000c027a25 */ /* 0x000fc600078e00ff */
[----:B------:R-:W-:-:S03]  /*10fe0*/  MOV R0, R4 ;  /* 0x0000000400007202 */ /* 0x000fc60000000f00 */
[----:B------:R-:W-:Y:S01]  /*10ff0*/  @P0 IMAD.HI.U32 R7, R4, c[0x0][0x4ec], RZ ;  /* 0x00013b0004070a27 */ /* 0x000fe200078e00ff */
[----:B------:R-:W-:-:S04]  /*11000*/  IADD3 R3, R3, R5, RZ ;  /* 0x0000000503037210 */ /* 0x000fc80007ffe0ff */
[----:B------:R-:W-:Y:S01]  /*11010*/  @P0 SHF.R.U32.HI R0, RZ, c[0x0][0x4f0], R7 ;  /* 0x00013c00ff000a19 */ /* 0x000fe20000011607 */
[----:B------:R-:W-:-:S03]  /*11020*/  IMAD.WIDE.U32 R2, R11, c[0x0][0x3f0], R2 ;  /* 0x0000fc000b027a25 */ /* 0x000fc600078e0002 */
[----:B------:R-:W-:Y:S02]  /*11030*/  SHF.R.S32.HI R6, RZ, 0x1f, R0 ;  /* 0x0000001fff067819 */ /* 0x000fe40000011400 */
[----:B------:R-:W-:Y:S02]  /*11040*/  IADD3 R5, -R0, RZ, RZ ;  /* 0x000000ff00057210 */ /* 0x000fe40007ffe1ff */
[----:B------:R-:W-:Y:S01]  /*11050*/  IADD3 R3, R3, R8, RZ ;  /* 0x0000000803037210 */ /* 0x000fe20007ffe0ff */
[----:B------:R-:W-:Y:S02]  /*11060*/  IMAD R6, R6, c[0x0][0x3e0], RZ ;  /* 0x0000f80006067a24 */ /* 0x000fe400078e02ff */
[----:B------:R-:W-:Y:S02]  /*11070*/  IMAD R4, R5, c[0x0][0x4e8], R4 ;  /* 0x00013a0005047a24 */ /* 0x000fe400078e0204 */
[C---:B------:R-:W-:Y:S02]  /*11080*/  IMAD R5, R0.reuse, c[0x0][0x3e4], R6 ;  /* 0x0000f90000057a24 */ /* 0x040fe400078e0206 */
[----:B------:R-:W-:Y:S01]  /*11090*/  IMAD.WIDE.U32 R2, R0, c[0x0][0x3e0], R2 ;  /* 0x0000f80000027a25 */ /* 0x000fe200078e0002 */
[----:B------:R-:W-:-:S04]  /*110a0*/  SHF.R.S32.HI R0, RZ, 0x1f, R4 ;  /* 0x0000001fff007819 */ /* 0x000fc80000011404 */
[----:B------:R-:W-:Y:S01]  /*110b0*/  IADD3 R3, R3, R5, RZ ;  /* 0x0000000503037210 */ /* 0x000fe20007ffe0ff */
[----:B------:R-:W-:-:S04]  /*110c0*/  IMAD R0, R0, c[0x0][0x3d8], RZ ;  /* 0x0000f60000007a24 */ /* 0x000fc800078e02ff */
[----:B------:R-:W-:-:S04]  /*110d0*/  IMAD.WIDE.U32 R2, R4, c[0x0][0x3d8], R2 ;  /* 0x0000f60004027a25 */ /* 0x000fc800078e0002 */
[----:B------:R-:W-:Y:S01]  /*110e0*/  IMAD R4, R4, c[0x0][0x3dc], R0 ;  /* 0x0000f70004047a24 */ /* 0x000fe200078e0200 */
[----:B------:R-:W-:-:S04]  /*110f0*/  LEA R12, P0, R2, c[0x0][0x380], 0x1 ;  /* 0x0000e000020c7a11 */ /* 0x000fc800078008ff */
[----:B------:R-:W-:-:S04]  /*11100*/  IADD3 R4, R3, R4, RZ ;  /* 0x0000000403047210 */ /* 0x000fc80007ffe0ff */
[----:B------:R-:W-:Y:S01]  /*11110*/  LEA.HI.X R10, R2, c[0x0][0x384], R4, 0x1, P0 ;  /* 0x0000e100020a7a11 */ /* 0x000fe200000f0c04 */
[----:B------:R-:W-:Y:S05]  /*11120*/  BRA.DIV ~URZ, `(.L_x_649) ;  /* 0x000037727f007947 */ /* 0x000fea000b800000 */
[----:B------:R1:W2:Y:S02]  /*11130*/  SHFL.IDX PT, R5, R10, RZ, 0x1c1f ;  /* 0x001c1fff0a057589 */ /* 0x0002a400000e0000 */
.L_x_687:
[----:B------:R-:W-:Y:S05]  /*11140*/  BRA.DIV ~URZ, `(.L_x_650) ;  /* 0x000037c27f007947 */ /* 0x000fea000b800000 */
[----:B------:R3:W4:Y:S02]  /*11150*/  SHFL.IDX PT, R0, R12, RZ, 0x1c1f ;  /* 0x001c1fff0c007589 */ /* 0x00072400000e0000 */
.L_x_688:
[----:B------:R-:W5:Y:S04]  /*11160*/  LDL.LU R3, [R1+0x58] ;  /* 0x0000580001037983 */ /* 0x000f680000300800 */
[----:B------:R-:W1:Y:S01]  /*11170*/  S2R R4, SR_TID.X ;  /* 0x0000000000047919 */ /* 0x000e620000002100 */
[----:B------:R-:W-:-:S04]  /*11180*/  IMAD.MOV.U32 R13, RZ, RZ, c[0x0][0x4e8] ;  /* 0x00013a00ff0d7624 */ /* 0x000fc800078e00ff */
[----:B------:R-:W-:Y:S01]  /*11190*/  IMAD R13, R13, c[0x0][0x388], RZ ;  /* 0x0000e2000d0d7a24 */ /* 0x000fe200078e02ff */
[----:B-1----:R-:W-:-:S04]  /*111a0*/  SHF.R.S32.HI R2, RZ, 0x1f, R4 ;  /* 0x0000001fff027819 */ /* 0x002fc80000011404 */
[----:B------:R-:W-:-:S04]  /*111b0*/  LEA.HI R2, R2, R4, RZ, 0x2 ;  /* 0x0000000402027211 */ /* 0x000fc800078f10ff */
[----:B------:R-:W-:Y:S01]  /*111c0*/  SHF.R.S32.HI R2, RZ, 0x2, R2 ;  /* 0x00000002ff027819 */ /* 0x000fe20000011402 */
[----:B------:R-:W-:Y:S04]  /*111d0*/  BSSY B0, `(.L_x_651) ;  /* 0x0000017000007945 */ /* 0x000fe80003800000 */
[----:B-----5:R-:W-:-:S05]  /*111e0*/  IMAD.IADD R11, R2, 0x1, R3 ;  /* 0x00000001020b7824 */ /* 0x020fca00078e0203 */
[----:B------:R-:W-:-:S13]  /*111f0*/  ISETP.GE.AND P0, PT, R11, R13, PT ;  /* 0x0000000d0b00720c */ /* 0x000fda0003f06270 */
[----:B------:R-:W-:Y:S05]  /*11200*/  @P0 BRA `(.L_x_652) ;  /* 0x0000013000000947 */ /* 0x000fea0003800000 */
[C---:B------:R-:W-:Y:S02]  /*11210*/  IADD3 R15, R217.reuse, 0x20, RZ ;  /* 0x00000020d90f7810 */ /* 0x040fe40007ffe0ff */
[C---:B------:R-:W-:Y:S02]  /*11220*/  IADD3 R4, R217.reuse, 0x40, RZ ;  /* 0x00000040d9047810 */ /* 0x040fe40007ffe0ff */
[----:B------:R-:W-:Y:S02]  /*11230*/  ISETP.GE.AND P2, PT, R217, c[0x0][0x3c8], PT ;  /* 0x0000f200d9007a0c */ /* 0x000fe40003f46270 */
[----:B------:R-:W-:Y:S02]  /*11240*/  ISETP.GE.AND P1, PT, R15, c[0x0][0x3c8], PT ;  /* 0x0000f2000f007a0c */ /* 0x000fe40003f26270 */
[----:B------:R-:W-:Y:S02]  /*11250*/  ISETP.GE.AND P0, PT, R4, c[0x0][0x3c8], PT ;  /* 0x0000f20004007a0c */ /* 0x000fe40003f06270 */
[----:B------:R-:W-:-:S02]  /*11260*/  IADD3 R16, R217, 0x20, RZ ;  /* 0x00000020d9107810 */ /* 0x000fc40007ffe0ff */
[C---:B------:R-:W-:Y:S02]  /*11270*/  IADD3 R14, R217.reuse, 0x40, RZ ;  /* 0x00000040d90e7810 */ /* 0x040fe40007ffe0ff */
[----:B------:R-:W-:Y:S02]  /*11280*/  SHF.R.S32.HI R17, RZ, 0x1f, R217 ;  /* 0x0000001fff117819 */ /* 0x000fe400000114d9 */
[----:B------:R-:W-:Y:S02]  /*11290*/  SHF.R.S32.HI R16, RZ, 0x1f, R16 ;  /* 0x0000001fff107819 */ /* 0x000fe40000011410 */
[-C--:B----4-:R-:W-:Y:S02]  /*112a0*/  @!P2 LEA R8, P5, R217, R0.reuse, 0x1 ;  /* 0x00000000d908a211 */ /* 0x090fe400078a08ff */
[----:B------:R-:W-:Y:S02]  /*112b0*/  @!P1 LEA R6, P4, R15, R0, 0x1 ;  /* 0x000000000f069211 */ /* 0x000fe400078808ff */
[----:B------:R-:W-:-:S02]  /*112c0*/  SHF.R.S32.HI R14, RZ, 0x1f, R14 ;  /* 0x0000001fff0e7819 */ /* 0x000fc4000001140e */
[C---:B------:R-:W-:Y:S02]  /*112d0*/  @!P0 LEA R2, P3, R4.reuse, R0, 0x1 ;  /* 0x0000000004028211 */ /* 0x040fe400078608ff */
[-C--:B--2---:R-:W-:Y:S02]  /*112e0*/  @!P2 LEA.HI.X R9, R217, R5.reuse, R17, 0x1, P5 ;  /* 0x00000005d909a211 */ /* 0x084fe400028f0c11 */
[-C--:B------:R-:W-:Y:S02]  /*112f0*/  @!P1 LEA.HI.X R7, R15, R5.reuse, R16, 0x1, P4 ;  /* 0x000000050f079211 */ /* 0x080fe400020f0c10 */
[----:B------:R-:W-:Y:S01]  /*11300*/  @!P0 LEA.HI.X R3, R4, R5, R14, 0x1, P3 ;  /* 0x0000000504038211 */ /* 0x000fe200018f0c0e */
[----:B------:R1:W-:Y:S04]  /*11310*/  @!P2 ST.E.128 [R8.64], RZ ;  /* 0x000000ff0800a985 */ /* 0x0003e8000c101d06 */
[----:B------:R1:W-:Y:S04]  /*11320*/  @!P1 ST.E.128 [R6.64], RZ ;  /* 0x000000ff06009985 */ /* 0x0003e8000c101d06 */
[----:B------:R1:W-:Y:S02]  /*11330*/  @!P0 ST.E.128 [R2.64], RZ ;  /* 0x000000ff02008985 */ /* 0x0003e4000c101d06 */
.L_x_652:
[----:B------:R-:W-:Y:S05]  /*11340*/  BSYNC B0 ;  /* 0x0000000000007941 */ /* 0x000fea0003800000 */
.L_x_651:
[----:B------:R-:W-:Y:S05]  /*11350*/  BRA.DIV ~URZ, `(.L_x_653) ;  /* 0x000036227f007947 */ /* 0x000fea000b800000 */
[----:B--2---:R2:W1:Y:S04]  /*11360*/  SHFL.IDX PT, R5, R10, 0x1, 0x1c1f ;  /* 0x003c1f000a057f89 */ /* 0x00446800000e0000 */
[----:B----4-:R2:W4:Y:S02]  /*11370*/  SHFL.IDX PT, R0, R12, 0x1, 0x1c1f ;  /* 0x003c1f000c007f89 */ /* 0x01052400000e0000 */
.L_x_689:
[----:B-1----:R-:W-:Y:S01]  /*11380*/  IADD3 R2, R11, 0x20, RZ ;  /* 0x000000200b027810 */ /* 0x002fe20007ffe0ff */
[----:B------:R-:W-:Y:S03]  /*11390*/  BSSY B0, `(.L_x_654) ;  /* 0x0000016000007945 */ /* 0x000fe60003800000 */
        /* <DEDUP_REMOVED lines=15> */
[-C--:B------:R-:W-:Y:S02]  /*11490*/  @!P2 LEA.HI.X R9, R217, R5.reuse, R17, 0x1, P5 ;  /* 0x00000005d909a211 */ /* 0x080fe400028f0c11 */
[-C--:B------:R-:W-:Y:S02]  /*114a0*/  @!P1 LEA.HI.X R7, R15, R5.reuse, R16, 0x1, P4 ;  /* 0x000000050f079211 */ /* 0x080fe400020f0c10 */
[----:B------:R-:W-:Y:S01]  /*114b0*/  @!P0 LEA.HI.X R3, R4, R5, R14, 0x1, P3 ;  /* 0x0000000504038211 */ /* 0x000fe200018f0c0e */
[----:B------:R1:W-:Y:S04]  /*114c0*/  @!P2 ST.E.128 [R8.64], RZ ;  /* 0x000000ff0800a985 */ /* 0x0003e8000c101d06 */
[----:B------:R1:W-:Y:S04]  /*114d0*/  @!P1 ST.E.128 [R6.64], RZ ;  /* 0x000000ff06009985 */ /* 0x0003e8000c101d06 */
[----:B------:R1:W-:Y:S02]  /*114e0*/  @!P0 ST.E.128 [R2.64], RZ ;  /* 0x000000ff02008985 */ /* 0x0003e4000c101d06 */
.L_x_655:
[----:B------:R-:W-:Y:S05]  /*114f0*/  BSYNC B0 ;  /* 0x0000000000007941 */ /* 0x000fea0003800000 */
.L_x_654:
[----:B------:R-:W-:Y:S05]  /*11500*/  BRA.DIV ~URZ, `(.L_x_656) ;  /* 0x000035427f007947 */ /* 0x000fea000b800000 */
[----:B------:R1:W2:Y:S02]  /*11510*/  SHFL.IDX PT, R5, R10, 0x2, 0x1c1f ;  /* 0x005c1f000a057f89 */ /* 0x0002a400000e0000 */
.L_x_690:
[----:B------:R-:W-:Y:S05]  /*11520*/  BRA.DIV ~URZ, `(.L_x_657) ;  /* 0x000035927f007947 */ /* 0x000fea000b800000 */
[----:B----4-:R4:W1:Y:S02]  /*11530*/  SHFL.IDX PT, R0, R12, 0x2, 0x1c1f ;  /* 0x005c1f000c007f89 */ /* 0x01086400000e0000 */
.L_x_691:
        /* <DEDUP_REMOVED lines=13> */
[-C--:B------:R-:W-:Y:S02]  /*11610*/  @!P2 LEA R8, P5, R217, R0.reuse, 0x1 ;  /* 0x00000000d908a211 */ /* 0x080fe400078a08ff */
        /* <DEDUP_REMOVED lines=9> */
.L_x_659:
[----:B------:R-:W-:Y:S05]  /*116b0*/  BSYNC B0 ;  /* 0x0000000000007941 */ /* 0x000fea0003800000 */
.L_x_658:
[----:B------:R-:W-:Y:S05]  /*116c0*/  BRA.DIV ~URZ, `(.L_x_660) ;  /* 0x000034627f007947 */ /* 0x000fea000b800000 */
[----:B--2---:R2:W1:Y:S04]  /*116d0*/  SHFL.IDX PT, R5, R10, 0x3, 0x1c1f ;  /* 0x007c1f000a057f89 */ /* 0x00446800000e0000 */
[----:B------:R2:W3:Y:S02]  /*116e0*/  SHFL.IDX PT, R0, R12, 0x3, 0x1c1f ;  /* 0x007c1f000c007f89 */ /* 0x0004e400000e0000 */
.L_x_692:
[----:B------:R-:W-:-:S04]  /*116f0*/  IADD3 R11, R11, 0x60, RZ ;  /* 0x000000600b0b7810 */ /* 0x000fc80007ffe0ff */
[----:B------:R-:W-:-:S13]  /*11700*/  ISETP.GE.AND P0, PT, R11, R13, PT ;  /* 0x0000000d0b00720c */ /* 0x000fda0003f06270 */
[----:B------:R-:W-:Y:S05]  /*11710*/  @P0 BRA `(.L_x_646) ;  /* 0x0000013000000947 */ /* 0x000fea0003800000 */
[C---:B--234-:R-:W-:Y:S02]  /*11720*/  IADD3 R12, R217.reuse, 0x20, RZ ;  /* 0x00000020d90c7810 */ /* 0x05cfe40007ffe0ff */
[C---:B------:R-:W-:Y:S02]  /*11730*/  IADD3 R4, R217.reuse, 0x40, RZ ;  /* 0x00000040d9047810 */ /* 0x040fe40007ffe0ff */
[C---:B------:R-:W-:Y:S02]  /*11740*/  ISETP.GE.AND P2, PT, R217.reuse, c[0x0][0x3c8], PT ;  /* 0x0000f200d9007a0c */ /* 0x040fe40003f46270 */
[----:B------:R-:W-:Y:S02]  /*11750*/  ISETP.GE.AND P1, PT, R12, c[0x0][0x3c8], PT ;  /* 0x0000f2000c007a0c */ /* 0x000fe40003f26270 */
[----:B------:R-:W-:Y:S02]  /*11760*/  ISETP.GE.AND P0, PT, R4, c[0x0][0x3c8], PT ;  /* 0x0000f20004007a0c */ /* 0x000fe40003f06270 */
[----:B------:R-:W-:-:S02]  /*11770*/  IADD3 R14, R217, 0x20, RZ ;  /* 0x00000020d90e7810 */ /* 0x000fc40007ffe0ff */
[C---:B------:R-:W-:Y:S02]  /*11780*/  IADD3 R10, R217.reuse, 0x40, RZ ;  /* 0x00000040d90a7810 */ /* 0x040fe40007ffe0ff */
[----:B------:R-:W-:Y:S02]  /*11790*/  SHF.R.S32.HI R15, RZ, 0x1f, R217 ;  /* 0x0000001fff0f7819 */ /* 0x000fe400000114d9 */
[----:B------:R-:W-:Y:S02]  /*117a0*/  SHF.R.S32.HI R14, RZ, 0x1f, R14 ;  /* 0x0000001fff0e7819 */ /* 0x000fe4000001140e */
[-C--:B-1----:R-:W-:Y:S02]  /*117b0*/  @!P2 LEA R8, P5, R217, R0.reuse, 0x1 ;  /* 0x00000000d908a211 */ /* 0x082fe400078a08ff */
[----:B------:R-:W-:Y:S02]  /*117c0*/  @!P1 LEA R6, P4, R12, R0, 0x1 ;  /* 0x000000000c069211 */ /* 0x000fe400078808ff */
[----:B------:R-:W-:-:S02]  /*117d0*/  SHF.R.S32.HI R10, RZ, 0x1f, R10 ;  /* 0x0000001fff0a7819 */ /* 0x000fc4000001140a */
[----:B------:R-:W-:Y:S02]  /*117e0*/  @!P0 LEA R2, P3, R4, R0, 0x1 ;  /* 0x0000000004028211 */ /* 0x000fe400078608ff */
[-C--:B------:R-:W-:Y:S02]  /*117f0*/  @!P2 LEA.HI.X R9, R217, R5.reuse, R15, 0x1, P5 ;  /* 0x00000005d909a211 */ /* 0x080fe400028f0c0f */
[-C--:B------:R-:W-:Y:S02]  /*11800*/  @!P1 LEA.HI.X R7, R12, R5.reuse, R14, 0x1, P4 ;  /* 0x000000050c079211 */ /* 0x080fe400020f0c0e */
[----:B------:R-:W-:Y:S01]  /*11810*/  @!P0 LEA.HI.X R3, R4, R5, R10, 0x1, P3 ;  /* 0x0000000504038211 */ /* 0x000fe200018f0c0a */
[----:B------:R1:W-:Y:S04]  /*11820*/  @!P2 ST.E.128 [R8.64], RZ ;  /* 0x000000ff0800a985 */ /* 0x0003e8000c101d06 */
[----:B------:R1:W-:Y:S04]  /*11830*/  @!P1 ST.E.128 [R6.64], RZ ;  /* 0x000000ff06009985 */ /* 0x0003e8000c101d06 */
[----:B------:R1:W-:Y:S02]  /*11840*/  @!P0 ST.E.128 [R2.64], RZ ;  /* 0x000000ff02008985 */ /* 0x0003e4000c101d06 */
.L_x_646:
[----:B------:R-:W-:Y:S05]  /*11850*/  BSYNC B1 ;  /* 0x0000000000017941 */ /* 0x000fea0003800000 */
.L_x_637:
[----:B---3--:R-:W3:Y:S02]  /*11860*/  LDL R0, [R1+0x84] ;  /* 0x0000840001007983 */ /* 0x008ee40000100800 */
[----:B---3--:R-:W-:-:S13]  /*11870*/  ISETP.NE.AND P0, PT, R0, RZ, PT ;  /* 0x000000ff0000720c */ /* 0x008fda0003f05270 */
[----:B------:R-:W-:Y:S01]  /*11880*/  @P0 WARPSYNC 0xffffffff ;  /* 0xffffffff00000948 */ /* 0x000fe20003800000 */
[----:B------:R-:W-:Y:S06]  /*11890*/  @P0 BAR.SYNC.DEFER_BLOCKING 0x5, 0x80 ;  /* 0x0142000000000b1d */ /* 0x000fec0000010000 */
[----:B------:R-:W3:Y:S04]  /*118a0*/  @P0 LDS R0, [0xc100] ;  /* 0x00c10000ff000984 */ /* 0x000ee80000000800 */
[----:B---3--:R3:W-:Y:S04]  /*118b0*/  @P0 STL [R1+0x7c], R0 ;  /* 0x00007c0001000387 */ /* 0x0087e80000100800 */
[----:B------:R-:W-:Y:S06]  /*118c0*/  @P0 BAR.ARV 0x4, 0x80 ;  /* 0x0102000000000b1d */ /* 0x000fec0000002000 */
[----:B------:R-:W-:Y:S05]  /*118d0*/  @P0 BRA `(.L_x_661) ;  /* 0x0000007000000947 */ /* 0x000fea0003800000 */
[----:B------:R-:W-:Y:S05]  /*118e0*/  BRA.DIV ~URZ, `(.L_x_662) ;  /* 0x000033127f007947 */ /* 0x000fea000b800000 */
[----:B---3--:R3:W2:Y:S02]  /*118f0*/  SHFL.IDX PT, R0, R64, RZ, 0x1f ;  /* 0x00001fff40007589 */ /* 0x0086a400000e0000 */
.L_x_693:
[----:B------:R-:W-:Y:S01]  /*11900*/  WARPSYNC 0xffffffff ;  /* 0xffffffff00007948 */ /* 0x000fe20003800000 */
[----:B------:R-:W-:Y:S06]  /*11910*/  BAR.SYNC.DEFER_BLOCKING 0x4, 0x80 ;  /* 0x0102000000007b1d */ /* 0x000fec0000010000 */
[----:B--2---:R2:W-:Y:S04]  /*11920*/  STL [R1+0x7c], R0 ;  /* 0x00007c0001007387 */ /* 0x0045e80000100800 */
[----:B------:R2:W-:Y:S04]  /*11930*/  @!P6 STS [0xc100], R64 ;  /* 0x00c10040ff00e388 */ /* 0x0005e80000000800 */
[----:B------:R-:W-:Y:S06]  /*11940*/  BAR.ARV 0x5, 0x80 ;  /* 0x0142000000007b1d */ /* 0x000fec0000002000 */
.L_x_661:
[----:B--23--:R-:W2:Y:S02]  /*11950*/  LDL R0, [R1+0x7c] ;  /* 0x00007c0001007983 */ /* 0x00cea40000100800 */
[----:B--2---:R-:W-:-:S13]  /*11960*/  ISETP.GE.AND P0, PT, R0, c[0x0][0x538], PT ;  /* 0x00014e0000007a0c */ /* 0x004fda0003f06270 */
[----:B-1--4-:R-:W-:Y:S01]  /*11970*/  @P0 CALL.REL.NOINC `(.L_x_663) ;  /* 0x0000001000000944 */ /* 0x012fe20003c00000 */
[----:B------:R-:W-:Y:S05]  /*11980*/  BRA `(.L_x_664) ;  /* 0xfffef07000007947 */ /* 0x000fea000383ffff */
.L_x_663:
[----:B------:R-:W-:Y:S05]  /*11990*/  EXIT ;  /* 0x000000000000794d */ /* 0x000fea0003800000 */
.L_x_595:
[----:B------:R-:W-:Y:S01]  /*119a0*/  IMAD.MOV.U32 R4, RZ, RZ, R10 ;  /* 0x000000ffff047224 */ /* 0x000fe200078e000a */
[----:B------:R-:W-:Y:S01]  /*119b0*/  MOV R6, RZ ;  /* 0x000000ff00067202 */ /* 0x000fe20000000f00 */
[----:B------:R-:W-:Y:S01]  /*119c0*/  IMAD.MOV.U32 R3, RZ, RZ, 0x1c1f ;  /* 0x00001c1fff037424 */ /* 0x000fe200078e00ff */
[----:B------:R-:W-:Y:S02]  /*119d0*/  MOV R2, 0x119f0 ;  /* 0x000119f000027802 */ /* 0x000fe40000000f00 */
[----:B-----5:R-:W-:Y:S05]  /*119e0*/  CALL.REL.NOINC `($__internal_4_$__cuda_sm70_shflsync_idx_p) ;  /* 0x000032e000007944 */ /* 0x020fea0003c00000 */
[----:B------:R-:W-:Y:S01]  /*119f0*/  MOV R5, R6 ;  /* 0x0000000600057202 */ /* 0x000fe20000000f00 */
[----:B-1---5:R-:W-:Y:S05]  /*11a00*/  BRA `(.L_x_665) ;  /* 0xfffefb4000007947 */ /* 0x022fea000383ffff */
.L_x_596:
[----:B------:R-:W-:Y:S01]  /*11a10*/  IMAD.MOV.U32 R4, RZ, RZ, R12 ;  /* 0x000000ffff047224 */ /* 0x000fe200078e000c */
[----:B------:R-:W-:Y:S01]  /*11a20*/  MOV R6, RZ ;  /* 0x000000ff00067202 */ /* 0x000fe20000000f00 */
[----:B------:R-:W-:Y:S01]  /*11a30*/  IMAD.MOV.U32 R3, RZ, RZ, 0x1c1f ;  /* 0x00001c1fff037424 */ /* 0x000fe200078e00ff */
[----:B------:R-:W-:Y:S02]  /*11a40*/  MOV R2, 0x11a60 ;  /* 0x00011a6000027802 */ /* 0x000fe40000000f00 */
[----:B-12--5:R-:W-:Y:S05]  /*11a50*/  CALL.REL.NOINC `($__internal_4_$__cuda_sm70_shflsync_idx_p) ;  /* 0x0000327000007944 */ /* 0x026fea0003c00000 */
[----:B-----5:R-:W-:Y:S01]  /*11a60*/  MOV R0, R6 ;  /* 0x0000000600007202 */ /* 0x020fe20000000f00 */
[----:B-1----:R-:W-:Y:S05]  /*11a70*/  BRA `(.L_x_666) ;  /* 0xfffefaf000007947 */ /* 0x002fea000383ffff */
.L_x_599:
[----:B------:R-:W-:Y:S01]  /*11a80*/  IMAD.MOV.U32 R4, RZ, RZ, R10 ;  /* 0x000000ffff047224 */ /* 0x000fe200078e000a */
[----:B-1----:R-:W-:Y:S01]  /*11a90*/  MOV R6, 0x1 ;  /* 0x0000000100067802 */ /* 0x002fe20000000f00 */
[----:B------:R-:W-:Y:S01]  /*11aa0*/  IMAD.MOV.U32 R3, RZ, RZ, 0x1c1f ;  /* 0x00001c1fff037424 */ /* 0x000fe200078e00ff */
[----:B------:R-:W-:-:S02]  /*11ab0*/  MOV R2, 0x11ad0 ;  /* 0x00011ad000027802 */ /* 0x000fc40000000f00 */
[----:B--2-45:R-:W-:Y:S05]  /*11ac0*/  CALL.REL.NOINC `($__internal_4_$__cuda_sm70_shflsync_idx_p) ;  /* 0x0000320000007944 */ /* 0x034fea0003c00000 */
[----:B------:R-:W-:Y:S01]  /*11ad0*/  IMAD.MOV.U32 R5, RZ, RZ, R6 ;  /* 0x000000ffff057224 */ /* 0x000fe200078e0006 */
[----:B------:R-:W-:Y:S01]  /*11ae0*/  MOV R6, 0x1 ;  /* 0x0000000100067802 */ /* 0x000fe20000000f00 */
[----:B------:R-:W-:Y:S01]  /*11af0*/  IMAD.MOV.U32 R4, RZ, RZ, R12 ;  /* 0x000000ffff047224 */ /* 0x000fe200078e000c */
[----:B------:R-:W-:-:S02]  /*11b00*/  MOV R3, 0x1c1f ;  /* 0x00001c1f00037802 */ /* 0x000fc40000000f00 */
[----:B------:R-:W-:Y:S02]  /*11b10*/  MOV R2, 0x11b30 ;  /* 0x00011b3000027802 */ /* 0x000fe40000000f00 */
[----:B-1---5:R-:W-:Y:S05]  /*11b20*/  CALL.REL.NOINC `($__internal_4_$__cuda_sm70_shflsync_idx_p) ;  /* 0x000031a000007944 */ /* 0x022fea0003c00000 */
[----:B-----5:R-:W-:Y:S01]  /*11b30*/  MOV R0, R6 ;  /* 0x0000000600007202 */ /* 0x020fe20000000f00 */
[----:B-1----:R-:W-:Y:S05]  /*11b40*/  BRA `(.L_x_667) ;  /* 0xfffefc6000007947 */ /* 0x002fea000383ffff */
.L_x_602:
[----:B------:R-:W-:Y:S01]  /*11b50*/  IMAD.MOV.U32 R4, RZ, RZ, R10 ;  /* 0x000000ffff047224 */ /* 0x000fe200078e000a */
[----:B-1----:R-:W-:Y:S01]  /*11b60*/  MOV R6, 0x2 ;  /* 0x0000000200067802 */ /* 0x002fe20000000f00 */
[----:B------:R-:W-:Y:S01]  /*11b70*/  IMAD.MOV.U32 R3, RZ, RZ, 0x1c1f ;  /* 0x00001c1fff037424 */ /* 0x000fe200078e00ff */
[----:B------:R-:W-:Y:S02]  /*11b80*/  MOV R2, 0x11ba0 ;  /* 0x00011ba000027802 */ /* 0x000fe40000000f00 */
[----:B--23-5:R-:W-:Y:S05]  /*11b90*/  CALL.REL.NOINC `($__internal_4_$__cuda_sm70_shflsync_idx_p) ;  /* 0x0000313000007944 */ /* 0x02cfea0003c00000 */
[----:B------:R-:W-:Y:S01]  /*11ba0*/  MOV R5, R6 ;  /* 0x0000000600057202 */ /* 0x000fe20000000f00 */
[----:B-1---5:R-:W-:Y:S05]  /*11bb0*/  BRA `(.L_x_668) ;  /* 0xfffefdb000007947 */ /* 0x022fea000383ffff */
.L_x_603:
[----:B------:R-:W-:Y:S01]  /*11bc0*/  IMAD.MOV.U32 R4, RZ, RZ, R12 ;  /* 0x000000ffff047224 */ /* 0x000fe200078e000c */
[----:B-1----:R-:W-:Y:S01]  /*11bd0*/  MOV R6, 0x2 ;  /* 0x0000000200067802 */ /* 0x002fe20000000f00 */
[----:B------:R-:W-:Y:S01]  /*11be0*/  IMAD.MOV.U32 R3, RZ, RZ, 0x1c1f ;  /* 0x00001c1fff037424 */ /* 0x000fe200078e00ff */
[----:B------:R-:W-:Y:S02]  /*11bf0*/  MOV R2, 0x11c10 ;  /* 0x00011c1000027802 */ /* 0x000fe40000000f00 */
[----:B--2345:R-:W-:Y:S05]  /*11c00*/  CALL.REL.NOINC `($__internal_4_$__cuda_sm70_shflsync_idx_p) ;  /* 0x000030c000007944 */ /* 0x03cfea0003c00000 */
[----:B-----5:R-:W-:Y:S01]  /*11c10*/  MOV R0, R6 ;  /* 0x0000000600007202 */ /* 0x020fe20000000f00 */
[----:B-1----:R-:W-:Y:S05]  /*11c20*/  BRA `(.L_x_669) ;  /* 0xfffefd6000007947 */ /* 0x002fea000383ffff */
.L_x_606:
[----:B------:R-:W-:Y:S01]  /*11c30*/  IMAD.MOV.U32 R4, RZ, RZ, R10 ;  /* 0x000000ffff047224 */ /* 0x000fe200078e000a */
[----:B--2---:R-:W-:Y:S01]  /*11c40*/  MOV R6, 0x3 ;  /* 0x0000000300067802 */ /* 0x004fe20000000f00 */
[----:B------:R-:W-:Y:S01]  /*11c50*/  IMAD.MOV.U32 R3, RZ, RZ, 0x1c1f ;  /* 0x00001c1fff037424 */ /* 0x000fe200078e00ff */
[----:B------:R-:W-:-:S02]  /*11c60*/  MOV R2, 0x11c80 ;  /* 0x00011c8000027802 */ /* 0x000fc40000000f00 */
[----:B-1-345:R-:W-:Y:S05]  /*11c70*/  CALL.REL.NOINC `($__internal_4_$__cuda_sm70_shflsync_idx_p) ;  /* 0x0000305000007944 */ /* 0x03afea0003c00000 */
        /* <DEDUP_REMOVED lines=8> */
.L_x_609:
[----:B------:R-:W-:Y:S01]  /*11d00*/  IMAD.MOV.U32 R4, RZ, RZ, R10 ;  /* 0x000000ffff047224 */ /* 0x000fe200078e000a */
[----:B------:R-:W-:Y:S01]  /*11d10*/  MOV R6, RZ ;  /* 0x000000ff00067202 */ /* 0x000fe20000000f00 */
[----:B------:R-:W-:Y:S01]  /*11d20*/  IMAD.MOV.U32 R3, RZ, RZ, 0x1c1f ;  /* 0x00001c1fff037424 */ /* 0x000fe200078e00ff */
[----:B------:R-:W-:Y:S02]  /*11d30*/  MOV R2, 0x11d50 ;  /* 0x00011d5000027802 */ /* 0x000fe40000000f00 */
[----:B------:R-:W-:Y:S05]  /*11d40*/  CALL.REL.NOINC `($__internal_4_$__cuda_sm70_shflsync_idx_p) ;  /* 0x00002f8000007944 */ /* 0x000fea0003c00000 */
[----:B------:R-:W-:Y:S01]  /*11d50*/  MOV R5, R6 ;  /* 0x0000000600057202 */ /* 0x000fe20000000f00 */
[----:B-1---5:R-:W-:Y:S05]  /*11d60*/  BRA `(.L_x_671) ;  /* 0xffff1b5000007947 */ /* 0x022fea000383ffff */
.L_x_610:
[----:B------:R-:W-:Y:S01]  /*11d70*/  IMAD.MOV.U32 R4, RZ, RZ, R13 ;  /* 0x000000ffff047224 */ /* 0x000fe200078e000d */
[----:B------:R-:W-:Y:S01]  /*11d80*/  MOV R6, RZ ;  /* 0x000000ff00067202 */ /* 0x000fe20000000f00 */
[----:B------:R-:W-:Y:S01]  /*11d90*/  IMAD.MOV.U32 R3, RZ, RZ, 0x1c1f ;  /* 0x00001c1fff037424 */ /* 0x000fe200078e00ff */
[----:B------:R-:W-:Y:S02]  /*11da0*/  MOV R2, 0x11dc0 ;  /* 0x00011dc000027802 */ /* 0x000fe40000000f00 */
[----:B-12---:R-:W-:Y:S05]  /*11db0*/  CALL.REL.NOINC `($__internal_4_$__cuda_sm70_shflsync_idx_p) ;  /* 0x00002f1000007944 */ /* 0x006fea0003c00000 */
[----:B------:R-:W-:Y:S01]  /*11dc0*/  IADD3 R18, P0, R6, R156, RZ ;  /* 0x0000009c06127210 */ /* 0x000fe20007f1e0ff */
[----:B------:R-:W-:Y:S01]  /*11dd0*/  IMAD.MOV.U32 R4, RZ, RZ, R10 ;  /* 0x000000ffff047224 */ /* 0x000fe200078e000a */
[----:B------:R-:W-:-:S02]  /*11de0*/  IADD3 R2, R217, 0x20, RZ ;  /* 0x00000020d9027810 */ /* 0x000fc40007ffe0ff */
[----:B-----5:R-:W-:Y:S01]  /*11df0*/  IADD3 R0, R217, 0x40, RZ ;  /* 0x00000040d9007810 */ /* 0x020fe20007ffe0ff */
[----:B------:R-:W-:Y:S01]  /*11e00*/  IMAD.X R19, R5, 0x1, R124, P0 ;  /* 0x0000000105137824 */ /* 0x000fe200000e067c */
[----:B------:R-:W-:Y:S02]  /*11e10*/  IADD3 R8, P6, R6, R157, RZ ;  /* 0x0000009d06087210 */ /* 0x000fe40007fde0ff */
[----:B------:R-:W-:Y:S02]  /*11e20*/  ISETP.GE.AND P2, PT, R217, c[0x0][0x1d4], PT ;  /* 0x00007500d9007a0c */ /* 0x000fe40003f46270 */
[----:B------:R-:W-:Y:S01]  /*11e30*/  ISETP.GE.AND P1, PT, R2, c[0x0][0x1d4], PT ;  /* 0x0000750002007a0c */ /* 0x000fe20003f26270 */
[----:B------:R-:W-:Y:S01]  /*11e40*/  IMAD.X R9, R5, 0x1, R126, P6 ;  /* 0x0000000105097824 */ /* 0x000fe200030e067e */
[----:B------:R-:W-:Y:S02]  /*11e50*/  ISETP.GE.AND P0, PT, R0, c[0x0][0x1d4], PT ;  /* 0x0000750000007a0c */ /* 0x000fe40003f06270 */
[----:B------:R-:W-:Y:S01]  /*11e60*/  IADD3 R2, P6, R6, R158, RZ ;  /* 0x0000009e06027210 */ /* 0x000fe20007fde0ff */
[----:B------:R-:W-:Y:S01]  /*11e70*/  IMAD.MOV.U32 R6, RZ, RZ, 0x1 ;  /* 0x00000001ff067424 */ /* 0x000fe200078e00ff */
[----:B------:R-:W-:-:S02]  /*11e80*/  SEL R12, RZ, 0x10, P2 ;  /* 0x00000010ff0c7807 */ /* 0x000fc40001000000 */
[----:B------:R-:W-:Y:S01]  /*11e90*/  SEL R11, RZ, 0x10, P1 ;  /* 0x00000010ff0b7807 */ /* 0x000fe20000800000 */
[----:B------:R-:W-:Y:S01]  /*11ea0*/  IMAD.X R3, R5, 0x1, R125, P6 ;  /* 0x0000000105037824 */ /* 0x000fe200030e067d */
[----:B------:R-:W-:Y:S01]  /*11eb0*/  SEL R10, RZ, 0x10, P0 ;  /* 0x00000010ff0a7807 */ /* 0x000fe20000000000 */
[----:B------:R-:W-:Y:S01]  /*11ec0*/  @!PT LDS RZ, [RZ] ;  /* 0x00000000fffff984 */ /* 0x000fe20000000800 */
[----:B------:R-:W-:Y:S01]  /*11ed0*/  @!PT LDS RZ, [RZ] ;  /* 0x00000000fffff984 */ /* 0x000fe20000000800 */
[----:B------:R-:W-:Y:S01]  /*11ee0*/  @!PT LDS RZ, [RZ] ;  /* 0x00000000fffff984 */ /* 0x000fe20000000800 */
[----:B------:R2:W-:Y:S04]  /*11ef0*/  LDGSTS.E.BYPASS.LTC128B.128 [R218+0x3100], [R18.64], !P2 ;  /* 0x0310000012da7fae */ /* 0x0005e8000d101d46 */
[----:B------:R2:W-:Y:S04]  /*11f00*/  LDGSTS.E.BYPASS.LTC128B.128 [R218+0x4100], [R8.64], !P1 ;  /* 0x0410000008da7fae */ /* 0x0005e8000c901d46 */
[----:B------:R3:W-:Y:S02]  /*11f10*/  LDGSTS.E.BYPASS.LTC128B.128 [R218+0x5100], [R2.64], !P0 ;  /* 0x0510000002da7fae */ /* 0x0007e4000c101d46 */
[----:B---3--:R-:W-:Y:S01]  /*11f20*/  IMAD.MOV.U32 R3, RZ, RZ, 0x1c1f ;  /* 0x00001c1fff037424 */ /* 0x008fe200078e00ff */
[----:B------:R-:W-:-:S02]  /*11f30*/  MOV R2, 0x11f50 ;  /* 0x00011f5000027802 */ /* 0x000fc40000000f00 */
[----:B-12---:R-:W-:Y:S05]  /*11f40*/  CALL.REL.NOINC `($__internal_4_$__cuda_sm70_shflsync_idx_p) ;  /* 0x00002d8000007944 */ /* 0x006fea0003c00000 */
        /* <DEDUP_REMOVED lines=8> */
.L_x_611:
[----:B------:R-:W-:Y:S01]  /*11fd0*/  IMAD.MOV.U32 R6, RZ, RZ, RZ ;  /* 0x000000ffff067224 */ /* 0x000fe200078e00ff */
[----:B------:R-:W-:Y:S02]  /*11fe0*/  MOV R3, 0x1c1f ;  /* 0x00001c1f00037802 */ /* 0x000fe40000000f00 */
[----:B------:R-:W-:Y:S02]  /*11ff0*/  MOV R2, 0x12010 ;  /* 0x0001201000027802 */ /* 0x000fe40000000f00 */
[----:B------:R-:W-:Y:S05]  /*12000*/  CALL.REL.NOINC `($__internal_4_$__cuda_sm70_shflsync_idx_p) ;  /* 0x00002cc000007944 */ /* 0x000fea0003c00000 */
[----:B------:R-:W-:Y:S01]  /*12010*/  MOV R2, R6 ;  /* 0x0000000600027202 */ /* 0x000fe20000000f00 */
[----:B-1---5:R-:W-:Y:S05]  /*12020*/  BRA `(.L_x_673) ;  /* 0xffff1c5000007947 */ /* 0x022fea000383ffff */
.L_x_612:
[----:B------:R-:W-:Y:S01]  /*12030*/  IMAD.MOV.U32 R6, RZ, RZ, 0x1 ;  /* 0x00000001ff067424 */ /* 0x000fe200078e00ff */
[----:B------:R-:W-:Y:S02]  /*12040*/  MOV R3, 0x1c1f ;  /* 0x00001c1f00037802 */ /* 0x000fe40000000f00 */
[----:B------:R-:W-:Y:S02]  /*12050*/  MOV R2, 0x12070 ;  /* 0x0001207000027802 */ /* 0x000fe40000000f00 */
[----:B-1----:R-:W-:Y:S05]  /*12060*/  CALL.REL.NOINC `($__internal_4_$__cuda_sm70_shflsync_idx_p) ;  /* 0x00002c6000007944 */ /* 0x002fea0003c00000 */
[----:B-----5:R-:W-:Y:S02]  /*12070*/  IMAD.IADD R2, R0, 0x1, R6 ;  /* 0x0000000100027824 */ /* 0x020fe400078e0206 */
[----:B------:R-:W-:-:S02]  /*12080*/  IMAD.MOV.U32 R6, RZ, RZ, 0x2 ;  /* 0x00000002ff067424 */ /* 0x000fc400078e00ff */
[----:B------:R-:W-:Y:S01]  /*12090*/  IMAD.MOV.U32 R3, RZ, RZ, 0x1c1f ;  /* 0x00001c1fff037424 */ /* 0x000fe200078e00ff */
        /* <DEDUP_REMOVED lines=32> */
[----:B------:R-:W-:Y:S02]  /*122a0*/  FSEL R180, R31, -INF , P0 ;  /* 0xff8000001fb47808 */ /* 0x000fe40000000000 */
[----:B------:R-:W-:Y:S02]  /*122b0*/  MOV R2, 0x122d0 ;  /* 0x000122d000027802 */ /* 0x000fe40000000f00 */
[----:B-1----:R-:W-:Y:S05]  /*122c0*/  CALL.REL.NOINC `($__internal_4_$__cuda_sm70_shflsync_idx_p) ;  /* 0x00002a0000007944 */ /* 0x002fea0003c00000 */
[----:B-----5:R-:W-:Y:S02]  /*122d0*/  IMAD.IADD R2, R0, 0x1, R6 ;  /* 0x0000000100027824 */ /* 0x020fe400078e0206 */
[----:B------:R-:W-:Y:S02]  /*122e0*/  IMAD.MOV.U32 R6, RZ, RZ, 0x3 ;  /* 0x00000003ff067424 */ /* 0x000fe400078e00ff */
        /* <DEDUP_REMOVED lines=36> */
[----:B-----5:R-:W-:Y:S01]  /*12530*/  IMAD.IADD R0, R0, 0x1, R6 ;  /* 0x0000000100007824 */ /* 0x020fe200078e0206 */
[----:B------:R-:W-:Y:S01]  /*12540*/  FMNMX.FTZ R37, R8, R10, !PT ;  /* 0x0000000a08257209 */ /* 0x000fe20007810000 */
[----:B------:R-:W-:Y:S01]  /*12550*/  IMAD.MOV.U32 R6, RZ, RZ, 0x2 ;  /* 0x00000002ff067424 */ /* 0x000fe200078e00ff */
[----:B------:R-:W-:Y:S02]  /*12560*/  FMNMX.FTZ R3, R7, R9, !PT ;  /* 0x0000000907037209 */ /* 0x000fe40007810000 */
[----:B------:R-:W-:Y:S02]  /*12570*/  IMNMX R5, R5, R0, PT ;  /* 0x0000000005057217 */ /* 0x000fe40003800200 */
[----:B------:R-:W-:-:S02]  /*12580*/  FMNMX.FTZ R0, R23, R25, !PT ;  /* 0x0000001917007209 */ /* 0x000fc40007810000 */
[C---:B------:R-:W-:Y:S02]  /*12590*/  ISETP.GT.AND P6, PT, R5.reuse, RZ, PT ;  /* 0x000000ff0500720c */ /* 0x040fe40003fc4270 */
[C---:B------:R-:W-:Y:S02]  /*125a0*/  ISETP.GT.AND P2, PT, R5.reuse, 0x1, PT ;  /* 0x000000010500780c */ /* 0x040fe40003f44270 */
[----:B------:R-:W-:Y:S02]  /*125b0*/  FMNMX.FTZ R2, R12, R37, !PT ;  /* 0x000000250c027209 */ /* 0x000fe40007810000 */
[----:B------:R-:W-:Y:S02]  /*125c0*/  ISETP.GT.AND P1, PT, R5, 0x8, PT ;  /* 0x000000080500780c */ /* 0x000fe40003f24270 */
[----:B------:R-:W-:Y:S02]  /*125d0*/  FSEL R27, R153, -INF , P6 ;  /* 0xff800000991b7808 */ /* 0x000fe40003000000 */
[----:B------:R-:W-:-:S02]  /*125e0*/  FSEL R29, R151, -INF , P2 ;  /* 0xff800000971d7808 */ /* 0x000fc40001000000 */
[----:B------:R-:W-:Y:S02]  /*125f0*/  ISETP.GT.AND P6, PT, R5, 0x10, PT ;  /* 0x000000100500780c */ /* 0x000fe40003fc4270 */
[----:B------:R-:W-:Y:S02]  /*12600*/  FMNMX.FTZ R3, R11, R3, !PT ;  /* 0x000000030b037209 */ /* 0x000fe40007810000 */
[----:B------:R-:W-:Y:S02]  /*12610*/  FMNMX.FTZ R0, R26, R0, !PT ;  /* 0x000000001a007209 */ /* 0x000fe40007810000 */
[----:B------:R-:W-:Y:S02]  /*12620*/  FMNMX.FTZ R103, R14, R2, !PT ;  /* 0x000000020e677209 */ /* 0x000fe40007810000 */
[----:B------:R-:W-:Y:S02]  /*12630*/  ISETP.GT.AND P0, PT, R5, 0x9, PT ;  /* 0x000000090500780c */ /* 0x000fe40003f04270 */
[----:B------:R-:W-:-:S02]  /*12640*/  FSEL R31, R114, -INF , P1 ;  /* 0xff800000721f7808 */ /* 0x000fc40000800000 */
[----:B------:R-:W-:Y:S02]  /*12650*/  FMNMX.FTZ R2, R27, R29, !PT ;  /* 0x0000001d1b027209 */ /* 0x000fe40007810000 */
[----:B------:R-:W-:Y:S02]  /*12660*/  FSEL R35, R102, -INF , P6 ;  /* 0xff80000066237808 */ /* 0x000fe40003000000 */
[----:B------:R-:W-:Y:S02]  /*12670*/  FMNMX.FTZ R3, R13, R3, !PT ;  /* 0x000000030d037209 */ /* 0x000fe40007810000 */
[----:B------:R-:W-:Y:S02]  /*12680*/  FMNMX.FTZ R102, R28, R0, !PT ;  /* 0x000000001c667209 */ /* 0x000fe40007810000 */
[----:B------:R-:W-:Y:S02]  /*12690*/  FSEL R33, R112, -INF , P0 ;  /* 0xff80000070217808 */ /* 0x000fe40000000000 */
[----:B------:R-:W-:-:S02]  /*126a0*/  FMNMX.FTZ R0, R31, R2, !PT ;  /* 0x000000021f007209 */ /* 0x000fc40007810000 */
[----:B------:R-:W-:Y:S02]  /*126b0*/  FMNMX.FTZ R104, R15, R3, !PT ;  /* 0x000000030f687209 */ /* 0x000fe40007810000 */
[----:B------:R-:W-:Y:S02]  /*126c0*/  ISETP.GT.AND P2, PT, R5, 0x11, PT ;  /* 0x000000110500780c */ /* 0x000fe40003f44270 */
[----:B------:R-:W-:Y:S02]  /*126d0*/  FMNMX.FTZ R0, R33, R0, !PT ;  /* 0x0000000021007209 */ /* 0x000fe40007810000 */
[----:B------:R-:W-:Y:S02]  /*126e0*/  FMNMX.FTZ R104, R18, R104, !PT ;  /* 0x0000006812687209 */ /* 0x000fe40007810000 */
[----:B------:R-:W-:Y:S02]  /*126f0*/  ISETP.GT.AND P1, PT, R5, 0x18, PT ;  /* 0x000000180500780c */ /* 0x000fe40003f24270 */
[----:B------:R-:W-:-:S02]  /*12700*/  FSEL R40, R100, -INF , P2 ;  /* 0xff80000064287808 */ /* 0x000fc40001000000 */
[----:B------:R-:W-:Y:S02]  /*12710*/  FMNMX.FTZ R103, R17, R103, !PT ;  /* 0x0000006711677209 */ /* 0x000fe40007810000 */
[----:B------:R-:W-:Y:S02]  /*12720*/  FMNMX.FTZ R102, R30, R102, !PT ;  /* 0x000000661e667209 */ /* 0x000fe40007810000 */
        /* <DEDUP_REMOVED lines=56> */
[----:B------:R-:W-:Y:S02]  /*12ab0*/  FSEL R172, R48, -INF , P0 ;  /* 0xff80000030ac7808 */ /* 0x000fe40000000000 */
[----:B------:R-:W-:Y:S01]  /*12ac0*/  FMNMX.FTZ R103, R181, R103, !PT ;  /* 0x00000067b5677209 */ /* 0x000fe20007810000 */
[----:B------:R-:W-:Y:S01]  /*12ad0*/  IMAD.MOV.U32 R4, RZ, RZ, R104 ;  /* 0x000000ffff047224 */ /* 0x000fe200078e0068 */
[----:B------:R-:W-:-:S02]  /*12ae0*/  FMNMX.FTZ R102, R186, R102, !PT ;  /* 0x00000066ba667209 */ /* 0x000fc40007810000 */
[----:B------:R-:W-:Y:S02]  /*12af0*/  FMNMX.FTZ R0, R173, R0, !PT ;  /* 0x00000000ad007209 */ /* 0x000fe40007810000 */
[----:B------:R-:W-:Y:S02]  /*12b00*/  FMNMX.FTZ R103, R180, R103, !PT ;  /* 0x00000067b4677209 */ /* 0x000fe40007810000 */
[----:B------:R-:W-:Y:S02]  /*12b10*/  FMNMX.FTZ R102, R185, R102, !PT ;  /* 0x00000066b9667209 */ /* 0x000fe40007810000 */
[----:B------:R-:W-:Y:S02]  /*12b20*/  FMNMX.FTZ R101, R172, R0, !PT ;  /* 0x00000000ac657209 */ /* 0x000fe40007810000 */
[----:B------:R-:W-:Y:S02]  /*12b30*/  MOV R2, 0x12b50 ;  /* 0x00012b5000027802 */ /* 0x000fe40000000f00 */
[----:B-1----:R-:W-:Y:S05]  /*12b40*/  CALL.REL.NOINC `($__internal_3_$__cuda_sm70_shflsync_bfly_p) ;  /* 0x0000212000007944 */ /* 0x002fea0003c00000 */
[----:B------:R-:W-:Y:S01]  /*12b50*/  FMNMX.FTZ R104, R104, R6, !PT ;  /* 0x0000000668687209 */ /* 0x000fe20007810000 */
[----:B------:R-:W-:Y:S01]  /*12b60*/  IMAD.MOV.U32 R6, RZ, RZ, 0x1 ;  /* 0x00000001ff067424 */ /* 0x000fe200078e00ff */
[----:B------:R-:W-:-:S03]  /*12b70*/  MOV R2, 0x12ba0 ;  /* 0x00012ba000027802 */ /* 0x000fc60000000f00 */
[----:B------:R-:W-:Y:S02]  /*12b80*/  IMAD.MOV.U32 R4, RZ, RZ, R104 ;  /* 0x000000ffff047224 */ /* 0x000fe400078e0068 */
[----:B------:R-:W-:Y:S05]  /*12b90*/  CALL.REL.NOINC `($__internal_3_$__cuda_sm70_shflsync_bfly_p) ;  /* 0x000020d000007944 */ /* 0x000fea0003c00000 */
[----:B------:R-:W-:Y:S01]  /*12ba0*/  FMNMX.FTZ R104, R104, R6, !PT ;  /* 0x0000000668687209 */ /* 0x000fe20007810000 */
[----:B------:R-:W-:Y:S01]  /*12bb0*/  IMAD.MOV.U32 R4, RZ, RZ, R103 ;  /* 0x000000ffff047224 */ /* 0x000fe200078e0067 */
[----:B------:R-:W-:Y:S01]  /*12bc0*/  MOV R2, 0x12bf0 ;  /* 0x00012bf000027802 */ /* 0x000fe20000000f00 */
[----:B------:R-:W-:Y:S02]  /*12bd0*/  IMAD.MOV.U32 R6, RZ, RZ, 0x2 ;  /* 0x00000002ff067424 */ /* 0x000fe400078e00ff */
[----:B------:R-:W-:Y:S05]  /*12be0*/  CALL.REL.NOINC `($__internal_3_$__cuda_sm70_shflsync_bfly_p) ;  /* 0x0000208000007944 */ /* 0x000fea0003c00000 */
        /* <DEDUP_REMOVED lines=25> */
[----:B------:R-:W-:Y:S05]  /*12d80*/  BRA `(.L_x_674) ;  /* 0xffff1c6000007947 */ /* 0x000fea000383ffff */
.L_x_616:
[----:B------:R-:W-:Y:S01]  /*12d90*/  MOV R6, RZ ;  /* 0x000000ff00067202 */ /* 0x000fe20000000f00 */
[----:B------:R-:W-:Y:S01]  /*12da0*/  IMAD.MOV.U32 R4, RZ, RZ, R10 ;  /* 0x000000ffff047224 */ /* 0x000fe200078e000a */
[----:B------:R-:W-:Y:S01]  /*12db0*/  MOV R2, 0x12de0 ;  /* 0x00012de000027802 */ /* 0x000fe20000000f00 */
[----:B------:R-:W-:Y:S02]  /*12dc0*/  IMAD.MOV.U32 R3, RZ, RZ, 0x1c1f ;  /* 0x00001c1fff037424 */ /* 0x000fe400078e00ff */
[----:B--2---:R-:W-:Y:S05]  /*12dd0*/  CALL.REL.NOINC `($__internal_4_$__cuda_sm70_shflsync_idx_p) ;  /* 0x00001ef000007944 */ /* 0x004fea0003c00000 */
[----:B------:R-:W-:Y:S01]  /*12de0*/  MOV R5, R6 ;  /* 0x0000000600057202 */ /* 0x000fe20000000f00 */
[----:B-1---5:R-:W-:-:S05]  /*12df0*/  BRA `(.L_x_675) ;  /* 0xffff373000007947 */ /* 0x022fca000383ffff */
.L_x_617:
[----:B------:R-:W-:Y:S01]  /*12e00*/  MOV R6, RZ ;  /* 0x000000ff00067202 */ /* 0x000fe20000000f00 */
[----:B------:R-:W-:Y:S01]  /*12e10*/  IMAD.MOV.U32 R4, RZ, RZ, R13 ;  /* 0x000000ffff047224 */ /* 0x000fe200078e000d */
[----:B------:R-:W-:Y:S01]  /*12e20*/  MOV R2, 0x12e50 ;  /* 0x00012e5000027802 */ /* 0x000fe20000000f00 */
[----:B------:R-:W-:Y:S02]  /*12e30*/  IMAD.MOV.U32 R3, RZ, RZ, 0x1c1f ;  /* 0x00001c1fff037424 */ /* 0x000fe400078e00ff */
[----:B-123--:R-:W-:Y:S05]  /*12e40*/  CALL.REL.NOINC `($__internal_4_$__cuda_sm70_shflsync_idx_p) ;  /* 0x00001e8000007944 */ /* 0x00efea0003c00000 */
[C---:B------:R-:W-:Y:S02]  /*12e50*/  ISETP.GE.AND P6, PT, R217.reuse, c[0x0][0x1d4], PT ;  /* 0x00007500d9007a0c */ /* 0x040fe40003fc6270 */
[----:B------:R-:W-:Y:S02]  /*12e60*/  IADD3 R2, P0, R6, R21, RZ ;  /* 0x0000001506027210 */ /* 0x000fe40007f1e0ff */
[C---:B------:R-:W-:Y:S02]  /*12e70*/  IADD3 R4, R217.reuse, 0x20, RZ ;  /* 0x00000020d9047810 */ /* 0x040fe40007ffe0ff */
[----:B-----5:R-:W-:Y:S01]  /*12e80*/  IADD3 R0, R217, 0x40, RZ ;  /* 0x00000040d9007810 */ /* 0x020fe20007ffe0ff */
[C---:B------:R-:W-:Y:S01]  /*12e90*/  IMAD.X R3, R5.reuse, 0x1, R14, P0 ;  /* 0x0000000105037824 */ /* 0x040fe200000e060e */
[----:B------:R-:W-:Y:S01]  /*12ea0*/  ISETP.GE.AND P2, PT, R4, c[0x0][0x1d4], PT ;  /* 0x0000750004007a0c */ /* 0x000fe20003f46270 */
[----:B------:R-:W-:Y:S01]  /*12eb0*/  IMAD.MOV.U32 R4, RZ, RZ, R10 ;  /* 0x000000ffff047224 */ /* 0x000fe200078e000a */
[----:B------:R-:W-:Y:S02]  /*12ec0*/  IADD3 R8, P1, R6, R22, RZ ;  /* 0x0000001606087210 */ /* 0x000fe40007f3e0ff */
[----:B------:R-:W-:Y:S01]  /*12ed0*/  ISETP.GE.AND P0, PT, R0, c[0x0][0x1d4], PT ;  /* 0x0000750000007a0c */ /* 0x000fe20003f06270 */
[----:B------:R-:W-:Y:S01]  /*12ee0*/  @!PT LDS RZ, [RZ] ;  /* 0x00000000fffff984 */ /* 0x000fe20000000800 */
[----:B------:R-:W-:Y:S01]  /*12ef0*/  @!PT LDS RZ, [RZ] ;  /* 0x00000000fffff984 */ /* 0x000fe20000000800 */
[----:B------:R-:W-:Y:S01]  /*12f00*/  @!PT LDS RZ, [RZ] ;  /* 0x00000000fffff984 */ /* 0x000fe20000000800 */
[----:B------:R2:W-:Y:S01]  /*12f10*/  LDGSTS.E.BYPASS.LTC128B.128 [R218+0x100], [R2.64], !P6 ;  /* 0x0010000002da7fae */ /* 0x0005e2000f101d46 */
[----:B------:R-:W-:Y:S01]  /*12f20*/  SEL R12, RZ, 0x10, P6 ;  /* 0x00000010ff0c7807 */ /* 0x000fe20003000000 */
[C---:B------:R-:W-:Y:S01]  /*12f30*/  IMAD.X R9, R5.reuse, 0x1, R15, P1 ;  /* 0x0000000105097824 */ /* 0x040fe200008e060f */
[----:B------:R-:W-:Y:S02]  /*12f40*/  SEL R11, RZ, 0x10, P2 ;  /* 0x00000010ff0b7807 */ /* 0x000fe40001000000 */
[----:B------:R-:W-:Y:S03]  /*12f50*/  SEL R10, RZ, 0x10, P0 ;  /* 0x00000010ff0a7807 */ /* 0x000fe60000000000 */
[----:B------:R3:W-:Y:S01]  /*12f60*/  LDGSTS.E.BYPASS.LTC128B.128 [R218+0x1100], [R8.64], !P2 ;  /* 0x0110000008da7fae */ /* 0x0007e2000d101d46 */
[----:B--2---:R-:W-:Y:S01]  /*12f70*/  IADD3 R2, P1, R6, R23, RZ ;  /* 0x0000001706027210 */ /* 0x004fe20007f3e0ff */
[----:B------:R-:W-:Y:S04]  /*12f80*/  IMAD.MOV.U32 R6, RZ, RZ, 0x1 ;  /* 0x00000001ff067424 */ /* 0x000fe800078e00ff */
[----:B------:R-:W-:Y:S05]  /*12f90*/  IMAD.X R3, R5, 0x1, R20, P1 ;  /* 0x0000000105037824 */ /* 0x000fea00008e0614 */
[----:B------:R2:W-:Y:S02]  /*12fa0*/  LDGSTS.E.BYPASS.LTC128B.128 [R218+0x2100], [R2.64], !P0 ;  /* 0x0210000002da7fae */ /* 0x0005e4000c101d46 */
[----:B--2---:R-:W-:Y:S01]  /*12fb0*/  MOV R2, 0x12fe0 ;  /* 0x00012fe000027802 */ /* 0x004fe20000000f00 */
[----:B------:R-:W-:Y:S02]  /*12fc0*/  IMAD.MOV.U32 R3, RZ, RZ, 0x1c1f ;  /* 0x00001c1fff037424 */ /* 0x000fe400078e00ff */
[----:B-1-3--:R-:W-:Y:S05]  /*12fd0*/  CALL.REL.NOINC `($__internal_4_$__cuda_sm70_shflsync_idx_p) ;  /* 0x00001cf000007944 */ /* 0x00afea0003c00000 */
[----:B------:R-:W-:Y:S01]  /*12fe0*/  MOV R3, 0x1c1f ;  /* 0x00001c1f00037802 */ /* 0x000fe20000000f00 */
[----:B------:R-:W-:Y:S01]  /*12ff0*/  IMAD.MOV.U32 R5, RZ, RZ, R6 ;  /* 0x000000ffff057224 */ /* 0x000fe200078e0006 */
[----:B------:R-:W-:Y:S01]  /*13000*/  MOV R6, 0x1 ;  /* 0x0000000100067802 */ /* 0x000fe20000000f00 */
[----:B------:R-:W-:Y:S01]  /*13010*/  IMAD.MOV.U32 R4, RZ, RZ, R13 ;  /* 0x000000ffff047224 */ /* 0x000fe200078e000d */
[----:B------:R-:W-:Y:S02]  /*13020*/  MOV R2, 0x13040 ;  /* 0x0001304000027802 */ /* 0x000fe40000000f00 */
[----:B-1---5:R-:W-:Y:S05]  /*13030*/  CALL.REL.NOINC `($__internal_4_$__cuda_sm70_shflsync_idx_p) ;  /* 0x00001c9000007944 */ /* 0x022fea0003c00000 */
[----:B-----5:R-:W-:Y:S01]  /*13040*/  MOV R0, R6 ;  /* 0x0000000600007202 */ /* 0x020fe20000000f00 */
[----:B-1----:R-:W-:-:S05]  /*13050*/  BRA `(.L_x_676) ;  /* 0xffff364000007947 */ /* 0x002fca000383ffff */
.L_x_620:
[----:B------:R-:W-:Y:S01]  /*13060*/  MOV R6, RZ ;  /* 0x000000ff00067202 */ /* 0x000fe20000000f00 */
[----:B------:R-:W-:Y:S01]  /*13070*/  IMAD.MOV.U32 R4, RZ, RZ, R10 ;  /* 0x000000ffff047224 */ /* 0x000fe200078e000a */
[----:B------:R-:W-:Y:S01]  /*13080*/  MOV R2, 0x130b0 ;  /* 0x000130b000027802 */ /* 0x000fe20000000f00 */
[----:B------:R-:W-:Y:S02]  /*13090*/  IMAD.MOV.U32 R3, RZ, RZ, 0x1c1f ;  /* 0x00001c1fff037424 */ /* 0x000fe400078e00ff */
[----:B------:R-:W-:Y:S05]  /*130a0*/  CALL.REL.NOINC `($__internal_4_$__cuda_sm70_shflsync_idx_p) ;  /* 0x00001c2000007944 */ /* 0x000fea0003c00000 */
[----:B------:R-:W-:Y:S01]  /*130b0*/  MOV R5, R6 ;  /* 0x0000000600057202 */ /* 0x000fe20000000f00 */
[----:B-1---5:R-:W-:-:S05]  /*130c0*/  BRA `(.L_x_677) ;  /* 0xffff4a1000007947 */ /* 0x022fca000383ffff */
.L_x_621:
[----:B------:R-:W-:Y:S01]  /*130d0*/  MOV R6, RZ ;  /* 0x000000ff00067202 */ /* 0x000fe20000000f00 */
[----:B------:R-:W-:Y:S01]  /*130e0*/  IMAD.MOV.U32 R4, RZ, RZ, R13 ;  /* 0x000000ffff047224 */ /* 0x000fe200078e000d */
[----:B------:R-:W-:Y:S01]  /*130f0*/  MOV R2, 0x13120 ;  /* 0x0001312000027802 */ /* 0x000fe20000000f00 */
[----:B------:R-:W-:Y:S02]  /*13100*/  IMAD.MOV.U32 R3, RZ, RZ, 0x1c1f ;  /* 0x00001c1fff037424 */ /* 0x000fe400078e00ff */
[----:B-12---:R-:W-:Y:S05]  /*13110*/  CALL.REL.NOINC `($__internal_4_$__cuda_sm70_shflsync_idx_p) ;  /* 0x00001bb000007944 */ /* 0x006fea0003c00000 */
        /* <DEDUP_REMOVED lines=33> */
.L_x_622:
[----:B------:R-:W-:Y:S01]  /*13330*/  MOV R3, 0x1c1f ;  /* 0x00001c1f00037802 */ /* 0x000fe20000000f00 */
[----:B------:R-:W-:Y:S01]  /*13340*/  IMAD.MOV.U32 R6, RZ, RZ, RZ ;  /* 0x000000ffff067224 */ /* 0x000fe200078e00ff */
[----:B------:R-:W-:Y:S02]  /*13350*/  MOV R2, 0x13370 ;  /* 0x0001337000027802 */ /* 0x000fe40000000f00 */
[----:B------:R-:W-:Y:S05]  /*13360*/  CALL.REL.NOINC `($__internal_4_$__cuda_sm70_shflsync_idx_p) ;  /* 0x0000196000007944 */ /* 0x000fea0003c00000 */
[----:B-----5:R-:W-:Y:S01]  /*13370*/  MOV R0, R6 ;  /* 0x0000000600007202 */ /* 0x020fe20000000f00 */
[----:B-1----:R-:W-:-:S05]  /*13380*/  BRA `(.L_x_679) ;  /* 0xffff4b1000007947 */ /* 0x002fca000383ffff */
.L_x_623:
[----:B------:R-:W-:Y:S01]  /*13390*/  MOV R3, 0x1c1f ;  /* 0x00001c1f00037802 */ /* 0x000fe20000000f00 */
[----:B------:R-:W-:Y:S01]  /*133a0*/  IMAD.MOV.U32 R6, RZ, RZ, 0x1 ;  /* 0x00000001ff067424 */ /* 0x000fe200078e00ff */
[----:B------:R-:W-:Y:S02]  /*133b0*/  MOV R2, 0x133d0 ;  /* 0x000133d000027802 */ /* 0x000fe40000000f00 */
[----:B-1----:R-:W-:Y:S05]  /*133c0*/  CALL.REL.NOINC `($__internal_4_$__cuda_sm70_shflsync_idx_p) ;  /* 0x0000190000007944 */ /* 0x002fea0003c00000 */
[----:B------:R-:W-:Y:S01]  /*133d0*/  MOV R2, 0x13620 ;  /* 0x0001362000027802 */ /* 0x000fe20000000f00 */
[----:B------:R-:W-:Y:S02]  /*133e0*/  IMAD.IADD R6, R5, 0x1, R6 ;  /* 0x0000000105067824 */ /* 0x000fe400078e0206 */
[----:B------:R-:W-:Y:S03]  /*133f0*/  IMAD.MOV.U32 R3, RZ, RZ, 0x1c1f ;  /* 0x00001c1fff037424 */ /* 0x000fe600078e00ff */
[C---:B------:R-:W-:Y:S02]  /*13400*/  ISETP.GT.AND P6, PT, R6.reuse, RZ, PT ;  /* 0x000000ff0600720c */ /* 0x040fe40003fc4270 */
[C---:B------:R-:W-:Y:S02]  /*13410*/  ISETP.GT.AND P2, PT, R6.reuse, 0x1, PT ;  /* 0x000000010600780c */ /* 0x040fe40003f44270 */
[C---:B------:R-:W-:Y:S02]  /*13420*/  ISETP.GT.AND P1, PT, R6.reuse, 0x8, PT ;  /* 0x000000080600780c */ /* 0x040fe40003f24270 */
[C---:B------:R-:W-:Y:S02]  /*13430*/  ISETP.GT.AND P0, PT, R6.reuse, 0x9, PT ;  /* 0x000000090600780c */ /* 0x040fe40003f04270 */
        /* <DEDUP_REMOVED lines=23> */
[----:B------:R-:W-:Y:S01]  /*135b0*/  ISETP.GT.AND P0, PT, R6, 0x39, PT ;  /* 0x000000390600780c */ /* 0x000fe20003f04270 */
[----:B------:R-:W-:Y:S01]  /*135c0*/  IMAD.MOV.U32 R6, RZ, RZ, 0x2 ;  /* 0x00000002ff067424 */ /* 0x000fe200078e00ff */
[----:B------:R-:W-:Y:S02]  /*135d0*/  FSEL R221, R54, -INF , P6 ;  /* 0xff80000036dd7808 */ /* 0x000fe40003000000 */
[----:B------:R-:W-:Y:S02]  /*135e0*/  FSEL R227, R55, -INF , P2 ;  /* 0xff80000037e37808 */ /* 0x000fe40001000000 */
[----:B------:R-:W-:Y:S02]  /*135f0*/  FSEL R226, R23, -INF , P1 ;  /* 0xff80000017e27808 */ /* 0x000fe40000800000 */
[----:B------:R-:W-:Y:S02]  /*13600*/  FSEL R219, R25, -INF , P0 ;  /* 0xff80000019db7808 */ /* 0x000fe40000000000 */
[----:B-1---5:R-:W-:Y:S05]  /*13610*/  CALL.REL.NOINC `($__internal_4_$__cuda_sm70_shflsync_idx_p) ;  /* 0x000016b000007944 */ /* 0x022fea0003c00000 */
[----:B------:R-:W-:Y:S01]  /*13620*/  MOV R2, 0x13870 ;  /* 0x0001387000027802 */ /* 0x000fe20000000f00 */
[----:B------:R-:W-:Y:S02]  /*13630*/  IMAD.IADD R6, R5, 0x1, R6 ;  /* 0x0000000105067824 */ /* 0x000fe400078e0206 */
[----:B------:R-:W-:Y:S03]  /*13640*/  IMAD.MOV.U32 R3, RZ, RZ, 0x1c1f ;  /* 0x00001c1fff037424 */ /* 0x000fe600078e00ff */
[C---:B------:R-:W-:Y:S02]  /*13650*/  ISETP.GT.AND P6, PT, R6.reuse, RZ, PT ;  /* 0x000000ff0600720c */ /* 0x040fe40003fc4270 */
[C---:B------:R-:W-:Y:S02]  /*13660*/  ISETP.GT.AND P2, PT, R6.reuse, 0x1, PT ;  /* 0x000000010600780c */ /* 0x040fe40003f44270 */
[C---:B------:R-:W-:Y:S02]  /*13670*/  ISETP.GT.AND P1, PT, R6.reuse, 0x8, PT ;  /* 0x000000080600780c */ /* 0x040fe40003f24270 */
        /* <DEDUP_REMOVED lines=31> */
[----:B------:R-:W-:Y:S01]  /*13870*/  FMNMX.FTZ R2, R9, R100, !PT ;  /* 0x0000006409027209 */ /* 0x000fe20007810000 */
[----:B------:R-:W-:Y:S01]  /*13880*/  IMAD.IADD R5, R5, 0x1, R6 ;  /* 0x0000000105057824 */ /* 0x000fe200078e0206 */
[----:B-----5:R-:W-:Y:S01]  /*13890*/  FMNMX.FTZ R0, R8, R105, !PT ;  /* 0x0000006908007209 */ /* 0x020fe20007810000 */
[----:B------:R-:W-:Y:S01]  /*138a0*/  IMAD.MOV.U32 R6, RZ, RZ, 0x2 ;  /* 0x00000002ff067424 */ /* 0x000fe200078e00ff */
[----:B------:R-:W-:Y:S02]  /*138b0*/  FMNMX.FTZ R4, R12, R106, !PT ;  /* 0x0000006a0c047209 */ /* 0x000fe40007810000 */
        /* <DEDUP_REMOVED lines=12> */
[----:B------:R-:W-:Y:S02]  /*13980*/  FMNMX.FTZ R3, R11, R2, !PT ;  /* 0x000000020b037209 */ /* 0x000fe40007810000 */
[----:B------:R-:W-:Y:S02]  /*13990*/  FMNMX.FTZ R2, R10, R0, !PT ;  /* 0x000000000a027209 */ /* 0x000fe40007810000 */
[----:B------:R-:W-:Y:S02]  /*139a0*/  FSEL R189, R189, -INF , P6 ;  /* 0xff800000bdbd7808 */ /* 0x000fe40003000000 */
[C---:B------:R-:W-:Y:S02]  /*139b0*/  ISETP.GT.AND P6, PT, R5.reuse, 0x20, PT ;  /* 0x000000200500780c */ /* 0x040fe40003fc4270 */
[----:B------:R-:W-:Y:S02]  /*139c0*/  FSEL R190, R190, -INF , P2 ;  /* 0xff800000bebe7808 */ /* 0x000fe40001000000 */
[C---:B------:R-:W-:Y:S02]  /*139d0*/  ISETP.GT.AND P2, PT, R5.reuse, 0x21, PT ;  /* 0x000000210500780c */ /* 0x040fe40003f44270 */
[----:B------:R-:W-:Y:S02]  /*139e0*/  FSEL R191, R30, -INF , P1 ;  /* 0xff8000001ebf7808 */ /* 0x000fe40000800000 */
[----:B------:R-:W-:Y:S02]  /*139f0*/  ISETP.GT.AND P1, PT, R5, 0x28, PT ;  /* 0x000000280500780c */ /* 0x000fe40003f24270 */
[----:B------:R-:W-:Y:S02]  /*13a00*/  FSEL R192, R31, -INF , P0 ;  /* 0xff8000001fc07808 */ /* 0x000fe40000000000 */
[----:B------:R-:W-:Y:S02]  /*13a10*/  ISETP.GT.AND P0, PT, R5, 0x29, PT ;  /* 0x000000290500780c */ /* 0x000fe40003f04270 */
[----:B------:R-:W-:Y:S02]  /*13a20*/  FMNMX.FTZ R0, R17, R4, !PT ;  /* 0x0000000411007209 */ /* 0x000fe40007810000 */
[----:B------:R-:W-:Y:S02]  /*13a30*/  FMNMX.FTZ R7, R13, R2, !PT ;  /* 0x000000020d077209 */ /* 0x000fe40007810000 */
[----:B------:R-:W-:Y:S02]  /*13a40*/  FMNMX.FTZ R2, R20, R107, !PT ;  /* 0x0000006b14027209 */ /* 0x000fe40007810000 */
        /* <DEDUP_REMOVED lines=72> */
[----:B------:R-:W-:Y:S02]  /*13ed0*/  MOV R2, 0x13ef0 ;  /* 0x00013ef000027802 */ /* 0x000fe40000000f00 */
        /* <DEDUP_REMOVED lines=28> */
[----:B------:R-:W-:Y:S01]  /*140a0*/  MOV R3, R6 ;  /* 0x0000000600037202 */ /* 0x000fe20000000f00 */
[----:B------:R-:W-:-:S05]  /*140b0*/  BRA `(.L_x_680) ;  /* 0xffff4b5000007947 */ /* 0x000fca000383ffff */
.L_x_626:
[----:B-1--4-:R-:W-:Y:S01]  /*140c0*/  MOV R6, RZ ;  /* 0x000000ff00067202 */ /* 0x012fe20000000f00 */
[----:B------:R-:W-:Y:S01]  /*140d0*/  IMAD.MOV.U32 R4, RZ, RZ, R53 ;  /* 0x000000ffff047224 */ /* 0x000fe200078e0035 */
[----:B------:R-:W-:Y:S01]  /*140e0*/  MOV R2, 0x14110 ;  /* 0x0001411000027802 */ /* 0x000fe20000000f00 */
[----:B------:R-:W-:Y:S02]  /*140f0*/  IMAD.MOV.U32 R3, RZ, RZ, 0x1c1f ;  /* 0x00001c1fff037424 */ /* 0x000fe400078e00ff */
[----:B------:R-:W-:Y:S05]  /*14100*/  CALL.REL.NOINC `($__internal_4_$__cuda_sm70_shflsync_idx_p) ;  /* 0x00000bc000007944 */ /* 0x000fea0003c00000 */
[----:B------:R-:W-:Y:S01]  /*14110*/  MOV R3, R6 ;  /* 0x0000000600037202 */ /* 0x000fe20000000f00 */
[----:B-1---5:R-:W-:-:S05]  /*14120*/  BRA `(.L_x_681) ;  /* 0xffff6f3000007947 */ /* 0x022fca000383ffff */
.L_x_629:
[----:B------:R-:W-:Y:S01]  /*14130*/  MOV R6, RZ ;  /* 0x000000ff00067202 */ /* 0x000fe20000000f00 */
[----:B------:R-:W-:Y:S01]  /*14140*/  IMAD.MOV.U32 R4, RZ, RZ, R12 ;  /* 0x000000ffff047224 */ /* 0x000fe200078e000c */
[----:B------:R-:W-:Y:S01]  /*14150*/  MOV R2, 0x14180 ;  /* 0x0001418000027802 */ /* 0x000fe20000000f00 */
[----:B------:R-:W-:Y:S02]  /*14160*/  IMAD.MOV.U32 R3, RZ, RZ, 0x1c1f ;  /* 0x00001c1fff037424 */ /* 0x000fe400078e00ff */
[----:B-1----:R-:W-:Y:S05]  /*14170*/  CALL.REL.NOINC `($__internal_4_$__cuda_sm70_shflsync_idx_p) ;  /* 0x00000b5000007944 */ /* 0x002fea0003c00000 */
[----:B------:R-:W-:Y:S01]  /*14180*/  MOV R5, R6 ;  /* 0x0000000600057202 */ /* 0x000fe20000000f00 */
[----:B-1---5:R-:W-:-:S05]  /*14190*/  BRA `(.L_x_682) ;  /* 0xffff843000007947 */ /* 0x022fca000383ffff */
.L_x_630:
[----:B------:R-:W-:Y:S01]  /*141a0*/  MOV R6, RZ ;  /* 0x000000ff00067202 */ /* 0x000fe20000000f00 */
[----:B------:R-:W-:Y:S01]  /*141b0*/  IMAD.MOV.U32 R4, RZ, RZ, R13 ;  /* 0x000000ffff047224 */ /* 0x000fe200078e000d */
[----:B------:R-:W-:Y:S01]  /*141c0*/  MOV R2, 0x141f0 ;  /* 0x000141f000027802 */ /* 0x000fe20000000f00 */
[----:B------:R-:W-:Y:S02]  /*141d0*/  IMAD.MOV.U32 R3, RZ, RZ, 0x1c1f ;  /* 0x00001c1fff037424 */ /* 0x000fe400078e00ff */
[----:B-123--:R-:W-:Y:S05]  /*141e0*/  CALL.REL.NOINC `($__internal_4_$__cuda_sm70_shflsync_idx_p) ;  /* 0x00000ae000007944 */ /* 0x00efea0003c00000 */
[C---:B------:R-:W-:Y:S01]  /*141f0*/  IADD3 R2, -R101.reuse, 0x10, RZ ;  /* 0x0000001065027810 */ /* 0x040fe20007ffe1ff */
[----:B------:R-:W-:Y:S01]  /*14200*/  IMAD.MOV.U32 R4, RZ, RZ, R12 ;  /* 0x000000ffff047224 */ /* 0x000fe200078e000c */
[----:B------:R-:W-:Y:S02]  /*14210*/  ISETP.NE.U32.AND P0, PT, R101, RZ, PT ;  /* 0x000000ff6500720c */ /* 0x000fe40003f05070 */
[----:B------:R-:W-:Y:S04]  /*14220*/  LOP3.LUT R2, R2, 0xf, RZ, 0xc0, !PT ;  /* 0x0000000f02027812 */ /* 0x000fe800078ec0ff */
[----:B------:R-:W-:Y:S04]  /*14230*/  IADD3 R2, P6, P5, R2, R6, R21 ;  /* 0x0000000602027210 */ /* 0x000fe80007dde015 */
[----:B------:R-:W-:Y:S05]  /*14240*/  IADD3.X R3, RZ, R5, R16, P6, P5 ;  /* 0x00000005ff037210 */ /* 0x000fea00037ea410 */
[----:B------:R-:W-:Y:S01]  /*14250*/  @!PT LDS RZ, [RZ] ;  /* 0x00000000fffff984 */ /* 0x000fe20000000800 */
[----:B------:R-:W-:Y:S01]  /*14260*/  @!PT LDS RZ, [RZ] ;  /* 0x00000000fffff984 */ /* 0x000fe20000000800 */
[----:B------:R-:W-:Y:S01]  /*14270*/  @!PT LDS RZ, [RZ] ;  /* 0x00000000fffff984 */ /* 0x000fe20000000800 */
[----:B------:R2:W-:Y:S01]  /*14280*/  LDGSTS.E.BYPASS.LTC128B.128.ZFILL [R218+0x3100], [R2.64], P0 ;  /* 0x0310000002da7fae */ /* 0x0005e20008141d46 */
[C---:B------:R-:W-:Y:S05]  /*14290*/  IADD3 R8, P0, R6.reuse, R19, RZ ;  /* 0x0000001306087210 */ /* 0x040fea0007f1e0ff */
[C---:B------:R-:W-:Y:S05]  /*142a0*/  IMAD.X R9, R5.reuse, 0x1, R14, P0 ;  /* 0x0000000105097824 */ /* 0x040fea00000e060e */
[----:B------:R3:W-:Y:S01]  /*142b0*/  LDGSTS.E.BYPASS.LTC128B.128 [R218+0x4100], [R8.64], !P2 ;  /* 0x0410000008da7fae */ /* 0x0007e2000d101d46 */
[----:B--2---:R-:W-:Y:S01]  /*142c0*/  IADD3 R2, P0, R6, R20, RZ ;  /* 0x0000001406027210 */ /* 0x004fe20007f1e0ff */
[----:B------:R-:W-:Y:S04]  /*142d0*/  IMAD.MOV.U32 R6, RZ, RZ, 0x1 ;  /* 0x00000001ff067424 */ /* 0x000fe800078e00ff */
[----:B------:R-:W-:Y:S05]  /*142e0*/  IMAD.X R3, R5, 0x1, R15, P0 ;  /* 0x0000000105037824 */ /* 0x000fea00000e060f */
[----:B------:R2:W-:Y:S02]  /*142f0*/  LDGSTS.E.BYPASS.LTC128B.128 [R218+0x5100], [R2.64], !P1 ;  /* 0x0510000002da7fae */ /* 0x0005e4000c901d46 */
[----:B--2---:R-:W-:Y:S01]  /*14300*/  MOV R2, 0x14330 ;  /* 0x0001433000027802 */ /* 0x004fe20000000f00 */
[----:B------:R-:W-:Y:S02]  /*14310*/  IMAD.MOV.U32 R3, RZ, RZ, 0x1c1f ;  /* 0x00001c1fff037424 */ /* 0x000fe400078e00ff */
[----:B-1-3-5:R-:W-:Y:S05]  /*14320*/  CALL.REL.NOINC `($__internal_4_$__cuda_sm70_shflsync_idx_p) ;  /* 0x000009a000007944 */ /* 0x02afea0003c00000 */
[----:B------:R-:W-:Y:S01]  /*14330*/  MOV R3, 0x1c1f ;  /* 0x00001c1f00037802 */ /* 0x000fe20000000f00 */
[----:B------:R-:W-:Y:S01]  /*14340*/  IMAD.MOV.U32 R5, RZ, RZ, R6 ;  /* 0x000000ffff057224 */ /* 0x000fe200078e0006 */
[----:B------:R-:W-:Y:S01]  /*14350*/  MOV R6, 0x1 ;  /* 0x0000000100067802 */ /* 0x000fe20000000f00 */
[----:B------:R-:W-:Y:S01]  /*14360*/  IMAD.MOV.U32 R4, RZ, RZ, R13 ;  /* 0x000000ffff047224 */ /* 0x000fe200078e000d */
[----:B------:R-:W-:Y:S02]  /*14370*/  MOV R2, 0x14390 ;  /* 0x0001439000027802 */ /* 0x000fe40000000f00 */
[----:B-1---5:R-:W-:Y:S05]  /*14380*/  CALL.REL.NOINC `($__internal_4_$__cuda_sm70_shflsync_idx_p) ;  /* 0x0000094000007944 */ /* 0x022fea0003c00000 */
[----:B------:R-:W-:Y:S01]  /*14390*/  MOV R2, R6 ;  /* 0x0000000600027202 */ /* 0x000fe20000000f00 */
[----:B-1---5:R-:W-:-:S05]  /*143a0*/  BRA `(.L_x_683) ;  /* 0xffff834000007947 */ /* 0x022fca000383ffff */
.L_x_631:
[----:B------:R-:W-:Y:S02]  /*143b0*/  MOV R6, 0x2 ;  /* 0x0000000200067802 */ /* 0x000fe40000000f00 */
[----:B------:R-:W-:Y:S02]  /*143c0*/  MOV R2, 0x143e0 ;  /* 0x000143e000027802 */ /* 0x000fe40000000f00 */
        /* <DEDUP_REMOVED lines=34> */
.L_x_633:
[----:B------:R2:W5:Y:S01]  /*145f0*/  LDL R4, [R1+0x20] ;  /* 0x0000200001047983 */ /* 0x0005620000100800 */
[----:B------:R-:W-:-:S02]  /*14600*/  MOV R6, 0x2 ;  /* 0x0000000200067802 */ /* 0x000fc40000000f00 */
[----:B-1----:R-:W-:Y:S02]  /*14610*/  MOV R2, 0x14630 ;  /* 0x0001463000027802 */ /* 0x002fe40000000f00 */
[----:B--2--5:R-:W-:Y:S05]  /*14620*/  CALL.REL.NOINC `($__internal_3_$__cuda_sm70_shflsync_bfly_p) ;  /* 0x0000064000007944 */ /* 0x024fea0003c00000 */
[----:B------:R-:W-:Y:S01]  /*14630*/  MOV R5, R6 ;  /* 0x0000000600057202 */ /* 0x000fe20000000f00 */
[----:B------:R-:W-:Y:S05]  /*14640*/  BRA `(.L_x_685) ;  /* 0xffffa83000007947 */ /* 0x000fea000383ffff */
.L_x_634:
[----:B------:R-:W-:Y:S01]  /*14650*/  IMAD.MOV.U32 R4, RZ, RZ, R5 ;  /* 0x000000ffff047224 */ /* 0x000fe200078e0005 */
[----:B------:R-:W-:Y:S02]  /*14660*/  MOV R6, 0x1 ;  /* 0x0000000100067802 */ /* 0x000fe40000000f00 */
[----:B------:R-:W-:Y:S02]  /*14670*/  MOV R2, 0x14690 ;  /* 0x0001469000027802 */ /* 0x000fe40000000f00 */
[----:B------:R-:W-:Y:S05]  /*14680*/  CALL.REL.NOINC `($__internal_3_$__cuda_sm70_shflsync_bfly_p) ;  /* 0x000005e000007944 */ /* 0x000fea0003c00000 */
[----:B------:R1:W5:Y:S01]  /*14690*/  LDL R4, [R1+0x2c] ;  /* 0x00002c0001047983 */ /* 0x0003620000100800 */
[----:B------:R-:W-:Y:S01]  /*146a0*/  FADD.FTZ R5, R5, R6 ;  /* 0x0000000605057221 */ /* 0x000fe20000010000 */
[----:B------:R-:W-:Y:S02]  /*146b0*/  MOV R6, 0x2 ;  /* 0x0000000200067802 */ /* 0x000fe40000000f00 */
[----:B------:R-:W-:Y:S02]  /*146c0*/  MOV R2, 0x146e0 ;  /* 0x000146e000027802 */ /* 0x000fe40000000f00 */
[----:B-1---5:R-:W-:Y:S05]  /*146d0*/  CALL.REL.NOINC `($__internal_3_$__cuda_sm70_shflsync_bfly_p) ;  /* 0x0000059000007944 */ /* 0x022fea0003c00000 */
[----:B------:R-:W2:Y:S01]  /*146e0*/  LDL.LU R0, [R1+0x2c] ;  /* 0x00002c0001007983 */ /* 0x000ea20000300800 */
[----:B------:R-:W-:Y:S01]  /*146f0*/  MOV R2, 0x14740 ;  /* 0x0001474000027802 */ /* 0x000fe20000000f00 */
[----:B--2---:R-:W-:Y:S01]  /*14700*/  FADD.FTZ R7, R0, R6 ;  /* 0x0000000600077221 */ /* 0x004fe20000010000 */
[----:B------:R-:W-:-:S04]  /*14710*/  MOV R6, 0x1 ;  /* 0x0000000100067802 */ /* 0x000fc80000000f00 */
[----:B------:R-:W-:Y:S02]  /*14720*/  MOV R4, R7 ;  /* 0x0000000700047202 */ /* 0x000fe40000000f00 */
        /* <DEDUP_REMOVED lines=20> */
[----:B------:R-:W-:Y:S02]  /*14870*/  MOV R6, 0x1 ;  /* 0x0000000100067802 */ /* 0x000fe40000000f00 */
[----:B------:R-:W-:Y:S05]  /*14880*/  CALL.REL.NOINC `($__internal_3_$__cuda_sm70_shflsync_bfly_p) ;  /* 0x000003e000007944 */ /* 0x000fea0003c00000 */
[----:B------:R-:W-:Y:S05]  /*14890*/  BRA `(.L_x_686) ;  /* 0xffffa71000007947 */ /* 0x000fea000383ffff */
.L_x_649:
[----:B------:R-:W-:Y:S01]  /*148a0*/  IMAD.MOV.U32 R4, RZ, RZ, R10 ;  /* 0x000000ffff047224 */ /* 0x000fe200078e000a */
[----:B------:R-:W-:Y:S01]  /*148b0*/  MOV R6, RZ ;  /* 0x000000ff00067202 */ /* 0x000fe20000000f00 */
[----:B------:R-:W-:Y:S01]  /*148c0*/  IMAD.MOV.U32 R3, RZ, RZ, 0x1c1f ;  /* 0x00001c1fff037424 */ /* 0x000fe200078e00ff */
[----:B------:R-:W-:-:S02]  /*148d0*/  MOV R2, 0x148f0 ;  /* 0x000148f000027802 */ /* 0x000fc40000000f00 */
[----:B------:R-:W-:Y:S05]  /*148e0*/  CALL.REL.NOINC `($__internal_4_$__cuda_sm70_shflsync_idx_p) ;  /* 0x000003e000007944 */ /* 0x000fea0003c00000 */
[----:B------:R-:W-:Y:S01]  /*148f0*/  MOV R5, R6 ;  /* 0x0000000600057202 */ /* 0x000fe20000000f00 */
[----:B-1---5:R-:W-:Y:S05]  /*14900*/  BRA `(.L_x_687) ;  /* 0xffffc83000007947 */ /* 0x022fea000383ffff */
.L_x_650:
[----:B------:R-:W-:Y:S01]  /*14910*/  IMAD.MOV.U32 R4, RZ, RZ, R12 ;  /* 0x000000ffff047224 */ /* 0x000fe200078e000c */
[----:B------:R-:W-:Y:S01]  /*14920*/  MOV R6, RZ ;  /* 0x000000ff00067202 */ /* 0x000fe20000000f00 */
[----:B------:R-:W-:Y:S01]  /*14930*/  IMAD.MOV.U32 R3, RZ, RZ, 0x1c1f ;  /* 0x00001c1fff037424 */ /* 0x000fe200078e00ff */
[----:B------:R-:W-:-:S02]  /*14940*/  MOV R2, 0x14960 ;  /* 0x0001496000027802 */ /* 0x000fc40000000f00 */
[----:B-12---:R-:W-:Y:S05]  /*14950*/  CALL.REL.NOINC `($__internal_4_$__cuda_sm70_shflsync_idx_p) ;  /* 0x0000037000007944 */ /* 0x006fea0003c00000 */
[----:B-----5:R-:W-:Y:S01]  /*14960*/  MOV R0, R6 ;  /* 0x0000000600007202 */ /* 0x020fe20000000f00 */
[----:B-1----:R-:W-:Y:S05]  /*14970*/  BRA `(.L_x_688) ;  /* 0xffffc7e000007947 */ /* 0x002fea000383ffff */
.L_x_653:
[----:B------:R-:W-:Y:S01]  /*14980*/  IMAD.MOV.U32 R4, RZ, RZ, R10 ;  /* 0x000000ffff047224 */ /* 0x000fe200078e000a */
[----:B-1----:R-:W-:Y:S01]  /*14990*/  MOV R6, 0x1 ;  /* 0x0000000100067802 */ /* 0x002fe20000000f00 */
[----:B------:R-:W-:Y:S01]  /*149a0*/  IMAD.MOV.U32 R3, RZ, RZ, 0x1c1f ;  /* 0x00001c1fff037424 */ /* 0x000fe200078e00ff */
[----:B------:R-:W-:-:S02]  /*149b0*/  MOV R2, 0x149d0 ;  /* 0x000149d000027802 */ /* 0x000fc40000000f00 */
[----:B--234-:R-:W-:Y:S05]  /*149c0*/  CALL.REL.NOINC `($__internal_4_$__cuda_sm70_shflsync_idx_p) ;  /* 0x0000030000007944 */ /* 0x01cfea0003c00000 */
        /* <DEDUP_REMOVED lines=8> */
.L_x_656:
[----:B------:R-:W-:Y:S01]  /*14a50*/  IMAD.MOV.U32 R4, RZ, RZ, R10 ;  /* 0x000000ffff047224 */ /* 0x000fe200078e000a */
[----:B-1----:R-:W-:Y:S01]  /*14a60*/  MOV R6, 0x2 ;  /* 0x0000000200067802 */ /* 0x002fe20000000f00 */
[----:B------:R-:W-:Y:S01]  /*14a70*/  IMAD.MOV.U32 R3, RZ, RZ, 0x1c1f ;  /* 0x00001c1fff037424 */ /* 0x000fe200078e00ff */
[----:B------:R-:W-:Y:S02]  /*14a80*/  MOV R2, 0x14aa0 ;  /* 0x00014aa000027802 */ /* 0x000fe40000000f00 */
[----:B--234-:R-:W-:Y:S05]  /*14a90*/  CALL.REL.NOINC `($__internal_4_$__cuda_sm70_shflsync_idx_p) ;  /* 0x0000023000007944 */ /* 0x01cfea0003c00000 */
[----:B------:R-:W-:Y:S01]  /*14aa0*/  MOV R5, R6 ;  /* 0x0000000600057202 */ /* 0x000fe20000000f00 */
[----:B-1---5:R-:W-:Y:S05]  /*14ab0*/  BRA `(.L_x_690) ;  /* 0xffffca6000007947 */ /* 0x022fea000383ffff */
.L_x_657:
[----:B------:R-:W-:Y:S01]  /*14ac0*/  IMAD.MOV.U32 R4, RZ, RZ, R12 ;  /* 0x000000ffff047224 */ /* 0x000fe200078e000c */
[----:B-1----:R-:W-:Y:S01]  /*14ad0*/  MOV R6, 0x2 ;  /* 0x0000000200067802 */ /* 0x002fe20000000f00 */
[----:B------:R-:W-:Y:S01]  /*14ae0*/  IMAD.MOV.U32 R3, RZ, RZ, 0x1c1f ;  /* 0x00001c1fff037424 */ /* 0x000fe200078e00ff */
[----:B------:R-:W-:Y:S02]  /*14af0*/  MOV R2, 0x14b10 ;  /* 0x00014b1000027802 */ /* 0x000fe40000000f00 */
[----:B--234-:R-:W-:Y:S05]  /*14b00*/  CALL.REL.NOINC `($__internal_4_$__cuda_sm70_shflsync_idx_p) ;  /* 0x000001c000007944 */ /* 0x01cfea0003c00000 */
[----:B-----5:R-:W-:Y:S01]  /*14b10*/  MOV R0, R6 ;  /* 0x0000000600007202 */ /* 0x020fe20000000f00 */
[----:B-1----:R-:W-:Y:S05]  /*14b20*/  BRA `(.L_x_691) ;  /* 0xffffca1000007947 */ /* 0x002fea000383ffff */
.L_x_660:
        /* <DEDUP_REMOVED lines=13> */
.L_x_662:
[----:B-1----:R-:W-:Y:S01]  /*14c00*/  IMAD.MOV.U32 R4, RZ, RZ, R64 ;  /* 0x000000ffff047224 */ /* 0x002fe200078e0040 */
[----:B------:R-:W-:Y:S01]  /*14c10*/  MOV R6, RZ ;  /* 0x000000ff00067202 */ /* 0x000fe20000000f00 */
[----:B------:R-:W-:Y:S01]  /*14c20*/  IMAD.MOV.U32 R3, RZ, RZ, 0x1f ;  /* 0x0000001fff037424 */ /* 0x000fe200078e00ff */
[----:B------:R-:W-:Y:S02]  /*14c30*/  MOV R2, 0x14c50 ;  /* 0x00014c5000027802 */ /* 0x000fe40000000f00 */
[----:B--234-:R-:W-:Y:S05]  /*14c40*/  CALL.REL.NOINC `($__internal_4_$__cuda_sm70_shflsync_idx_p) ;  /* 0x0000008000007944 */ /* 0x01cfea0003c00000 */
[----:B-----5:R-:W-:Y:S01]  /*14c50*/  MOV R0, R6 ;  /* 0x0000000600007202 */ /* 0x020fe20000000f00 */
[----:B-1----:R-:W-:Y:S05]  /*14c60*/  BRA `(.L_x_693) ;  /* 0xffffcc9000007947 */ /* 0x002fea000383ffff */
        .weak           $__internal_3_$__cuda_sm70_shflsync_bfly_p
        .type           $__internal_3_$__cuda_sm70_shflsync_bfly_p,@function
        .size           $__internal_3_$__cuda_sm70_shflsync_bfly_p,($__internal_4_$__cuda_sm70_shflsync_idx_p - $__internal_3_$__cuda_sm70_shflsync_bfly_p)
$__internal_3_$__cuda_sm70_shflsync_bfly_p:
[----:B------:R-:W-:Y:S02]  /*14c70*/  MOV R36, 0xffffffff ;  /* 0xffffffff00247802 */ /* 0x000fe40000000f00 */
[----:B------:R-:W-:Y:S02]  /*14c80*/  MOV R3, 0x1f ;  /* 0x0000001f00037802 */ /* 0x000fe40000000f00 */
[----:B------:R-:W-:Y:S04]  /*14c90*/  WARPSYNC R36 ;  /* 0x0000002400007348 */ /* 0x000fe80003800000 */
[----:B------:R1:W2:Y:S02]  /*14ca0*/  SHFL.BFLY PT, R6, R4, R6, R3 ;  /* 0x0c00000604067389 */ /* 0x0002a400000e0003 */
[----:B-1----:R-:W-:-:S04]  /*14cb0*/  MOV R3, 0x0 ;  /* 0x0000000000037802 */ /* 0x002fc80000000f00 */
[----:B--2---:R-:W-:Y:S05]  /*14cc0*/  RET.REL.NODEC R2 `(_ZN7cutlass13device_kernelIN5flash19enable_sm80_to_sm89INS1_16FlashAttnFwdSm80INS1_25CollectiveMainloopFwdSm80ILi4ELi1ELb0EN4cute5tupleIJNS5_1CILi128EEENS7_ILi64EEENS7_ILi96EEEEEELi96ENS_10bfloat16_tEfNS_4arch4Sm80ELb1ELb0ELb1ELb0ELb1ELb0ELb1ELb0EEENS1_21CollectiveEpilogueFwdINS6_IJS8_SA_S9_EEENS6_IJNS7_ILi1EEESI_SI_EEESC_SE_Li128ELb0ELb1ELb0ELb0EEENS1_30DynamicPersistentTileSchedulerILi128ELi128ELb0ELb1ELb0EEEEEEEEEvNT_6ParamsE) ;  /* 0xfffeb33002007950 */ /* 0x004fea0003c3ffff */
        .weak           $__internal_4_$__cuda_sm70_shflsync_idx_p
        .type           $__internal_4_$__cuda_sm70_shflsync_idx_p,@function
        .size           $__internal_4_$__cuda_sm70_shflsync_idx_p,(.L_x_1719 - $__internal_4_$__cuda_sm70_shflsync_idx_p)
$__internal_4_$__cuda_sm70_shflsync_idx_p:
[----:B------:R1:W-:Y:S02]  /*14cd0*/  STL [R1+0x8c], R0 ;  /* 0x00008c0001007387 */ /* 0x0003e40000100800 */
[----:B-1----:R-:W-:-:S04]  /*14ce0*/  MOV R0, 0xffffffff ;  /* 0xffffffff00007802 */ /* 0x002fc80000000f00 */
[----:B------:R-:W-:Y:S04]  /*14cf0*/  WARPSYNC R0 ;  /* 0x0000000000007348 */ /* 0x000fe80003800000 */
[----:B------:R1:W2:Y:S04]  /*14d00*/  SHFL.IDX PT, R6, R4, R6, R3 ;  /* 0x0000000604067389 */ /* 0x0002a800000e0003 */
[----:B-1----:R1:W5:Y:S01]  /*14d10*/  LDL.LU R0, [R1+0x8c] ;  /* 0x00008c0001007983 */ /* 0x0023620000300800 */
[----:B------:R-:W-:-:S04]  /*14d20*/  MOV R3, 0x0 ;  /* 0x0000000000037802 */ /* 0x000fc80000000f00 */
[----:B--2---:R-:W-:Y:S05]  /*14d30*/  RET.REL.NODEC R2 `(_ZN7cutlass13device_kernelIN5flash19enable_sm80_to_sm89INS1_16FlashAttnFwdSm80INS1_25CollectiveMainloopFwdSm80ILi4ELi1ELb0EN4cute5tupleIJNS5_1CILi128EEENS7_ILi64EEENS7_ILi96EEEEEELi96ENS_10bfloat16_tEfNS_4arch4Sm80ELb1ELb0ELb1ELb0ELb1ELb0ELb1ELb0EEENS1_21CollectiveEpilogueFwdINS6_IJS8_SA_S9_EEENS6_IJNS7_ILi1EEESI_SI_EEESC_SE_Li128ELb0ELb1ELb0ELb0EEENS1_30DynamicPersistentTileSchedulerILi128ELi128ELb0ELb1ELb0EEEEEEEEEvNT_6ParamsE) ;  /* 0xfffeb2c002007950 */ /* 0x004fea0003c3ffff */
.L_x_694:
        /* <DEDUP_REMOVED lines=12> */
.L_x_1719:


//--------------------- .text._ZN7cutlass13device_kernelIN5flash19enable_sm80_to_sm89INS1_16FlashAttnFwdSm80INS1_25CollectiveMainloopFwdSm80ILi4ELi1ELb0EN4cute5tupleIJNS5_1CILi128EEENS7_ILi64EEENS7_ILi96EEEEEELi96ENS_10bfloat16_tEfNS_4arch4Sm80ELb1ELb0ELb1ELb1ELb1ELb0ELb1ELb0EEENS1_21CollectiveEpilogueFwdINS6_IJS8_SA_S9_EEENS6_IJNS7_ILi1EEESI_SI_EEESC_SE_Li128ELb1ELb1ELb0ELb0EEENS1_19SingleTileSchedulerILb1ELb0ELb1ELi128EEEEEEEEEvNT_6ParamsE --------------------------
	.section	.text._ZN7cutlass13device_kernelIN5flash19enable_sm80_to_sm89INS1_16FlashAttnFwdSm80INS1_25CollectiveMainloopFwdSm80ILi4ELi1ELb0EN4cute5tupleIJNS5_1CILi128EEENS7_ILi64EEENS7_ILi96EEEEEELi96ENS_10bfloat16_tEfNS_4arch4Sm80ELb1ELb0ELb1ELb1ELb1ELb0ELb1ELb0EEENS1_21CollectiveEpilogueFwdINS6_IJS8_SA_S9_EEENS6_IJNS7_ILi1EEESI_SI_EEESC_SE_Li128ELb1ELb1ELb0ELb0EEENS1_19SingleTileSchedulerILb1ELb0ELb1ELi128EEEEEEEEEvNT_6ParamsE,"ax",@progbits
	.sectioninfo	@"SHI_REGISTERS=255"
	.align	128
.text._ZN7cutlass13device_kernelIN5flash19enable_sm80_to_sm89INS1_16FlashAttnFwdSm80INS1_25CollectiveMainloopFwdSm80ILi4ELi1ELb0EN4cute5tupleIJNS5_1CILi128EEENS7_ILi64EEENS7_ILi96EEEEEELi96ENS_10bfloat16_tEfNS_4arch4Sm80ELb1ELb0ELb1ELb1ELb1ELb0ELb1ELb0EEENS1_21CollectiveEpilogueFwdINS6_IJS8_SA_S9_EEENS6_IJNS7_ILi1EEESI_SI_EEESC_SE_Li128ELb1ELb1ELb0ELb0EEENS1_19SingleTileSchedulerILb1ELb0ELb1ELi128EEEEEEEEEvNT_6ParamsE:
        .type           _ZN7cutlass13device_kernelIN5flash19enable_sm80_to_sm89INS1_16FlashAttnFwdSm80INS1_25CollectiveMainloopFwdSm80ILi4ELi1ELb0EN4cute5tupleIJNS5_1CILi128EEENS7_ILi64EEENS7_ILi96EEEEEELi96ENS_10bfloat16_tEfNS_4arch4Sm80ELb1ELb0ELb1ELb1ELb1ELb0ELb1ELb0EEENS1_21CollectiveEpilogueFwdINS6_IJS8_SA_S9_EEENS6_IJNS7_ILi1EEESI_SI_EEESC_SE_Li128ELb1ELb1ELb0ELb0EEENS1_19SingleTileSchedulerILb1ELb0ELb1ELi128EEEEEEEEEvNT_6ParamsE,@function
        .size           _ZN7cutlass13device_kernelIN5flash19enable_sm80_to_sm89INS1_16FlashAttnFwdSm80INS1_25CollectiveMainloopFwdSm80ILi4ELi1ELb0EN4cute5tupleIJNS5_1CILi128EEENS7_ILi64EEENS7_ILi96EEEEEELi96ENS_10bfloat16_tEfNS_4arch4Sm80ELb1ELb0ELb1ELb1ELb1ELb0ELb1ELb0EEENS1_21CollectiveEpilogueFwdINS6_IJS8_SA_S9_EEENS6_IJNS7_ILi1EEESI_SI_EEESC_SE_Li128ELb1ELb1ELb0ELb0EEENS1_19SingleTileSchedulerILb1ELb0ELb1ELi128EEEEEEEEEvNT_6ParamsE,(.L_x_1722 - _ZN7cutlass13device_kernelIN5flash19enable_sm80_to_sm89INS1_16FlashAttnFwdSm80INS1_25CollectiveMainloopFwdSm80ILi4ELi1ELb0EN4cute5tupleIJNS5_1CILi128EEENS7_ILi64EEENS7_ILi96EEEEEELi96ENS_10bfloat16_tEfNS_4arch4Sm80ELb1ELb0ELb1ELb1ELb1ELb0ELb1ELb0EEENS1_21CollectiveEpilogueFwdINS6_IJS8_SA_S9_EEENS6_IJNS7_ILi1EEESI_SI_EEESC_SE_Li128ELb1ELb1ELb0ELb0EEENS1_19SingleTileSchedulerILb1ELb0ELb1ELi128EEEEEEEEEvNT_6ParamsE)
        .other          _ZN7cutlass13device_kernelIN5flash19enable_sm80_to_sm89INS1_16FlashAttnFwdSm80INS1_25CollectiveMainloopFwdSm80ILi4ELi1ELb0EN4cute5tupleIJNS5_1CILi128EEENS7_ILi64EEENS7_ILi96EEEEEELi96ENS_10bfloat16_tEfNS_4arch4Sm80ELb1ELb0ELb1ELb1ELb1ELb0ELb1ELb0EEENS1_21CollectiveEpilogueFwdINS6_IJS8_SA_S9_EEENS6_IJNS7_ILi1EEESI_SI_EEESC_SE_Li128ELb1ELb1ELb0ELb0EEENS1_19SingleTileSchedulerILb1ELb0ELb1ELi128EEEEEEEEEvNT_6ParamsE,@"STO_CUDA_ENTRY STV_DEFAULT"
_ZN7cutlass13device_kernelIN5flash19enable_sm80_to_sm89INS1_16FlashAttnFwdSm80INS1_25CollectiveMainloopFwdSm80ILi4ELi1ELb0EN4cute5tupleIJNS5_1CILi128EEENS7_ILi64EEENS7_ILi96EEEEEELi96ENS_10bfloat16_tEfNS_4arch4Sm80ELb1ELb0ELb1ELb1ELb1ELb0ELb1ELb0EEENS1_21CollectiveEpilogueFwdINS6_IJS8_SA_S9_EEENS6_IJNS7_ILi1EEESI_SI_EEESC_SE_Li128ELb1ELb1ELb0ELb0EEENS1_19SingleTileSchedulerILb1ELb0ELb1ELi128EEEEEEEEEvNT_6ParamsE:
[----:B------:R-:W-:Y:S02]  /*0000*/  MOV R1, c[0x0][0x28] ;  /* 0x00000a0000017a02 */ /* 0x000fe40000000f00 */
[----:B------:R-:W1:Y:S01]  /*0010*/  S2R R169, SR_TID.X ;  /* 0x0000000000a97919 */ /* 0x000e620000002100 */
[----:B------:R-:W2:Y:S01]  /*0020*/  S2UR UR13, SR_CTAID.Z ;  /* 0x00000000000d79c3 */ /* 0x000ea20000002700 */
[----:B------:R-:W-:Y:S01]  /*0030*/  UMOV UR17, 0x4 ;  /* 0x0000000400117882 */ /* 0x000fe20000000000 */
[----:B------:R-:W-:Y:S01]  /*0040*/  IADD3 R1, R1, -0x68, RZ ;  /* 0xffffff9801017810 */ /* 0x000fe20007ffe0ff */
[----:B------:R-:W-:Y:S02]  /*0050*/  ULDC.64 UR4, c[0x0][0x568] ;  /* 0x00015a0000047ab9 */ /* 0x000fe40000000a00 */
[----:B------:R-:W-:-:S03]  /*0060*/  ULDC.64 UR14, c[0x0][0x118] ;  /* 0x00004600000e7ab9 */ /* 0x000fc60000000a00 */
[----:B------:R-:W3:Y:S01]  /*0070*/  S2UR UR10, SR_CTAID.X ;  /* 0x00000000000a79c3 */ /* 0x000ee20000002500 */
[----:B-1----:R-:W-:Y:S01]  /*0080*/  SHF.R.U32.HI R0, RZ, 0x5, R169 ;  /* 0x00000005ff007819 */ /* 0x002fe200000116a9 */
[----:B--2---:R-:W-:-:S05]  /*0090*/  UIMAD.WIDE UR4, UR13, UR17, UR4 ;  /* 0x000000110d0472a5 */ /* 0x004fca000f8e0204 */
[----:B------:R-:W1:Y:S02]  /*00a0*/  SHFL.IDX PT, R0, R0, RZ, 0x1f ;  /* 0x00001fff00007589 */ /* 0x000e6400000e0000 */
[----:B-1----:R-:W-:-:S13]  /*00b0*/  ISETP.NE.AND P0, PT, R0, RZ, PT ;  /* 0x000000ff0000720c */ /* 0x002fda0003f05270 */
[----:B---3--:R-:W-:Y:S05]  /*00c0*/  @!P0 BRA `(.L_x_695) ;  /* 0x000001c000008947 */ /* 0x008fea0003800000 */
[----:B------:R-:W-:-:S04]  /*00d0*/  ISETP.NE.U32.AND P0, PT, RZ, c[0x0][0x568], PT ;  /* 0x00015a00ff007a0c */ /* 0x000fc80003f05070 */
[----:B------:R-:W-:-:S13]  /*00e0*/  ISETP.NE.AND.EX P0, PT, RZ, c[0x0][0x56c], PT, P0 ;  /* 0x00015b00ff007a0c */ /* 0x000fda0003f05300 */
[----:B------:R-:W-:Y:S05]  /*00f0*/  @!P0 BRA `(.L_x_696) ;  /* 0x0000005000008947 */ /* 0x000fea0003800000 */
[----:B------:R-:W-:Y:S02]  /*0100*/  MOV R2, UR4 ;  /* 0x0000000400027c02 */ /* 0x000fe40008000f00 */
[----:B------:R-:W-:-:S05]  /*0110*/  MOV R3, UR5 ;  /* 0x0000000500037c02 */ /* 0x000fca0008000f00 */
[----:B------:R-:W2:Y:S02]  /*0120*/  LDG.E R0, [R2.64] ;  /* 0x0000000e02007981 */ /* 0x000ea4000c1e1900 */
[----:B--2---:R1:W2:Y:S02]  /*0130*/  R2UR UR5, R0 ;  /* 0x00000000000573c2 */ /* 0x0042a400000e0000 */
[----:B-12---:R-:W-:Y:S05]  /*0140*/  BRA `(.L_x_697) ;  /* 0x000000e000007947 */ /* 0x006fea0003800000 */
.L_x_696:
[----:B------:R-:W-:-:S04]  /*0150*/  ISETP.NE.U32.AND P0, PT, RZ, c[0x0][0x560], PT ;  /* 0x00015800ff007a0c */ /* 0x000fc80003f05070 */
[----:B------:R-:W-:-:S13]  /*0160*/  ISETP.NE.AND.EX P0, PT, RZ, c[0x0][0x564], PT, P0 ;  /* 0x00015900ff007a0c */ /* 0x000fda0003f05300 */
[----:B------:R-:W-:Y:S05]  /*0170*/  @!P0 BRA `(.L_x_698) ;  /* 0x000000a000008947 */ /* 0x000fea0003800000 */
[----:B------:R-:W-:Y:S02]  /*0180*/  ULDC.64 UR4, c[0x0][0x560] ;  /* 0x0001580000047ab9 */ /* 0x000fe40000000a00 */
[----:B------:R-:W-:-:S06]  /*0190*/  UIMAD.WIDE UR4, UR13, UR17, UR4 ;  /* 0x000000110d0472a5 */ /* 0x000fcc000f8e0204 */
[----:B------:R-:W-:Y:S02]  /*01a0*/  MOV R2, UR4 ;  /* 0x0000000400027c02 */ /* 0x000fe40008000f00 */
[----:B------:R-:W-:-:S05]  /*01b0*/  MOV R3, UR5 ;  /* 0x0000000500037c02 */ /* 0x000fca0008000f00 */
[----:B------:R1:W2:Y:S04]  /*01c0*/  LDG.E R0, [R2.64] ;  /* 0x0000000e02007981 */ /* 0x0002a8000c1e1900 */
[----:B-1----:R-:W3:Y:S01]  /*01d0*/  LDG.E R2, [R2.64+0x4] ;  /* 0x0000040e02027981 */ /* 0x002ee2000c1e1900 */
[----:B--2---:R-:W1:Y:S08]  /*01e0*/  R2UR UR4, R0 ;  /* 0x00000000000473c2 */ /* 0x004e7000000e0000 */
[----:B---3--:R-:W1:Y:S02]  /*01f0*/  R2UR UR5, R2 ;  /* 0x00000000020573c2 */ /* 0x008e6400000e0000 */
[----:B-1----:R-:W-:Y:S01]  /*0200*/  UIADD3 UR5, -UR4, UR5, URZ ;  /* 0x0000000504057290 */ /* 0x002fe2000fffe13f */
[----:B------:R-:W-:Y:S05]  /*0210*/  BRA `(.L_x_697) ;  /* 0x0000001000007947 */ /* 0x000fea0003800000 */
.L_x_698:
[----:B------:R-:W-:Y:S02]  /*0220*/  ULDC UR5, c[0x0][0x54c] ;  /* 0x0001530000057ab9 */ /* 0x000fe40000000800 */
.L_x_697:
[----:B------:R-:W-:Y:S02]  /*0230*/  ULDC UR4, c[0x0][0x548] ;  /* 0x0001520000047ab9 */ /* 0x000fe40000000800 */
[----:B------:R-:W-:-:S02]  /*0240*/  USHF.L.U32 UR10, UR10, 0x7, URZ ;  /* 0x000000070a0a7899 */ /* 0x000fc4000800063f */
[----:B------:R-:W-:-:S04]  /*0250*/  UIMAD UR4, UR5, UR4, URZ ;  /* 0x00000004050472a4 */ /* 0x000fc8000f8e023f */
[----:B------:R-:W-:-:S04]  /*0260*/  UISETP.GE.AND UP0, UPT, UR10, UR4, UPT ;  /* 0x000000040a00728c */ /* 0x000fc8000bf06270 */
[----:B------:R-:W-:Y:S01]  /*0270*/  USEL UR13, UR13, 0xffffffff, !UP0 ;  /* 0xffffffff0d0d7887 */ /* 0x000fe2000c000000 */
[----:B------:R-:W-:Y:S05]  /*0280*/  BRA `(.L_x_699) ;  /* 0x000001b000007947 */ /* 0x000fea0003800000 */
.L_x_695:
        /* <DEDUP_REMOVED lines=8> */
.L_x_700:
        /* <DEDUP_REMOVED lines=13> */
.L_x_702:
[----:B------:R-:W-:Y:S02]  /*03e0*/  ULDC UR5, c[0x0][0x54c] ;  /* 0x0001530000057ab9 */ /* 0x000fe40000000800 */
.L_x_701:
[----:B------:R-:W-:Y:S02]  /*03f0*/  ULDC UR4, c[0x0][0x548] ;  /* 0x0001520000047ab9 */ /* 0x000fe40000000800 */
[----:B------:R-:W-:-:S02]  /*0400*/  USHF.L.U32 UR10, UR10, 0x7, URZ ;  /* 0x000000070a0a7899 */ /* 0x000fc4000800063f */
[----:B------:R-:W-:-:S04]  /*0410*/  UIMAD UR4, UR5, UR4, URZ ;  /* 0x00000004050472a4 */ /* 0x000fc8000f8e023f */
[----:B------:R-:W-:-:S04]  /*0420*/  UISETP.GE.AND UP0, UPT, UR10, UR4, UPT ;  /* 0x000000040a00728c */ /* 0x000fc8000bf06270 */
[----:B------:R-:W-:-:S06]  /*0430*/  USEL UR13, UR13, 0xffffffff, !UP0 ;  /* 0xffffffff0d0d7887 */ /* 0x000fcc000c000000 */
.L_x_699:
[----:B------:R-:W-:-:S13]  /*0440*/  ISETP.LE.AND P0, PT, RZ, UR13, PT ;  /* 0x0000000dff007c0c */ /* 0x000fda000bf03270 */
[----:B------:R-:W-:Y:S05]  /*0450*/  @!P0 EXIT ;  /* 0x000000000000894d */ /* 0x000fea0003800000 */
[----:B------:R-:W-:Y:S02]  /*0460*/  ULDC.64 UR8, c[0x0][0x370] ;  /* 0x0000dc0000087ab9 */ /* 0x000fe40000000a00 */
[----:B------:R-:W-:Y:S02]  /*0470*/  UISETP.NE.U32.AND UP1, UPT, URZ, UR8, UPT ;  /* 0x000000083f00728c */ /* 0x000fe4000bf25070 */
[----:B------:R-:W-:Y:S02]  /*0480*/  ULDC.64 UR4, c[0x0][0x360] ;  /* 0x0000d80000047ab9 */ /* 0x000fe40000000a00 */
[----:B------:R-:W-:Y:S02]  /*0490*/  UISETP.NE.U32.AND UP0, UPT, URZ, UR4, UPT ;  /* 0x000000043f00728c */ /* 0x000fe4000bf05070 */
[----:B------:R-:W-:Y:S02]  /*04a0*/  ULDC.64 UR6, c[0x0][0x348] ;  /* 0x0000d20000067ab9 */ /* 0x000fe40000000a00 */
[----:B------:R-:W-:-:S02]  /*04b0*/  UISETP.NE.AND.EX UP1, UPT, URZ, UR9, UPT, UP1 ;  /* 0x000000093f00728c */ /* 0x000fc4000bf25310 */
[----:B------:R-:W-:Y:S02]  /*04c0*/  UISETP.NE.U32.AND UP2, UPT, URZ, UR6, UPT ;  /* 0x000000063f00728c */ /* 0x000fe4000bf45070 */
[----:B------:R-:W-:Y:S02]  /*04d0*/  UISETP.NE.AND.EX UP0, UPT, URZ, UR5, UPT, UP0 ;  /* 0x000000053f00728c */ /* 0x000fe4000bf05300 */
[----:B------:R-:W-:Y:S01]  /*04e0*/  UISETP.NE.AND.EX UP2, UPT, URZ, UR7, UPT, UP2 ;  /* 0x000000073f00728c */ /* 0x000fe2000bf45320 */
[----:B------:R-:W-:Y:S01]  /*04f0*/  PLOP3.LUT P2, PT, PT, PT, UP1, 0x80, 0x0 ;  /* 0x000000000000781c */ /* 0x000fe20003f4f018 */
[----:B------:R-:W-:Y:S02]  /*0500*/  ULDC.64 UR8, c[0x0][0x370] ;  /* 0x0000dc0000087ab9 */ /* 0x000fe40000000a00 */
[----:B------:R-:W-:Y:S01]  /*0510*/  ULDC.64 UR6, c[0x0][0x348] ;  /* 0x0000d20000067ab9 */ /* 0x000fe20000000a00 */
[----:B------:R-:W-:Y:S01]  /*0520*/  PLOP3.LUT P0, PT, PT, PT, UP0, 0x80, 0x0 ;  /* 0x000000000000781c */ /* 0x000fe20003f0f008 */
[----:B------:R-:W-:Y:S01]  /*0530*/  ULDC.64 UR4, c[0x0][0x360] ;  /* 0x0000d80000047ab9 */ /* 0x000fe20000000a00 */
[----:B------:R-:W-:Y:S01]  /*0540*/  PLOP3.LUT P1, PT, PT, PT, UP2, 0x80, 0x0 ;  /* 0x000000000000781c */ /* 0x000fe20003f2f028 */
[----:B------:R-:W-:-:S02]  /*0550*/  @UP1 UIMAD.WIDE UR8, UR13, UR17, UR8 ;  /* 0x000000110d0812a5 */ /* 0x000fc4000f8e0208 */
[----:B------:R-:W-:Y:S02]  /*0560*/  @UP0 UIMAD.WIDE UR4, UR13, UR17, UR4 ;  /* 0x000000110d0402a5 */ /* 0x000fe4000f8e0204 */
[----:B------:R-:W-:Y:S02]  /*0570*/  UIMAD.WIDE UR6, UR13, UR17, UR6 ;  /* 0x000000110d0672a5 */ /* 0x000fe4000f8e0206 */
[----:B------:R-:W-:Y:S02]  /*0580*/  IMAD.U32 R3, RZ, RZ, UR9 ;  /* 0x00000009ff037e24 */ /* 0x000fe4000f8e00ff */
[----:B------:R-:W-:Y:S01]  /*0590*/  IMAD.U32 R2, RZ, RZ, UR8 ;  /* 0x00000008ff027e24 */ /* 0x000fe2000f8e00ff */
[----:B------:R-:W-:Y:S01]  /*05a0*/  MOV R4, UR4 ;  /* 0x0000000400047c02 */ /* 0x000fe20008000f00 */
[----:B------:R-:W-:Y:S01]  /*05b0*/  IMAD.U32 R5, RZ, RZ, UR5 ;  /* 0x00000005ff057e24 */ /* 0x000fe2000f8e00ff */
[----:B------:R-:W-:Y:S01]  /*05c0*/  MOV R6, UR6 ;  /* 0x0000000600067c02 */ /* 0x000fe20008000f00 */
[----:B------:R-:W-:Y:S01]  /*05d0*/  IMAD.U32 R7, RZ, RZ, UR7 ;  /* 0x00000007ff077e24 */ /* 0x000fe2000f8e00ff */
[----:B------:R1:W2:Y:S04]  /*05e0*/  @P2 LDG.E R3, [R2.64] ;  /* 0x0000000e02032981 */ /* 0x0002a8000c1e1900 */
[----:B------:R-:W3:Y:S04]  /*05f0*/  @P0 LDG.E R0, [R4.64] ;  /* 0x0000000e04000981 */ /* 0x000ee8000c1e1900 */
[----:B-1----:R-:W4:Y:S01]  /*0600*/  @P1 LDG.E R2, [R6.64] ;  /* 0x0000000e06021981 */ /* 0x002f22000c1e1900 */
[----:B------:R-:W1:Y:S01]  /*0610*/  S2UR UR9, SR_CTAID.Y ;  /* 0x00000000000979c3 */ /* 0x000e620000002600 */
[----:B------:R-:W-:-:S02]  /*0620*/  UMOV UR11, URZ ;  /* 0x0000003f000b7c82 */ /* 0x000fc40008000000 */
[----:B------:R-:W-:Y:S02]  /*0630*/  ULDC UR12, c[0x0][0x168] ;  /* 0x00005a00000c7ab9 */ /* 0x000fe40000000800 */
[----:B------:R-:W-:Y:S02]  /*0640*/  UMOV UR16, URZ ;  /* 0x0000003f00107c82 */ /* 0x000fe40008000000 */
[----:B------:R-:W-:Y:S02]  /*0650*/  ULDC UR4, c[0x0][0x2ac] ;  /* 0x0000ab0000047ab9 */ /* 0x000fe40000000800 */
[----:B------:R-:W-:Y:S02]  /*0660*/  ULDC UR7, c[0x0][0x1d0] ;  /* 0x0000740000077ab9 */ /* 0x000fe40000000800 */
[----:B------:R-:W-:Y:S02]  /*0670*/  UIMAD UR7, UR4, UR7, URZ ;  /* 0x00000007040772a4 */ /* 0x000fe4000f8e023f */
[----:B-1----:R-:W-:Y:S01]  /*0680*/  USHF.R.S32.HI UR8, URZ, 0x1f, UR9 ;  /* 0x0000001f3f087899 */ /* 0x002fe20008011409 */
[----:B--2---:R1:W2:Y:S08]  /*0690*/  @P2 R2UR UR11, R3 ;  /* 0x00000000030b23c2 */ /* 0x0042b000000e0000 */
[----:B---3--:R1:W3:Y:S08]  /*06a0*/  @P0 R2UR UR12, R0 ;  /* 0x00000000000c03c2 */ /* 0x0082f000000e0000 */
[----:B----4-:R1:W4:Y:S02]  /*06b0*/  @P1 R2UR UR16, R2 ;  /* 0x00000000021013c2 */ /* 0x01032400000e0000 */
[----:B-1--4-:R-:W-:Y:S05]  /*06c0*/  @P0 BRA `(.L_x_703) ;  /* 0x0000006000000947 */ /* 0x012fea0003800000 */
[----:B--2---:R-:W-:Y:S05]  /*06d0*/  @!P1 BRA `(.L_x_703) ;  /* 0x0000005000009947 */ /* 0x004fea0003800000 */
[----:B------:R-:W2:Y:S04]  /*06e0*/  LDG.E R2, [R6.64] ;  /* 0x0000000e06027981 */ /* 0x000ea8000c1e1900 */
[----:B------:R-:W4:Y:S01]  /*06f0*/  LDG.E R0, [R6.64+0x4] ;  /* 0x0000040e06007981 */ /* 0x000f22000c1e1900 */
[----:B--23--:R-:W1:Y:S08]  /*0700*/  R2UR UR12, R2 ;  /* 0x00000000020c73c2 */ /* 0x00ce7000000e0000 */
[----:B----4-:R-:W1:Y:S02]  /*0710*/  R2UR UR4, R0 ;  /* 0x00000000000473c2 */ /* 0x010e6400000e0000 */
[----:B-1----:R-:W-:-:S06]  /*0720*/  UIADD3 UR12, -UR12, UR4, URZ ;  /* 0x000000040c0c7290 */ /* 0x002fcc000fffe13f */
.L_x_703:
[----:B--2---:R-:W-:-:S04]  /*0730*/  ISETP.NE.U32.AND P0, PT, RZ, c[0x0][0x368], PT ;  /* 0x0000da00ff007a0c */ /* 0x004fc80003f05070 */
[----:B------:R-:W-:-:S13]  /*0740*/  ISETP.NE.AND.EX P0, PT, RZ, c[0x0][0x36c], PT, P0 ;  /* 0x0000db00ff007a0c */ /* 0x000fda0003f05300 */
[----:B------:R-:W-:Y:S05]  /*0750*/  @!P0 BRA `(.L_x_704) ;  /* 0x0000007000008947 */ /* 0x000fea0003800000 */
[----:B------:R-:W-:Y:S02]  /*0760*/  ULDC.64 UR4, c[0x0][0x368] ;  /* 0x0000da0000047ab9 */ /* 0x000fe40000000a00 */
[----:B------:R-:W-:-:S06]  /*0770*/  UIMAD.WIDE UR4, UR13, UR17, UR4 ;  /* 0x000000110d0472a5 */ /* 0x000fcc000f8e0204 */
[----:B------:R-:W-:Y:S02]  /*0780*/  MOV R2, UR4 ;  /* 0x0000000400027c02 */ /* 0x000fe40008000f00 */
[----:B------:R-:W-:-:S05]  /*0790*/  MOV R3, UR5 ;  /* 0x0000000500037c02 */ /* 0x000fca0008000f00 */
[----:B------:R-:W2:Y:S02]  /*07a0*/  LDG.E R0, [R2.64] ;  /* 0x0000000e02007981 */ /* 0x000ea4000c1e1900 */
[----:B--2---:R1:W2:Y:S02]  /*07b0*/  R2UR UR7, R0 ;  /* 0x00000000000773c2 */ /* 0x0042a400000e0000 */
[----:B-12---:R-:W-:Y:S05]  /*07c0*/  BRA `(.L_x_705) ;  /* 0x000000c000007947 */ /* 0x006fea0003800000 */
.L_x_704:
[----:B------:R-:W-:-:S04]  /*07d0*/  ISETP.NE.U32.AND P0, PT, RZ, c[0x0][0x350], PT ;  /* 0x0000d400ff007a0c */ /* 0x000fc80003f05070 */
[----:B------:R-:W-:-:S13]  /*07e0*/  ISETP.NE.AND.EX P0, PT, RZ, c[0x0][0x354], PT, P0 ;  /* 0x0000d500ff007a0c */ /* 0x000fda0003f05300 */
[----:B------:R-:W-:Y:S05]  /*07f0*/  @!P0 BRA `(.L_x_705) ;  /* 0x0000009000008947 */ /* 0x000fea0003800000 */
[----:B------:R-:W-:Y:S02]  /*0800*/  ULDC.64 UR4, c[0x0][0x350] ;  /* 0x0000d40000047ab9 */ /* 0x000fe40000000a00 */
[----:B------:R-:W-:-:S06]  /*0810*/  UIMAD.WIDE UR4, UR13, UR17, UR4 ;  /* 0x000000110d0472a5 */ /* 0x000fcc000f8e0204 */
[----:B------:R-:W-:Y:S02]  /*0820*/  MOV R2, UR4 ;  /* 0x0000000400027c02 */ /* 0x000fe40008000f00 */
[----:B------:R-:W-:-:S05]  /*0830*/  MOV R3, UR5 ;  /* 0x0000000500037c02 */ /* 0x000fca0008000f00 */
[----:B------:R-:W2:Y:S04]  /*0840*/  LDG.E R4, [R2.64] ;  /* 0x0000000e02047981 */ /* 0x000ea8000c1e1900 */
[----:B------:R-:W4:Y:S01]  /*0850*/  LDG.E R0, [R2.64+0x4] ;  /* 0x0000040e02007981 */ /* 0x000f22000c1e1900 */
[----:B--2---:R-:W1:Y:S08]  /*0860*/  R2UR UR4, R4 ;  /* 0x00000000040473c2 */ /* 0x004e7000000e0000 */
[----:B----4-:R-:W1:Y:S02]  /*0870*/  R2UR UR7, R0 ;  /* 0x00000000000773c2 */ /* 0x010e6400000e0000 */
[----:B-1----:R-:W-:-:S06]  /*0880*/  UIADD3 UR7, -UR4, UR7, URZ ;  /* 0x0000000704077290 */ /* 0x002fcc000fffe13f */
.L_x_705:
[----:B------:R-:W-:Y:S01]  /*0890*/  ULDC UR4, c[0x0][0x2c4] ;  /* 0x0000b10000047ab9 */ /* 0x000fe20000000800 */
[----:B------:R-:W-:Y:S01]  /*08a0*/  PLOP3.LUT P4, PT, PT, PT, PT, 0x80, 0x0 ;  /* 0x000000000000781c */ /* 0x000fe20003f8f070 */
[----:B------:R-:W-:Y:S01]  /*08b0*/  UISETP.NE.AND UP1, UPT, UR4, 0x1, UPT ;  /* 0x000000010400788c */ /* 0x000fe2000bf25270 */
[----:B------:R-:W-:Y:S01]  /*08c0*/  CS2R R94, SRZ ;  /* 0x00000000005e7805 */ /* 0x000fe2000001ff00 */
[----:B------:R-:W-:Y:S01]  /*08d0*/  UIADD3 UR7, -UR11, UR7, URZ ;  /* 0x000000070b077290 */ /* 0x000fe2000fffe13f */
[----:B------:R-:W-:Y:S01]  /*08e0*/  CS2R R92, SRZ ;  /* 0x00000000005c7805 */ /* 0x000fe2000001ff00 */
[----:B------:R-:W-:Y:S01]  /*08f0*/  ULDC.64 UR4, c[0x0][0x2c8] ;  /* 0x0000b20000047ab9 */ /* 0x000fe20000000a00 */
[----:B------:R-:W-:Y:S01]  /*0900*/  CS2R R98, SRZ ;  /* 0x0000000000627805 */ /* 0x000fe2000001ff00 */
[----:B---3--:R-:W-:Y:S01]  /*0910*/  UIADD3 UR6, UR7, 0x40, -UR12 ;  /* 0x0000004007067890 */ /* 0x008fe2000fffe80c */
[----:B------:R-:W-:Y:S01]  /*0920*/  CS2R R96, SRZ ;  /* 0x0000000000607805 */ /* 0x000fe2000001ff00 */
[----:B------:R-:W-:Y:S01]  /*0930*/  CS2R R90, SRZ ;  /* 0x00000000005a7805 */ /* 0x000fe2000001ff00 */
[----:B------:R-:W-:Y:S01]  /*0940*/  CS2R R88, SRZ ;  /* 0x0000000000587805 */ /* 0x000fe2000001ff00 */
[----:B------:R-:W-:Y:S01]  /*0950*/  IMAD.MOV.U32 R11, RZ, RZ, RZ ;  /* 0x000000ffff0b7224 */ /* 0x000fe200078e00ff */
[----:B------:R-:W-:Y:S01]  /*0960*/  @UP1 UIADD3 UR18, UR10, 0x7f, URZ ;  /* 0x0000007f0a121890 */ /* 0x000fe2000fffe03f */
[----:B------:R-:W-:Y:S01]  /*0970*/  IMAD.MOV.U32 R86, RZ, RZ, RZ ;  /* 0x000000ffff567224 */ /* 0x000fe200078e00ff */
[----:B------:R-:W-:Y:S01]  /*0980*/  MOV R12, RZ ;  /* 0x000000ff000c7202 */ /* 0x000fe20000000f00 */
[----:B------:R-:W-:Y:S01]  /*0990*/  IMAD.MOV.U32 R84, RZ, RZ, RZ ;  /* 0x000000ffff547224 */ /* 0x000fe200078e00ff */
[----:B------:R-:W-:Y:S01]  /*09a0*/  UIMAD.WIDE.U32 UR18, UR18, UR4, URZ ;  /* 0x00000004121272a5 */ /* 0x000fe2000f8e003f */
[----:B------:R-:W-:Y:S01]  /*09b0*/  CS2R R14, SRZ ;  /* 0x00000000000e7805 */ /* 0x000fe2000001ff00 */
[----:B------:R-:W-:Y:S01]  /*09c0*/  UIADD3 UR4, UR10, 0x7f, URZ ;  /* 0x0000007f0a047890 */ /* 0x000fe2000fffe03f */
[----:B------:R-:W-:Y:S01]  /*09d0*/  MOV R78, RZ ;  /* 0x000000ff004e7202 */ /* 0x000fe20000000f00 */
[----:B------:R-:W-:Y:S01]  /*09e0*/  @UP1 USHF.R.U32.HI UR4, URZ, UR5, UR19 ;  /* 0x000000053f041299 */ /* 0x000fe20008011613 */
[----:B------:R-:W-:Y:S01]  /*09f0*/  IMAD.MOV.U32 R76, RZ, RZ, RZ ;  /* 0x000000ffff4c7224 */ /* 0x000fe200078e00ff */
[----:B------:R-:W-:Y:S01]  /*0a00*/  UIADD3 UR5, UR7, 0x3f, URZ ;  /* 0x0000003f07057890 */ /* 0x000fe2000fffe03f */
[----:B------:R-:W-:Y:S01]  /*0a10*/  CS2R R16, SRZ ;  /* 0x0000000000107805 */ /* 0x000fe2000001ff00 */
[----:B------:R-:W-:Y:S01]  /*0a20*/  UIADD3 UR6, UR6, UR4, URZ ;  /* 0x0000000406067290 */ /* 0x000fe2000fffe03f */
[----:B------:R-:W-:Y:S01]  /*0a30*/  MOV R82, RZ ;  /* 0x000000ff00527202 */ /* 0x000fe20000000f00 */
[----:B------:R-:W-:Y:S01]  /*0a40*/  USHF.R.S32.HI UR18, URZ, 0x1f, UR5 ;  /* 0x0000001f3f127899 */ /* 0x000fe20008011405 */
[----:B------:R-:W-:Y:S01]  /*0a50*/  IMAD.MOV.U32 R80, RZ, RZ, RZ ;  /* 0x000000ffff507224 */ /* 0x000fe200078e00ff */
[----:B------:R-:W-:Y:S01]  /*0a60*/  USHF.R.S32.HI UR4, URZ, 0x1f, UR6 ;  /* 0x0000001f3f047899 */ /* 0x000fe20008011406 */
[----:B------:R-:W-:Y:S01]  /*0a70*/  MOV R18, RZ ;  /* 0x000000ff00127202 */ /* 0x000fe20000000f00 */
[----:B------:R-:W-:Y:S01]  /*0a80*/  ULEA.HI UR18, UR18, UR5, URZ, 0x6 ;  /* 0x0000000512127291 */ /* 0x000fe2000f8f303f */
[----:B------:R-:W-:Y:S01]  /*0a90*/  IMAD.MOV.U32 R74, RZ, RZ, RZ ;  /* 0x000000ffff4a7224 */ /* 0x000fe200078e00ff */
[----:B------:R-:W-:Y:S01]  /*0aa0*/  ULEA.HI UR4, UR4, UR6, URZ, 0x6 ;  /* 0x0000000604047291 */ /* 0x000fe2000f8f303f */
[----:B------:R-:W-:Y:S01]  /*0ab0*/  CS2R R20, SRZ ;  /* 0x0000000000147805 */ /* 0x000fe2000001ff00 */
[----:B------:R-:W-:Y:S01]  /*0ac0*/  USHF.R.S32.HI UR18, URZ, 0x6, UR18 ;  /* 0x000000063f127899 */ /* 0x000fe20008011412 */
[----:B------:R-:W-:Y:S01]  /*0ad0*/  MOV R72, RZ ;  /* 0x000000ff00487202 */ /* 0x000fe20000000f00 */
[----:B------:R-:W-:Y:S01]  /*0ae0*/  USHF.R.S32.HI UR4, URZ, 0x6, UR4 ;  /* 0x000000063f047899 */ /* 0x000fe20008011404 */
[----:B------:R-:W-:Y:S01]  /*0af0*/  IMAD.MOV.U32 R70, RZ, RZ, RZ ;  /* 0x000000ffff467224 */ /* 0x000fe200078e00ff */
[----:B------:R-:W-:Y:S01]  /*0b00*/  CS2R R22, SRZ ;  /* 0x0000000000167805 */ /* 0x000fe2000001ff00 */
[----:B------:R-:W-:Y:S01]  /*0b10*/  MOV R68, RZ ;  /* 0x000000ff00447202 */ /* 0x000fe20000000f00 */
[----:B------:R-:W-:Y:S01]  /*0b20*/  UISETP.LT.AND UP0, UPT, UR18, UR4, UPT ;  /* 0x000000041200728c */ /* 0x000fe2000bf01270 */
[----:B------:R-:W-:Y:S01]  /*0b30*/  IMAD.MOV.U32 R170, RZ, RZ, RZ ;  /* 0x000000ffffaa7224 */ /* 0x000fe200078e00ff */
[----:B------:R-:W-:Y:S01]  /*0b40*/  CS2R R24, SRZ ;  /* 0x0000000000187805 */ /* 0x000fe2000001ff00 */
[----:B------:R-:W-:Y:S01]  /*0b50*/  MOV R168, RZ ;  /* 0x000000ff00a87202 */ /* 0x000fe20000000f00 */
[----:B------:R-:W-:Y:S01]  /*0b60*/  USEL UR6, UR18, UR4, UP0 ;  /* 0x0000000412067287 */ /* 0x000fe20008000000 */
[----:B------:R-:W-:Y:S01]  /*0b70*/  IMAD.MOV.U32 R174, RZ, RZ, RZ ;  /* 0x000000ffffae7224 */ /* 0x000fe200078e00ff */
[----:B------:R-:W-:Y:S01]  /*0b80*/  CS2R R26, SRZ ;  /* 0x00000000001a7805 */ /* 0x000fe2000001ff00 */
[----:B------:R-:W-:Y:S01]  /*0b90*/  MOV R172, RZ ;  /* 0x000000ff00ac7202 */ /* 0x000fe20000000f00 */
[----:B------:R-:W-:Y:S01]  /*0ba0*/  UISETP.GE.AND UP0, UPT, UR6, 0x1, UPT ;  /* 0x000000010600788c */ /* 0x000fe2000bf06270 */
[----:B------:R-:W-:Y:S01]  /*0bb0*/  CS2R R166, SRZ ;  /* 0x0000000000a67805 */ /* 0x000fe2000001ff00 */
[----:B------:R-:W-:Y:S01]  /*0bc0*/  IMAD.MOV.U32 R164, RZ, RZ, RZ ;  /* 0x000000ffffa47224 */ /* 0x000fe200078e00ff */
[----:B------:R-:W-:Y:S01]  /*0bd0*/  CS2R R28, SRZ ;  /* 0x00000000001c7805 */ /* 0x000fe2000001ff00 */
[----:B------:R-:W-:Y:S01]  /*0be0*/  MOV R162, RZ ;  /* 0x000000ff00a27202 */ /* 0x000fe20000000f00 */
[----:B------:R-:W-:Y:S01]  /*0bf0*/  IMAD.MOV.U32 R160, RZ, RZ, RZ ;  /* 0x000000ffffa07224 */ /* 0x000fe200078e00ff */
[----:B------:R-:W-:Y:S01]  /*0c00*/  PLOP3.LUT P0, PT, PT, PT, UP0, 0x80, 0x0 ;  /* 0x000000000000781c */ /* 0x000fe20003f0f008 */
        /* <DEDUP_REMOVED lines=34> */
[----:B------:R-:W-:Y:S01]  /*0e30*/  MOV R54, RZ ;  /* 0x000000ff00367202 */ /* 0x000fe20000000f00 */
[----:B------:R-:W-:Y:S01]  /*0e40*/  CS2R R52, SRZ ;  /* 0x0000000000347805 */ /* 0x000fe2000001ff00 */
[----:B------:R-:W-:Y:S01]  /*0e50*/  IMAD.MOV.U32 R51, RZ, RZ, RZ ;  /* 0x000000ffff337224 */ /* 0x000fe200078e00ff */
[----:B------:R-:W-:Y:S05]  /*0e60*/  @!P0 BRA `(.L_x_706) ;  /* 0x0000e75000008947 */ /* 0x000fea0003800000 */
[----:B------:R-:W-:Y:S02]  /*0e70*/  ULDC.64 UR4, c[0x0][0x340] ;  /* 0x0000d00000047ab9 */ /* 0x000fe40000000a00 */
[----:B------:R-:W-:-:S04]  /*0e80*/  UISETP.NE.U32.AND UP0, UPT, URZ, UR4, UPT ;  /* 0x000000043f00728c */ /* 0x000fc8000bf05070 */
[----:B------:R-:W-:-:S03]  /*0e90*/  UISETP.NE.AND.EX UP0, UPT, URZ, UR5, UPT, UP0 ;  /* 0x000000053f00728c */ /* 0x000fc6000bf05300 */
[----:B------:R-:W-:-:S03]  /*0ea0*/  ULDC.64 UR4, c[0x0][0x340] ;  /* 0x0000d00000047ab9 */ /* 0x000fc60000000a00 */
[----:B------:R-:W-:-:S05]  /*0eb0*/  PLOP3.LUT P2, PT, PT, PT, UP0, 0x80, 0x0 ;  /* 0x000000000000781c */ /* 0x000fca0003f4f008 */
[----:B------:R-:W-:-:S06]  /*0ec0*/  @UP0 UIMAD.WIDE UR4, UR13, UR17, UR4 ;  /* 0x000000110d0402a5 */ /* 0x000fcc000f8e0204 */
[----:B------:R-:W-:Y:S02]  /*0ed0*/  IMAD.U32 R2, RZ, RZ, UR4 ;  /* 0x00000004ff027e24 */ /* 0x000fe4000f8e00ff */
[----:B------:R-:W-:Y:S01]  /*0ee0*/  IMAD.U32 R3, RZ, RZ, UR5 ;  /* 0x00000005ff037e24 */ /* 0x000fe2000f8e00ff */
[----:B------:R-:W-:Y:S01]  /*0ef0*/  SHF.R.S32.HI R9, RZ, 0x1f, R169 ;  /* 0x0000001fff097819 */ /* 0x000fe200000114a9 */
[----:B------:R-:W-:Y:S02]  /*0f00*/  USHF.R.S32.HI UR17, URZ, 0x1f, UR16 ;  /* 0x0000001f3f117899 */ /* 0x000fe40008011410 */
[----:B------:R-:W-:Y:S01]  /*0f10*/  ULDC.64 UR4, c[0x0][0x178] ;  /* 0x00005e0000047ab9 */ /* 0x000fe20000000a00 */
[----:B------:R1:W2:Y:S01]  /*0f20*/  @P2 LDG.E R8, [R2.64] ;  /* 0x0000000e02082981 */ /* 0x0002a2000c1e1900 */
[----:B------:R-:W-:Y:S01]  /*0f30*/  UIMAD UR17, UR17, UR4, URZ ;  /* 0x00000004111172a4 */ /* 0x000fe2000f8e023f */
[----:B------:R-:W-:Y:S01]  /*0f40*/  PLOP3.LUT P1, PT, PT, PT, UP1, 0x80, 0x0 ;  /* 0x000000000000781c */ /* 0x000fe20003f2f018 */
[----:B------:R-:W-:Y:S01]  /*0f50*/  UIMAD.WIDE.U32 UR18, UR16, UR4, URZ ;  /* 0x00000004101272a5 */ /* 0x000fe2000f8e003f */
[----:B------:R-:W-:Y:S01]  /*0f60*/  PLOP3.LUT P0, PT, PT, PT, UP1, 0x80, 0x0 ;  /* 0x000000000000781c */ /* 0x000fe20003f0f018 */
[----:B------:R-:W-:Y:S01]  /*0f70*/  UIMAD UR17, UR16, UR5, UR17 ;  /* 0x00000005101172a4 */ /* 0x000fe2000f8e0211 */
[CC--:B------:R-:W-:Y:S01]  /*0f80*/  LEA.HI R21, R9.reuse, R169.reuse, RZ, 0x3 ;  /* 0x000000a909157211 */ /* 0x0c0fe200078f18ff */
[----:B------:R-:W-:Y:S01]  /*0f90*/  BSSY B0, `(.L_x_707) ;  /* 0x0000060000007945 */ /* 0x000fe20003800000 */
[----:B------:R-:W-:Y:S01]  /*0fa0*/  ULDC.64 UR4, c[0x0][0x1b8] ;  /* 0x00006e0000047ab9 */ /* 0x000fe20000000a00 */
[CC--:B------:R-:W-:Y:S01]  /*0fb0*/  LEA.HI R20, R9.reuse, R169.reuse, RZ, 0x4 ;  /* 0x000000a909147211 */ /* 0x0c0fe200078f20ff */
[----:B------:R-:W-:Y:S01]  /*0fc0*/  UIADD3 UR19, UR19, UR17, URZ ;  /* 0x0000001113137290 */ /* 0x000fe2000fffe03f */
[----:B------:R-:W-:Y:S01]  /*0fd0*/  SHF.R.S32.HI R19, RZ, 0x3, R21 ;  /* 0x00000003ff137819 */ /* 0x000fe20000011415 */
[----:B------:R-:W-:Y:S01]  /*0fe0*/  USHF.R.S32.HI UR17, URZ, 0x1f, UR13 ;  /* 0x0000001f3f117899 */ /* 0x000fe2000801140d */
[----:B------:R-:W-:Y:S01]  /*0ff0*/  LEA.HI R166, R9, R169, RZ, 0x5 ;  /* 0x000000a909a67211 */ /* 0x000fe200078f28ff */
[----:B------:R-:W-:-:S02]  /*1000*/  UIMAD UR16, UR8, UR4, URZ ;  /* 0x00000004081072a4 */ /* 0x000fc4000f8e023f */
[----:B------:R-:W-:Y:S01]  /*1010*/  USEL UR17, UR17, URZ, !UP2 ;  /* 0x0000003f11117287 */ /* 0x000fe2000d000000 */
[----:B------:R-:W-:Y:S01]  /*1020*/  SHF.R.S32.HI R165, RZ, 0x5, R166 ;  /* 0x00000005ffa57819 */ /* 0x000fe200000114a6 */
[----:B------:R-:W-:Y:S02]  /*1030*/  UIMAD UR16, UR9, UR5, UR16 ;  /* 0x00000005091072a4 */ /* 0x000fe4000f8e0210 */
[----:B------:R-:W-:Y:S02]  /*1040*/  UIMAD.WIDE.U32 UR20, UR9, UR4, UR18 ;  /* 0x00000004091472a5 */ /* 0x000fe4000f8e0012 */
[----:B------:R-:W-:Y:S02]  /*1050*/  USEL UR18, UR13, URZ, !UP2 ;  /* 0x0000003f0d127287 */ /* 0x000fe4000d000000 */
[----:B------:R-:W-:Y:S01]  /*1060*/  ULDC.64 UR4, c[0x0][0x1c0] ;  /* 0x0000700000047ab9 */ /* 0x000fe20000000a00 */
[----:B-1----:R-:W-:Y:S01]  /*1070*/  LEA.HI R2, R9, R169, RZ, 0x2 ;  /* 0x000000a909027211 */ /* 0x002fe200078f10ff */
[----:B------:R-:W-:-:S02]  /*1080*/  UIMAD UR17, UR17, UR4, URZ ;  /* 0x00000004111172a4 */ /* 0x000fc4000f8e023f */
[----:B------:R-:W-:Y:S01]  /*1090*/  UIADD3 UR21, UR21, UR16, URZ ;  /* 0x0000001015157290 */ /* 0x000fe2000fffe03f */
[----:B------:R-:W-:Y:S01]  /*10a0*/  LOP3.LUT R0, R2, 0xfffffffc, RZ, 0xc0, !PT ;  /* 0xfffffffc02007812 */ /* 0x000fe200078ec0ff */
[----:B------:R-:W-:Y:S01]  /*10b0*/  UIMAD UR5, UR18, UR5, UR17 ;  /* 0x00000005120572a4 */ /* 0x000fe2000f8e0211 */
[----:B------:R-:W-:Y:S01]  /*10c0*/  SHF.R.S32.HI R40, RZ, 0x2, R2 ;  /* 0x00000002ff287819 */ /* 0x000fe20000011402 */
[----:B------:R-:W-:Y:S02]  /*10d0*/  UIMAD.WIDE.U32 UR18, UR18, UR4, UR20 ;  /* 0x00000004121272a5 */ /* 0x000fe4000f8e0014 */
[----:B------:R-:W-:Y:S01]  /*10e0*/  IMAD.IADD R101, R169, 0x1, -R0 ;  /* 0x00000001a9657824 */ /* 0x000fe200078e0a00 */
[----:B------:R-:W-:Y:S01]  /*10f0*/  ULDC UR4, c[0x0][0x2c4] ;  /* 0x0000b10000047ab9 */ /* 0x000fe20000000800 */
[----:B------:R-:W-:Y:S01]  /*1100*/  IADD3 R11, R40, UR10, RZ ;  /* 0x0000000a280b7c10 */ /* 0x000fe2000fffe0ff */
[----:B------:R-:W-:Y:S01]  /*1110*/  UIADD3 UR5, UR19, UR5, URZ ;  /* 0x0000000513057290 */ /* 0x000fe2000fffe03f */
[----:B------:R-:W-:Y:S01]  /*1120*/  IMAD R173, R101, 0x20, R40 ;  /* 0x0000002065ad7824 */ /* 0x000fe200078e0228 */
[----:B------:R-:W-:Y:S01]  /*1130*/  UIMAD UR4, UR12, UR4, URZ ;  /* 0x000000040c0472a4 */ /* 0x000fe2000f8e023f */
[----:B------:R-:W-:-:S02]  /*1140*/  IMAD.U32 R5, RZ, RZ, UR19 ;  /* 0x00000013ff057e24 */ /* 0x000fc4000f8e00ff */
[----:B------:R-:W-:Y:S01]  /*1150*/  IMAD.U32 R4, RZ, RZ, UR18 ;  /* 0x00000012ff047e24 */ /* 0x000fe2000f8e00ff */
[----:B------:R-:W-:Y:S01]  /*1160*/  IADD3 R3, R173, UR10, RZ ;  /* 0x0000000aad037c10 */ /* 0x000fe2000fffe0ff */
[----:B------:R-:W-:Y:S01]  /*1170*/  IMAD.U32 R5, RZ, RZ, UR5 ;  /* 0x00000005ff057e24 */ /* 0x000fe2000f8e00ff */
[----:B------:R1:W-:Y:S01]  /*1180*/  STL [R1+0x38], R173 ;  /* 0x000038ad01007387 */ /* 0x0003e20000100800 */
[----:B------:R-:W-:Y:S02]  /*1190*/  IMAD.SHL.U32 R100, R101, 0x8, RZ ;  /* 0x0000000865647824 */ /* 0x000fe400078e00ff */
[----:B------:R-:W-:-:S03]  /*11a0*/  @P1 IMAD.HI.U32 R0, R3, c[0x0][0x2c8], RZ ;  /* 0x0000b20003001a27 */ /* 0x000fc600078e00ff */
[C---:B------:R-:W-:Y:S01]  /*11b0*/  IADD3 R16, R100.reuse, 0x20, RZ ;  /* 0x0000002064107810 */ /* 0x040fe20007ffe0ff */
[----:B------:R-:W-:Y:S01]  /*11c0*/  IMAD.MOV.U32 R2, RZ, RZ, R3 ;  /* 0x000000ffff027224 */ /* 0x000fe200078e0003 */
[----:B------:R-:W-:Y:S02]  /*11d0*/  @P0 SHF.R.U32.HI R2, RZ, c[0x0][0x2cc], R0 ;  /* 0x0000b300ff020a19 */ /* 0x000fe40000011600 */
[C---:B------:R-:W-:Y:S02]  /*11e0*/  IADD3 R41, R100.reuse, 0x40, RZ ;  /* 0x0000004064297810 */ /* 0x040fe40007ffe0ff */
[--C-:B------:R-:W-:Y:S01]  /*11f0*/  SHF.R.S32.HI R0, RZ, 0x1f, R2.reuse ;  /* 0x0000001fff007819 */ /* 0x100fe20000011402 */
[----:B------:R-:W-:Y:S01]  /*1200*/  IMAD.MOV R6, RZ, RZ, -R2 ;  /* 0x000000ffff067224 */ /* 0x000fe200078e0a02 */
[----:B------:R-:W-:Y:S02]  /*1210*/  ISETP.GE.AND P5, PT, R100, c[0x0][0x198], PT ;  /* 0x0000660064007a0c */ /* 0x000fe40003fa6270 */
[----:B------:R-:W-:Y:S01]  /*1220*/  ISETP.GE.AND P4, PT, R16, c[0x0][0x198], PT ;  /* 0x0000660010007a0c */ /* 0x000fe20003f86270 */
[----:B------:R-:W-:-:S02]  /*1230*/  IMAD R0, R0, c[0x0][0x1b0], RZ ;  /* 0x00006c0000007a24 */ /* 0x000fc400078e02ff */
[----:B------:R-:W-:Y:S02]  /*1240*/  IMAD R6, R6, c[0x0][0x2c4], R3 ;  /* 0x0000b10006067a24 */ /* 0x000fe400078e0203 */
[C---:B------:R-:W-:Y:S02]  /*1250*/  IMAD R7, R2.reuse, c[0x0][0x1b4], R0 ;  /* 0x00006d0002077a24 */ /* 0x040fe400078e0200 */
[----:B------:R-:W-:Y:S01]  /*1260*/  IMAD.WIDE.U32 R2, R2, c[0x0][0x1b0], R4 ;  /* 0x00006c0002027a25 */ /* 0x000fe200078e0004 */
[----:B------:R-:W-:Y:S02]  /*1270*/  SHF.R.S32.HI R0, RZ, 0x1f, R6 ;  /* 0x0000001fff007819 */ /* 0x000fe40000011406 */
[----:B------:R-:W-:Y:S01]  /*1280*/  LOP3.LUT R5, R20, 0xfffffff0, RZ, 0xc0, !PT ;  /* 0xfffffff014057812 */ /* 0x000fe200078ec0ff */
[----:B------:R-:W-:Y:S02]  /*1290*/  IMAD.SHL.U32 R4, R19, 0x40, RZ ;  /* 0x0000004013047824 */ /* 0x000fe400078e00ff */
[----:B------:R-:W-:-:S02]  /*12a0*/  IMAD R0, R0, c[0x0][0x1a8], RZ ;  /* 0x00006a0000007a24 */ /* 0x000fc400078e02ff */
[----:B------:R-:W-:Y:S02]  /*12b0*/  IMAD.IADD R3, R3, 0x1, R7 ;  /* 0x0000000103037824 */ /* 0x000fe400078e0207 */
[----:B------:R-:W-:Y:S01]  /*12c0*/  IMAD R7, R6, c[0x0][0x1ac], R0 ;  /* 0x00006b0006077a24 */ /* 0x000fe200078e0200 */
[----:B------:R-:W-:Y:S01]  /*12d0*/  LOP3.LUT R0, R4, 0xc0, RZ, 0xc0, !PT ;  /* 0x000000c004007812 */ /* 0x000fe200078ec0ff */
[----:B------:R-:W-:Y:S02]  /*12e0*/  IMAD.IADD R17, R169, 0x1, -R5 ;  /* 0x00000001a9117824 */ /* 0x000fe400078e0a05 */
[----:B------:R-:W-:Y:S01]  /*12f0*/  IMAD.WIDE.U32 R2, R6, c[0x0][0x1a8], R2 ;  /* 0x00006a0006027a25 */ /* 0x000fe200078e0002 */
[----:B------:R-:W-:Y:S02]  /*1300*/  SHF.R.U32.HI R4, RZ, 0x3, R0 ;  /* 0x00000003ff047819 */ /* 0x000fe40000011600 */
[----:B------:R-:W-:Y:S01]  /*1310*/  LOP3.LUT R0, R0, 0x18, R100, 0xf8, !PT ;  /* 0x0000001800007812 */ /* 0x000fe200078ef864 */
[----:B------:R-:W-:Y:S01]  /*1320*/  IMAD.IADD R5, R3, 0x1, R7 ;  /* 0x0000000103057824 */ /* 0x000fe200078e0207 */
[----:B------:R-:W-:-:S02]  /*1330*/  LEA.HI R15, R17, R17, RZ, 0x1 ;  /* 0x00000011110f7211 */ /* 0x000fc400078f08ff */
[----:B------:R-:W-:Y:S02]  /*1340*/  LOP3.LUT R6, R0, R4, RZ, 0x3c, !PT ;  /* 0x0000000400067212 */ /* 0x000fe400078e3cff */
[--C-:B------:R-:W-:Y:S02]  /*1350*/  SHF.R.S32.HI R3, RZ, 0x1, R15.reuse ;  /* 0x00000001ff037819 */ /* 0x100fe4000001140f */
[----:B------:R-:W-:Y:S02]  /*1360*/  SHF.R.S32.HI R0, RZ, 0x1f, R15 ;  /* 0x0000001fff007819 */ /* 0x000fe4000001140f */
[----:B------:R-:W-:Y:S02]  /*1370*/  LEA R14, P0, R2, c[0x0][0x160], 0x1 ;  /* 0x00005800020e7a11 */ /* 0x000fe400078008ff */
[----:B------:R-:W-:Y:S02]  /*1380*/  LEA.HI R0, R0, R3, RZ, 0x2 ;  /* 0x0000000300007211 */ /* 0x000fe400078f10ff */
[----:B------:R-:W-:Y:S01]  /*1390*/  LEA.HI.X R12, R2, c[0x0][0x164], R5, 0x1, P0 ;  /* 0x00005900020c7a11 */ /* 0x000fe200000f0c05 */
[----:B------:R1:W3:Y:S01]  /*13a0*/  SHFL.IDX PT, R4, R14, RZ, 0x1c1f ;  /* 0x001c1fff0e047589 */ /* 0x0002e200000e0000 */
[----:B------:R-:W-:-:S02]  /*13b0*/  LOP3.LUT R0, R0, 0xfffffffc, RZ, 0xc0, !PT ;  /* 0xfffffffc00007812 */ /* 0x000fc400078ec0ff */
[----:B------:R-:W-:Y:S01]  /*13c0*/  LEA.HI R2, R40, R40, RZ, 0x1 ;  /* 0x0000002828027211 */ /* 0x000fe200078f08ff */
[----:B------:R1:W4:Y:S01]  /*13d0*/  SHFL.IDX PT, R5, R12, RZ, 0x1c1f ;  /* 0x001c1fff0c057589 */ /* 0x00032200000e0000 */
[----:B------:R-:W-:Y:S01]  /*13e0*/  ISETP.GE.AND P0, PT, R11, UR4, PT ;  /* 0x000000040b007c0c */ /* 0x000fe2000bf06270 */
[----:B------:R-:W-:Y:S01]  /*13f0*/  IMAD.IADD R18, R3, 0x1, -R0 ;  /* 0x0000000103127824 */ /* 0x000fe200078e0a00 */
[----:B------:R-:W-:Y:S01]  /*1400*/  LOP3.LUT R0, R2, 0x7fffffe, RZ, 0xc0, !PT ;  /* 0x07fffffe02007812 */ /* 0x000fe200078ec0ff */
[----:B------:R-:W-:-:S03]  /*1410*/  IMAD.MOV.U32 R2, RZ, RZ, 0x10 ;  /* 0x00000010ff027424 */ /* 0x000fc600078e00ff */
[----:B------:R-:W-:Y:S01]  /*1420*/  LOP3.LUT P1, RZ, R18, 0x2, RZ, 0xc0, !PT ;  /* 0x0000000212ff7812 */ /* 0x000fe2000782c0ff */
[----:B------:R-:W-:-:S03]  /*1430*/  IMAD.IADD R0, R40, 0x1, -R0 ;  /* 0x0000000128007824 */ /* 0x000fc600078e0a00 */
[----:B------:R-:W-:Y:S01]  /*1440*/  SEL R2, R2, 0xfffffff0, !P1 ;  /* 0xfffffff002027807 */ /* 0x000fe20004800000 */
[----:B------:R-:W-:-:S04]  /*1450*/  IMAD R0, R165, 0x8, R0 ;  /* 0x00000008a5007824 */ /* 0x000fc800078e0200 */
[----:B------:R-:W-:Y:S01]  /*1460*/  IMAD.U32 R13, R0, 0x20, R6 ;  /* 0x00000020000d7824 */ /* 0x000fe200078e0006 */
[----:B--2---:R1:W2:Y:S02]  /*1470*/  @P2 R2UR UR17, R8 ;  /* 0x00000000081123c2 */ /* 0x0042a400000e0000 */
[----:B--2---:R-:W-:Y:S01]  /*1480*/  @!UP0 UMOV UR17, UR13 ;  /* 0x0000000d00118c82 */ /* 0x004fe20008000000 */
[----:B------:R-:W-:Y:S01]  /*1490*/  ISETP.GE.AND P2, PT, R41, c[0x0][0x198], PT ;  /* 0x0000660029007a0c */ /* 0x000fe20003f46270 */
[----:B------:R-:W-:Y:S07]  /*14a0*/  @P0 BRA `(.L_x_708) ;  /* 0x000000e000000947 */ /* 0x000fee0003800000 */
[----:B---34-:R-:W-:Y:S01]  /*14b0*/  SHF.R.S32.HI R3, RZ, 0x1f, R16 ;  /* 0x0000001fff037819 */ /* 0x018fe20000011410 */
[----:B-1----:R-:W-:Y:S01]  /*14c0*/  IMAD.WIDE R8, R100, 0x2, R4 ;  /* 0x0000000264087825 */ /* 0x002fe200078e0204 */
        /* <DEDUP_REMOVED lines=12> */
.L_x_708:
[----:B---34-:R-:W-:Y:S05]  /*1590*/  BSYNC B0 ;  /* 0x0000000000007941 */ /* 0x018fea0003800000 */
.L_x_707:
[----:B-1----:R-:W-:Y:S01]  /*15a0*/  IADD3 R0, R11, 0x20, RZ ;  /* 0x000000200b007810 */ /* 0x002fe20007ffe0ff */
[----:B------:R1:W2:Y:S01]  /*15b0*/  SHFL.IDX PT, R5, R12, 0x1, 0x1c1f ;  /* 0x003c1f000c057f89 */ /* 0x0002a200000e0000 */
[----:B------:R-:W-:Y:S02]  /*15c0*/  BSSY B0, `(.L_x_709) ;  /* 0x0000012000007945 */ /* 0x000fe40003800000 */
[----:B------:R-:W-:Y:S01]  /*15d0*/  ISETP.GE.AND P0, PT, R0, UR4, PT ;  /* 0x0000000400007c0c */ /* 0x000fe2000bf06270 */
        /* <DEDUP_REMOVED lines=16> */
.L_x_710:
[----:B------:R-:W-:Y:S05]  /*16e0*/  BSYNC B0 ;  /* 0x0000000000007941 */ /* 0x000fea0003800000 */
.L_x_709:
[----:B--2---:R-:W-:Y:S01]  /*16f0*/  IADD3 R0, R11, 0x40, RZ ;  /* 0x000000400b007810 */ /* 0x004fe20007ffe0ff */
[----:B------:R2:W4:Y:S01]  /*1700*/  SHFL.IDX PT, R5, R12, 0x2, 0x1c1f ;  /* 0x005c1f000c057f89 */ /* 0x00052200000e0000 */
[----:B------:R-:W-:Y:S02]  /*1710*/  BSSY B0, `(.L_x_711) ;  /* 0x0000012000007945 */ /* 0x000fe40003800000 */
[----:B------:R-:W-:Y:S01]  /*1720*/  ISETP.GE.AND P0, PT, R0, UR4, PT ;  /* 0x0000000400007c0c */ /* 0x000fe2000bf06270 */
        /* <DEDUP_REMOVED lines=16> */
.L_x_712:
[----:B------:R-:W-:Y:S05]  /*1830*/  BSYNC B0 ;  /* 0x0000000000007941 */ /* 0x000fea0003800000 */
.L_x_711:
[----:B------:R-:W-:Y:S01]  /*1840*/  IMAD.MOV.U32 R3, RZ, RZ, c[0x0][0x2b8] ;  /* 0x0000ae00ff037624 */ /* 0x000fe200078e00ff */
[----:B---3--:R-:W-:Y:S01]  /*1850*/  SHFL.IDX PT, R4, R14, 0x3, 0x1c1f ;  /* 0x007c1f000e047f89 */ /* 0x008fe200000e0000 */
[----:B------:R-:W-:Y:S01]  /*1860*/  IMAD.U32 R0, RZ, RZ, UR6 ;  /* 0x00000006ff007e24 */ /* 0x000fe2000f8e00ff */
[----:B------:R-:W-:Y:S01]  /*1870*/  SHF.R.S32.HI R6, RZ, 0x1f, R16 ;  /* 0x0000001fff067819 */ /* 0x000fe20000011410 */
[----:B------:R-:W-:Y:S01]  /*1880*/  IMAD.SHL.U32 R167, R13, 0x2, RZ ;  /* 0x000000020da77824 */ /* 0x000fe200078e00ff */
[----:B------:R-:W-:Y:S01]  /*1890*/  ISETP.NE.AND P3, PT, R3, 0x1, PT ;  /* 0x000000010300780c */ /* 0x000fe20003f65270 */
[----:B------:R-:W-:Y:S01]  /*18a0*/  IMAD R0, R0, 0x40, R173 ;  /* 0x0000004000007824 */ /* 0x000fe200078e02ad */
[----:B----4-:R-:W3:Y:S01]  /*18b0*/  SHFL.IDX PT, R5, R12, 0x3, 0x1c1f ;  /* 0x007c1f000c057f89 */ /* 0x010ee200000e0000 */
[----:B------:R-:W-:Y:S01]  /*18c0*/  IADD3 R3, R11, 0x60, RZ ;  /* 0x000000600b037810 */ /* 0x000fe20007ffe0ff */
[----:B------:R-:W-:Y:S01]  /*18d0*/  USHF.R.S32.HI UR16, URZ, 0x1f, UR17 ;  /* 0x0000001f3f107899 */ /* 0x000fe20008011411 */
[----:B------:R-:W-:Y:S01]  /*18e0*/  IMAD.MOV.U32 R237, RZ, RZ, RZ ;  /* 0x000000ffffed7224 */ /* 0x000fe200078e00ff */
[----:B------:R-:W-:Y:S01]  /*18f0*/  IADD3 R0, R0, -0x40, RZ ;  /* 0xffffffc000007810 */ /* 0x000fe20007ffe0ff */
[----:B------:R-:W-:Y:S01]  /*1900*/  STL [R1+0x18], R167 ;  /* 0x000018a701007387 */ /* 0x000fe20000100800 */
[----:B------:R-:W-:Y:S01]  /*1910*/  ISETP.GE.AND P1, PT, R3, UR4, PT ;  /* 0x0000000403007c0c */ /* 0x000fe2000bf26270 */
[----:B------:R-:W-:Y:S01]  /*1920*/  ULDC.64 UR4, c[0x0][0x2b0] ;  /* 0x0000ac0000047ab9 */ /* 0x000fe20000000a00 */
[C---:B------:R-:W-:Y:S01]  /*1930*/  IADD3 R11, R0.reuse, UR11, RZ ;  /* 0x0000000b000b7c10 */ /* 0x040fe2000fffe0ff */
[----:B------:R-:W-:Y:S01]  /*1940*/  UIMAD UR16, UR16, UR4, URZ ;  /* 0x00000004101072a4 */ /* 0x000fe2000f8e023f */
[----:B------:R-:W-:Y:S01]  /*1950*/  ISETP.GE.AND P6, PT, R0, UR7, PT ;  /* 0x0000000700007c0c */ /* 0x000fe2000bfc6270 */
[----:B------:R-:W-:Y:S01]  /*1960*/  UIMAD.WIDE.U32 UR18, UR17, UR4, URZ ;  /* 0x00000004111272a5 */ /* 0x000fe2000f8e003f */
[----:B------:R-:W-:Y:S01]  /*1970*/  SHF.R.S32.HI R3, RZ, 0x1f, R41 ;  /* 0x0000001fff037819 */ /* 0x000fe20000011429 */
[----:B------:R-:W-:Y:S01]  /*1980*/  @P3 IMAD.HI.U32 R0, R11, c[0x0][0x2bc], RZ ;  /* 0x0000af000b003a27 */ /* 0x000fe200078e00ff */
[----:B------:R-:W-:Y:S01]  /*1990*/  ISETP.GT.OR P6, PT, R173, 0x3f, P6 ;  /* 0x0000003fad00780c */ /* 0x000fe200037c4670 */
[----:B------:R-:W-:Y:S01]  /*19a0*/  UIMAD UR16, UR17, UR5, UR16 ;  /* 0x00000005111072a4 */ /* 0x000fe2000f8e0210 */
[----:B------:R-:W-:Y:S01]  /*19b0*/  LEA.HI R3, R3, R41, RZ, 0x3 ;  /* 0x0000002903037211 */ /* 0x000fe200078f18ff */
[----:B------:R-:W-:Y:S01]  /*19c0*/  IMAD.MOV.U32 R10, RZ, RZ, R11 ;  /* 0x000000ffff0a7224 */ /* 0x000fe200078e000b */
[----:B------:R-:W-:Y:S01]  /*19d0*/  @P3 SHF.R.U32.HI R10, RZ, c[0x0][0x2c0], R0 ;  /* 0x0000b000ff0a3a19 */ /* 0x000fe20000011600 */
[----:B------:R-:W-:Y:S01]  /*19e0*/  UIADD3 UR16, UR19, UR16, URZ ;  /* 0x0000001013107290 */ /* 0x000fe2000fffe03f */
[----:B------:R-:W-:Y:S01]  /*19f0*/  LEA.HI R0, R6, R16, RZ, 0x3 ;  /* 0x0000001006007211 */ /* 0x000fe200078f18ff */
[----:B------:R-:W-:Y:S01]  /*1a00*/  ULDC.64 UR4, c[0x0][0x1e8] ;  /* 0x00007a0000047ab9 */ /* 0x000fe20000000a00 */
[----:B------:R-:W-:-:S02]  /*1a10*/  LOP3.LUT R170, R3, 0xfffffff8, RZ, 0xc0, !PT ;  /* 0xfffffff803aa7812 */ /* 0x000fc400078ec0ff */
[----:B------:R-:W-:Y:S01]  /*1a20*/  LOP3.LUT R171, R0, 0xfffffff8, RZ, 0xc0, !PT ;  /* 0xfffffff800ab7812 */ /* 0x000fe200078ec0ff */
[--C-:B---3--:R-:W-:Y:S02]  /*1a30*/  @!P1 IMAD.WIDE R6, R100, 0x2, R4.reuse ;  /* 0x0000000264069825 */ /* 0x108fe400078e0204 */
[C---:B------:R-:W-:Y:S02]  /*1a40*/  @!P6 IADD3 R0, P0, R10.reuse, UR18, RZ ;  /* 0x000000120a00ec10 */ /* 0x040fe4000ff1e0ff */
[--C-:B------:R-:W-:Y:S01]  /*1a50*/  @!P1 IMAD.WIDE R8, R171, 0x2, R4.reuse ;  /* 0x00000002ab089825 */ /* 0x100fe200078e0204 */
[----:B------:R-:W-:Y:S01]  /*1a60*/  @!PT LDS RZ, [RZ] ;  /* 0x00000000fffff984 */ /* 0x000fe20000000800 */
[----:B------:R3:W-:Y:S01]  /*1a70*/  @!P1 LDGSTS.E.BYPASS.LTC128B.128 [R167+0x7900], [R6.64], !P5 ;  /* 0x0790000006a79fae */ /* 0x0007e2000e901d4e */
[----:B------:R-:W-:Y:S02]  /*1a80*/  @!P6 LEA.HI.X.SX32 R3, R10, UR16, 0x1, P0 ;  /* 0x000000100a03ec11 */ /* 0x000fe400080f0eff */
[----:B------:R-:W-:Y:S01]  /*1a90*/  @!P1 IMAD.WIDE R4, R170, 0x2, R4 ;  /* 0x00000002aa049825 */ /* 0x000fe200078e0204 */
[----:B------:R4:W-:Y:S04]  /*1aa0*/  @!P1 LDGSTS.E.BYPASS.LTC128B.128 [R167+0x9900], [R8.64], !P4 ;  /* 0x0990000008a79fae */ /* 0x0009e8000e101d4e */
[----:B------:R5:W-:Y:S04]  /*1ab0*/  @!P1 LDGSTS.E.BYPASS.LTC128B.128 [R167+0xb900], [R4.64], !P2 ;  /* 0x0b90000004a79fae */ /* 0x000be8000d101d4e */
[----:B------:R-:W0:Y:S01]  /*1ac0*/  LDGDEPBAR ;  /* 0x00000000000079af */ /* 0x000e220000000000 */
[----:B-12---:R-:W-:Y:S01]  /*1ad0*/  SHF.R.S32.HI R12, RZ, 0x4, R20 ;  /* 0x00000004ff0c7819 */ /* 0x006fe20000011414 */
[----:B------:R-:W-:-:S02]  /*1ae0*/  UIMAD UR17, UR8, UR4, URZ ;  /* 0x00000004081172a4 */ /* 0x000fc4000f8e023f */
[----:B------:R-:W-:Y:S01]  /*1af0*/  UIMAD.WIDE.U32 UR20, UR9, UR4, URZ ;  /* 0x00000004091472a5 */ /* 0x000fe2000f8e003f */
[----:B------:R-:W-:Y:S01]  /*1b00*/  STL [R1+0x54], R171 ;  /* 0x000054ab01007387 */ /* 0x000fe20000100800 */
[----:B---3--:R-:W-:-:S03]  /*1b10*/  @!P6 LEA R6, P0, R0, c[0x0][0x2a0], 0x2 ;  /* 0x0000a8000006ea11 */ /* 0x008fc600078010ff */
[----:B------:R-:W-:Y:S01]  /*1b20*/  BAR.SYNC.DEFER_BLOCKING 0x0 ;  /* 0x0000000000007b1d */ /* 0x000fe20000010000 */
[----:B------:R-:W-:Y:S01]  /*1b30*/  @!P6 LEA.HI.X R7, R0, c[0x0][0x2a4], R3, 0x2, P0 ;  /* 0x0000a9000007ea11 */ /* 0x000fe200000f1403 */
[----:B-----5:R-:W-:Y:S01]  /*1b40*/  IMAD.MOV R5, RZ, RZ, -R10 ;  /* 0x000000ffff057224 */ /* 0x020fe200078e0a0a */
[----:B----4-:R-:W-:Y:S01]  /*1b50*/  LEA.HI R8, R20, R12, RZ, 0x1 ;  /* 0x0000000c14087211 */ /* 0x010fe200078f08ff */
[----:B------:R-:W-:Y:S01]  /*1b60*/  UIMAD UR17, UR9, UR5, UR17 ;  /* 0x00000005091172a4 */ /* 0x000fe2000f8e0211 */
[----:B------:R-:W-:Y:S01]  /*1b70*/  ISETP.GE.AND P5, PT, R16, c[0x0][0x1d4], PT ;  /* 0x0000750010007a0c */ /* 0x000fe20003fa6270 */
[----:B------:R-:W-:Y:S01]  /*1b80*/  IMAD R245, R5, c[0x0][0x2b8], R11 ;  /* 0x0000ae0005f57a24 */ /* 0x000fe200078e020b */
[----:B------:R-:W-:Y:S01]  /*1b90*/  LOP3.LUT R8, R8, 0xfffffffe, RZ, 0xc0, !PT ;  /* 0xfffffffe08087812 */ /* 0x000fe200078ec0ff */
[----:B------:R-:W-:Y:S01]  /*1ba0*/  ULDC.64 UR4, c[0x0][0x210] ;  /* 0x0000840000047ab9 */ /* 0x000fe20000000a00 */
[----:B------:R-:W-:Y:S01]  /*1bb0*/  ISETP.GE.AND P4, PT, R41, c[0x0][0x1d4], PT ;  /* 0x0000750029007a0c */ /* 0x000fe20003f86270 */
[----:B------:R-:W-:Y:S01]  /*1bc0*/  STL [R1+0x58], R170 ;  /* 0x000058aa01007387 */ /* 0x000fe20000100800 */
[----:B------:R-:W-:Y:S01]  /*1bd0*/  SHF.R.S32.HI R9, RZ, 0x1f, R245 ;  /* 0x0000001fff097819 */ /* 0x000fe200000114f5 */
[----:B------:R-:W-:-:S04]  /*1be0*/  IMAD.IADD R12, R12, 0x1, -R8 ;  /* 0x000000010c0c7824 */ /* 0x000fc800078e0a08 */
[----:B------:R-:W-:Y:S01]  /*1bf0*/  IMAD R8, R9, c[0x0][0x208], RZ ;  /* 0x0000820009087a24 */ /* 0x000fe200078e02ff */
[----:B------:R-:W-:Y:S01]  /*1c00*/  UIMAD.WIDE.U32 UR22, UR9, UR4, URZ ;  /* 0x00000004091672a5 */ /* 0x000fe2000f8e003f */
[----:B------:R1:W2:Y:S01]  /*1c10*/  @!P6 LDG.E R237, [R6.64] ;  /* 0x0000000e06ede981 */ /* 0x0002a2000c1e1900 */
[----:B------:R-:W-:Y:S01]  /*1c20*/  LOP3.LUT R0, R21, 0xfffffff8, RZ, 0xc0, !PT ;  /* 0xfffffff815007812 */ /* 0x000fe200078ec0ff */
[----:B------:R-:W-:Y:S01]  /*1c30*/  IMAD R8, R245, c[0x0][0x20c], R8 ;  /* 0x00008300f5087a24 */ /* 0x000fe200078e0208 */
[----:B------:R-:W-:Y:S01]  /*1c40*/  UIMAD UR4, UR8, UR4, URZ ;  /* 0x00000004080472a4 */ /* 0x000fe2000f8e023f */
[----:B------:R-:W-:Y:S01]  /*1c50*/  ISETP.GE.AND P6, PT, R100, c[0x0][0x1d4], PT ;  /* 0x0000750064007a0c */ /* 0x000fe20003fc6270 */
[----:B------:R-:W-:Y:S01]  /*1c60*/  UIADD3 UR8, UR21, UR17, URZ ;  /* 0x0000001115087290 */ /* 0x000fe2000fffe03f */
[----:B------:R-:W-:Y:S01]  /*1c70*/  IMAD.IADD R4, R169, 0x1, -R0 ;  /* 0x00000001a9047824 */ /* 0x000fe200078e0a00 */
[----:B------:R-:W-:Y:S01]  /*1c80*/  UIMAD UR4, UR9, UR5, UR4 ;  /* 0x00000005090472a4 */ /* 0x000fe2000f8e0204 */
[----:B------:R-:W-:Y:S01]  /*1c90*/  SHF.R.S32.HI R172, RZ, 0x1f, R100 ;  /* 0x0000001fffac7819 */ /* 0x000fe20000011464 */
[----:B------:R-:W-:Y:S01]  /*1ca0*/  UISETP.GE.AND UP0, UPT, UR6, 0x2, UPT ;  /* 0x000000020600788c */ /* 0x000fe2000bf06270 */
[----:B------:R-:W-:Y:S01]  /*1cb0*/  SEL R168, RZ, 0x10, P4 ;  /* 0x00000010ffa87807 */ /* 0x000fe20002000000 */
[----:B------:R-:W-:Y:S01]  /*1cc0*/  UIADD3 UR17, UR23, UR4, URZ ;  /* 0x0000000417117290 */ /* 0x000fe2000fffe03f */
[----:B------:R-:W-:Y:S01]  /*1cd0*/  LEA.HI R3, R4, R4, RZ, 0x1 ;  /* 0x0000000404037211 */ /* 0x000fe200078f08ff */
[----:B------:R-:W-:-:S04]  /*1ce0*/  ULEA UR4, UR6, 0xffffffc0, 0x6 ;  /* 0xffffffc006047891 */ /* 0x000fc8000f8e303f */
[----:B------:R-:W-:-:S06]  /*1cf0*/  UIADD3 UR4, UR7, -UR4, URZ ;  /* 0x8000000407047290 */ /* 0x000fcc000fffe03f */
[----:B------:R-:W-:Y:S02]  /*1d00*/  IADD3 R40, -R40, UR4, RZ ;  /* 0x0000000428287c10 */ /* 0x000fe4000fffe1ff */
[----:B-1----:R-:W-:Y:S01]  /*1d10*/  SHF.R.S32.HI R6, RZ, 0x1, R3 ;  /* 0x00000001ff067819 */ /* 0x002fe20000011403 */
[----:B------:R-:W-:Y:S01]  /*1d20*/  IMAD.SHL.U32 R7, R19, 0x8, RZ ;  /* 0x0000000813077824 */ /* 0x000fe200078e00ff */
[----:B------:R-:W-:Y:S02]  /*1d30*/  LOP3.LUT R3, R3, 0x3fffffe, RZ, 0xc0, !PT ;  /* 0x03fffffe03037812 */ /* 0x000fe400078ec0ff */
[C---:B------:R-:W-:Y:S01]  /*1d40*/  LOP3.LUT P2, RZ, R6.reuse, 0x2, RZ, 0xc0, !PT ;  /* 0x0000000206ff7812 */ /* 0x040fe2000784c0ff */
[----:B------:R-:W-:-:S05]  /*1d50*/  IMAD.SHL.U32 R0, R6, 0x40, RZ ;  /* 0x0000004006007824 */ /* 0x000fca00078e00ff */
[----:B------:R-:W-:-:S04]  /*1d60*/  LOP3.LUT R0, R0, 0xc0, RZ, 0xc0, !PT ;  /* 0x000000c000007812 */ /* 0x000fc800078ec0ff */
[----:B------:R-:W-:Y:S02]  /*1d70*/  LOP3.LUT R7, R0, 0x8, R7, 0xf8, !PT ;  /* 0x0000000800077812 */ /* 0x000fe400078ef807 */
[----:B------:R-:W-:Y:S01]  /*1d80*/  SHF.R.U32.HI R5, RZ, 0x3, R0 ;  /* 0x00000003ff057819 */ /* 0x000fe20000011600 */
[----:B------:R-:W-:Y:S02]  /*1d90*/  IMAD.IADD R0, R4, 0x1, -R3 ;  /* 0x0000000104007824 */ /* 0x000fe400078e0a03 */
[----:B------:R-:W-:Y:S01]  /*1da0*/  IMAD R3, R9, c[0x0][0x1e0], RZ ;  /* 0x0000780009037a24 */ /* 0x000fe200078e02ff */
[----:B------:R-:W-:Y:S01]  /*1db0*/  LOP3.LUT R5, R7, R5, RZ, 0x3c, !PT ;  /* 0x0000000507057212 */ /* 0x000fe200078e3cff */
[----:B------:R-:W-:-:S04]  /*1dc0*/  IMAD.WIDE.U32 R6, R245, c[0x0][0x1e0], RZ ;  /* 0x00007800f5067a25 */ /* 0x000fc800078e00ff */
[----:B------:R-:W-:Y:S02]  /*1dd0*/  IMAD R3, R245, c[0x0][0x1e4], R3 ;  /* 0x00007900f5037a24 */ /* 0x000fe400078e0203 */
[----:B------:R-:W-:Y:S02]  /*1de0*/  IMAD R0, R12, 0x8, R0 ;  /* 0x000000080c007824 */ /* 0x000fe400078e0200 */
[----:B------:R-:W-:Y:S02]  /*1df0*/  IMAD.IADD R7, R7, 0x1, R3 ;  /* 0x0000000107077824 */ /* 0x000fe400078e0203 */
[----:B------:R-:W-:Y:S02]  /*1e00*/  IMAD.U32 R0, R0, 0x20, R5 ;  /* 0x0000002000007824 */ /* 0x000fe400078e0005 */
[----:B------:R-:W-:-:S04]  /*1e10*/  IMAD.WIDE.U32 R4, R245, c[0x0][0x208], RZ ;  /* 0x00008200f5047a25 */ /* 0x000fc800078e00ff */
[----:B------:R-:W-:Y:S02]  /*1e20*/  IMAD.IADD R5, R5, 0x1, R8 ;  /* 0x0000000105057824 */ /* 0x000fe400078e0208 */
[----:B------:R-:W-:-:S05]  /*1e30*/  IMAD.SHL.U32 R220, R0, 0x2, RZ ;  /* 0x0000000200dc7824 */ /* 0x000fca00078e00ff */
[C---:B------:R-:W-:Y:S02]  /*1e40*/  IADD3 R0, R220.reuse, 0x3100, RZ ;  /* 0x00003100dc007810 */ /* 0x040fe40007ffe0ff */
[----:B------:R-:W-:Y:S02]  /*1e50*/  IADD3 R225, R220, 0x3120, RZ ;  /* 0x00003120dce17810 */ /* 0x000fe40007ffe0ff */
[----:B------:R-:W-:Y:S01]  /*1e60*/  @P2 IADD3 R225, R0, -0x20, RZ ;  /* 0xffffffe000e12810 */ /* 0x000fe20007ffe0ff */
[----:B------:R-:W-:-:S03]  /*1e70*/  IMAD.SHL.U32 R0, R18, 0x40, RZ ;  /* 0x0000004012007824 */ /* 0x000fc600078e00ff */
[C---:B------:R-:W-:Y:S02]  /*1e80*/  IADD3 R236, R225.reuse, 0x400, RZ ;  /* 0x00000400e1ec7810 */ /* 0x040fe40007ffe0ff */
[----:B------:R-:W-:Y:S02]  /*1e90*/  LOP3.LUT R0, R0, 0xc0, RZ, 0xc0, !PT ;  /* 0x000000c000007812 */ /* 0x000fe400078ec0ff */
[C---:B------:R-:W-:Y:S02]  /*1ea0*/  IADD3 R235, R225.reuse, 0x800, RZ ;  /* 0x00000800e1eb7810 */ /* 0x040fe40007ffe0ff */
[C---:B------:R-:W-:Y:S02]  /*1eb0*/  IADD3 R234, R225.reuse, 0xc00, RZ ;  /* 0x00000c00e1ea7810 */ /* 0x040fe40007ffe0ff */
[C---:B------:R-:W-:Y:S02]  /*1ec0*/  IADD3 R233, R225.reuse, 0x1000, RZ ;  /* 0x00001000e1e97810 */ /* 0x040fe40007ffe0ff */
[----:B------:R-:W-:-:S02]  /*1ed0*/  IADD3 R232, R225, 0x1400, RZ ;  /* 0x00001400e1e87810 */ /* 0x000fc40007ffe0ff */
[C---:B------:R-:W-:Y:S02]  /*1ee0*/  IADD3 R231, R225.reuse, 0x1800, RZ ;  /* 0x00001800e1e77810 */ /* 0x040fe40007ffe0ff */
[C---:B------:R-:W-:Y:S02]  /*1ef0*/  IADD3 R230, R225.reuse, 0x1c00, RZ ;  /* 0x00001c00e1e67810 */ /* 0x040fe40007ffe0ff */
[C---:B------:R-:W-:Y:S02]  /*1f00*/  IADD3 R229, R225.reuse, 0x2000, RZ ;  /* 0x00002000e1e57810 */ /* 0x040fe40007ffe0ff */
[C---:B------:R-:W-:Y:S02]  /*1f10*/  IADD3 R228, R225.reuse, 0x2400, RZ ;  /* 0x00002400e1e47810 */ /* 0x040fe40007ffe0ff */
[C---:B------:R-:W-:Y:S02]  /*1f20*/  IADD3 R227, R225.reuse, 0x2800, RZ ;  /* 0x00002800e1e37810 */ /* 0x040fe40007ffe0ff */
[----:B------:R-:W-:-:S02]  /*1f30*/  IADD3 R226, R225, 0x2c00, RZ ;  /* 0x00002c00e1e27810 */ /* 0x000fc40007ffe0ff */
[----:B--2---:R-:W-:Y:S01]  /*1f40*/  SHF.R.S32.HI R3, RZ, 0x1f, R237 ;  /* 0x0000001fff037819 */ /* 0x004fe200000114ed */
[----:B------:R-:W-:-:S04]  /*1f50*/  IMAD.WIDE.U32 R6, R237, c[0x0][0x1f0], R6 ;  /* 0x00007c00ed067a25 */ /* 0x000fc800078e0006 */
[C---:B------:R-:W-:Y:S01]  /*1f60*/  IMAD R9, R3.reuse, c[0x0][0x1f0], RZ ;  /* 0x00007c0003097a24 */ /* 0x040fe200078e02ff */
[----:B------:R-:W-:Y:S01]  /*1f70*/  IADD3 R8, P0, R6, UR20, RZ ;  /* 0x0000001406087c10 */ /* 0x000fe2000ff1e0ff */
[----:B------:R-:W-:Y:S02]  /*1f80*/  IMAD R3, R3, c[0x0][0x218], RZ ;  /* 0x0000860003037a24 */ /* 0x000fe400078e02ff */
[C---:B------:R-:W-:Y:S02]  /*1f90*/  IMAD R9, R237.reuse, c[0x0][0x1f4], R9 ;  /* 0x00007d00ed097a24 */ /* 0x040fe400078e0209 */
[----:B------:R-:W-:-:S03]  /*1fa0*/  IMAD.WIDE.U32 R4, R237, c[0x0][0x218], R4 ;  /* 0x00008600ed047a25 */ /* 0x000fc600078e0004 */
[----:B------:R-:W-:Y:S01]  /*1fb0*/  IADD3.X R6, R7, UR8, R9, P0, !PT ;  /* 0x0000000807067c10 */ /* 0x000fe200087fe409 */
[----:B------:R-:W-:Y:S01]  /*1fc0*/  IMAD R3, R237, c[0x0][0x21c], R3 ;  /* 0x00008700ed037a24 */ /* 0x000fe200078e0203 */
[----:B------:R-:W-:Y:S02]  /*1fd0*/  LEA R9, P1, R8, c[0x0][0x1c8], 0x1 ;  /* 0x0000720008097a11 */ /* 0x000fe400078208ff */
[----:B------:R-:W-:Y:S02]  /*1fe0*/  IADD3 R7, P0, R4, UR22, RZ ;  /* 0x0000001604077c10 */ /* 0x000fe4000ff1e0ff */
[----:B------:R-:W-:Y:S01]  /*1ff0*/  LEA.HI.X R8, R8, c[0x0][0x1cc], R6, 0x1, P1 ;  /* 0x0000730008087a11 */ /* 0x000fe200008f0c06 */
[----:B------:R-:W-:Y:S01]  /*2000*/  SHFL.IDX PT, R4, R9, RZ, 0x1c1f ;  /* 0x001c1fff09047589 */ /* 0x000fe200000e0000 */
[----:B------:R-:W-:Y:S02]  /*2010*/  IADD3.X R3, R5, UR17, R3, P0, !PT ;  /* 0x0000001105037c10 */ /* 0x000fe400087fe403 */
[----:B------:R-:W-:Y:S01]  /*2020*/  LEA R11, P0, R7, c[0x0][0x1f8], 0x1 ;  /* 0x00007e00070b7a11 */ /* 0x000fe200078008ff */
[----:B------:R-:W1:Y:S01]  /*2030*/  SHFL.IDX PT, R5, R8, RZ, 0x1c1f ;  /* 0x001c1fff08057589 */ /* 0x000e6200000e0000 */
[----:B------:R-:W-:-:S02]  /*2040*/  ISETP.GE.AND P1, PT, R40, 0x1, PT ;  /* 0x000000012800780c */ /* 0x000fc40003f26270 */
[----:B------:R-:W-:Y:S01]  /*2050*/  LEA.HI.X R10, R7, c[0x0][0x1fc], R3, 0x1, P0 ;  /* 0x00007f00070a7a11 */ /* 0x000fe200000f0c03 */
[----:B------:R-:W-:Y:S01]  /*2060*/  SHFL.IDX PT, R6, R9, 0x1, 0x1c1f ;  /* 0x003c1f0009067f89 */ /* 0x000fe200000e0000 */
[----:B------:R-:W-:Y:S01]  /*2070*/  ISETP.GT.AND P0, PT, R40, 0x20, PT ;  /* 0x000000202800780c */ /* 0x000fe20003f04270 */
[----:B------:R-:W-:Y:S02]  /*2080*/  IMAD.SHL.U32 R3, R12, 0x8, RZ ;  /* 0x000000080c037824 */ /* 0x000fe400078e00ff */
[----:B------:R2:W3:Y:S03]  /*2090*/  SHFL.IDX PT, R7, R8, 0x1, 0x1c1f ;  /* 0x003c1f0008077f89 */ /* 0x0004e600000e0000 */
[----:B------:R-:W-:Y:S01]  /*20a0*/  LOP3.LUT R3, R0, 0x8, R3, 0xf8, !PT ;  /* 0x0000000800037812 */ /* 0x000fe200078ef803 */
[----:B------:R-:W4:Y:S01]  /*20b0*/  SHFL.IDX PT, R14, R11, RZ, 0x1c1f ;  /* 0x001c1fff0b0e7589 */ /* 0x000f2200000e0000 */
[----:B------:R-:W-:-:S03]  /*20c0*/  SHF.R.U32.HI R0, RZ, 0x3, R0 ;  /* 0x00000003ff007819 */ /* 0x000fc60000011600 */
[----:B------:R-:W-:Y:S01]  /*20d0*/  SHFL.IDX PT, R13, R11, 0x1, 0x1c1f ;  /* 0x003c1f000b0d7f89 */ /* 0x000fe200000e0000 */
[----:B------:R-:W-:-:S03]  /*20e0*/  LOP3.LUT R103, R3, R0, RZ, 0x3c, !PT ;  /* 0x0000000003677212 */ /* 0x000fc600078e3cff */
[----:B------:R-:W5:Y:S04]  /*20f0*/  SHFL.IDX PT, R12, R10, RZ, 0x1c1f ;  /* 0x001c1fff0a0c7589 */ /* 0x000f6800000e0000 */
[----:B------:R3:W4:Y:S01]  /*2100*/  SHFL.IDX PT, R3, R10, 0x1, 0x1c1f ;  /* 0x003c1f000a037f89 */ /* 0x00072200000e0000 */
[----:B--2---:R-:W-:Y:S02]  /*2110*/  LOP3.LUT R8, R15, 0x7fffffe, RZ, 0xc0, !PT ;  /* 0x07fffffe0f087812 */ /* 0x004fe400078ec0ff */
[----:B------:R-:W-:-:S03]  /*2120*/  SHF.R.S32.HI R15, RZ, 0x1f, R17 ;  /* 0x0000001fff0f7819 */ /* 0x000fc60000011411 */
[----:B------:R-:W-:Y:S01]  /*2130*/  IMAD.IADD R164, R17, 0x1, -R8 ;  /* 0x0000000111a47824 */ /* 0x000fe200078e0a08 */
[----:B------:R-:W-:Y:S01]  /*2140*/  LEA.HI R15, R15, R17, RZ, 0x3 ;  /* 0x000000110f0f7211 */ /* 0x000fe200078f18ff */
[----:B-1----:R-:W-:-:S04]  /*2150*/  @P1 IMAD.WIDE R8, R100, 0x2, R4 ;  /* 0x0000000264081825 */ /* 0x002fc800078e0204 */
[----:B------:R-:W-:Y:S01]  /*2160*/  IMAD.SHL.U32 R0, R15, 0x20, RZ ;  /* 0x000000200f007824 */ /* 0x000fe200078e00ff */
[----:B------:R1:W-:Y:S01]  /*2170*/  @P1 LDGSTS.E.BYPASS.LTC128B.128 [R167+0x3100], [R8.64], !P6 ;  /* 0x0310000008a71fae */ /* 0x0003e2000f101d4e */
[----:B---3--:R-:W-:-:S03]  /*2180*/  @P0 IMAD.WIDE R10, R100, 0x2, R6 ;  /* 0x00000002640a0825 */ /* 0x008fc600078e0206 */
[----:B------:R-:W-:-:S05]  /*2190*/  LOP3.LUT R102, R0, 0xffffff00, RZ, 0xc0, !PT ;  /* 0xffffff0000667812 */ /* 0x000fca00078ec0ff */
[----:B------:R-:W-:-:S04]  /*21a0*/  IMAD R0, R165, 0x200, R102 ;  /* 0x00000200a5007824 */ /* 0x000fc800078e0266 */
[----:B------:R-:W-:-:S04]  /*21b0*/  IMAD R0, R164, 0x20, R0 ;  /* 0x00000020a4007824 */ /* 0x000fc800078e0200 */
[----:B------:R-:W-:-:S04]  /*21c0*/  IMAD.IADD R0, R103, 0x1, R0 ;  /* 0x0000000167007824 */ /* 0x000fc800078e0200 */
[----:B------:R-:W-:Y:S02]  /*21d0*/  IMAD.SHL.U32 R223, R0, 0x2, RZ ;  /* 0x0000000200df7824 */ /* 0x000fe400078e00ff */
[----:B------:R-:W-:Y:S02]  /*21e0*/  IMAD R0, R164, 0x20, R102 ;  /* 0x00000020a4007824 */ /* 0x000fe400078e0266 */
[----:B------:R-:W-:Y:S02]  /*21f0*/  IMAD R224, R2, 0x2, R223 ;  /* 0x0000000202e07824 */ /* 0x000fe400078e02df */
[----:B-1----:R-:W-:-:S04]  /*2200*/  @P1 IMAD.WIDE R8, R171, 0x2, R4 ;  /* 0x00000002ab081825 */ /* 0x002fc800078e0204 */
[----:B------:R-:W-:Y:S01]  /*2210*/  @P1 IMAD.WIDE R4, R170, 0x2, R4 ;  /* 0x00000002aa041825 */ /* 0x000fe200078e0204 */
[----:B------:R1:W-:Y:S03]  /*2220*/  @P1 LDGSTS.E.BYPASS.LTC128B.128 [R167+0x4100], [R8.64], !P5 ;  /* 0x0410000008a71fae */ /* 0x0003e6000e901d4e */
[----:B------:R-:W-:Y:S01]  /*2230*/  IMAD.IADD R0, R103, 0x1, R0 ;  /* 0x0000000167007824 */ /* 0x000fe200078e0200 */
[----:B------:R2:W-:Y:S04]  /*2240*/  @P1 LDGSTS.E.BYPASS.LTC128B.128 [R167+0x5100], [R4.64], !P4 ;  /* 0x0510000004a71fae */ /* 0x0005e8000e101d4e */
[----:B------:R3:W-:Y:S01]  /*2250*/  @P0 LDGSTS.E.BYPASS.LTC128B.128 [R167+0x3900], [R10.64], !P6 ;  /* 0x039000000aa70fae */ /* 0x0007e2000f101d4e */
[----:B-1----:R-:W-:-:S04]  /*2260*/  @P0 IMAD.WIDE R8, R171, 0x2, R6 ;  /* 0x00000002ab080825 */ /* 0x002fc800078e0206 */
[----:B------:R-:W-:Y:S01]  /*2270*/  @P0 IMAD.WIDE R6, R170, 0x2, R6 ;  /* 0x00000002aa060825 */ /* 0x000fe200078e0206 */
[----:B------:R1:W-:Y:S03]  /*2280*/  @P0 LDGSTS.E.BYPASS.LTC128B.128 [R167+0x4900], [R8.64], !P5 ;  /* 0x0490000008a70fae */ /* 0x0003e6000e901d4e */
[----:B--2---:R-:W-:Y:S01]  /*2290*/  IMAD.WIDE R4, R171, 0x2, RZ ;  /* 0x00000002ab047825 */ /* 0x004fe200078e02ff */
[----:B------:R2:W-:Y:S04]  /*22a0*/  @P0 LDGSTS.E.BYPASS.LTC128B.128 [R167+0x5900], [R6.64], !P4 ;  /* 0x0590000006a70fae */ /* 0x0005e8000e101d4e */
[----:B------:R-:W0:Y:S01]  /*22b0*/  LDGDEPBAR ;  /* 0x00000000000079af */ /* 0x000e220000000000 */
[----:B----4-:R-:W-:-:S05]  /*22c0*/  IADD3 R46, P2, R14, R4, RZ ;  /* 0x000000040e2e7210 */ /* 0x010fca0007f5e0ff */
[----:B-----5:R-:W-:Y:S01]  /*22d0*/  IMAD.X R47, R12, 0x1, R5, P2 ;  /* 0x000000010c2f7824 */ /* 0x020fe200010e0605 */
[----:B------:R-:W-:Y:S01]  /*22e0*/  ISETP.GE.AND P2, PT, R16, c[0x0][0x1d4], PT ;  /* 0x0000750010007a0c */ /* 0x000fe20003f46270 */
[----:B-1----:R-:W-:-:S04]  /*22f0*/  IMAD.WIDE R8, R100, 0x2, RZ ;  /* 0x0000000264087825 */ /* 0x002fc800078e02ff */
[----:B--2---:R-:W-:Y:S01]  /*2300*/  IMAD.WIDE R6, R170, 0x2, RZ ;  /* 0x00000002aa067825 */ /* 0x004fe200078e02ff */
[----:B------:R-:W-:Y:S01]  /*2310*/  IADD3 R48, P0, R14, R8, RZ ;  /* 0x000000080e307210 */ /* 0x000fe20007f1e0ff */
[----:B------:R-:W-:-:S04]  /*2320*/  DEPBAR.LE SB0, 0x1 ;  /* 0x000080400000791a */ /* 0x000fc80000000000 */
[----:B------:R-:W-:Y:S01]  /*2330*/  IADD3 R44, P1, R8, R13, RZ ;  /* 0x0000000d082c7210 */ /* 0x000fe20007f3e0ff */
[----:B------:R-:W-:Y:S01]  /*2340*/  IMAD.X R49, R12, 0x1, R9, P0 ;  /* 0x000000010c317824 */ /* 0x000fe200000e0609 */
[----:B------:R-:W-:-:S04]  /*2350*/  DEPBAR.LE SB0, 0x0 ;  /* 0x000080000000791a */ /* 0x000fc80000000000 */
[----:B------:R-:W-:Y:S01]  /*2360*/  BAR.SYNC.DEFER_BLOCKING 0x0 ;  /* 0x0000000000007b1d */ /* 0x000fe20000010000 */
[----:B------:R-:W-:Y:S01]  /*2370*/  IADD3 R42, P0, R4, R13, RZ ;  /* 0x0000000d042a7210 */ /* 0x000fe20007f1e0ff */
[----:B------:R-:W-:Y:S01]  /*2380*/  IMAD.X R45, R9, 0x1, R3, P1 ;  /* 0x00000001092d7824 */ /* 0x000fe200008e0603 */
[----:B------:R-:W-:-:S03]  /*2390*/  IADD3 R38, P1, R14, R6, RZ ;  /* 0x000000060e267210 */ /* 0x000fc60007f3e0ff */
[----:B------:R-:W-:Y:S01]  /*23a0*/  IMAD.X R43, R5, 0x1, R3, P0 ;  /* 0x00000001052b7824 */ /* 0x000fe200000e0603 */
[----:B------:R-:W-:Y:S01]  /*23b0*/  IADD3 R36, P0, R6, R13, RZ ;  /* 0x0000000d06247210 */ /* 0x000fe20007f1e0ff */
[----:B------:R-:W-:Y:S01]  /*23c0*/  IMAD.X R39, R12, 0x1, R7, P1 ;  /* 0x000000010c277824 */ /* 0x000fe200008e0607 */
[----:B------:R-:W-:-:S03]  /*23d0*/  ISETP.GE.AND P1, PT, R100, c[0x0][0x1d4], PT ;  /* 0x0000750064007a0c */ /* 0x000fc60003f26270 */
[----:B------:R-:W-:Y:S01]  /*23e0*/  IMAD.X R37, R7, 0x1, R3, P0 ;  /* 0x0000000107257824 */ /* 0x000fe200000e0603 */
[----:B------:R-:W-:Y:S02]  /*23f0*/  ISETP.LT.OR P0, PT, R40, 0x1, P1 ;  /* 0x000000012800780c */ /* 0x000fe40000f01670 */
[----:B------:R-:W-:Y:S02]  /*2400*/  ISETP.GE.AND P1, PT, R41, c[0x0][0x1d4], PT ;  /* 0x0000750029007a0c */ /* 0x000fe40003f26270 */
[----:B------:R-:W-:-:S05]  /*2410*/  IADD3 R3, R167, 0x100, RZ ;  /* 0x00000100a7037810 */ /* 0x000fca0007ffe0ff */
[----:B------:R-:W-:Y:S04]  /*2420*/  STL [R1+0x1c], R3 ;  /* 0x00001c0301007387 */ /* 0x000fe80000100800 */
[----:B---3--:R-:W-:Y:S04]  /*2430*/  LDSM.16.M88.4 R8, [R223+0x6100] ;  /* 0x00610000df08783b */ /* 0x008fe80000000200 */
[----:B------:R-:W-:Y:S04]  /*2440*/  LDSM.16.M88.4 R4, [R223+0x7100] ;  /* 0x00710000df04783b */ /* 0x000fe80000000200 */
[----:B------:R-:W-:Y:S04]  /*2450*/  LDSM.16.M88.4 R16, [R224+0x6100] ;  /* 0x00610000e010783b */ /* 0x000fe80000000200 */
[----:B------:R-:W-:Y:S04]  /*2460*/  LDSM.16.M88.4 R12, [R224+0x7100] ;  /* 0x00710000e00c783b */ /* 0x000fe80000000200 */
[----:B------:R-:W1:Y:S04]  /*2470*/  LDSM.16.M88.4 R32, [R220+0x3100] ;  /* 0x00310000dc20783b */ /* 0x000e680000000200 */
[----:B------:R-:W-:Y:S04]  /*2480*/  LDSM.16.M88.4 R28, [R220+0x3500] ;  /* 0x00350000dc1c783b */ /* 0x000fe80000000200 */
[----:B------:R-:W2:Y:S04]  /*2490*/  LDSM.16.M88.4 R24, [R220+0x3900] ;  /* 0x00390000dc18783b */ /* 0x000ea80000000200 */
[----:B------:R-:W3:Y:S04]  /*24a0*/  LDSM.16.M88.4 R20, [R220+0x3d00] ;  /* 0x003d0000dc14783b */ /* 0x000ee80000000200 */
[----:B------:R-:W-:Y:S04]  /*24b0*/  LDSM.16.M88.4 R60, [R225] ;  /* 0x00000000e13c783b */ /* 0x000fe80000000200 */
[----:B------:R-:W-:Y:S04]  /*24c0*/  LDSM.16.M88.4 R56, [R225+0x400] ;  /* 0x00040000e138783b */ /* 0x000fe80000000200 */
[----:B------:R-:W4:Y:S04]  /*24d0*/  LDSM.16.M88.4 R52, [R225+0x800] ;  /* 0x00080000e134783b */ /* 0x000f280000000200 */
[----:B------:R-:W5:Y:S04]  /*24e0*/  LDSM.16.M88.4 R64, [R225+0xc00] ;  /* 0x000c0000e140783b */ /* 0x000f680000000200 */
[----:B------:R-:W-:Y:S01]  /*24f0*/  @!PT LDS RZ, [RZ] ;  /* 0x00000000fffff984 */ /* 0x000fe20000000800 */
[----:B------:R-:W-:Y:S01]  /*2500*/  @!PT LDS RZ, [RZ] ;  /* 0x00000000fffff984 */ /* 0x000fe20000000800 */
[----:B------:R-:W-:Y:S01]  /*2510*/  @!PT LDS RZ, [RZ] ;  /* 0x00000000fffff984 */ /* 0x000fe20000000800 */
[----:B------:R3:W-:Y:S01]  /*2520*/  LDGSTS.E.BYPASS.LTC128B.128 [R167+0x100], [R48.64], !P0 ;  /* 0x0010000030a77fae */ /* 0x0007e2000c101d4e */
[----:B------:R-:W-:-:S02]  /*2530*/  ISETP.LT.OR P0, PT, R40, 0x1, P2 ;  /* 0x000000012800780c */ /* 0x000fc40001701670 */
[C---:B------:R-:W-:Y:S01]  /*2540*/  ISETP.LT.OR P2, PT, R40.reuse, 0x21, P2 ;  /* 0x000000212800780c */ /* 0x040fe20001741670 */
[C---:B-1----:R-:W-:Y:S10]  /*2550*/  HMMA.16816.F32.BF16 R84, R4.reuse, R32, RZ ;  /* 0x000000200454723c */ /* 0x042ff400000418ff */
[----:B------:R1:W-:Y:S01]  /*2560*/  LDGSTS.E.BYPASS.LTC128B.128 [R167+0x1100], [R46.64], !P0 ;  /* 0x011000002ea77fae */ /* 0x0003e2000c101d4e */
[C---:B------:R-:W-:Y:S01]  /*2570*/  ISETP.LT.OR P0, PT, R40.reuse, 0x1, P1 ;  /* 0x000000012800780c */ /* 0x040fe20000f01670 */
[----:B--2---:R-:W-:Y:S01]  /*2580*/  HMMA.16816.F32.BF16 R68, R4, R24, RZ ;  /* 0x000000180444723c */ /* 0x004fe200000418ff */
[----:B------:R-:W-:-:S07]  /*2590*/  ISETP.LT.OR P1, PT, R40, 0x21, P1 ;  /* 0x000000212800780c */ /* 0x000fce0000f21670 */
[----:B------:R-:W-:Y:S04]  /*25a0*/  HMMA.16816.F32.BF16 R76, R4, R28, RZ ;  /* 0x0000001c044c723c */ /* 0x000fe800000418ff */
[----:B------:R2:W-:Y:S01]  /*25b0*/  LDGSTS.E.BYPASS.LTC128B.128 [R167+0x2100], [R38.64], !P0 ;  /* 0x0210000026a77fae */ /* 0x0005e2000c101d4e */
[----:B------:R-:W-:-:S03]  /*25c0*/  ISETP.GE.AND P0, PT, R100, c[0x0][0x1d4], PT ;  /* 0x0000750064007a0c */ /* 0x000fc60003f06270 */
[----:B---3--:R-:W-:Y:S01]  /*25d0*/  HMMA.16816.F32.BF16 R48, R4, R20, RZ ;  /* 0x000000140430723c */ /* 0x008fe200000418ff */
[----:B------:R-:W-:-:S07]  /*25e0*/  ISETP.LT.OR P0, PT, R40, 0x21, P0 ;  /* 0x000000212800780c */ /* 0x000fce0000701670 */
[C---:B------:R-:W-:Y:S06]  /*25f0*/  HMMA.16816.F32.BF16 R80, R4.reuse, R34, RZ ;  /* 0x000000220450723c */ /* 0x040fec00000418ff */
[----:B------:R1:W-:Y:S01]  /*2600*/  LDGSTS.E.BYPASS.LTC128B.128 [R167+0x900], [R44.64], !P0 ;  /* 0x009000002ca77fae */ /* 0x0003e2000c101d4e */
[----:B------:R-:W-:Y:S01]  /*2610*/  PLOP3.LUT P0, PT, PT, PT, UP0, 0x80, 0x0 ;  /* 0x000000000000781c */ /* 0x000fe20003f0f008 */
[----:B------:R-:W-:Y:S02]  /*2620*/  HMMA.16816.F32.BF16 R72, R4, R30, RZ ;  /* 0x0000001e0448723c */ /* 0x000fe400000418ff */
[----:B------:R3:W-:Y:S01]  /*2630*/  LDGSTS.E.BYPASS.LTC128B.128 [R167+0x1900], [R42.64], !P2 ;  /* 0x019000002aa77fae */ /* 0x0007e2000d101d4e */
[----:B------:R-:W-:-:S03]  /*2640*/  ISETP.GT.AND P2, PT, R173, 0x3f, PT ;  /* 0x0000003fad00780c */ /* 0x000fc60003f44270 */
[----:B------:R2:W-:Y:S02]  /*2650*/  LDGSTS.E.BYPASS.LTC128B.128 [R167+0x2900], [R36.64], !P1 ;  /* 0x0290000024a77fae */ /* 0x0005e4000c901d4e */
[C---:B------:R-:W-:Y:S02]  /*2660*/  HMMA.16816.F32.BF16 R92, R4.reuse, R26, RZ ;  /* 0x0000001a045c723c */ /* 0x040fe400000418ff */
[----:B------:R-:W0:Y:S06]  /*2670*/  LDGDEPBAR ;  /* 0x00000000000079af */ /* 0x000e2c0000000000 */
[----:B------:R-:W-:Y:S08]  /*2680*/  HMMA.16816.F32.BF16 R120, R4, R22, RZ ;  /* 0x000000160478723c */ /* 0x000ff000000418ff */
[C---:B------:R-:W-:Y:S08]  /*2690*/  HMMA.16816.F32.BF16 R4, R8.reuse, R20, RZ ;  /* 0x000000140804723c */ /* 0x040ff000000418ff */
[C---:B------:R-:W-:Y:S01]  /*26a0*/  HMMA.16816.F32.BF16 R116, R8.reuse, R32, RZ ;  /* 0x000000200874723c */ /* 0x040fe200000418ff */
[----:B--2---:R-:W-:Y:S07]  /*26b0*/  LDSM.16.M88.4 R36, [R220+0x4100] ;  /* 0x00410000dc24783b */ /* 0x004fee0000000200 */
[C---:B------:R-:W-:Y:S01]  /*26c0*/  HMMA.16816.F32.BF16 R112, R8.reuse, R34, RZ ;  /* 0x000000220870723c */ /* 0x040fe200000418ff */
[----:B------:R-:W-:Y:S07]  /*26d0*/  LDSM.16.M88.4 R32, [R220+0x4500] ;  /* 0x00450000dc20783b */ /* 0x000fee0000000200 */
[C---:B------:R-:W-:Y:S08]  /*26e0*/  HMMA.16816.F32.BF16 R96, R8.reuse, R28, RZ ;  /* 0x0000001c0860723c */ /* 0x040ff000000418ff */
[C---:B------:R-:W-:Y:S01]  /*26f0*/  HMMA.16816.F32.BF16 R108, R8.reuse, R30, RZ ;  /* 0x0000001e086c723c */ /* 0x040fe200000418ff */
[----:B------:R-:W-:Y:S07]  /*2700*/  LDSM.16.M88.4 R28, [R220+0x4900] ;  /* 0x00490000dc1c783b */ /* 0x000fee0000000200 */
[C---:B------:R-:W-:Y:S08]  /*2710*/  HMMA.16816.F32.BF16 R88, R8.reuse, R24, RZ ;  /* 0x000000180858723c */ /* 0x040ff000000418ff */
[C---:B------:R-:W-:Y:S01]  /*2720*/  HMMA.16816.F32.BF16 R104, R8.reuse, R26, RZ ;  /* 0x0000001a0868723c */ /* 0x040fe200000418ff */
[----:B------:R-:W-:Y:S07]  /*2730*/  LDSM.16.M88.4 R24, [R220+0x4d00] ;  /* 0x004d0000dc18783b */ /* 0x000fee0000000200 */
[----:B------:R-:W-:Y:S01]  /*2740*/  HMMA.16816.F32.BF16 R20, R8, R22, RZ ;  /* 0x000000160814723c */ /* 0x000fe200000418ff */
[----:B------:R-:W2:Y:S07]  /*2750*/  LDSM.16.M88.4 R8, [R223+0x9100] ;  /* 0x00910000df08783b */ /* 0x000eae0000000200 */
[C---:B----4-:R-:W-:Y:S08]  /*2760*/  HMMA.16816.F32.BF16 R148, R12.reuse, R52, R68 ;  /* 0x000000340c94723c */ /* 0x050ff00000041844 */
[C---:B------:R-:W-:Y:S08]  /*2770*/  HMMA.16816.F32.BF16 R136, R12.reuse, R60, R84 ;  /* 0x0000003c0c88723c */ /* 0x040ff00000041854 */
[C---:B------:R-:W-:Y:S08]  /*2780*/  HMMA.16816.F32.BF16 R152, R12.reuse, R56, R76 ;  /* 0x000000380c98723c */ /* 0x040ff0000004184c */
[C---:B-----5:R-:W-:Y:S01]  /*2790*/  HMMA.16816.F32.BF16 R144, R12.reuse, R64, R48 ;  /* 0x000000400c90723c */ /* 0x060fe20000041830 */
[----:B------:R-:W-:Y:S07]  /*27a0*/  LDSM.16.M88.4 R48, [R225+0x1800] ;  /* 0x00180000e130783b */ /* 0x000fee0000000200 */
[C---:B------:R-:W-:Y:S08]  /*27b0*/  HMMA.16816.F32.BF16 R68, R12.reuse, R62, R80 ;  /* 0x0000003e0c44723c */ /* 0x040ff00000041850 */
[C---:B-1----:R-:W-:Y:S08]  /*27c0*/  HMMA.16816.F32.BF16 R44, R12.reuse, R58, R72 ;  /* 0x0000003a0c2c723c */ /* 0x042ff00000041848 */
[C---:B------:R-:W-:Y:S08]  /*27d0*/  HMMA.16816.F32.BF16 R124, R12.reuse, R54, R92 ;  /* 0x000000360c7c723c */ /* 0x040ff0000004185c */
[----:B------:R-:W-:Y:S01]  /*27e0*/  HMMA.16816.F32.BF16 R120, R12, R66, R120 ;  /* 0x000000420c78723c */ /* 0x000fe20000041878 */
[----:B------:R-:W1:Y:S07]  /*27f0*/  LDSM.16.M88.4 R12, [R223+0x8100] ;  /* 0x00810000df0c783b */ /* 0x000e6e0000000200 */
[C---:B------:R-:W-:Y:S08]  /*2800*/  HMMA.16816.F32.BF16 R132, R16.reuse, R52, R88 ;  /* 0x000000341084723c */ /* 0x040ff00000041858 */
[C---:B------:R-:W-:Y:S01]  /*2810*/  HMMA.16816.F32.BF16 R140, R16.reuse, R64, R4 ;  /* 0x00000040108c723c */ /* 0x040fe20000041804 */
[----:B------:R-:W-:Y:S07]  /*2820*/  LDSM.16.M88.4 R4, [R224+0x9100] ;  /* 0x00910000e004783b */ /* 0x000fee0000000200 */
[C---:B------:R-:W-:Y:S01]  /*2830*/  HMMA.16816.F32.BF16 R80, R16.reuse, R54, R104 ;  /* 0x000000361050723c */ /* 0x040fe20000041868 */
[----:B------:R-:W4:Y:S07]  /*2840*/  LDSM.16.M88.4 R52, [R225+0x1400] ;  /* 0x00140000e134783b */ /* 0x000f2e0000000200 */
[C---:B------:R-:W-:Y:S01]  /*2850*/  HMMA.16816.F32.BF16 R76, R16.reuse, R66, R20 ;  /* 0x00000042104c723c */ /* 0x040fe20000041814 */
[----:B------:R-:W5:Y:S04]  /*2860*/  LDSM.16.M88.4 R64, [R225+0x1c00] ;  /* 0x001c0000e140783b */ /* 0x000f680000000200 */
[----:B------:R-:W-:Y:S03]  /*2870*/  LDSM.16.M88.4 R20, [R224+0x8100] ;  /* 0x00810000e014783b */ /* 0x000fe60000000200 */
[C---:B------:R-:W-:Y:S08]  /*2880*/  HMMA.16816.F32.BF16 R88, R16.reuse, R62, R112 ;  /* 0x0000003e1058723c */ /* 0x040ff00000041870 */
[C---:B------:R-:W-:Y:S08]  /*2890*/  HMMA.16816.F32.BF16 R116, R16.reuse, R60, R116 ;  /* 0x0000003c1074723c */ /* 0x040ff00000041874 */
[C---:B------:R-:W-:Y:S08]  /*28a0*/  HMMA.16816.F32.BF16 R128, R16.reuse, R56, R96 ;  /* 0x000000381080723c */ /* 0x040ff00000041860 */
[----:B------:R-:W-:Y:S01]  /*28b0*/  HMMA.16816.F32.BF16 R84, R16, R58, R108 ;  /* 0x0000003a1054723c */ /* 0x000fe2000004186c */
[----:B------:R-:W1:Y:S07]  /*28c0*/  LDSM.16.M88.4 R56, [R225+0x1000] ;  /* 0x00100000e138783b */ /* 0x000e6e0000000200 */
[C---:B--2---:R-:W-:Y:S08]  /*28d0*/  HMMA.16816.F32.BF16 R72, R8.reuse, R36, R136 ;  /* 0x000000240848723c */ /* 0x044ff00000041888 */
[C---:B------:R-:W-:Y:S08]  /*28e0*/  HMMA.16816.F32.BF16 R60, R8.reuse, R32, R152 ;  /* 0x00000020083c723c */ /* 0x040ff00000041898 */
[C---:B---3--:R-:W-:Y:S08]  /*28f0*/  HMMA.16816.F32.BF16 R40, R8.reuse, R28, R148 ;  /* 0x0000001c0828723c */ /* 0x048ff00000041894 */
[C---:B------:R-:W-:Y:S08]  /*2900*/  HMMA.16816.F32.BF16 R92, R8.reuse, R24, R144 ;  /* 0x00000018085c723c */ /* 0x040ff00000041890 */
[C---:B------:R-:W-:Y:S08]  /*2910*/  HMMA.16816.F32.BF16 R68, R8.reuse, R38, R68 ;  /* 0x000000260844723c */ /* 0x040ff00000041844 */
[C---:B------:R-:W-:Y:S08]  /*2920*/  HMMA.16816.F32.BF16 R44, R8.reuse, R34, R44 ;  /* 0x00000022082c723c */ /* 0x040ff0000004182c */
[C---:B------:R-:W-:Y:S08]  /*2930*/  HMMA.16816.F32.BF16 R16, R8.reuse, R30, R124 ;  /* 0x0000001e0810723c */ /* 0x040ff0000004187c */
[----:B------:R-:W-:Y:S08]  /*2940*/  HMMA.16816.F32.BF16 R8, R8, R26, R120 ;  /* 0x0000001a0808723c */ /* 0x000ff00000041878 */
[C---:B-1----:R-:W-:Y:S08]  /*2950*/  HMMA.16816.F32.BF16 R96, R12.reuse, R38, R88 ;  /* 0x000000260c60723c */ /* 0x042ff00000041858 */
[C---:B------:R-:W-:Y:S01]  /*2960*/  HMMA.16816.F32.BF16 R104, R12.reuse, R36, R116 ;  /* 0x000000240c68723c */ /* 0x040fe20000041874 */
[----:B------:R-:W-:Y:S07]  /*2970*/  LDSM.16.M88.4 R36, [R220+0x5900] ;  /* 0x00590000dc24783b */ /* 0x000fee0000000200 */
[C---:B------:R-:W-:Y:S08]  /*2980*/  HMMA.16816.F32.BF16 R88, R12.reuse, R32, R128 ;  /* 0x000000200c58723c */ /* 0x040ff00000041880 */
[C---:B------:R-:W-:Y:S08]  /*2990*/  HMMA.16816.F32.BF16 R84, R12.reuse, R34, R84 ;  /* 0x000000220c54723c */ /* 0x040ff00000041854 */
[C---:B------:R-:W-:Y:S08]  /*29a0*/  HMMA.16816.F32.BF16 R32, R12.reuse, R28, R132 ;  /* 0x0000001c0c20723c */ /* 0x040ff00000041884 */
[C---:B------:R-:W-:Y:S08]  /*29b0*/  HMMA.16816.F32.BF16 R80, R12.reuse, R30, R80 ;  /* 0x0000001e0c50723c */ /* 0x040ff00000041850 */
[C---:B------:R-:W-:Y:S08]  /*29c0*/  HMMA.16816.F32.BF16 R28, R12.reuse, R24, R140 ;  /* 0x000000180c1c723c */ /* 0x040ff0000004188c */
[----:B------:R-:W-:Y:S01]  /*29d0*/  HMMA.16816.F32.BF16 R76, R12, R26, R76 ;  /* 0x0000001a0c4c723c */ /* 0x000fe2000004184c */
[----:B------:R-:W-:Y:S04]  /*29e0*/  LDSM.16.M88.4 R12, [R224+0xa100] ;  /* 0x00a10000e00c783b */ /* 0x000fe80000000200 */
[----:B------:R-:W-:Y:S03]  /*29f0*/  LDSM.16.M88.4 R24, [R225+0x2800] ;  /* 0x00280000e118783b */ /* 0x000fe60000000200 */
[C---:B----4-:R-:W-:Y:S01]  /*2a00*/  HMMA.16816.F32.BF16 R148, R4.reuse, R54, R44 ;  /* 0x000000360494723c */ /* 0x050fe2000004182c */
[----:B------:R-:W-:Y:S07]  /*2a10*/  LDSM.16.M88.4 R44, [R220+0x5100] ;  /* 0x00510000dc2c783b */ /* 0x000fee0000000200 */
[C---:B------:R-:W-:Y:S01]  /*2a20*/  HMMA.16816.F32.BF16 R140, R4.reuse, R50, R16 ;  /* 0x00000032048c723c */ /* 0x040fe20000041810 */
[----:B------:R-:W1:Y:S07]  /*2a30*/  LDSM.16.M88.4 R16, [R223+0xb100] ;  /* 0x00b10000df10783b */ /* 0x000e6e0000000200 */
[C---:B-----5:R-:W-:Y:S01]  /*2a40*/  HMMA.16816.F32.BF16 R132, R4.reuse, R66, R8 ;  /* 0x000000420484723c */ /* 0x060fe20000041808 */
[----:B------:R-:W2:Y:S07]  /*2a50*/  LDSM.16.M88.4 R8, [R223+0xa100] ;  /* 0x00a10000df08783b */ /* 0x000eae0000000200 */
[C---:B------:R-:W-:Y:S01]  /*2a60*/  HMMA.16816.F32.BF16 R152, R4.reuse, R52, R60 ;  /* 0x000000340498723c */ /* 0x040fe2000004183c */
[----:B------:R-:W-:Y:S07]  /*2a70*/  LDSM.16.M88.4 R60, [R220+0x5d00] ;  /* 0x005d0000dc3c783b */ /* 0x000fee0000000200 */
[C---:B------:R-:W-:Y:S01]  /*2a80*/  HMMA.16816.F32.BF16 R144, R4.reuse, R48, R40 ;  /* 0x000000300490723c */ /* 0x040fe20000041828 */
[----:B------:R-:W3:Y:S07]  /*2a90*/  LDSM.16.M88.4 R40, [R220+0x5500] ;  /* 0x00550000dc28783b */ /* 0x000eee0000000200 */
[C---:B------:R-:W-:Y:S08]  /*2aa0*/  HMMA.16816.F32.BF16 R160, R4.reuse, R56, R72 ;  /* 0x0000003804a0723c */ /* 0x040ff00000041848 */
[----:B------:R-:W-:Y:S08]  /*2ab0*/  HMMA.16816.F32.BF16 R156, R4, R58, R68 ;  /* 0x0000003a049c723c */ /* 0x000ff00000041844 */
[C---:B------:R-:W-:Y:S08]  /*2ac0*/  HMMA.16816.F32.BF16 R128, R20.reuse, R56, R104 ;  /* 0x000000381480723c */ /* 0x040ff00000041868 */
[----:B------:R-:W-:Y:S08]  /*2ad0*/  HMMA.16816.F32.BF16 R124, R20, R58, R96 ;  /* 0x0000003a147c723c */ /* 0x000ff00000041860 */
[----:B------:R-:W-:Y:S01]  /*2ae0*/  HMMA.16816.F32.BF16 R136, R4, R64, R92 ;  /* 0x000000400488723c */ /* 0x000fe2000004185c */
[----:B------:R-:W-:Y:S07]  /*2af0*/  LDSM.16.M88.4 R4, [R224+0xb100] ;  /* 0x00b10000e004783b */ /* 0x000fee0000000200 */
[C---:B------:R-:W-:Y:S08]  /*2b00*/  HMMA.16816.F32.BF16 R120, R20.reuse, R52, R88 ;  /* 0x000000341478723c */ /* 0x040ff00000041858 */
[C---:B------:R-:W-:Y:S01]  /*2b10*/  HMMA.16816.F32.BF16 R112, R20.reuse, R48, R32 ;  /* 0x000000301470723c */ /* 0x040fe20000041820 */
[----:B------:R-:W4:Y:S07]  /*2b20*/  LDSM.16.M88.4 R32, [R225+0x2000] ;  /* 0x00200000e120783b */ /* 0x000f2e0000000200 */
[C---:B------:R-:W-:Y:S08]  /*2b30*/  HMMA.16816.F32.BF16 R116, R20.reuse, R54, R84 ;  /* 0x000000361474723c */ /* 0x040ff00000041854 */
[C---:B------:R-:W-:Y:S01]  /*2b40*/  HMMA.16816.F32.BF16 R108, R20.reuse, R50, R80 ;  /* 0x00000032146c723c */ /* 0x040fe20000041850 */
[----:B------:R-:W-:Y:S07]  /*2b50*/  LDSM.16.M88.4 R48, [R225+0x2c00] ;  /* 0x002c0000e130783b */ /* 0x000fee0000000200 */
[----:B------:R-:W-:Y:S01]  /*2b60*/  HMMA.16816.F32.BF16 R72, R20, R64, R28 ;  /* 0x000000401448723c */ /* 0x000fe2000004181c */
[----:B------:R-:W5:Y:S01]  /*2b70*/  LDSM.16.M88.4 R28, [R225+0x2400] ;  /* 0x00240000e11c783b */ /* 0x000f620000000200 */
[----:B------:R-:W-:-:S06]  /*2b80*/  DEPBAR.LE SB0, 0x0 ;  /* 0x000080000000791a */ /* 0x000fcc0000000000 */
[----:B------:R-:W-:Y:S08]  /*2b90*/  HMMA.16816.F32.BF16 R68, R20, R66, R76 ;  /* 0x000000421444723c */ /* 0x000ff0000004184c */
[C---:B-1----:R-:W-:Y:S08]  /*2ba0*/  HMMA.16816.F32.BF16 R104, R16.reuse, R44, R160 ;  /* 0x0000002c1068723c */ /* 0x042ff000000418a0 */
[----:B------:R-:W-:Y:S08]  /*2bb0*/  HMMA.16816.F32.BF16 R96, R16, R46, R156 ;  /* 0x0000002e1060723c */ /* 0x000ff0000004189c */
[C---:B--2---:R-:W-:Y:S08]  /*2bc0*/  HMMA.16816.F32.BF16 R56, R8.reuse, R44, R128 ;  /* 0x0000002c0838723c */ /* 0x044ff00000041880 */
[----:B------:R-:W-:Y:S08]  /*2bd0*/  HMMA.16816.F32.BF16 R52, R8, R46, R124 ;  /* 0x0000002e0834723c */ /* 0x000ff0000004187c */
[C---:B---3--:R-:W-:Y:S08]  /*2be0*/  HMMA.16816.F32.BF16 R92, R16.reuse, R40, R152 ;  /* 0x00000028105c723c */ /* 0x048ff00000041898 */
[C---:B------:R-:W-:Y:S08]  /*2bf0*/  HMMA.16816.F32.BF16 R88, R16.reuse, R42, R148 ;  /* 0x0000002a1058723c */ /* 0x040ff00000041894 */
        /* <DEDUP_REMOVED lines=8> */
[C---:B------:R-:W-:Y:S08]  /*2c80*/  HMMA.16816.F32.BF16 R16, R8.reuse, R60, R72 ;  /* 0x0000003c0810723c */ /* 0x040ff00000041848 */
[----:B------:R-:W-:Y:S08]  /*2c90*/  HMMA.16816.F32.BF16 R8, R8, R62, R68 ;  /* 0x0000003e0808723c */ /* 0x000ff00000041844 */
[C---:B----4-:R-:W-:Y:S08]  /*2ca0*/  HMMA.16816.F32.BF16 R104, R4.reuse, R32, R104 ;  /* 0x000000200468723c */ /* 0x050ff00000041868 */
[----:B------:R-:W-:Y:S08]  /*2cb0*/  HMMA.16816.F32.BF16 R96, R4, R34, R96 ;  /* 0x000000220460723c */ /* 0x000ff00000041860 */
[C---:B------:R-:W-:Y:S08]  /*2cc0*/  HMMA.16816.F32.BF16 R56, R12.reuse, R32, R56 ;  /* 0x000000200c38723c */ /* 0x040ff00000041838 */
[----:B------:R-:W-:Y:S08]  /*2cd0*/  HMMA.16816.F32.BF16 R52, R12, R34, R52 ;  /* 0x000000220c34723c */ /* 0x000ff00000041834 */
[C---:B-----5:R-:W-:Y:S08]  /*2ce0*/  HMMA.16816.F32.BF16 R92, R4.reuse, R28, R92 ;  /* 0x0000001c045c723c */ /* 0x060ff0000004185c */
[----:B------:R-:W-:Y:S08]  /*2cf0*/  HMMA.16816.F32.BF16 R88, R4, R30, R88 ;  /* 0x0000001e0458723c */ /* 0x000ff00000041858 */
[C---:B------:R-:W-:Y:S08]  /*2d00*/  HMMA.16816.F32.BF16 R44, R12.reuse, R28, R44 ;  /* 0x0000001c0c2c723c */ /* 0x040ff0000004182c */
[C---:B------:R-:W-:Y:S08]  /*2d10*/  HMMA.16816.F32.BF16 R40, R12.reuse, R30, R40 ;  /* 0x0000001e0c28723c */ /* 0x040ff00000041828 */
[C---:B------:R-:W-:Y:S07]  /*2d20*/  HMMA.16816.F32.BF16 R32, R12.reuse, R50, R8 ;  /* 0x000000320c20723c */ /* 0x040fee0000041808 */
[----:B------:R-:W-:Y:S01]  /*2d30*/  SHF.R.S32.HI R9, RZ, 0x1f, R171 ;  /* 0x0000001fff097819 */ /* 0x000fe200000114ab */
[-C--:B------:R-:W-:Y:S04]  /*2d40*/  HMMA.16816.F32.BF16 R28, R12, R24.reuse, R20 ;  /* 0x000000180c1c723c */ /* 0x080fe80000041814 */
[----:B------:R1:W-:Y:S03]  /*2d50*/  STL [R1+0x5c], R9 ;  /* 0x00005c0901007387 */ /* 0x0003e60000100800 */
[----:B------:R-:W-:Y:S01]  /*2d60*/  SHF.R.S32.HI R22, RZ, 0x1f, R170 ;  /* 0x0000001fff167819 */ /* 0x000fe200000114aa */
[C---:B------:R-:W-:Y:S04]  /*2d70*/  HMMA.16816.F32.BF16 R84, R4.reuse, R24, R84 ;  /* 0x000000180454723c */ /* 0x040fe80000041854 */
[----:B------:R1:W-:Y:S04]  /*2d80*/  STL [R1+0x60], R22 ;  /* 0x0000601601007387 */ /* 0x0003e80000100800 */
[-C--:B------:R-:W-:Y:S08]  /*2d90*/  HMMA.16816.F32.BF16 R80, R4, R26.reuse, R80 ;  /* 0x0000001a0450723c */ /* 0x080ff00000041850 */
[----:B------:R-:W-:Y:S08]  /*2da0*/  HMMA.16816.F32.BF16 R36, R12, R26, R36 ;  /* 0x0000001a0c24723c */ /* 0x000ff00000041824 */
[C---:B------:R-:W-:Y:S08]  /*2db0*/  HMMA.16816.F32.BF16 R76, R4.reuse, R48, R76 ;  /* 0x00000030044c723c */ /* 0x040ff0000004184c */
[----:B------:R-:W-:Y:S08]  /*2dc0*/  HMMA.16816.F32.BF16 R64, R4, R50, R64 ;  /* 0x000000320440723c */ /* 0x000ff00000041840 */
[----:B------:R-:W-:Y:S01]  /*2dd0*/  HMMA.16816.F32.BF16 R24, R12, R48, R16 ;  /* 0x000000300c18723c */ /* 0x000fe20000041810 */
[----:B------:R-:W-:Y:S06]  /*2de0*/  BAR.SYNC.DEFER_BLOCKING 0x0 ;  /* 0x0000000000007b1d */ /* 0x000fec0000010000 */
[----:B------:R-:W-:Y:S09]  /*2df0*/  @!P0 BRA `(.L_x_713) ;  /* 0x0000042000008947 */ /* 0x000ff20003800000 */
[----:B-1----:R-:W-:Y:S01]  /*2e00*/  ULEA UR5, UR6, UR11, 0x6 ;  /* 0x0000000b06057291 */ /* 0x002fe2000f8e303f */
[----:B------:R-:W-:-:S05]  /*2e10*/  IMAD.MOV.U32 R237, RZ, RZ, RZ ;  /* 0x000000ffffed7224 */ /* 0x000fca00078e00ff */
[----:B------:R-:W-:-:S05]  /*2e20*/  IMAD.U32 R3, RZ, RZ, UR5 ;  /* 0x00000005ff037e24 */ /* 0x000fca000f8e00ff */
[----:B------:R-:W-:-:S05]  /*2e30*/  IADD3 R4, R3, -0x80, R173 ;  /* 0xffffff8003047810 */ /* 0x000fca0007ffe0ad */
        /* <DEDUP_REMOVED lines=9> */
[----:B------:R-:W-:Y:S01]  /*2ed0*/  SEL R20, RZ, 0x10, P6 ;  /* 0x00000010ff147807 */ /* 0x000fe20003000000 */
[C---:B------:R-:W-:Y:S01]  /*2ee0*/  IMAD.SHL.U32 R21, R100.reuse, 0x2, RZ ;  /* 0x0000000264157824 */ /* 0x040fe200078e00ff */
[----:B------:R-:W-:Y:S01]  /*2ef0*/  SEL R19, RZ, 0x10, P5 ;  /* 0x00000010ff137807 */ /* 0x000fe20002800000 */
[----:B------:R-:W-:Y:S01]  /*2f00*/  IMAD R245, R3, c[0x0][0x2b8], R4 ;  /* 0x0000ae0003f57a24 */ /* 0x000fe200078e0204 */
[----:B------:R-:W-:Y:S01]  /*2f10*/  SHF.L.U64.HI R11, R100, 0x1, R172 ;  /* 0x00000001640b7819 */ /* 0x000fe200000102ac */
[----:B------:R-:W-:Y:S01]  /*2f20*/  IMAD.SHL.U32 R18, R170, 0x2, RZ ;  /* 0x00000002aa127824 */ /* 0x000fe200078e00ff */
[----:B------:R-:W-:Y:S01]  /*2f30*/  IADD3 R10, -R19, 0x10, RZ ;  /* 0x00000010130a7810 */ /* 0x000fe20007ffe1ff */
[----:B------:R-:W-:Y:S01]  /*2f40*/  IMAD.WIDE.U32 R4, R245, c[0x0][0x1e0], RZ ;  /* 0x00007800f5047a25 */ /* 0x000fe200078e00ff */
[----:B------:R-:W-:-:S02]  /*2f50*/  SHF.R.S32.HI R3, RZ, 0x1f, R245 ;  /* 0x0000001fff037819 */ /* 0x000fc400000114f5 */
[----:B------:R-:W-:-:S03]  /*2f60*/  SHF.L.U64.HI R9, R171, 0x1, R9 ;  /* 0x00000001ab097819 */ /* 0x000fc60000010209 */
[----:B------:R-:W-:-:S04]  /*2f70*/  IMAD R3, R3, c[0x0][0x1e0], RZ ;  /* 0x0000780003037a24 */ /* 0x000fc800078e02ff */
[----:B------:R-:W-:-:S04]  /*2f80*/  IMAD R3, R245, c[0x0][0x1e4], R3 ;  /* 0x00007900f5037a24 */ /* 0x000fc800078e0203 */
[----:B------:R-:W-:Y:S01]  /*2f90*/  IMAD.IADD R5, R5, 0x1, R3 ;  /* 0x0000000105057824 */ /* 0x000fe200078e0203 */
[----:B-1----:R-:W-:-:S04]  /*2fa0*/  IADD3 R7, -R20, 0x10, RZ ;  /* 0x0000001014077810 */ /* 0x002fc80007ffe1ff */
[----:B------:R-:W-:Y:S01]  /*2fb0*/  LOP3.LUT R8, R7, 0xf, RZ, 0xc0, !PT ;  /* 0x0000000f07087812 */ /* 0x000fe200078ec0ff */
[----:B------:R-:W-:Y:S01]  /*2fc0*/  IMAD.SHL.U32 R7, R171, 0x2, RZ ;  /* 0x00000002ab077824 */ /* 0x000fe200078e00ff */
[----:B--2---:R-:W-:Y:S01]  /*2fd0*/  SHF.R.S32.HI R3, RZ, 0x1f, R237 ;  /* 0x0000001fff037819 */ /* 0x004fe200000114ed */
[----:B------:R-:W-:-:S04]  /*2fe0*/  IMAD.WIDE.U32 R4, R237, c[0x0][0x1f0], R4 ;  /* 0x00007c00ed047a25 */ /* 0x000fc800078e0004 */
[----:B------:R-:W-:-:S04]  /*2ff0*/  IMAD R3, R3, c[0x0][0x1f0], RZ ;  /* 0x00007c0003037a24 */ /* 0x000fc800078e02ff */
[----:B------:R-:W-:Y:S01]  /*3000*/  IMAD R6, R237, c[0x0][0x1f4], R3 ;  /* 0x00007d00ed067a24 */ /* 0x000fe200078e0203 */
[----:B------:R-:W-:-:S04]  /*3010*/  IADD3 R3, P0, R4, UR20, RZ ;  /* 0x0000001404037c10 */ /* 0x000fc8000ff1e0ff */
[----:B------:R-:W-:Y:S02]  /*3020*/  IADD3.X R6, R5, UR8, R6, P0, !PT ;  /* 0x0000000805067c10 */ /* 0x000fe400087fe406 */
[----:B------:R-:W-:-:S04]  /*3030*/  LEA R5, P0, R3, c[0x0][0x1c8], 0x1 ;  /* 0x0000720003057a11 */ /* 0x000fc800078008ff */
[----:B------:R-:W-:Y:S02]  /*3040*/  LEA.HI.X R6, R3, c[0x0][0x1cc], R6, 0x1, P0 ;  /* 0x0000730003067a11 */ /* 0x000fe400000f0c06 */
[----:B------:R-:W1:Y:S04]  /*3050*/  SHFL.IDX PT, R3, R5, 0x1, 0x1c1f ;  /* 0x003c1f0005037f89 */ /* 0x000e6800000e0000 */
[----:B------:R-:W2:Y:S04]  /*3060*/  SHFL.IDX PT, R4, R6, 0x1, 0x1c1f ;  /* 0x003c1f0006047f89 */ /* 0x000ea800000e0000 */
[----:B------:R-:W3:Y:S04]  /*3070*/  SHFL.IDX PT, R5, R5, RZ, 0x1c1f ;  /* 0x001c1fff05057589 */ /* 0x000ee800000e0000 */
[----:B------:R-:W4:Y:S01]  /*3080*/  SHFL.IDX PT, R6, R6, RZ, 0x1c1f ;  /* 0x001c1fff06067589 */ /* 0x000f2200000e0000 */
[----:B-1----:R-:W-:-:S02]  /*3090*/  IADD3 R16, P1, P0, R8, R3, R21 ;  /* 0x0000000308107210 */ /* 0x002fc4000783e015 */
[----:B------:R-:W-:Y:S02]  /*30a0*/  LOP3.LUT R8, R10, 0xf, RZ, 0xc0, !PT ;  /* 0x0000000f0a087812 */ /* 0x000fe400078ec0ff */
[----:B------:R-:W-:Y:S02]  /*30b0*/  IADD3 R10, -R168, 0x10, RZ ;  /* 0x00000010a80a7810 */ /* 0x000fe40007ffe1ff */
[-C--:B--2---:R-:W-:Y:S02]  /*30c0*/  IADD3.X R17, RZ, R4.reuse, R11, P1, P0 ;  /* 0x00000004ff117210 */ /* 0x084fe40000fe040b */
[----:B------:R-:W-:Y:S02]  /*30d0*/  IADD3 R14, P1, P0, R8, R3, R7 ;  /* 0x00000003080e7210 */ /* 0x000fe4000783e007 */
[----:B------:R-:W-:Y:S02]  /*30e0*/  LOP3.LUT R8, R10, 0xf, RZ, 0xc0, !PT ;  /* 0x0000000f0a087812 */ /* 0x000fe400078ec0ff */
[----:B------:R-:W-:-:S02]  /*30f0*/  IADD3.X R15, RZ, R4, R9, P1, P0 ;  /* 0x00000004ff0f7210 */ /* 0x000fc40000fe0409 */
[----:B------:R-:W-:Y:S02]  /*3100*/  IADD3 R12, P1, P0, R8, R3, R18 ;  /* 0x00000003080c7210 */ /* 0x000fe4000783e012 */
[----:B------:R-:W-:-:S04]  /*3110*/  SHF.L.U64.HI R3, R170, 0x1, R22 ;  /* 0x00000001aa037819 */ /* 0x000fc80000010216 */
[----:B------:R-:W-:Y:S02]  /*3120*/  IADD3.X R13, RZ, R4, R3, P1, P0 ;  /* 0x00000004ff0d7210 */ /* 0x000fe40000fe0403 */
[C---:B---3--:R-:W-:Y:S02]  /*3130*/  IADD3 R10, P1, R5.reuse, R21, RZ ;  /* 0x00000015050a7210 */ /* 0x048fe40007f3e0ff */
[----:B------:R-:W-:-:S03]  /*3140*/  IADD3 R8, P0, R5, R7, RZ ;  /* 0x0000000705087210 */ /* 0x000fc60007f1e0ff */
[----:B----4-:R-:W-:Y:S01]  /*3150*/  IMAD.X R11, R6, 0x1, R11, P1 ;  /* 0x00000001060b7824 */ /* 0x010fe200008e060b */
[----:B------:R-:W-:Y:S01]  /*3160*/  ISETP.NE.U32.AND P1, PT, R20, RZ, PT ;  /* 0x000000ff1400720c */ /* 0x000fe20003f25070 */
[C---:B------:R-:W-:Y:S01]  /*3170*/  IMAD.X R9, R6.reuse, 0x1, R9, P0 ;  /* 0x0000000106097824 */ /* 0x040fe200000e0609 */
[----:B------:R-:W-:Y:S02]  /*3180*/  IADD3 R4, P0, R5, R18, RZ ;  /* 0x0000001205047210 */ /* 0x000fe40007f1e0ff */
[----:B------:R1:W-:Y:S03]  /*3190*/  LDGSTS.E.BYPASS.LTC128B.128 [R167+0x3100], [R10.64], !P6 ;  /* 0x031000000aa77fae */ /* 0x0003e6000f101d4e */
[----:B------:R-:W-:Y:S01]  /*31a0*/  IMAD.X R5, R6, 0x1, R3, P0 ;  /* 0x0000000106057824 */ /* 0x000fe200000e0603 */
[----:B------:R1:W-:Y:S01]  /*31b0*/  LDGSTS.E.BYPASS.LTC128B.128 [R167+0x4100], [R8.64], !P5 ;  /* 0x0410000008a77fae */ /* 0x0003e2000e901d4e */
[----:B------:R-:W-:-:S03]  /*31c0*/  ISETP.NE.U32.AND P0, PT, R19, RZ, PT ;  /* 0x000000ff1300720c */ /* 0x000fc60003f05070 */
[----:B------:R1:W-:Y:S04]  /*31d0*/  LDGSTS.E.BYPASS.LTC128B.128 [R167+0x5100], [R4.64], !P4 ;  /* 0x0510000004a77fae */ /* 0x0003e8000e101d4e */
[----:B------:R1:W-:Y:S01]  /*31e0*/  LDGSTS.E.BYPASS.LTC128B.128.ZFILL [R167+0x3900], [R16.64], P1 ;  /* 0x0390000010a77fae */ /* 0x0003e20008941d4e */
[----:B------:R-:W-:-:S05]  /*31f0*/  ISETP.NE.U32.AND P1, PT, R168, RZ, PT ;  /* 0x000000ffa800720c */ /* 0x000fca0003f25070 */
[----:B------:R1:W-:Y:S08]  /*3200*/  LDGSTS.E.BYPASS.LTC128B.128.ZFILL [R167+0x4900], [R14.64], P0 ;  /* 0x049000000ea77fae */ /* 0x0003f00008141d4e */
[----:B------:R1:W-:Y:S02]  /*3210*/  LDGSTS.E.BYPASS.LTC128B.128.ZFILL [R167+0x5900], [R12.64], P1 ;  /* 0x059000000ca77fae */ /* 0x0003e40008941d4e */
.L_x_713:
[----:B-1----:R-:W-:Y:S01]  /*3220*/  FMUL.FTZ R3, R33, c[0x0][0x320] ;  /* 0x0000c80021037a20 */ /* 0x002fe20000410000 */
[----:B------:R-:W-:Y:S01]  /*3230*/  LOP3.LUT R4, R166, 0xffffffe0, RZ, 0xc0, !PT ;  /* 0xffffffe0a6047812 */ /* 0x000fe200078ec0ff */
[----:B------:R-:W-:Y:S01]  /*3240*/  UMOV UR5, 0xffffffc0 ;  /* 0xffffffc000057882 */ /* 0x000fe20000000000 */
[----:B------:R-:W-:Y:S01]  /*3250*/  SHF.R.S32.HI R5, RZ, 0x1f, R165 ;  /* 0x0000001fff057819 */ /* 0x000fe200000114a5 */
[----:B------:R1:W-:Y:S01]  /*3260*/  MUFU.TANH R242, R3 ;  /* 0x0000000300f27308 */ /* 0x0003e20000002400 */
[----:B------:R-:W-:Y:S01]  /*3270*/  PLOP3.LUT P1, PT, PT, PT, UP1, 0x80, 0x0 ;  /* 0x000000000000781c */ /* 0x000fe20003f2f018 */
[----:B------:R-:W-:Y:S01]  /*3280*/  UIMAD UR5, UR6, UR5, 0x41 ;  /* 0x00000041060574a4 */ /* 0x000fe2000f8e0205 */
[----:B------:R-:W-:Y:S01]  /*3290*/  LEA.HI R5, R5, R165, RZ, 0x2 ;  /* 0x000000a505057211 */ /* 0x000fe200078f10ff */
[----:B------:R-:W-:Y:S01]  /*32a0*/  FMUL.FTZ R19, R26, c[0x0][0x320] ;  /* 0x0000c8001a137a20 */ /* 0x000fe20000410000 */
[----:B------:R-:W-:Y:S01]  /*32b0*/  PLOP3.LUT P0, PT, PT, PT, UP1, 0x80, 0x0 ;  /* 0x000000000000781c */ /* 0x000fe20003f0f018 */
[----:B------:R-:W-:Y:S01]  /*32c0*/  FMUL.FTZ R10, R83, c[0x0][0x320] ;  /* 0x0000c800530a7a20 */ /* 0x000fe20000410000 */
[----:B------:R-:W-:Y:S01]  /*32d0*/  LOP3.LUT R5, R5, 0xffffffc, RZ, 0xc0, !PT ;  /* 0x0ffffffc05057812 */ /* 0x000fe200078ec0ff */
[----:B------:R-:W-:Y:S01]  /*32e0*/  FMUL.FTZ R16, R39, c[0x0][0x320] ;  /* 0x0000c80027107a20 */ /* 0x000fe20000410000 */
[----:B------:R-:W-:Y:S01]  /*32f0*/  UIADD3 UR6, UR6, -0x2, URZ ;  /* 0xfffffffe06067890 */ /* 0x000fe2000fffe03f */
[----:B------:R-:W-:Y:S01]  /*3300*/  FMUL.FTZ R21, R27, c[0x0][0x320] ;  /* 0x0000c8001b157a20 */ /* 0x000fe20000410000 */
[----:B------:R-:W-:Y:S01]  /*3310*/  MUFU.TANH R19, R19 ;  /* 0x0000001300137308 */ /* 0x000fe20000002400 */
[----:B------:R-:W-:Y:S01]  /*3320*/  IMAD.IADD R8, R165, 0x1, -R5 ;  /* 0x00000001a5087824 */ /* 0x000fe200078e0a05 */
[----:B------:R-:W0:Y:S01]  /*3330*/  LDGDEPBAR ;  /* 0x00000000000079af */ /* 0x000e220000000000 */
[----:B------:R-:W-:-:S02]  /*3340*/  FMUL.FTZ R5, R82, c[0x0][0x320] ;  /* 0x0000c80052057a20 */ /* 0x000fc40000410000 */
[----:B-1----:R-:W-:Y:S02]  /*3350*/  FMUL.FTZ R3, R56, c[0x0][0x320] ;  /* 0x0000c80038037a20 */ /* 0x002fe40000410000 */
[----:B------:R-:W-:Y:S01]  /*3360*/  IMAD.SHL.U32 R221, R0, 0x2, RZ ;  /* 0x0000000200dd7824 */ /* 0x000fe200078e00ff */
[----:B------:R-:W-:Y:S03]  /*3370*/  MUFU.TANH R21, R21 ;  /* 0x0000001500157308 */ /* 0x000fe60000002400 */
[----:B------:R-:W-:-:S05]  /*3380*/  IMAD R222, R2, 0x2, R221 ;  /* 0x0000000202de7824 */ /* 0x000fca00078e02dd */
[----:B------:R1:W2:Y:S02]  /*3390*/  MUFU.TANH R33, R3 ;  /* 0x0000000300217308 */ /* 0x0002a40000002400 */
[----:B-1----:R-:W-:-:S06]  /*33a0*/  FMUL.FTZ R3, R57, c[0x0][0x320] ;  /* 0x0000c80039037a20 */ /* 0x002fcc0000410000 */
[----:B------:R1:W3:Y:S02]  /*33b0*/  MUFU.TANH R18, R3 ;  /* 0x0000000300127308 */ /* 0x0002e40000002400 */
[----:B-1----:R-:W-:-:S06]  /*33c0*/  FMUL.FTZ R3, R52, c[0x0][0x320] ;  /* 0x0000c80034037a20 */ /* 0x002fcc0000410000 */
[----:B------:R1:W4:Y:S02]  /*33d0*/  MUFU.TANH R12, R3 ;  /* 0x00000003000c7308 */ /* 0x0003240000002400 */
[----:B-1----:R-:W-:-:S06]  /*33e0*/  FMUL.FTZ R3, R53, c[0x0][0x320] ;  /* 0x0000c80035037a20 */ /* 0x002fcc0000410000 */
[----:B------:R1:W-:Y:S02]  /*33f0*/  MUFU.TANH R69, R3 ;  /* 0x0000000300457308 */ /* 0x0003e40000002400 */
[----:B-1----:R-:W-:-:S06]  /*3400*/  FMUL.FTZ R3, R44, c[0x0][0x320] ;  /* 0x0000c8002c037a20 */ /* 0x002fcc0000410000 */
[----:B------:R1:W-:Y:S02]  /*3410*/  MUFU.TANH R72, R3 ;  /* 0x0000000300487308 */ /* 0x0003e40000002400 */
[----:B-1----:R-:W-:-:S06]  /*3420*/  FMUL.FTZ R3, R45, c[0x0][0x320] ;  /* 0x0000c8002d037a20 */ /* 0x002fcc0000410000 */
[----:B------:R1:W-:Y:S02]  /*3430*/  MUFU.TANH R68, R3 ;  /* 0x0000000300447308 */ /* 0x0003e40000002400 */
[----:B-1----:R-:W-:-:S06]  /*3440*/  FMUL.FTZ R3, R40, c[0x0][0x320] ;  /* 0x0000c80028037a20 */ /* 0x002fcc0000410000 */
[----:B------:R-:W-:Y:S08]  /*3450*/  MUFU.TANH R40, R5 ;  /* 0x0000000500287308 */ /* 0x000ff00000002400 */
[----:B------:R1:W-:Y:S02]  /*3460*/  MUFU.TANH R71, R3 ;  /* 0x0000000300477308 */ /* 0x0003e40000002400 */
[----:B-1----:R-:W-:-:S06]  /*3470*/  FMUL.FTZ R3, R41, c[0x0][0x320] ;  /* 0x0000c80029037a20 */ /* 0x002fcc0000410000 */
        /* <DEDUP_REMOVED lines=8> */
[----:B------:R1:W-:Y:S08]  /*3500*/  MUFU.TANH R37, R10 ;  /* 0x0000000a00257308 */ /* 0x0003f00000002400 */
[----:B------:R5:W-:Y:S01]  /*3510*/  MUFU.TANH R172, R3 ;  /* 0x0000000300ac7308 */ /* 0x000be20000002400 */
[----:B-1----:R-:W-:-:S07]  /*3520*/  FMUL.FTZ R10, R89, c[0x0][0x320] ;  /* 0x0000c800590a7a20 */ /* 0x002fce0000410000 */
[----:B------:R-:W-:Y:S01]  /*3530*/  MUFU.TANH R10, R10 ;  /* 0x0000000a000a7308 */ /* 0x000fe20000002400 */
[----:B-----5:R-:W-:-:S07]  /*3540*/  FMUL.FTZ R3, R24, c[0x0][0x320] ;  /* 0x0000c80018037a20 */ /* 0x020fce0000410000 */
        /* <DEDUP_REMOVED lines=8> */
[----:B------:R1:W5:Y:S02]  /*35d0*/  MUFU.TANH R15, R3 ;  /* 0x00000003000f7308 */ /* 0x0003640000002400 */
[----:B-1----:R-:W-:-:S06]  /*35e0*/  FMUL.FTZ R3, R105, c[0x0][0x320] ;  /* 0x0000c80069037a20 */ /* 0x002fcc0000410000 */
[----:B------:R1:W1:Y:S02]  /*35f0*/  MUFU.TANH R17, R3 ;  /* 0x0000000300117308 */ /* 0x0002640000002400 */
        /* <DEDUP_REMOVED lines=50> */
[----:B-1----:R-:W-:Y:S02]  /*3920*/  IMAD.IADD R3, R169, 0x1, -R4 ;  /* 0x00000001a9037824 */ /* 0x002fe400078e0a04 */
[----:B------:R-:W-:-:S03]  /*3930*/  FMUL.FTZ R4, R81, c[0x0][0x320] ;  /* 0x0000c80051047a20 */ /* 0x000fc60000410000 */
[----:B------:R-:W-:Y:S01]  /*3940*/  SHF.R.S32.HI R6, RZ, 0x1f, R3 ;  /* 0x0000001fff067819 */ /* 0x000fe20000011403 */
[----:B------:R1:W-:Y:S03]  /*3950*/  MUFU.TANH R28, R4 ;  /* 0x00000004001c7308 */ /* 0x0003e60000002400 */
[----:B------:R-:W-:-:S04]  /*3960*/  LEA.HI R6, R6, R3, RZ, 0x2 ;  /* 0x0000000306067211 */ /* 0x000fc800078f10ff */
[----:B------:R-:W-:-:S05]  /*3970*/  LEA.HI.SX32 R7, R6, UR10, 0x1e ;  /* 0x0000000a06077c11 */ /* 0x000fca000f8ff2ff */
[----:B------:R-:W-:Y:S01]  /*3980*/  IMAD R7, R8, 0x10, R7 ;  /* 0x0000001008077824 */ /* 0x000fe200078e0207 */
[----:B-1----:R-:W-:-:S04]  /*3990*/  LEA.HI R4, R101, R101, RZ, 0x1 ;  /* 0x0000006565047211 */ /* 0x002fc800078f08ff */
[C---:B------:R-:W-:Y:S01]  /*39a0*/  LOP3.LUT R5, R4.reuse, 0x1ffffffe, RZ, 0xc0, !PT ;  /* 0x1ffffffe04057812 */ /* 0x040fe200078ec0ff */
[----:B------:R-:W-:-:S04]  /*39b0*/  IMAD.SHL.U32 R9, R4, 0x20, RZ ;  /* 0x0000002004097824 */ /* 0x000fc800078e00ff */
[----:B------:R-:W-:Y:S01]  /*39c0*/  IMAD.IADD R8, R101, 0x1, -R5 ;  /* 0x0000000165087824 */ /* 0x000fe200078e0a05 */
[----:B------:R-:W-:-:S05]  /*39d0*/  LOP3.LUT R4, R9, 0xffffffc0, RZ, 0xc0, !PT ;  /* 0xffffffc009047812 */ /* 0x000fca00078ec0ff */
[----:B------:R-:W-:Y:S02]  /*39e0*/  IMAD.IADD R5, R4, 0x1, R7 ;  /* 0x0000000104057824 */ /* 0x000fe400078e0207 */
[----:B------:R-:W-:Y:S02]  /*39f0*/  FMUL.FTZ R4, R96, c[0x0][0x320] ;  /* 0x0000c80060047a20 */ /* 0x000fe40000410000 */
[----:B------:R-:W-:Y:S02]  /*3a00*/  IMAD R11, R8, 0x8, R5 ;  /* 0x00000008080b7824 */ /* 0x000fe400078e0205 */
[----:B------:R1:W1:Y:S02]  /*3a10*/  MUFU.TANH R14, R4 ;  /* 0x00000004000e7308 */ /* 0x0002640000002400 */
[----:B------:R-:W-:Y:S01]  /*3a20*/  @P1 IMAD.HI.U32 R7, R11, c[0x0][0x2c8], RZ ;  /* 0x0000b2000b071a27 */ /* 0x000fe200078e00ff */
[----:B------:R-:W-:Y:S03]  /*3a30*/  STL [R1+0x3c], R11 ;  /* 0x00003c0b01007387 */ /* 0x000fe60000100800 */
[----:B------:R-:W-:Y:S01]  /*3a40*/  IMAD.MOV.U32 R5, RZ, RZ, R11 ;  /* 0x000000ffff057224 */ /* 0x000fe200078e000b */
[----:B------:R-:W-:Y:S01]  /*3a50*/  @P0 SHF.R.U32.HI R5, RZ, c[0x0][0x2cc], R7 ;  /* 0x0000b300ff050a19 */ /* 0x000fe20000011607 */
[----:B------:R-:W-:-:S04]  /*3a60*/  FMUL.FTZ R7, R77, c[0x0][0x320] ;  /* 0x0000c8004d077a20 */ /* 0x000fc80000410000 */
[----:B------:R-:W2:Y:S01]  /*3a70*/  SHFL.IDX PT, R8, R5, RZ, 0x1c1f ;  /* 0x001c1fff05087589 */ /* 0x000ea200000e0000 */
[----:B------:R-:W-:Y:S01]  /*3a80*/  MUFU.TANH R23, R7 ;  /* 0x0000000700177308 */ /* 0x000fe20000002400 */
[----:B-1----:R-:W-:Y:S02]  /*3a90*/  FMUL.FTZ R4, R97, c[0x0][0x320] ;  /* 0x0000c80061047a20 */ /* 0x002fe40000410000 */
[----:B------:R-:W1:Y:S05]  /*3aa0*/  SHFL.IDX PT, R11, R5, 0x2, 0x1c1f ;  /* 0x005c1f00050b7f89 */ /* 0x000e6a00000e0000 */
[----:B------:R2:W1:Y:S02]  /*3ab0*/  MUFU.TANH R13, R4 ;  /* 0x00000004000d7308 */ /* 0x0004640000002400 */
[----:B--2---:R-:W-:-:S06]  /*3ac0*/  FMUL.FTZ R4, R76, c[0x0][0x320] ;  /* 0x0000c8004c047a20 */ /* 0x004fcc0000410000 */
[----:B------:R2:W1:Y:S02]  /*3ad0*/  MUFU.TANH R25, R4 ;  /* 0x0000000400197308 */ /* 0x0004640000002400 */
[----:B--2---:R-:W-:Y:S01]  /*3ae0*/  LOP3.LUT R4, R6, 0x7ffffffc, RZ, 0xc0, !PT ;  /* 0x7ffffffc06047812 */ /* 0x004fe200078ec0ff */
[----:B------:R-:W-:-:S04]  /*3af0*/  IMAD.U32 R6, RZ, RZ, UR5 ;  /* 0x00000005ff067e24 */ /* 0x000fc8000f8e00ff */
[----:B------:R-:W-:Y:S02]  /*3b00*/  IMAD.IADD R4, R3, 0x1, -R4 ;  /* 0x0000000103047824 */ /* 0x000fe400078e0a04 */
[----:B------:R-:W-:Y:S02]  /*3b10*/  FMUL.FTZ R3, R78, c[0x0][0x320] ;  /* 0x0000c8004e037a20 */ /* 0x000fe40000410000 */
[----:B------:R-:W-:Y:S02]  /*3b20*/  IMAD.SHL.U32 R9, R4, 0x2, RZ ;  /* 0x0000000204097824 */ /* 0x000fe400078e00ff */
[----:B------:R2:W-:Y:S01]  /*3b30*/  MUFU.TANH R36, R3 ;  /* 0x0000000300247308 */ /* 0x0005e20000002400 */
[----:B------:R-:W-:Y:S02]  /*3b40*/  FMUL.FTZ R4, R79, c[0x0][0x320] ;  /* 0x0000c8004f047a20 */ /* 0x000fe40000410000 */
[----:B------:R-:W-:Y:S01]  /*3b50*/  IADD3 R7, -R9, UR4, RZ ;  /* 0x0000000409077c10 */ /* 0x000fe2000fffe1ff */
[----:B------:R1:W-:Y:S01]  /*3b60*/  STL [R1+0x40], R9 ;  /* 0x0000400901007387 */ /* 0x0003e20000100800 */
[----:B------:R-:W-:-:S02]  /*3b70*/  ULDC.64 UR4, c[0x0][0x2c8] ;  /* 0x0000b20000047ab9 */ /* 0x000fc40000000a00 */
[----:B------:R-:W-:Y:S01]  /*3b80*/  UIMAD.WIDE.U32 UR24, UR10, UR4, URZ ;  /* 0x000000040a1872a5 */ /* 0x000fe2000f8e003f */
[----:B------:R1:W-:Y:S03]  /*3b90*/  MUFU.TANH R26, R4 ;  /* 0x00000004001a7308 */ /* 0x0003e60000002400 */
[----:B------:R-:W-:-:S04]  /*3ba0*/  @UP1 USHF.R.U32.HI UR10, URZ, UR5, UR25 ;  /* 0x000000053f0a1299 */ /* 0x000fc80008011619 */
[----:B------:R-:W-:Y:S01]  /*3bb0*/  UIADD3 UR10, UR10, UR7, -UR12 ;  /* 0x000000070a0a7290 */ /* 0x000fe2000fffe80c */
[----:B--2---:R-:W-:-:S03]  /*3bc0*/  IADD3 R3, -R9, UR7, R6 ;  /* 0x0000000709037c10 */ /* 0x004fc6000fffe106 */
[----:B------:R-:W-:Y:S01]  /*3bd0*/  USHF.R.S32.HI UR4, URZ, 0x1f, UR10 ;  /* 0x0000001f3f047899 */ /* 0x000fe2000801140a */
[----:B------:R-:W-:-:S03]  /*3be0*/  IADD3 R6, R3, -UR12, RZ ;  /* 0x8000000c03067c10 */ /* 0x000fc6000fffe0ff */
[----:B------:R-:W-:Y:S02]  /*3bf0*/  ULEA.HI UR4, UR4, UR10, URZ, 0x6 ;  /* 0x0000000a04047291 */ /* 0x000fe4000f8f303f */
[----:B------:R-:W-:Y:S02]  /*3c00*/  IMAD.IADD R3, R6, 0x1, R8 ;  /* 0x0000000106037824 */ /* 0x000fe400078e0208 */
[----:B------:R-:W-:Y:S01]  /*3c10*/  FMUL.FTZ R8, R98, c[0x0][0x320] ;  /* 0x0000c80062087a20 */ /* 0x000fe20000410000 */
[----:B------:R-:W-:Y:S01]  /*3c20*/  USHF.R.S32.HI UR4, URZ, 0x6, UR4 ;  /* 0x000000063f047899 */ /* 0x000fe20008011404 */
[----:B-1----:R-:W-:Y:S01]  /*3c30*/  FMUL.FTZ R9, R64, c[0x0][0x320] ;  /* 0x0000c80040097a20 */ /* 0x002fe20000410000 */
[----:B------:R-:W-:Y:S01]  /*3c40*/  IMNMX R4, R7, R3, PT ;  /* 0x0000000307047217 */ /* 0x000fe20003800200 */
[----:B------:R-:W-:Y:S01]  /*3c50*/  IMAD.IADD R3, R6, 0x1, R11 ;  /* 0x0000000106037824 */ /* 0x000fe200078e020b */
[----:B------:R1:W-:Y:S01]  /*3c60*/  MUFU.TANH R24, R8 ;  /* 0x0000000800187308 */ /* 0x0003e20000002400 */
[----:B------:R-:W-:Y:S01]  /*3c70*/  FMUL.FTZ R11, R66, c[0x0][0x320] ;  /* 0x0000c800420b7a20 */ /* 0x000fe20000410000 */
[C---:B------:R-:W-:Y:S01]  /*3c80*/  ISETP.GT.AND P0, PT, R4.reuse, RZ, PT ;  /* 0x000000ff0400720c */ /* 0x040fe20003f04270 */
[----:B------:R-:W-:Y:S01]  /*3c90*/  UISETP.LT.AND UP0, UPT, URZ, UR4, UPT ;  /* 0x000000043f00728c */ /* 0x000fe2000bf01270 */
[----:B------:R-:W-:-:S02]  /*3ca0*/  ISETP.GT.AND P1, PT, R4, 0x1, PT ;  /* 0x000000010400780c */ /* 0x000fc40003f24270 */
[----:B------:R-:W-:Y:S01]  /*3cb0*/  FSEL R33, R33, -INF , P0 ;  /* 0xff80000021217808 */ /* 0x000fe20000000000 */
[----:B------:R-:W-:Y:S01]  /*3cc0*/  USEL UR4, URZ, UR4, !UP0 ;  /* 0x000000043f047287 */ /* 0x000fe2000c000000 */
[----:B------:R-:W-:Y:S02]  /*3cd0*/  ISETP.GT.AND P0, PT, R4, 0x8, PT ;  /* 0x000000080400780c */ /* 0x000fe40003f04270 */
[----:B------:R-:W-:Y:S02]  /*3ce0*/  IMNMX R3, R7, R3, PT ;  /* 0x0000000307037217 */ /* 0x000fe40003800200 */
[----:B---3--:R-:W-:Y:S02]  /*3cf0*/  FSEL R38, R18, -INF , P1 ;  /* 0xff80000012267808 */ /* 0x008fe40000800000 */
[----:B----4-:R-:W-:Y:S01]  /*3d00*/  FSEL R45, R12, -INF , P0 ;  /* 0xff8000000c2d7808 */ /* 0x010fe20000000000 */
[----:B------:R2:W3:Y:S01]  /*3d10*/  MUFU.TANH R18, R9 ;  /* 0x0000000900127308 */ /* 0x0004e20000002400 */
[----:B------:R-:W-:Y:S01]  /*3d20*/  ISETP.GT.AND P1, PT, R3, RZ, PT ;  /* 0x000000ff0300720c */ /* 0x000fe20003f24270 */
[----:B-1----:R-:W-:Y:S01]  /*3d30*/  FMUL.FTZ R8, R65, c[0x0][0x320] ;  /* 0x0000c80041087a20 */ /* 0x002fe20000410000 */
[----:B------:R-:W-:Y:S01]  /*3d40*/  ISETP.GT.AND P0, PT, R3, 0x1, PT ;  /* 0x000000010300780c */ /* 0x000fe20003f04270 */
[----:B------:R-:W-:Y:S01]  /*3d50*/  FMUL.FTZ R12, R67, c[0x0][0x320] ;  /* 0x0000c800430c7a20 */ /* 0x000fe20000410000 */
[----:B-----5:R-:W-:-:S02]  /*3d60*/  FSEL R15, R15, -INF , P1 ;  /* 0xff8000000f0f7808 */ /* 0x020fc40000800000 */
[----:B------:R-:W-:Y:S02]  /*3d70*/  FSEL R17, R17, -INF , P0 ;  /* 0xff80000011117808 */ /* 0x000fe40000000000 */
[C---:B------:R-:W-:Y:S01]  /*3d80*/  ISETP.GT.AND P1, PT, R3.reuse, 0x8, PT ;  /* 0x000000080300780c */ /* 0x040fe20003f24270 */
[----:B------:R-:W-:Y:S01]  /*3d90*/  MUFU.TANH R12, R12 ;  /* 0x0000000c000c7308 */ /* 0x000fe20000002400 */
[----:B------:R-:W-:Y:S02]  /*3da0*/  ISETP.GT.AND P0, PT, R3, 0x9, PT ;  /* 0x000000090300780c */ /* 0x000fe40003f04270 */
[----:B------:R-:W-:Y:S02]  /*3db0*/  FSEL R20, R14, -INF , P1 ;  /* 0xff8000000e147808 */ /* 0x000fe40000800000 */
[----:B------:R-:W-:Y:S01]  /*3dc0*/  FSEL R22, R13, -INF , P0 ;  /* 0xff8000000d167808 */ /* 0x000fe20000000000 */
[----:B--2---:R-:W1:Y:S01]  /*3dd0*/  SHFL.IDX PT, R9, R5, 0x3, 0x1c1f ;  /* 0x007c1f0005097f89 */ /* 0x004e6200000e0000 */
[C---:B------:R-:W-:Y:S01]  /*3de0*/  ISETP.GT.AND P1, PT, R3.reuse, 0x10, PT ;  /* 0x000000100300780c */ /* 0x040fe20003f24270 */
[----:B------:R2:W4:Y:S01]  /*3df0*/  MUFU.TANH R14, R8 ;  /* 0x00000008000e7308 */ /* 0x0005220000002400 */
[----:B------:R-:W-:Y:S01]  /*3e00*/  ISETP.GT.AND P0, PT, R3, 0x11, PT ;  /* 0x000000110300780c */ /* 0x000fe20003f04270 */
[----:B------:R-:W-:Y:S01]  /*3e10*/  FMUL.FTZ R13, R34, c[0x0][0x320] ;  /* 0x0000c800220d7a20 */ /* 0x000fe20000410000 */
[----:B------:R-:W-:-:S02]  /*3e20*/  FSEL R48, R44, -INF , P1 ;  /* 0xff8000002c307808 */ /* 0x000fc40000800000 */
[----:B------:R-:W-:Y:S02]  /*3e30*/  FSEL R50, R41, -INF , P0 ;  /* 0xff80000029327808 */ /* 0x000fe40000000000 */
[C---:B------:R-:W-:Y:S02]  /*3e40*/  ISETP.GT.AND P1, PT, R3.reuse, 0x18, PT ;  /* 0x000000180300780c */ /* 0x040fe40003f24270 */
[----:B------:R-:W-:Y:S02]  /*3e50*/  ISETP.GT.AND P0, PT, R3, 0x19, PT ;  /* 0x000000190300780c */ /* 0x000fe40003f04270 */
[----:B------:R-:W-:Y:S02]  /*3e60*/  FSEL R49, R32, -INF , P1 ;  /* 0xff80000020317808 */ /* 0x000fe40000800000 */
[----:B------:R-:W-:Y:S01]  /*3e70*/  FSEL R51, R10, -INF , P0 ;  /* 0xff8000000a337808 */ /* 0x000fe20000000000 */
[----:B------:R-:W-:Y:S01]  /*3e80*/  FMUL.FTZ R10, R35, c[0x0][0x320] ;  /* 0x0000c800230a7a20 */ /* 0x000fe20000410000 */
[----:B------:R-:W-:-:S02]  /*3e90*/  ISETP.GT.AND P1, PT, R3, 0x20, PT ;  /* 0x000000200300780c */ /* 0x000fc40003f24270 */
[----:B------:R-:W-:Y:S02]  /*3ea0*/  ISETP.GT.AND P0, PT, R3, 0x21, PT ;  /* 0x000000210300780c */ /* 0x000fe40003f04270 */
[----:B--2---:R-:W-:Y:S02]  /*3eb0*/  FMNMX.FTZ R8, R15, R17, !PT ;  /* 0x000000110f087209 */ /* 0x004fe40007810000 */
[----:B------:R-:W-:Y:S02]  /*3ec0*/  FSEL R165, R31, -INF , P1 ;  /* 0xff8000001fa57808 */ /* 0x000fe40000800000 */
[----:B------:R-:W-:Y:S02]  /*3ed0*/  FSEL R164, R30, -INF , P0 ;  /* 0xff8000001ea47808 */ /* 0x000fe40000000000 */
[----:B------:R-:W-:Y:S02]  /*3ee0*/  FMNMX.FTZ R8, R20, R8, !PT ;  /* 0x0000000814087209 */ /* 0x000fe40007810000 */
[----:B------:R-:W-:-:S02]  /*3ef0*/  ISETP.GT.AND P1, PT, R3, 0x28, PT ;  /* 0x000000280300780c */ /* 0x000fc40003f24270 */
[----:B------:R-:W-:Y:S02]  /*3f00*/  ISETP.GT.AND P0, PT, R3, 0x29, PT ;  /* 0x000000290300780c */ /* 0x000fe40003f04270 */
[----:B------:R-:W-:Y:S02]  /*3f10*/  FMNMX.FTZ R8, R22, R8, !PT ;  /* 0x0000000816087209 */ /* 0x000fe40007810000 */
[----:B------:R-:W-:Y:S02]  /*3f20*/  FSEL R159, R29, -INF , P1 ;  /* 0xff8000001d9f7808 */ /* 0x000fe40000800000 */
[----:B------:R-:W-:Y:S02]  /*3f30*/  FSEL R166, R28, -INF , P0 ;  /* 0xff8000001ca67808 */ /* 0x000fe40000000000 */
[C---:B------:R-:W-:Y:S01]  /*3f40*/  ISETP.GT.AND P1, PT, R3.reuse, 0x30, PT ;  /* 0x000000300300780c */ /* 0x040fe20003f24270 */
[----:B------:R-:W-:Y:S01]  /*3f50*/  LDSM.16.MT88.4 R28, [R221+0x100] ;  /* 0x00010000dd1c783b */ /* 0x000fe20000004200 */
[----:B------:R-:W-:-:S02]  /*3f60*/  ISETP.GT.AND P0, PT, R3, 0x31, PT ;  /* 0x000000310300780c */ /* 0x000fc40003f04270 */
[----:B------:R-:W-:Y:S02]  /*3f70*/  FMNMX.FTZ R8, R48, R8, !PT ;  /* 0x0000000830087209 */ /* 0x000fe40007810000 */
[----:B------:R-:W-:Y:S02]  /*3f80*/  FSEL R213, R25, -INF , P1 ;  /* 0xff80000019d57808 */ /* 0x000fe40000800000 */
[----:B------:R-:W-:Y:S02]  /*3f90*/  FSEL R219, R23, -INF , P0 ;  /* 0xff80000017db7808 */ /* 0x000fe40000000000 */
[C---:B------:R-:W-:Y:S01]  /*3fa0*/  ISETP.GT.AND P1, PT, R3.reuse, 0x38, PT ;  /* 0x000000380300780c */ /* 0x040fe20003f24270 */
[----:B------:R2:W5:Y:S01]  /*3fb0*/  MUFU.TANH R23, R11 ;  /* 0x0000000b00177308 */ /* 0x0005620000002400 */
[----:B------:R-:W-:Y:S02]  /*3fc0*/  ISETP.GT.AND P0, PT, R3, 0x39, PT ;  /* 0x000000390300780c */ /* 0x000fe40003f04270 */
[----:B------:R-:W-:Y:S01]  /*3fd0*/  FMNMX.FTZ R3, R50, R8, !PT ;  /* 0x0000000832037209 */ /* 0x000fe20007810000 */
[----:B-1----:R-:W-:Y:S01]  /*3fe0*/  IMAD.IADD R8, R6, 0x1, R9 ;  /* 0x0000000106087824 */ /* 0x002fe200078e0209 */
[----:B---3--:R-:W-:Y:S01]  /*3ff0*/  FSEL R215, R18, -INF , P1 ;  /* 0xff80000012d77808 */ /* 0x008fe20000800000 */
[----:B------:R-:W1:Y:S01]  /*4000*/  SHFL.IDX PT, R9, R5, 0x1, 0x1c1f ;  /* 0x003c1f0005097f89 */ /* 0x000e6200000e0000 */
[----:B------:R-:W-:-:S02]  /*4010*/  FMNMX.FTZ R104, R49, R3, !PT ;  /* 0x0000000331687209 */ /* 0x000fc40007810000 */
[----:B------:R-:W-:Y:S02]  /*4020*/  IMNMX R3, R7, R8, PT ;  /* 0x0000000807037217 */ /* 0x000fe40003800200 */
[----:B----4-:R-:W-:Y:S02]  /*4030*/  FSEL R239, R14, -INF , P0 ;  /* 0xff8000000eef7808 */ /* 0x010fe40000000000 */
[C---:B------:R-:W-:Y:S02]  /*4040*/  ISETP.GT.AND P1, PT, R3.reuse, RZ, PT ;  /* 0x000000ff0300720c */ /* 0x040fe40003f24270 */
[----:B------:R-:W-:Y:S02]  /*4050*/  ISETP.GT.AND P0, PT, R3, 0x1, PT ;  /* 0x000000010300780c */ /* 0x000fe40003f04270 */
[----:B--2---:R-:W-:Y:S02]  /*4060*/  FSEL R11, R47, -INF , P1 ;  /* 0xff8000002f0b7808 */ /* 0x004fe40000800000 */
[----:B------:R-:W-:-:S02]  /*4070*/  ISETP.GT.AND P1, PT, R3, 0x8, PT ;  /* 0x000000080300780c */ /* 0x000fc40003f24270 */
[----:B------:R-:W-:Y:S02]  /*4080*/  FSEL R14, R46, -INF , P0 ;  /* 0xff8000002e0e7808 */ /* 0x000fe40000000000 */
[----:B------:R-:W-:Y:S02]  /*4090*/  FSEL R18, R24, -INF , P1 ;  /* 0xff80000018127808 */ /* 0x000fe40000800000 */
[C---:B------:R-:W-:Y:S01]  /*40a0*/  ISETP.GT.AND P0, PT, R3.reuse, 0x9, PT ;  /* 0x000000090300780c */ /* 0x040fe20003f04270 */
[----:B------:R-:W2:Y:S01]  /*40b0*/  MUFU.TANH R24, R16 ;  /* 0x0000001000187308 */ /* 0x000ea20000002400 */
[----:B------:R-:W-:Y:S02]  /*40c0*/  ISETP.GT.AND P1, PT, R3, 0x10, PT ;  /* 0x000000100300780c */ /* 0x000fe40003f24270 */
[----:B------:R-:W-:Y:S01]  /*40d0*/  FMNMX.FTZ R104, R51, R104, !PT ;  /* 0x0000006833687209 */ /* 0x000fe20007810000 */
[----:B-1----:R-:W-:Y:S01]  /*40e0*/  IMAD.IADD R6, R6, 0x1, R9 ;  /* 0x0000000106067824 */ /* 0x002fe200078e0209 */
[----:B------:R-:W-:-:S02]  /*40f0*/  FMNMX.FTZ R5, R11, R14, !PT ;  /* 0x0000000e0b057209 */ /* 0x000fc40007810000 */
[----:B------:R-:W-:Y:S01]  /*4100*/  FSEL R32, R57, -INF , P0 ;  /* 0xff80000039207808 */ /* 0x000fe20000000000 */
[----:B------:R1:W3:Y:S01]  /*4110*/  MUFU.TANH R16, R13 ;  /* 0x0000000d00107308 */ /* 0x0002e20000002400 */
[----:B------:R-:W-:Y:S02]  /*4120*/  FSEL R39, R53, -INF , P1 ;  /* 0xff80000035277808 */ /* 0x000fe40000800000 */
[C---:B------:R-:W-:Y:S02]  /*4130*/  ISETP.GT.AND P0, PT, R3.reuse, 0x11, PT ;  /* 0x000000110300780c */ /* 0x040fe40003f04270 */
[----:B------:R-:W-:Y:S02]  /*4140*/  ISETP.GT.AND P1, PT, R3, 0x18, PT ;  /* 0x000000180300780c */ /* 0x000fe40003f24270 */
[----:B------:R-:W-:Y:S02]  /*4150*/  FMNMX.FTZ R104, R165, R104, !PT ;  /* 0x00000068a5687209 */ /* 0x000fe40007810000 */
[----:B------:R-:W-:-:S02]  /*4160*/  FMNMX.FTZ R5, R18, R5, !PT ;  /* 0x0000000512057209 */ /* 0x000fc40007810000 */
[----:B------:R-:W-:Y:S02]  /*4170*/  FSEL R46, R56, -INF , P0 ;  /* 0xff800000382e7808 */ /* 0x000fe40000000000 */
[----:B------:R-:W-:Y:S02]  /*4180*/  FSEL R47, R43, -INF , P1 ;  /* 0xff8000002b2f7808 */ /* 0x000fe40000800000 */
[C---:B------:R-:W-:Y:S02]  /*4190*/  ISETP.GT.AND P0, PT, R3.reuse, 0x19, PT ;  /* 0x000000190300780c */ /* 0x040fe40003f04270 */
[----:B------:R-:W-:Y:S02]  /*41a0*/  ISETP.GT.AND P1, PT, R3, 0x20, PT ;  /* 0x000000200300780c */ /* 0x000fe40003f24270 */
[----:B------:R-:W-:Y:S02]  /*41b0*/  FMNMX.FTZ R104, R164, R104, !PT ;  /* 0x00000068a4687209 */ /* 0x000fe40007810000 */
[----:B------:R-:W-:-:S02]  /*41c0*/  FMNMX.FTZ R5, R32, R5, !PT ;  /* 0x0000000520057209 */ /* 0x000fc40007810000 */
[----:B------:R-:W-:Y:S02]  /*41d0*/  FSEL R82, R52, -INF , P0 ;  /* 0xff80000034527808 */ /* 0x000fe40000000000 */
[----:B------:R-:W-:Y:S02]  /*41e0*/  FSEL R101, R42, -INF , P1 ;  /* 0xff8000002a657808 */ /* 0x000fe40000800000 */
[----:B------:R-:W-:Y:S02]  /*41f0*/  FMNMX.FTZ R104, R159, R104, !PT ;  /* 0x000000689f687209 */ /* 0x000fe40007810000 */
[C---:B------:R-:W-:Y:S02]  /*4200*/  ISETP.GT.AND P0, PT, R3.reuse, 0x21, PT ;  /* 0x000000210300780c */ /* 0x040fe40003f04270 */
[----:B------:R-:W-:Y:S02]  /*4210*/  ISETP.GT.AND P1, PT, R3, 0x28, PT ;  /* 0x000000280300780c */ /* 0x000fe40003f24270 */
[----:B------:R-:W-:-:S02]  /*4220*/  FMNMX.FTZ R5, R39, R5, !PT ;  /* 0x0000000527057209 */ /* 0x000fc40007810000 */
[----:B------:R-:W-:Y:S02]  /*4230*/  FMNMX.FTZ R104, R166, R104, !PT ;  /* 0x00000068a6687209 */ /* 0x000fe40007810000 */
[----:B------:R-:W-:Y:S02]  /*4240*/  FSEL R103, R103, -INF , P0 ;  /* 0xff80000067677808 */ /* 0x000fe40000000000 */
[----:B------:R-:W-:Y:S02]  /*4250*/  FSEL R156, R40, -INF , P1 ;  /* 0xff800000289c7808 */ /* 0x000fe40000800000 */
[----:B------:R-:W-:Y:S01]  /*4260*/  FMNMX.FTZ R5, R46, R5, !PT ;  /* 0x000000052e057209 */ /* 0x000fe20007810000 */
[----:B------:R-:W-:Y:S01]  /*4270*/  LDSM.16.MT88.4 R40, [R222+0x2100] ;  /* 0x00210000de28783b */ /* 0x000fe20000004200 */
[C---:B------:R-:W-:Y:S02]  /*4280*/  ISETP.GT.AND P0, PT, R3.reuse, 0x29, PT ;  /* 0x000000290300780c */ /* 0x040fe40003f04270 */
[----:B------:R-:W-:-:S02]  /*4290*/  ISETP.GT.AND P1, PT, R3, 0x30, PT ;  /* 0x000000300300780c */ /* 0x000fc40003f24270 */
[----:B------:R-:W-:Y:S02]  /*42a0*/  FMNMX.FTZ R104, R213, R104, !PT ;  /* 0x00000068d5687209 */ /* 0x000fe40007810000 */
[----:B------:R-:W-:Y:S02]  /*42b0*/  FMNMX.FTZ R5, R47, R5, !PT ;  /* 0x000000052f057209 */ /* 0x000fe40007810000 */
[----:B------:R-:W-:Y:S02]  /*42c0*/  FSEL R158, R37, -INF , P0 ;  /* 0xff800000259e7808 */ /* 0x000fe40000000000 */
[----:B------:R-:W-:Y:S02]  /*42d0*/  FSEL R173, R36, -INF , P1 ;  /* 0xff80000024ad7808 */ /* 0x000fe40000800000 */
[C---:B------:R-:W-:Y:S02]  /*42e0*/  ISETP.GT.AND P0, PT, R3.reuse, 0x31, PT ;  /* 0x000000310300780c */ /* 0x040fe40003f04270 */
[----:B------:R-:W-:-:S02]  /*42f0*/  ISETP.GT.AND P1, PT, R3, 0x38, PT ;  /* 0x000000380300780c */ /* 0x000fc40003f24270 */
[----:B------:R-:W-:Y:S02]  /*4300*/  FMNMX.FTZ R104, R219, R104, !PT ;  /* 0x00000068db687209 */ /* 0x000fe40007810000 */
[----:B------:R-:W-:Y:S02]  /*4310*/  FMNMX.FTZ R5, R82, R5, !PT ;  /* 0x0000000552057209 */ /* 0x000fe40007810000 */
[----:B------:R-:W-:Y:S02]  /*4320*/  FSEL R175, R26, -INF , P0 ;  /* 0xff8000001aaf7808 */ /* 0x000fe40000000000 */
[----:B-----5:R-:W-:Y:S02]  /*4330*/  FSEL R174, R23, -INF , P1 ;  /* 0xff80000017ae7808 */ /* 0x020fe40000800000 */
[----:B------:R-:W-:Y:S02]  /*4340*/  ISETP.GT.AND P0, PT, R3, 0x39, PT ;  /* 0x000000390300780c */ /* 0x000fe40003f04270 */
[----:B------:R-:W-:-:S02]  /*4350*/  ISETP.GT.AND P1, PT, R4, 0x9, PT ;  /* 0x000000090400780c */ /* 0x000fc40003f24270 */
[----:B------:R-:W-:Y:S02]  /*4360*/  FMNMX.FTZ R104, R215, R104, !PT ;  /* 0x00000068d7687209 */ /* 0x000fe40007810000 */
[----:B------:R-:W-:Y:S02]  /*4370*/  FMNMX.FTZ R5, R101, R5, !PT ;  /* 0x0000000565057209 */ /* 0x000fe40007810000 */
[----:B------:R-:W-:Y:S02]  /*4380*/  FSEL R208, R12, -INF , P0 ;  /* 0xff8000000cd07808 */ /* 0x000fe40000000000 */
[----:B------:R-:W-:Y:S02]  /*4390*/  FSEL R37, R69, -INF , P1 ;  /* 0xff80000045257808 */ /* 0x000fe40000800000 */
[----:B------:R-:W-:Y:S02]  /*43a0*/  FMNMX.FTZ R104, R239, R104, !PT ;  /* 0x00000068ef687209 */ /* 0x000fe40007810000 */
[----:B------:R-:W-:-:S02]  /*43b0*/  ISETP.GT.AND P1, PT, R4, 0x10, PT ;  /* 0x000000100400780c */ /* 0x000fc40003f24270 */
[----:B------:R-:W-:Y:S01]  /*43c0*/  ISETP.GT.AND P0, PT, R4, 0x11, PT ;  /* 0x000000110400780c */ /* 0x000fe20003f04270 */
[----:B------:R-:W4:Y:S01]  /*43d0*/  SHFL.BFLY PT, R8, R104, 0x2, 0x1f ;  /* 0x0c401f0068087f89 */ /* 0x000f2200000e0000 */
[----:B------:R-:W-:Y:S02]  /*43e0*/  FMNMX.FTZ R5, R103, R5, !PT ;  /* 0x0000000567057209 */ /* 0x000fe40007810000 */
        /* <DEDUP_REMOVED lines=8> */
[C---:B------:R-:W-:Y:S02]  /*4470*/  ISETP.GT.AND P1, PT, R4.reuse, 0x20, PT ;  /* 0x000000200400780c */ /* 0x040fe40003f24270 */
[----:B------:R-:W-:-:S02]  /*4480*/  ISETP.GT.AND P0, PT, R4, 0x21, PT ;  /* 0x000000210400780c */ /* 0x000fc40003f04270 */
[----:B------:R-:W-:Y:S02]  /*4490*/  FMNMX.FTZ R5, R173, R5, !PT ;  /* 0x00000005ad057209 */ /* 0x000fe40007810000 */
[----:B------:R-:W-:Y:S02]  /*44a0*/  IMNMX R3, R7, R6, PT ;  /* 0x0000000607037217 */ /* 0x000fe40003800200 */
[----:B------:R-:W-:Y:S01]  /*44b0*/  FSEL R107, R63, -INF , P1 ;  /* 0xff8000003f6b7808 */ /* 0x000fe20000800000 */
[----:B------:R5:W1:Y:S01]  /*44c0*/  MUFU.TANH R7, R10 ;  /* 0x0000000a00077308 */ /* 0x000a620000002400 */
[----:B------:R-:W-:Y:S02]  /*44d0*/  FSEL R157, R157, -INF , P0 ;  /* 0xff8000009d9d7808 */ /* 0x000fe40000000000 */
[----:B------:R-:W-:Y:S02]  /*44e0*/  FMNMX.FTZ R6, R33, R38, !PT ;  /* 0x0000002621067209 */ /* 0x000fe40007810000 */
[----:B------:R-:W-:-:S02]  /*44f0*/  ISETP.GT.AND P1, PT, R4, 0x28, PT ;  /* 0x000000280400780c */ /* 0x000fc40003f24270 */
[----:B------:R-:W-:Y:S02]  /*4500*/  ISETP.GT.AND P0, PT, R4, 0x29, PT ;  /* 0x000000290400780c */ /* 0x000fe40003f04270 */
[----:B------:R-:W-:Y:S02]  /*4510*/  FMNMX.FTZ R5, R175, R5, !PT ;  /* 0x00000005af057209 */ /* 0x000fe40007810000 */
[----:B------:R-:W-:Y:S02]  /*4520*/  FMNMX.FTZ R6, R45, R6, !PT ;  /* 0x000000062d067209 */ /* 0x000fe40007810000 */
[----:B------:R-:W-:Y:S02]  /*4530*/  FSEL R167, R167, -INF , P1 ;  /* 0xff800000a7a77808 */ /* 0x000fe40000800000 */
[----:B------:R-:W-:Y:S02]  /*4540*/  FSEL R172, R172, -INF , P0 ;  /* 0xff800000acac7808 */ /* 0x000fe40000000000 */
[----:B------:R-:W-:-:S02]  /*4550*/  ISETP.GT.AND P1, PT, R4, 0x30, PT ;  /* 0x000000300400780c */ /* 0x000fc40003f24270 */
[----:B------:R-:W-:Y:S02]  /*4560*/  ISETP.GT.AND P0, PT, R4, 0x31, PT ;  /* 0x000000310400780c */ /* 0x000fe40003f04270 */
[----:B------:R-:W-:Y:S02]  /*4570*/  FMNMX.FTZ R5, R174, R5, !PT ;  /* 0x00000005ae057209 */ /* 0x000fe40007810000 */
[----:B------:R-:W-:Y:S02]  /*4580*/  FMNMX.FTZ R6, R37, R6, !PT ;  /* 0x0000000625067209 */ /* 0x000fe40007810000 */
[----:B------:R-:W-:Y:S02]  /*4590*/  FSEL R209, R209, -INF , P1 ;  /* 0xff800000d1d17808 */ /* 0x000fe40000800000 */
[----:B------:R-:W-:Y:S02]  /*45a0*/  FSEL R210, R210, -INF , P0 ;  /* 0xff800000d2d27808 */ /* 0x000fe40000000000 */
[----:B------:R-:W-:-:S02]  /*45b0*/  FMNMX.FTZ R5, R208, R5, !PT ;  /* 0x00000005d0057209 */ /* 0x000fc40007810000 */
[C---:B------:R-:W-:Y:S02]  /*45c0*/  ISETP.GT.AND P1, PT, R4.reuse, 0x38, PT ;  /* 0x000000380400780c */ /* 0x040fe40003f24270 */
[----:B------:R-:W-:Y:S02]  /*45d0*/  ISETP.GT.AND P0, PT, R4, 0x39, PT ;  /* 0x000000390400780c */ /* 0x000fe40003f04270 */
[----:B------:R-:W-:Y:S02]  /*45e0*/  FMNMX.FTZ R4, R44, R6, !PT ;  /* 0x000000062c047209 */ /* 0x000fe40007810000 */
[----:B----4-:R-:W-:Y:S02]  /*45f0*/  FMNMX.FTZ R104, R104, R8, !PT ;  /* 0x0000000868687209 */ /* 0x010fe40007810000 */
[----:B------:R-:W4:Y:S01]  /*4600*/  SHFL.BFLY PT, R8, R5, 0x2, 0x1f ;  /* 0x0c401f0005087f89 */ /* 0x000f2200000e0000 */
[----:B------:R-:W-:Y:S02]  /*4610*/  FMNMX.FTZ R4, R80, R4, !PT ;  /* 0x0000000450047209 */ /* 0x000fe40007810000 */
[----:B------:R-:W-:Y:S01]  /*4620*/  FSEL R241, R241, -INF , P1 ;  /* 0xff800000f1f17808 */ /* 0x000fe20000800000 */
[----:B------:R-:W2:Y:S01]  /*4630*/  SHFL.BFLY PT, R9, R104, 0x1, 0x1f ;  /* 0x0c201f0068097f89 */ /* 0x000ea200000e0000 */
[----:B------:R-:W-:-:S02]  /*4640*/  FMNMX.FTZ R4, R83, R4, !PT ;  /* 0x0000000453047209 */ /* 0x000fc40007810000 */
[----:B------:R-:W-:Y:S02]  /*4650*/  ISETP.GT.AND P1, PT, R3, RZ, PT ;  /* 0x000000ff0300720c */ /* 0x000fe40003f24270 */
[----:B------:R-:W-:Y:S02]  /*4660*/  FMNMX.FTZ R4, R81, R4, !PT ;  /* 0x0000000451047209 */ /* 0x000fe40007810000 */
[----:B------:R-:W-:Y:S02]  /*4670*/  FSEL R242, R242, -INF , P0 ;  /* 0xff800000f2f27808 */ /* 0x000fe40000000000 */
[----:B------:R-:W-:Y:S02]  /*4680*/  FMNMX.FTZ R4, R107, R4, !PT ;  /* 0x000000046b047209 */ /* 0x000fe40007810000 */
[----:B------:R-:W-:Y:S02]  /*4690*/  ISETP.GT.AND P0, PT, R3, 0x1, PT ;  /* 0x000000010300780c */ /* 0x000fe40003f04270 */
[----:B------:R-:W-:-:S02]  /*46a0*/  FMNMX.FTZ R4, R157, R4, !PT ;  /* 0x000000049d047209 */ /* 0x000fc40007810000 */
[----:B------:R-:W-:Y:S02]  /*46b0*/  FSEL R36, R60, -INF , P1 ;  /* 0xff8000003c247808 */ /* 0x000fe40000800000 */
[----:B------:R-:W-:Y:S02]  /*46c0*/  FMNMX.FTZ R4, R167, R4, !PT ;  /* 0x00000004a7047209 */ /* 0x000fe40007810000 */
[----:B------:R-:W-:Y:S02]  /*46d0*/  ISETP.GT.AND P1, PT, R3, 0x8, PT ;  /* 0x000000080300780c */ /* 0x000fe40003f24270 */
[----:B-1----:R-:W-:Y:S02]  /*46e0*/  FSEL R13, R58, -INF , P0 ;  /* 0xff8000003a0d7808 */ /* 0x002fe40000000000 */
[----:B----4-:R-:W-:Y:S02]  /*46f0*/  FMNMX.FTZ R8, R5, R8, !PT ;  /* 0x0000000805087209 */ /* 0x010fe40007810000 */
[----:B------:R-:W-:-:S02]  /*4700*/  FMNMX.FTZ R4, R172, R4, !PT ;  /* 0x00000004ac047209 */ /* 0x000fc40007810000 */
[----:B------:R-:W-:Y:S01]  /*4710*/  ISETP.GT.AND P0, PT, R3, 0x9, PT ;  /* 0x000000090300780c */ /* 0x000fe20003f04270 */
[----:B------:R-:W-:Y:S01]  /*4720*/  SHFL.BFLY PT, R102, R8, 0x1, 0x1f ;  /* 0x0c201f0008667f89 */ /* 0x000fe200000e0000 */
[----:B-----5:R-:W-:Y:S02]  /*4730*/  FSEL R10, R54, -INF , P1 ;  /* 0xff800000360a7808 */ /* 0x020fe40000800000 */
[----:B------:R-:W-:Y:S02]  /*4740*/  FMNMX.FTZ R5, R36, R13, !PT ;  /* 0x0000000d24057209 */ /* 0x000fe40007810000 */
[----:B--2---:R-:W-:Y:S02]  /*4750*/  FMNMX.FTZ R104, R104, R9, !PT ;  /* 0x0000000968687209 */ /* 0x004fe40007810000 */
[----:B------:R-:W-:Y:S02]  /*4760*/  FMNMX.FTZ R4, R209, R4, !PT ;  /* 0x00000004d1047209 */ /* 0x000fe40007810000 */
[----:B------:R-:W-:Y:S01]  /*4770*/  ISETP.GT.AND P1, PT, R3, 0x10, PT ;  /* 0x000000100300780c */ /* 0x000fe20003f24270 */
[----:B------:R-:W-:Y:S01]  /*4780*/  FMUL.FTZ R12, R104, c[0x0][0x2d0] ;  /* 0x0000b400680c7a20 */ /* 0x000fe20000410000 */
[----:B------:R-:W-:-:S02]  /*4790*/  FSEL R9, R55, -INF , P0 ;  /* 0xff80000037097808 */ /* 0x000fc40000000000 */
[----:B------:R-:W-:Y:S02]  /*47a0*/  FMNMX.FTZ R5, R10, R5, !PT ;  /* 0x000000050a057209 */ /* 0x000fe40007810000 */
[----:B------:R-:W-:Y:S02]  /*47b0*/  FMNMX.FTZ R4, R210, R4, !PT ;  /* 0x00000004d2047209 */ /* 0x000fe40007810000 */
[----:B------:R-:W-:Y:S02]  /*47c0*/  ISETP.GT.AND P0, PT, R3, 0x11, PT ;  /* 0x000000110300780c */ /* 0x000fe40003f04270 */
[----:B------:R-:W-:Y:S02]  /*47d0*/  FSEL R67, R73, -INF , P1 ;  /* 0xff80000049437808 */ /* 0x000fe40000800000 */
[----:B------:R-:W-:Y:S02]  /*47e0*/  FMNMX.FTZ R5, R9, R5, !PT ;  /* 0x0000000509057209 */ /* 0x000fe40007810000 */
[----:B------:R-:W-:-:S02]  /*47f0*/  FMNMX.FTZ R4, R241, R4, !PT ;  /* 0x00000004f1047209 */ /* 0x000fc40007810000 */
[----:B------:R-:W-:Y:S02]  /*4800*/  ISETP.GT.AND P1, PT, R3, 0x18, PT ;  /* 0x000000180300780c */ /* 0x000fe40003f24270 */
[----:B------:R-:W-:Y:S02]  /*4810*/  FSEL R66, R74, -INF , P0 ;  /* 0xff8000004a427808 */ /* 0x000fe40000000000 */
[----:B------:R-:W-:Y:S02]  /*4820*/  FMNMX.FTZ R5, R67, R5, !PT ;  /* 0x0000000543057209 */ /* 0x000fe40007810000 */
[----:B------:R-:W-:Y:S02]  /*4830*/  FMNMX.FTZ R4, R242, R4, !PT ;  /* 0x00000004f2047209 */ /* 0x000fe40007810000 */
[----:B------:R-:W-:Y:S02]  /*4840*/  ISETP.GT.AND P0, PT, R3, 0x19, PT ;  /* 0x000000190300780c */ /* 0x000fe40003f04270 */
[----:B------:R-:W-:Y:S01]  /*4850*/  FSEL R65, R61, -INF , P1 ;  /* 0xff8000003d417808 */ /* 0x000fe20000800000 */
[----:B------:R-:W1:Y:S01]  /*4860*/  SHFL.BFLY PT, R6, R4, 0x2, 0x1f ;  /* 0x0c401f0004067f89 */ /* 0x000e6200000e0000 */
[----:B------:R-:W-:-:S02]  /*4870*/  FMNMX.FTZ R5, R66, R5, !PT ;  /* 0x0000000542057209 */ /* 0x000fc40007810000 */
[----:B------:R-:W-:Y:S02]  /*4880*/  ISETP.GT.AND P1, PT, R3, 0x20, PT ;  /* 0x000000200300780c */ /* 0x000fe40003f24270 */
[----:B------:R-:W-:Y:S02]  /*4890*/  FSEL R64, R62, -INF , P0 ;  /* 0xff8000003e407808 */ /* 0x000fe40000000000 */
[----:B------:R-:W-:Y:S02]  /*48a0*/  FMNMX.FTZ R5, R65, R5, !PT ;  /* 0x0000000541057209 */ /* 0x000fe40007810000 */
[----:B------:R-:W-:Y:S02]  /*48b0*/  ISETP.GT.AND P0, PT, R3, 0x21, PT ;  /* 0x000000210300780c */ /* 0x000fe40003f04270 */
[----:B------:R-:W-:Y:S02]  /*48c0*/  FSEL R154, R154, -INF , P1 ;  /* 0xff8000009a9a7808 */ /* 0x000fe40000800000 */
[----:B------:R-:W-:-:S02]  /*48d0*/  FMNMX.FTZ R5, R64, R5, !PT ;  /* 0x0000000540057209 */ /* 0x000fc40007810000 */
[----:B------:R-:W-:Y:S02]  /*48e0*/  ISETP.GT.AND P1, PT, R3, 0x28, PT ;  /* 0x000000280300780c */ /* 0x000fe40003f24270 */
[----:B------:R-:W-:Y:S02]  /*48f0*/  FSEL R153, R153, -INF , P0 ;  /* 0xff80000099997808 */ /* 0x000fe40000000000 */
[----:B------:R-:W-:Y:S02]  /*4900*/  FMNMX.FTZ R5, R154, R5, !PT ;  /* 0x000000059a057209 */ /* 0x000fe40007810000 */
[----:B------:R-:W-:Y:S02]  /*4910*/  ISETP.GT.AND P0, PT, R3, 0x29, PT ;  /* 0x000000290300780c */ /* 0x000fe40003f04270 */
[----:B------:R-:W-:Y:S02]  /*4920*/  FSEL R152, R152, -INF , P1 ;  /* 0xff80000098987808 */ /* 0x000fe40000800000 */
[----:B------:R-:W-:-:S02]  /*4930*/  FMNMX.FTZ R5, R153, R5, !PT ;  /* 0x0000000599057209 */ /* 0x000fc40007810000 */
[----:B------:R-:W-:Y:S02]  /*4940*/  FSEL R155, R24, -INF , P0 ;  /* 0xff800000189b7808 */ /* 0x000fe40000000000 */
[C---:B------:R-:W-:Y:S02]  /*4950*/  ISETP.GT.AND P0, PT, R3.reuse, 0x31, PT ;  /* 0x000000310300780c */ /* 0x040fe40003f04270 */
[----:B------:R-:W-:Y:S02]  /*4960*/  ISETP.GT.AND P1, PT, R3, 0x30, PT ;  /* 0x000000300300780c */ /* 0x000fe40003f24270 */
[----:B------:R-:W-:Y:S02]  /*4970*/  FMNMX.FTZ R5, R152, R5, !PT ;  /* 0x0000000598057209 */ /* 0x000fe40007810000 */
[----:B------:R-:W-:Y:S02]  /*4980*/  FSEL R216, R21, -INF , P0 ;  /* 0xff80000015d87808 */ /* 0x000fe40000000000 */
[----:B------:R-:W-:-:S02]  /*4990*/  FSETP.NEU.FTZ.AND P0, PT, R104, -INF , PT ;  /* 0xff8000006800780b */ /* 0x000fc40003f1d000 */
[----:B------:R-:W-:Y:S02]  /*49a0*/  FSEL R211, R19, -INF , P1 ;  /* 0xff80000013d37808 */ /* 0x000fe40000800000 */
[----:B------:R-:W-:Y:S02]  /*49b0*/  FMNMX.FTZ R5, R155, R5, !PT ;  /* 0x000000059b057209 */ /* 0x000fe40007810000 */
[----:B------:R-:W-:Y:S02]  /*49c0*/  ISETP.GT.AND P1, PT, R3, 0x38, PT ;  /* 0x000000380300780c */ /* 0x000fe40003f24270 */
[----:B------:R-:W-:Y:S02]  /*49d0*/  FSEL R12, R12, RZ, P0 ;  /* 0x000000ff0c0c7208 */ /* 0x000fe40000000000 */
[----:B------:R-:W-:Y:S02]  /*49e0*/  FMNMX.FTZ R5, R211, R5, !PT ;  /* 0x00000005d3057209 */ /* 0x000fe40007810000 */
[----:B-1----:R-:W-:Y:S01]  /*49f0*/  FMNMX.FTZ R4, R6, R4, !PT ;  /* 0x0000000406047209 */ /* 0x002fe20007810000 */
[----:B------:R-:W-:Y:S01]  /*4a00*/  FFMA.FTZ R6, R20, c[0x0][0x2d0], -R12 ;  /* 0x0000b40014067a23 */ /* 0x000fe2000001080c */
[----:B---3--:R-:W-:-:S02]  /*4a10*/  FSEL R238, R16, -INF , P1 ;  /* 0xff80000010ee7808 */ /* 0x008fc40000800000 */
[----:B------:R-:W-:Y:S01]  /*4a20*/  ISETP.GT.AND P1, PT, R3, 0x39, PT ;  /* 0x000000390300780c */ /* 0x000fe20003f24270 */
[----:B------:R-:W-:Y:S01]  /*4a30*/  FFMA.FTZ R3, R15, c[0x0][0x2d0], -R12 ;  /* 0x0000b4000f037a23 */ /* 0x000fe2000001080c */
[----:B------:R-:W-:Y:S01]  /*4a40*/  FMNMX.FTZ R5, R216, R5, !PT ;  /* 0x00000005d8057209 */ /* 0x000fe20007810000 */
[----:B------:R-:W1:Y:S01]  /*4a50*/  SHFL.BFLY PT, R106, R4, 0x1, 0x1f ;  /* 0x0c201f00046a7f89 */ /* 0x000e6200000e0000 */
[----:B------:R-:W-:Y:S01]  /*4a60*/  FSEL R240, R7, -INF , P1 ;  /* 0xff80000007f07808 */ /* 0x000fe20000800000 */
[----:B------:R2:W-:Y:S01]  /*4a70*/  MUFU.EX2 R188, R3 ;  /* 0x0000000300bc7308 */ /* 0x0005e20000000800 */
[----:B------:R-:W-:Y:S02]  /*4a80*/  FMNMX.FTZ R5, R238, R5, !PT ;  /* 0x00000005ee057209 */ /* 0x000fe40007810000 */
[----:B------:R-:W-:Y:S02]  /*4a90*/  FMNMX.FTZ R102, R102, R8, !PT ;  /* 0x0000000866667209 */ /* 0x000fe40007810000 */
[----:B------:R-:W-:-:S02]  /*4aa0*/  FMNMX.FTZ R5, R240, R5, !PT ;  /* 0x00000005f0057209 */ /* 0x000fc40007810000 */
[----:B------:R-:W-:Y:S01]  /*4ab0*/  FSETP.NEU.FTZ.AND P0, PT, R102, -INF , PT ;  /* 0xff8000006600780b */ /* 0x000fe20003f1d000 */
[----:B------:R3:W-:Y:S02]  /*4ac0*/  MUFU.EX2 R196, R6 ;  /* 0x0000000600c47308 */ /* 0x0007e40000000800 */
[----:B------:R-:W4:Y:S01]  /*4ad0*/  SHFL.BFLY PT, R7, R5, 0x2, 0x1f ;  /* 0x0c401f0005077f89 */ /* 0x000f2200000e0000 */
[----:B--2---:R-:W-:-:S05]  /*4ae0*/  FFMA.FTZ R3, R17, c[0x0][0x2d0], -R12 ;  /* 0x0000b40011037a23 */ /* 0x004fca000001080c */
[----:B------:R2:W5:Y:S01]  /*4af0*/  MUFU.EX2 R27, R3 ;  /* 0x00000003001b7308 */ /* 0x0005620000000800 */
[----:B-1----:R-:W-:Y:S01]  /*4b00*/  FMNMX.FTZ R106, R4, R106, !PT ;  /* 0x0000006a046a7209 */ /* 0x002fe20007810000 */
[----:B---3--:R-:W-:Y:S02]  /*4b10*/  FFMA.FTZ R6, R22, c[0x0][0x2d0], -R12 ;  /* 0x0000b40016067a23 */ /* 0x008fe4000001080c */
[----:B------:R-:W-:Y:S04]  /*4b20*/  LDSM.16.MT88.4 R20, [R221+0x1100] ;  /* 0x00110000dd14783b */ /* 0x000fe80000004200 */
[----:B------:R1:W3:Y:S01]  /*4b30*/  MUFU.EX2 R194, R6 ;  /* 0x0000000600c27308 */ /* 0x0002e20000000800 */
[----:B----4-:R-:W-:Y:S01]  /*4b40*/  FMNMX.FTZ R5, R5, R7, !PT ;  /* 0x0000000705057209 */ /* 0x010fe20007810000 */
[----:B--2---:R-:W-:-:S04]  /*4b50*/  FMUL.FTZ R3, R102, c[0x0][0x2d0] ;  /* 0x0000b40066037a20 */ /* 0x004fc80000410000 */
[----:B------:R-:W2:Y:S01]  /*4b60*/  SHFL.BFLY PT, R4, R5, 0x1, 0x1f ;  /* 0x0c201f0005047f89 */ /* 0x000ea200000e0000 */
[----:B------:R-:W-:Y:S02]  /*4b70*/  FSEL R3, R3, RZ, P0 ;  /* 0x000000ff03037208 */ /* 0x000fe40000000000 */
[----:B------:R-:W-:-:S03]  /*4b80*/  FSETP.NEU.FTZ.AND P0, PT, R106, -INF , PT ;  /* 0xff8000006a00780b */ /* 0x000fc60003f1d000 */
[--C-:B------:R-:W-:Y:S02]  /*4b90*/  FFMA.FTZ R0, R14, c[0x0][0x2d0], -R3.reuse ;  /* 0x0000b4000e007a23 */ /* 0x100fe40000010803 */
[----:B------:R-:W-:Y:S02]  /*4ba0*/  FFMA.FTZ R2, R32, c[0x0][0x2d0], -R3 ;  /* 0x0000b40020027a23 */ /* 0x000fe40000010803 */
[----:B------:R4:W-:Y:S01]  /*4bb0*/  MUFU.EX2 R189, R0 ;  /* 0x0000000000bd7308 */ /* 0x0009e20000000800 */
[----:B-----5:R-:W-:Y:S02]  /*4bc0*/  IMAD.MOV.U32 R14, RZ, RZ, R27 ;  /* 0x000000ffff0e7224 */ /* 0x020fe400078e001b */
[----:B------:R-:W5:Y:S01]  /*4bd0*/  LDSM.16.MT88.4 R24, [R222+0x100] ;  /* 0x00010000de18783b */ /* 0x000f620000004200 */
[----:B-1----:R-:W-:-:S04]  /*4be0*/  FFMA.FTZ R6, R11, c[0x0][0x2d0], -R3 ;  /* 0x0000b4000b067a23 */ /* 0x002fc80000010803 */
[----:B------:R-:W-:Y:S01]  /*4bf0*/  MUFU.EX2 R176, R2 ;  /* 0x0000000200b07308 */ /* 0x000fe20000000800 */
[----:B--2---:R-:W-:Y:S02]  /*4c00*/  FMNMX.FTZ R105, R5, R4, !PT ;  /* 0x0000000405697209 */ /* 0x004fe40007810000 */
[----:B------:R-:W-:Y:S01]  /*4c10*/  F2FP.BF16.PACK_AB R4, R14, R188 ;  /* 0x000000bc0e04723e */ /* 0x000fe200000010ff */
[----:B----4-:R-:W-:-:S04]  /*4c20*/  FFMA.FTZ R0, R18, c[0x0][0x2d0], -R3 ;  /* 0x0000b40012007a23 */ /* 0x010fc80000010803 */
[----:B------:R3:W1:Y:S01]  /*4c30*/  MUFU.EX2 R190, R6 ;  /* 0x0000000600be7308 */ /* 0x0006620000000800 */
[----:B------:R-:W2:Y:S07]  /*4c40*/  LDSM.16.MT88.4 R16, [R222+0x1100] ;  /* 0x00110000de10783b */ /* 0x000eae0000004200 */
[----:B------:R4:W4:Y:S01]  /*4c50*/  MUFU.EX2 R195, R0 ;  /* 0x0000000000c37308 */ /* 0x0009220000000800 */
[----:B---3--:R-:W-:Y:S02]  /*4c60*/  F2FP.BF16.PACK_AB R6, R194, R196 ;  /* 0x000000c4c206723e */ /* 0x008fe400000010ff */
[----:B-1----:R-:W-:Y:S01]  /*4c70*/  F2FP.BF16.PACK_AB R5, R189, R190 ;  /* 0x000000bebd05723e */ /* 0x002fe200000010ff */
[----:B----4-:R-:W-:Y:S01]  /*4c80*/  FMUL.FTZ R0, R106, c[0x0][0x2d0] ;  /* 0x0000b4006a007a20 */ /* 0x010fe20000410000 */
[----:B------:R-:W-:-:S04]  /*4c90*/  F2FP.BF16.PACK_AB R7, R176, R195 ;  /* 0x000000c3b007723e */ /* 0x000fc800000010ff */
[----:B------:R-:W-:Y:S02]  /*4ca0*/  FSEL R0, R0, RZ, P0 ;  /* 0x000000ff00007208 */ /* 0x000fe40000000000 */
[----:B------:R-:W-:Y:S01]  /*4cb0*/  FSETP.NEU.FTZ.AND P0, PT, R105, -INF , PT ;  /* 0xff8000006900780b */ /* 0x000fe20003f1d000 */
[C---:B------:R-:W-:Y:S02]  /*4cc0*/  HMMA.16816.F32.BF16 R120, R4.reuse, R28, RZ ;  /* 0x0000001c0478723c */ /* 0x040fe400000418ff */
[--C-:B------:R-:W-:Y:S02]  /*4cd0*/  FFMA.FTZ R2, R33, c[0x0][0x2d0], -R0.reuse ;  /* 0x0000b40021027a23 */ /* 0x100fe40000010800 */
[----:B------:R-:W1:Y:S01]  /*4ce0*/  LDSM.16.MT88.4 R32, [R221+0x2100] ;  /* 0x00210000dd20783b */ /* 0x000e620000004200 */
[--C-:B------:R-:W-:Y:S01]  /*4cf0*/  FFMA.FTZ R8, R45, c[0x0][0x2d0], -R0.reuse ;  /* 0x0000b4002d087a23 */ /* 0x100fe20000010800 */
[----:B------:R3:W-:Y:S02]  /*4d00*/  MUFU.EX2 R15, R2 ;  /* 0x00000002000f7308 */ /* 0x0007e40000000800 */
[C---:B-----5:R-:W-:Y:S06]  /*4d10*/  HMMA.16816.F32.BF16 R116, R4.reuse, R24, RZ ;  /* 0x000000180474723c */ /* 0x060fec00000418ff */
[----:B------:R4:W-:Y:S02]  /*4d20*/  MUFU.EX2 R191, R8 ;  /* 0x0000000800bf7308 */ /* 0x0009e40000000800 */
[----:B------:R-:W-:Y:S01]  /*4d30*/  HMMA.16816.F32.BF16 R112, R4, R20, RZ ;  /* 0x000000140470723c */ /* 0x000fe200000418ff */
[----:B---3--:R-:W-:-:S07]  /*4d40*/  FFMA.FTZ R2, R38, c[0x0][0x2d0], -R0 ;  /* 0x0000b40026027a23 */ /* 0x008fce0000010800 */
[----:B--2---:R-:W-:Y:S01]  /*4d50*/  HMMA.16816.F32.BF16 R108, R4, R16, RZ ;  /* 0x00000010046c723c */ /* 0x004fe200000418ff */
[----:B------:R2:W-:Y:S01]  /*4d60*/  MUFU.EX2 R252, R2 ;  /* 0x0000000200fc7308 */ /* 0x0005e20000000800 */
[----:B----4-:R-:W-:-:S06]  /*4d70*/  FFMA.FTZ R8, R37, c[0x0][0x2d0], -R0 ;  /* 0x0000b40025087a23 */ /* 0x010fcc0000010800 */
[C---:B------:R-:W-:Y:S01]  /*4d80*/  HMMA.16816.F32.BF16 R92, R4.reuse, R40, RZ ;  /* 0x00000028045c723c */ /* 0x040fe200000418ff */
[----:B------:R3:W4:Y:S07]  /*4d90*/  MUFU.EX2 R193, R8 ;  /* 0x0000000800c17308 */ /* 0x00072e0000000800 */
[----:B------:R-:W-:Y:S01]  /*4da0*/  HMMA.16816.F32.BF16 R88, R4, R30, RZ ;  /* 0x0000001e0458723c */ /* 0x000fe200000418ff */
[----:B--2---:R-:W-:-:S05]  /*4db0*/  FMUL.FTZ R2, R105, c[0x0][0x2d0] ;  /* 0x0000b40069027a20 */ /* 0x004fca0000410000 */
[----:B------:R-:W-:Y:S02]  /*4dc0*/  FSEL R2, R2, RZ, P0 ;  /* 0x000000ff02027208 */ /* 0x000fe40000000000 */
[----:B-1----:R-:W-:Y:S03]  /*4dd0*/  HMMA.16816.F32.BF16 R96, R4, R32, RZ ;  /* 0x000000200460723c */ /* 0x002fe600000418ff */
[----:B---3--:R-:W-:-:S05]  /*4de0*/  FFMA.FTZ R8, R36, c[0x0][0x2d0], -R2 ;  /* 0x0000b40024087a23 */ /* 0x008fca0000010802 */
[C---:B------:R-:W-:Y:S01]  /*4df0*/  HMMA.16816.F32.BF16 R84, R4.reuse, R26, RZ ;  /* 0x0000001a0454723c */ /* 0x040fe200000418ff */
[----:B------:R1:W-:Y:S07]  /*4e00*/  MUFU.EX2 R249, R8 ;  /* 0x0000000800f97308 */ /* 0x0003ee0000000800 */
[C---:B------:R-:W-:Y:S08]  /*4e10*/  HMMA.16816.F32.BF16 R76, R4.reuse, R22, RZ ;  /* 0x00000016044c723c */ /* 0x040ff000000418ff */
[----:B------:R-:W-:Y:S01]  /*4e20*/  HMMA.16816.F32.BF16 R72, R4, R18, RZ ;  /* 0x000000120448723c */ /* 0x000fe200000418ff */
[----:B-1----:R-:W-:-:S02]  /*4e30*/  FFMA.FTZ R8, R13, c[0x0][0x2d0], -R2 ;  /* 0x0000b4000d087a23 */ /* 0x002fc40000010802 */
[----:B------:R-:W-:Y:S02]  /*4e40*/  FFMA.FTZ R13, R158, c[0x0][0x2d0], -R3 ;  /* 0x0000b4009e0d7a23 */ /* 0x000fe40000010803 */
[----:B------:R1:W2:Y:S01]  /*4e50*/  MUFU.EX2 R248, R8 ;  /* 0x0000000800f87308 */ /* 0x0002a20000000800 */
[----:B----4-:R-:W-:Y:S02]  /*4e60*/  IMAD.MOV.U32 R158, RZ, RZ, R193 ;  /* 0x000000ffff9e7224 */ /* 0x010fe400078e00c1 */
[C---:B------:R-:W-:Y:S08]  /*4e70*/  HMMA.16816.F32.BF16 R68, R4.reuse, R34, RZ ;  /* 0x000000220444723c */ /* 0x040ff000000418ff */
[----:B------:R-:W-:Y:S01]  /*4e80*/  HMMA.16816.F32.BF16 R60, R4, R42, RZ ;  /* 0x0000002a043c723c */ /* 0x000fe200000418ff */
[----:B-1----:R-:W-:Y:S01]  /*4e90*/  FFMA.FTZ R8, R10, c[0x0][0x2d0], -R2 ;  /* 0x0000b4000a087a23 */ /* 0x002fe20000010802 */
[----:B------:R-:W-:-:S05]  /*4ea0*/  F2FP.BF16.PACK_AB R10, R193, R191 ;  /* 0x000000bfc10a723e */ /* 0x000fca00000010ff */
[----:B------:R-:W-:Y:S01]  /*4eb0*/  FFMA.FTZ R4, R48, c[0x0][0x2d0], -R12 ;  /* 0x0000b40030047a23 */ /* 0x000fe2000001080c */
[----:B------:R1:W-:Y:S08]  /*4ec0*/  MUFU.EX2 R251, R8 ;  /* 0x0000000800fb7308 */ /* 0x0003f00000000800 */
[----:B------:R3:W-:Y:S01]  /*4ed0*/  MUFU.EX2 R250, R4 ;  /* 0x0000000400fa7308 */ /* 0x0007e20000000800 */
[----:B-1----:R-:W-:Y:S01]  /*4ee0*/  FFMA.FTZ R8, R9, c[0x0][0x2d0], -R2 ;  /* 0x0000b40009087a23 */ /* 0x002fe20000010802 */
[----:B--2---:R-:W-:-:S06]  /*4ef0*/  F2FP.BF16.PACK_AB R9, R248, R249 ;  /* 0x000000f9f809723e */ /* 0x004fcc00000010ff */
[----:B------:R1:W2:Y:S01]  /*4f00*/  MUFU.EX2 R192, R8 ;  /* 0x0000000800c07308 */ /* 0x0002a20000000800 */
[----:B---3--:R-:W-:-:S07]  /*4f10*/  FFMA.FTZ R4, R50, c[0x0][0x2d0], -R12 ;  /* 0x0000b40032047a23 */ /* 0x008fce000001080c */
[----:B------:R3:W-:Y:S01]  /*4f20*/  MUFU.EX2 R179, R4 ;  /* 0x0000000400b37308 */ /* 0x0007e20000000800 */
[----:B-1----:R-:W-:Y:S02]  /*4f30*/  F2FP.BF16.PACK_AB R8, R252, R15 ;  /* 0x0000000ffc08723e */ /* 0x002fe400000010ff */
[----:B--2---:R-:W-:Y:S01]  /*4f40*/  F2FP.BF16.PACK_AB R11, R192, R251 ;  /* 0x000000fbc00b723e */ /* 0x004fe200000010ff */
[----:B---3--:R-:W-:-:S06]  /*4f50*/  FFMA.FTZ R4, R49, c[0x0][0x2d0], -R12 ;  /* 0x0000b40031047a23 */ /* 0x008fcc000001080c */
[C---:B------:R-:W-:Y:S01]  /*4f60*/  HMMA.16816.F32.BF16 R128, R8.reuse, R28, RZ ;  /* 0x0000001c0880723c */ /* 0x040fe200000418ff */
[----:B------:R1:W-:Y:S07]  /*4f70*/  MUFU.EX2 R178, R4 ;  /* 0x0000000400b27308 */ /* 0x0003ee0000000800 */
[C---:B------:R-:W-:Y:S01]  /*4f80*/  HMMA.16816.F32.BF16 R144, R8.reuse, R30, RZ ;  /* 0x0000001e0890723c */ /* 0x040fe200000418ff */
[----:B------:R-:W-:Y:S07]  /*4f90*/  LDSM.16.MT88.4 R28, [R222+0x1500] ;  /* 0x00150000de1c783b */ /* 0x000fee0000004200 */
[----:B------:R-:W-:Y:S01]  /*4fa0*/  HMMA.16816.F32.BF16 R124, R8, R24, RZ ;  /* 0x00000018087c723c */ /* 0x000fe200000418ff */
[----:B-1----:R-:W-:-:S04]  /*4fb0*/  FFMA.FTZ R4, R51, c[0x0][0x2d0], -R12 ;  /* 0x0000b40033047a23 */ /* 0x002fc8000001080c */
[----:B------:R1:W2:Y:S03]  /*4fc0*/  MUFU.EX2 R177, R4 ;  /* 0x0000000400b17308 */ /* 0x0002a60000000800 */
[C---:B------:R-:W-:Y:S01]  /*4fd0*/  HMMA.16816.F32.BF16 R140, R8.reuse, R26, RZ ;  /* 0x0000001a088c723c */ /* 0x040fe200000418ff */
[----:B------:R-:W3:Y:S07]  /*4fe0*/  LDSM.16.MT88.4 R24, [R221+0x500] ;  /* 0x00050000dd18783b */ /* 0x000eee0000004200 */
[----:B------:R-:W-:Y:S01]  /*4ff0*/  HMMA.16816.F32.BF16 R56, R8, R20, RZ ;  /* 0x000000140838723c */ /* 0x000fe200000418ff */
[----:B-1----:R-:W-:-:S07]  /*5000*/  FFMA.FTZ R4, R39, c[0x0][0x2d0], -R3 ;  /* 0x0000b40027047a23 */ /* 0x002fce0000010803 */
[C---:B------:R-:W-:Y:S01]  /*5010*/  HMMA.16816.F32.BF16 R132, R8.reuse, R22, RZ ;  /* 0x000000160884723c */ /* 0x040fe200000418ff */
[----:B------:R-:W1:Y:S01]  /*5020*/  LDSM.16.MT88.4 R20, [R222+0x500] ;  /* 0x00050000de14783b */ /* 0x000e620000004200 */
[----:B--2---:R-:W-:Y:S01]  /*5030*/  F2FP.BF16.PACK_AB R6, R177, R178 ;  /* 0x000000b2b106723e */ /* 0x004fe200000010ff */
[----:B------:R2:W-:Y:S02]  /*5040*/  MUFU.EX2 R243, R4 ;  /* 0x0000000400f37308 */ /* 0x0005e40000000800 */
[----:B------:R-:W-:Y:S03]  /*5050*/  LDSM.16.MT88.4 R36, [R222+0x2500] ;  /* 0x00250000de24783b */ /* 0x000fe60000004200 */
[C---:B------:R-:W-:Y:S08]  /*5060*/  HMMA.16816.F32.BF16 R52, R8.reuse, R16, RZ ;  /* 0x000000100834723c */ /* 0x040ff000000418ff */
[----:B------:R-:W-:Y:S01]  /*5070*/  HMMA.16816.F32.BF16 R148, R8, R18, RZ ;  /* 0x000000120894723c */ /* 0x000fe200000418ff */
[----:B------:R-:W-:Y:S01]  /*5080*/  LDSM.16.MT88.4 R16, [R221+0x1500] ;  /* 0x00150000dd10783b */ /* 0x000fe20000004200 */
[----:B--2---:R-:W-:-:S04]  /*5090*/  FFMA.FTZ R4, R46, c[0x0][0x2d0], -R3 ;  /* 0x0000b4002e047a23 */ /* 0x004fc80000010803 */
[----:B------:R2:W4:Y:S02]  /*50a0*/  MUFU.EX2 R247, R4 ;  /* 0x0000000400f77308 */ /* 0x0005240000000800 */
[C---:B------:R-:W-:Y:S08]  /*50b0*/  HMMA.16816.F32.BF16 R48, R8.reuse, R32, RZ ;  /* 0x000000200830723c */ /* 0x040ff000000418ff */
[----:B------:R-:W-:Y:S01]  /*50c0*/  HMMA.16816.F32.BF16 R160, R8, R34, RZ ;  /* 0x0000002208a0723c */ /* 0x000fe200000418ff */
[----:B------:R-:W5:Y:S01]  /*50d0*/  LDSM.16.MT88.4 R32, [R221+0x2500] ;  /* 0x00250000dd20783b */ /* 0x000f620000004200 */
[----:B--2---:R-:W-:-:S06]  /*50e0*/  FFMA.FTZ R4, R47, c[0x0][0x2d0], -R3 ;  /* 0x0000b4002f047a23 */ /* 0x004fcc0000010803 */
[----:B------:R-:W-:Y:S01]  /*50f0*/  HMMA.16816.F32.BF16 R168, R8, R42, RZ ;  /* 0x0000002a08a8723c */ /* 0x000fe200000418ff */
[----:B----4-:R-:W-:Y:S01]  /*5100*/  F2FP.BF16.PACK_AB R5, R247, R243 ;  /* 0x000000f3f705723e */ /* 0x010fe200000010ff */
[----:B------:R2:W-:Y:S02]  /*5110*/  MUFU.EX2 R246, R4 ;  /* 0x0000000400f67308 */ /* 0x0005e40000000800 */
[----:B--2---:R-:W-:-:S06]  /*5120*/  FFMA.FTZ R4, R82, c[0x0][0x2d0], -R3 ;  /* 0x0000b40052047a23 */ /* 0x004fcc0000010803 */
[----:B------:R2:W4:Y:S02]  /*5130*/  MUFU.EX2 R244, R4 ;  /* 0x0000000400f47308 */ /* 0x0005240000000800 */
[--C-:B--2---:R-:W-:Y:S01]  /*5140*/  FFMA.FTZ R4, R44, c[0x0][0x2d0], -R0.reuse ;  /* 0x0000b4002c047a23 */ /* 0x104fe20000010800 */
[----:B----4-:R-:W-:Y:S01]  /*5150*/  F2FP.BF16.PACK_AB R7, R244, R246 ;  /* 0x000000f6f407723e */ /* 0x010fe200000010ff */
[----:B------:R-:W-:Y:S04]  /*5160*/  HMMA.16816.F32.BF16 R44, R8, R40, RZ ;  /* 0x00000028082c723c */ /* 0x000fe800000418ff */
[----:B------:R2:W-:Y:S03]  /*5170*/  MUFU.EX2 R218, R4 ;  /* 0x0000000400da7308 */ /* 0x0005e60000000800 */
[----:B------:R-:W-:-:S05]  /*5180*/  FFMA.FTZ R8, R83, c[0x0][0x2d0], -R0 ;  /* 0x0000b40053087a23 */ /* 0x000fca0000010800 */
[----:B------:R4:W-:Y:S01]  /*5190*/  MUFU.EX2 R214, R8 ;  /* 0x0000000800d67308 */ /* 0x0009e20000000800 */
[----:B--2---:R-:W-:-:S07]  /*51a0*/  FFMA.FTZ R4, R80, c[0x0][0x2d0], -R0 ;  /* 0x0000b40050047a23 */ /* 0x004fce0000010800 */
[----:B------:R2:W1:Y:S01]  /*51b0*/  MUFU.EX2 R217, R4 ;  /* 0x0000000400d97308 */ /* 0x0004620000000800 */
[----:B----4-:R-:W-:-:S07]  /*51c0*/  FFMA.FTZ R8, R81, c[0x0][0x2d0], -R0 ;  /* 0x0000b40051087a23 */ /* 0x010fce0000010800 */
[----:B------:R4:W-:Y:S01]  /*51d0*/  MUFU.EX2 R212, R8 ;  /* 0x0000000800d47308 */ /* 0x0009e20000000800 */
[----:B--2---:R-:W-:-:S07]  /*51e0*/  F2FP.BF16.PACK_AB R4, R179, R250 ;  /* 0x000000fab304723e */ /* 0x004fce00000010ff */
[----:B---3--:R-:W-:Y:S01]  /*51f0*/  HMMA.16816.F32.BF16 R184, R4, R24, R120 ;  /* 0x0000001804b8723c */ /* 0x008fe20000041878 */
[----:B----4-:R-:W-:-:S04]  /*5200*/  FFMA.FTZ R8, R67, c[0x0][0x2d0], -R2 ;  /* 0x0000b40043087a23 */ /* 0x010fc80000010802 */
[----:B------:R2:W-:Y:S03]  /*5210*/  MUFU.EX2 R206, R8 ;  /* 0x0000000800ce7308 */ /* 0x0005e60000000800 */
[C---:B------:R-:W-:Y:S08]  /*5220*/  HMMA.16816.F32.BF16 R120, R4.reuse, R26, R88 ;  /* 0x0000001a0478723c */ /* 0x040ff00000041858 */
[----:B-1----:R-:W-:Y:S01]  /*5230*/  HMMA.16816.F32.BF16 R136, R4, R22, R84 ;  /* 0x000000160488723c */ /* 0x002fe20000041854 */
[----:B--2---:R-:W-:-:S07]  /*5240*/  FFMA.FTZ R8, R66, c[0x0][0x2d0], -R2 ;  /* 0x0000b40042087a23 */ /* 0x004fce0000010802 */
[C---:B-----5:R-:W-:Y:S01]  /*5250*/  HMMA.16816.F32.BF16 R80, R4.reuse, R34, R68 ;  /* 0x000000220450723c */ /* 0x060fe20000041844 */
[----:B------:R1:W2:Y:S07]  /*5260*/  MUFU.EX2 R207, R8 ;  /* 0x0000000800cf7308 */ /* 0x0002ae0000000800 */
        /* <DEDUP_REMOVED lines=8> */
[----:B------:R1:W3:Y:S07]  /*52f0*/  MUFU.EX2 R204, R8 ;  /* 0x0000000800cc7308 */ /* 0x0002ee0000000800 */
[C---:B------:R-:W-:Y:S08]  /*5300*/  HMMA.16816.F32.BF16 R88, R4.reuse, R18, R76 ;  /* 0x000000120458723c */ /* 0x040ff0000004184c */
[----:B------:R-:W-:Y:S01]  /*5310*/  HMMA.16816.F32.BF16 R84, R4, R30, R72 ;  /* 0x0000001e0454723c */ /* 0x000fe20000041848 */
[----:B-1----:R-:W-:-:S02]  /*5320*/  FFMA.FTZ R8, R165, c[0x0][0x2d0], -R12 ;  /* 0x0000b400a5087a23 */ /* 0x002fc4000001080c */
[----:B------:R-:W-:Y:S02]  /*5330*/  IMAD.MOV.U32 R165, RZ, RZ, R188 ;  /* 0x000000ffffa57224 */ /* 0x000fe400078e00bc */
[----:B------:R1:W-:Y:S03]  /*5340*/  MUFU.EX2 R199, R8 ;  /* 0x0000000800c77308 */ /* 0x0003e60000000800 */
[----:B------:R-:W-:Y:S07]  /*5350*/  HMMA.16816.F32.BF16 R68, R4, R38, R60 ;  /* 0x000000260444723c */ /* 0x000fee000004183c */
[----:B------:R-:W-:-:S02]  /*5360*/  F2FP.BF16.PACK_AB R4, R217, R218 ;  /* 0x000000dad904723e */ /* 0x000fc400000010ff */
[----:B--2---:R-:W-:Y:S02]  /*5370*/  F2FP.BF16.PACK_AB R5, R207, R206 ;  /* 0x000000cecf05723e */ /* 0x004fe400000010ff */
[----:B------:R-:W-:Y:S02]  /*5380*/  F2FP.BF16.PACK_AB R6, R212, R214 ;  /* 0x000000d6d406723e */ /* 0x000fe400000010ff */
[----:B---3--:R-:W-:Y:S01]  /*5390*/  F2FP.BF16.PACK_AB R7, R204, R205 ;  /* 0x000000cdcc07723e */ /* 0x008fe200000010ff */
[--C-:B-1----:R-:W-:Y:S02]  /*53a0*/  FFMA.FTZ R8, R164, c[0x0][0x2d0], -R12.reuse ;  /* 0x0000b400a4087a23 */ /* 0x102fe4000001080c */
[----:B------:R-:W-:Y:S02]  /*53b0*/  IMAD.MOV.U32 R164, RZ, RZ, R179 ;  /* 0x000000ffffa47224 */ /* 0x000fe400078e00b3 */
[----:B------:R1:W2:Y:S02]  /*53c0*/  MUFU.EX2 R198, R8 ;  /* 0x0000000800c67308 */ /* 0x0002a40000000800 */
[C---:B------:R-:W-:Y:S08]  /*53d0*/  HMMA.16816.F32.BF16 R200, R4.reuse, R36, R44 ;  /* 0x0000002404c8723c */ /* 0x040ff0000004182c */
[----:B------:R-:W-:Y:S01]  /*53e0*/  HMMA.16816.F32.BF16 R64, R4, R16, R56 ;  /* 0x000000100440723c */ /* 0x000fe20000041838 */
[----:B-1----:R-:W-:-:S07]  /*53f0*/  FFMA.FTZ R8, R159, c[0x0][0x2d0], -R12 ;  /* 0x0000b4009f087a23 */ /* 0x002fce000001080c */
[----:B------:R-:W-:Y:S01]  /*5400*/  HMMA.16816.F32.BF16 R44, R4, R18, R132 ;  /* 0x00000012042c723c */ /* 0x000fe20000041884 */
[----:B------:R-:W1:Y:S01]  /*5410*/  LDSM.16.MT88.4 R16, [R222+0x900] ;  /* 0x00090000de10783b */ /* 0x000e620000004200 */
[----:B------:R3:W-:Y:S01]  /*5420*/  MUFU.EX2 R197, R8 ;  /* 0x0000000800c57308 */ /* 0x0007e20000000800 */
[----:B------:R-:W-:-:S05]  /*5430*/  IMAD.MOV.U32 R159, RZ, RZ, R178 ;  /* 0x000000ffff9f7224 */ /* 0x000fca00078e00b2 */
[C---:B------:R-:W-:Y:S07]  /*5440*/  HMMA.16816.F32.BF16 R76, R4.reuse, R24, R128 ;  /* 0x00000018044c723c */ /* 0x040fee0000041880 */
[----:B------:R-:W-:Y:S01]  /*5450*/  IMAD.MOV.U32 R131, RZ, RZ, R196 ;  /* 0x000000ffff837224 */ /* 0x000fe200078e00c4 */
[----:B------:R-:W-:Y:S01]  /*5460*/  HMMA.16816.F32.BF16 R56, R4, R26, R144 ;  /* 0x0000001a0438723c */ /* 0x000fe20000041890 */
[----:B------:R-:W-:Y:S01]  /*5470*/  IMAD.MOV.U32 R130, RZ, RZ, R191 ;  /* 0x000000ffff827224 */ /* 0x000fe200078e00bf */
[----:B------:R-:W-:Y:S01]  /*5480*/  LDSM.16.MT88.4 R24, [R222+0x1900] ;  /* 0x00190000de18783b */ /* 0x000fe20000004200 */
[----:B---3--:R-:W-:-:S02]  /*5490*/  FFMA.FTZ R8, R166, c[0x0][0x2d0], -R12 ;  /* 0x0000b400a6087a23 */ /* 0x008fc4000001080c */
[----:B------:R-:W-:Y:S02]  /*54a0*/  IMAD.MOV.U32 R129, RZ, RZ, R190 ;  /* 0x000000ffff817224 */ /* 0x000fe400078e00be */
[----:B------:R3:W-:Y:S01]  /*54b0*/  MUFU.EX2 R196, R8 ;  /* 0x0000000800c47308 */ /* 0x0007e20000000800 */
[----:B------:R-:W-:Y:S01]  /*54c0*/  IMAD.MOV.U32 R128, RZ, RZ, R189 ;  /* 0x000000ffff807224 */ /* 0x000fe200078e00bd */
[----:B------:R-:W-:Y:S01]  /*54d0*/  HMMA.16816.F32.BF16 R72, R4, R20, R124 ;  /* 0x000000140448723c */ /* 0x000fe2000004187c */
[----:B------:R-:W-:-:S05]  /*54e0*/  IMAD.MOV.U32 R147, RZ, RZ, R177 ;  /* 0x000000ffff937224 */ /* 0x000fca00078e00b1 */
[----:B------:R4:W-:Y:S02]  /*54f0*/  MUFU.EX2 R189, R13 ;  /* 0x0000000d00bd7308 */ /* 0x0009e40000000800 */
[----:B------:R-:W-:Y:S01]  /*5500*/  HMMA.16816.F32.BF16 R60, R4, R28, R52 ;  /* 0x0000001c043c723c */ /* 0x000fe20000041834 */
[----:B---3--:R-:W-:-:S07]  /*5510*/  FFMA.FTZ R8, R101, c[0x0][0x2d0], -R3 ;  /* 0x0000b40065087a23 */ /* 0x008fce0000010803 */
[----:B------:R-:W-:Y:S01]  /*5520*/  HMMA.16816.F32.BF16 R124, R4, R32, R48 ;  /* 0x00000020047c723c */ /* 0x000fe20000041830 */
[----:B------:R3:W-:Y:S01]  /*5530*/  MUFU.EX2 R191, R8 ;  /* 0x0000000800bf7308 */ /* 0x0007e20000000800 */
[----:B----4-:R-:W-:-:S06]  /*5540*/  FFMA.FTZ R13, R107, c[0x0][0x2d0], -R0 ;  /* 0x0000b4006b0d7a23 */ /* 0x010fcc0000010800 */
[C---:B------:R-:W-:Y:S01]  /*5550*/  HMMA.16816.F32.BF16 R48, R4.reuse, R22, R140 ;  /* 0x000000160430723c */ /* 0x040fe2000004188c */
[----:B------:R-:W4:Y:S01]  /*5560*/  LDSM.16.MT88.4 R20, [R221+0x900] ;  /* 0x00090000dd14783b */ /* 0x000f220000004200 */
[----:B------:R5:W-:Y:S05]  /*5570*/  MUFU.EX2 R179, R13 ;  /* 0x0000000d00b37308 */ /* 0x000bea0000000800 */
[----:B------:R-:W-:Y:S01]  /*5580*/  IMAD.MOV.U32 R143, RZ, RZ, R128 ;  /* 0x000000ffff8f7224 */ /* 0x000fe200078e0080 */
[----:B------:R-:W-:Y:S01]  /*5590*/  HMMA.16816.F32.BF16 R40, R4, R30, R148 ;  /* 0x0000001e0428723c */ /* 0x000fe20000041894 */
[----:B------:R-:W1:Y:S01]  /*55a0*/  LDSM.16.MT88.4 R28, [R221+0x2900] ;  /* 0x00290000dd1c783b */ /* 0x000e620000004200 */
[----:B---3--:R-:W-:-:S02]  /*55b0*/  FFMA.FTZ R8, R103, c[0x0][0x2d0], -R3 ;  /* 0x0000b40067087a23 */ /* 0x008fc40000010803 */
[----:B------:R-:W-:Y:S02]  /*55c0*/  IMAD.MOV.U32 R142, RZ, RZ, R129 ;  /* 0x000000ffff8e7224 */ /* 0x000fe400078e0081 */
[----:B------:R3:W2:Y:S01]  /*55d0*/  MUFU.EX2 R190, R8 ;  /* 0x0000000800be7308 */ /* 0x0006a20000000800 */
[----:B------:R-:W-:Y:S01]  /*55e0*/  IMAD.MOV.U32 R141, RZ, RZ, R130 ;  /* 0x000000ffff8d7224 */ /* 0x000fe200078e0082 */
[C---:B------:R-:W-:Y:S01]  /*55f0*/  HMMA.16816.F32.BF16 R52, R4.reuse, R34, R160 ;  /* 0x000000220434723c */ /* 0x040fe200000418a0 */
[----:B------:R-:W1:Y:S01]  /*5600*/  LDSM.16.MT88.4 R32, [R222+0x2900] ;  /* 0x00290000de20783b */ /* 0x000e620000004200 */
[----:B-----5:R-:W-:Y:S02]  /*5610*/  FFMA.FTZ R13, R157, c[0x0][0x2d0], -R0 ;  /* 0x0000b4009d0d7a23 */ /* 0x020fe40000010800 */
[----:B------:R-:W-:Y:S02]  /*5620*/  IMAD.MOV.U32 R157, RZ, RZ, R192 ;  /* 0x000000ffff9d7224 */ /* 0x000fe400078e00c0 */
[----:B------:R5:W-:Y:S01]  /*5630*/  MUFU.EX2 R177, R13 ;  /* 0x0000000d00b17308 */ /* 0x000be20000000800 */
[----:B------:R-:W-:Y:S01]  /*5640*/  IMAD.MOV.U32 R140, RZ, RZ, R131 ;  /* 0x000000ffff8c7224 */ /* 0x000fe200078e0083 */
[----:B------:R-:W-:Y:S01]  /*5650*/  HMMA.16816.F32.BF16 R36, R4, R38, R168 ;  /* 0x000000260424723c */ /* 0x000fe200000418a8 */
[----:B---3--:R-:W-:-:S06]  /*5660*/  FFMA.FTZ R8, R156, c[0x0][0x2d0], -R3 ;  /* 0x0000b4009c087a23 */ /* 0x008fcc0000010803 */
[----:B--2---:R-:W-:Y:S01]  /*5670*/  F2FP.BF16.PACK_AB R4, R198, R199 ;  /* 0x000000c7c604723e */ /* 0x004fe200000010ff */
[----:B------:R-:W-:Y:S01]  /*5680*/  IMAD.MOV.U32 R156, RZ, RZ, R195 ;  /* 0x000000ffff9c7224 */ /* 0x000fe200078e00c3 */
[----:B------:R-:W-:Y:S01]  /*5690*/  F2FP.BF16.PACK_AB R5, R190, R191 ;  /* 0x000000bfbe05723e */ /* 0x000fe200000010ff */
[----:B------:R-:W2:Y:S01]  /*56a0*/  MUFU.EX2 R188, R8 ;  /* 0x0000000800bc7308 */ /* 0x000ea20000000800 */
[----:B------:R-:W-:Y:S01]  /*56b0*/  F2FP.BF16.PACK_AB R6, R196, R197 ;  /* 0x000000c5c406723e */ /* 0x000fe200000010ff */
[----:B-----5:R-:W-:-:S06]  /*56c0*/  FFMA.FTZ R13, R167, c[0x0][0x2d0], -R0 ;  /* 0x0000b400a70d7a23 */ /* 0x020fcc0000010800 */
[----:B------:R3:W-:Y:S01]  /*56d0*/  MUFU.EX2 R178, R13 ;  /* 0x0000000d00b27308 */ /* 0x0007e20000000800 */
[----:B--2---:R-:W-:Y:S01]  /*56e0*/  F2FP.BF16.PACK_AB R7, R189, R188 ;  /* 0x000000bcbd07723e */ /* 0x004fe200000010ff */
[----:B------:R-:W2:Y:S06]  /*56f0*/  LDSM.16.MT88.4 R8, [R221+0x1900] ;  /* 0x00190000dd08783b */ /* 0x000eac0000004200 */
[----:B-1----:R-:W-:Y:S01]  /*5700*/  HMMA.16816.F32.BF16 R132, R4, R16, R180 ;  /* 0x000000100484723c */ /* 0x002fe200000418b4 */
[----:B---3--:R-:W-:Y:S02]  /*5710*/  FFMA.FTZ R13, R172, c[0x0][0x2d0], -R0 ;  /* 0x0000b400ac0d7a23 */ /* 0x008fe40000010800 */
[----:B------:R-:W-:-:S02]  /*5720*/  IMAD.MOV.U32 R172, RZ, RZ, R194 ;  /* 0x000000ffffac7224 */ /* 0x000fc400078e00c2 */
[----:B------:R1:W-:Y:S02]  /*5730*/  MUFU.EX2 R180, R13 ;  /* 0x0000000d00b47308 */ /* 0x0003e40000000800 */
[----:B------:R-:W-:Y:S01]  /*5740*/  IMAD.MOV.U32 R182, RZ, RZ, R159 ;  /* 0x000000ffffb67224 */ /* 0x000fe200078e009f */
[----:B----4-:R-:W-:Y:S01]  /*5750*/  HMMA.16816.F32.BF16 R116, R4, R20, R184 ;  /* 0x000000140474723c */ /* 0x010fe200000418b8 */
[----:B------:R-:W-:Y:S02]  /*5760*/  IMAD.MOV.U32 R181, RZ, RZ, R164 ;  /* 0x000000ffffb57224 */ /* 0x000fe400078e00a4 */
[----:B------:R-:W-:Y:S02]  /*5770*/  IMAD.MOV.U32 R159, RZ, RZ, R165 ;  /* 0x000000ffff9f7224 */ /* 0x000fe400078e00a5 */
[----:B------:R-:W-:-:S03]  /*5780*/  IMAD.MOV.U32 R183, RZ, RZ, R147 ;  /* 0x000000ffffb77224 */ /* 0x000fc600078e0093 */
[----:B------:R-:W-:Y:S01]  /*5790*/  HMMA.16816.F32.BF16 R184, R4, R28, R96 ;  /* 0x0000001c04b8723c */ /* 0x000fe20000041860 */
[----:B-1----:R-:W-:Y:S02]  /*57a0*/  FFMA.FTZ R13, R154, c[0x0][0x2d0], -R2 ;  /* 0x0000b4009a0d7a23 */ /* 0x002fe40000010802 */
[----:B------:R-:W-:-:S05]  /*57b0*/  IMAD.MOV.U32 R154, RZ, RZ, R176 ;  /* 0x000000ffff9a7224 */ /* 0x000fca00078e00b0 */
[C---:B------:R-:W-:Y:S01]  /*57c0*/  HMMA.16816.F32.BF16 R164, R4.reuse, R24, R108 ;  /* 0x0000001804a4723c */ /* 0x040fe2000004186c */
[----:B------:R1:W-:Y:S07]  /*57d0*/  MUFU.EX2 R176, R13 ;  /* 0x0000000d00b07308 */ /* 0x0003ee0000000800 */
[C---:B------:R-:W-:Y:S08]  /*57e0*/  HMMA.16816.F32.BF16 R192, R4.reuse, R32, R92 ;  /* 0x0000002004c0723c */ /* 0x040ff0000004185c */
[----:B--2---:R-:W-:Y:S01]  /*57f0*/  HMMA.16816.F32.BF16 R148, R4, R8, R112 ;  /* 0x000000080494723c */ /* 0x004fe20000041870 */
        /* <DEDUP_REMOVED lines=8> */
[C---:B------:R-:W-:Y:S01]  /*5880*/  HMMA.16816.F32.BF16 R112, R4.reuse, R30, R80 ;  /* 0x0000001e0470723c */ /* 0x040fe20000041850 */
[----:B-1----:R-:W-:Y:S01]  /*5890*/  FFMA.FTZ R13, R155, c[0x0][0x2d0], -R2 ;  /* 0x0000b4009b0d7a23 */ /* 0x002fe20000010802 */
[----:B------:R-:W-:Y:S03]  /*58a0*/  LDSM.16.MT88.4 R80, [R221+0x2d00] ;  /* 0x002d0000dd50783b */ /* 0x000fe60000004200 */
[----:B------:R-:W1:Y:S03]  /*58b0*/  MUFU.EX2 R101, R13 ;  /* 0x0000000d00657308 */ /* 0x000e660000000800 */
[----:B------:R-:W-:Y:S07]  /*58c0*/  HMMA.16816.F32.BF16 R96, R4, R34, R68 ;  /* 0x000000220460723c */ /* 0x000fee0000041844 */
[----:B------:R-:W-:-:S02]  /*58d0*/  F2FP.BF16.PACK_AB R4, R177, R179 ;  /* 0x000000b3b104723e */ /* 0x000fc400000010ff */
[----:B--2---:R-:W-:Y:S02]  /*58e0*/  F2FP.BF16.PACK_AB R5, R107, R176 ;  /* 0x000000b06b05723e */ /* 0x004fe400000010ff */
[----:B------:R-:W-:Y:S02]  /*58f0*/  F2FP.BF16.PACK_AB R6, R180, R178 ;  /* 0x000000b2b406723e */ /* 0x000fe400000010ff */
[----:B-1----:R-:W-:Y:S01]  /*5900*/  F2FP.BF16.PACK_AB R7, R101, R103 ;  /* 0x000000676507723e */ /* 0x002fe200000010ff */
[----:B------:R-:W-:Y:S02]  /*5910*/  FFMA.FTZ R13, R213, c[0x0][0x2d0], -R12 ;  /* 0x0000b400d50d7a23 */ /* 0x000fe4000001080c */
[----:B------:R-:W-:-:S04]  /*5920*/  IMAD.MOV.U32 R213, RZ, RZ, R157 ;  /* 0x000000ffffd57224 */ /* 0x000fc800078e009d */
[C---:B------:R-:W-:Y:S07]  /*5930*/  HMMA.16816.F32.BF16 R64, R4.reuse, R8, R64 ;  /* 0x000000080440723c */ /* 0x040fee0000041840 */
[----:B------:R-:W-:Y:S01]  /*5940*/  FFMA.FTZ R8, R219, c[0x0][0x2d0], -R12 ;  /* 0x0000b400db087a23 */ /* 0x000fe2000001080c */
[----:B------:R-:W-:Y:S01]  /*5950*/  HMMA.16816.F32.BF16 R108, R4, R18, R48 ;  /* 0x00000012046c723c */ /* 0x000fe20000041830 */
[----:B------:R-:W-:Y:S01]  /*5960*/  IMAD.MOV.U32 R219, RZ, RZ, R158 ;  /* 0x000000ffffdb7224 */ /* 0x000fe200078e009e */
[----:B------:R-:W-:Y:S01]  /*5970*/  MUFU.EX2 R49, R13 ;  /* 0x0000000d00317308 */ /* 0x000fe20000000800 */
[----:B------:R-:W-:-:S04]  /*5980*/  IMAD.MOV.U32 R9, RZ, RZ, R156 ;  /* 0x000000ffff097224 */ /* 0x000fc800078e009c */
[----:B------:R-:W-:Y:S01]  /*5990*/  IMAD.MOV.U32 R50, RZ, RZ, R172 ;  /* 0x000000ffff327224 */ /* 0x000fe200078e00ac */
[C---:B------:R-:W-:Y:S01]  /*59a0*/  HMMA.16816.F32.BF16 R144, R4.reuse, R22, R56 ;  /* 0x000000160490723c */ /* 0x040fe20000041838 */
[----:B------:R-:W-:Y:S01]  /*59b0*/  IMAD.MOV.U32 R51, RZ, RZ, R154 ;  /* 0x000000ffff337224 */ /* 0x000fe200078e009a */
[----:B------:R1:W2:Y:S06]  /*59c0*/  MUFU.EX2 R48, R8 ;  /* 0x0000000800307308 */ /* 0x0002ac0000000800 */
[C---:B------:R-:W-:Y:S07]  /*59d0*/  HMMA.16816.F32.BF16 R56, R4.reuse, R10, R44 ;  /* 0x0000000a0438723c */ /* 0x040fee000004182c */
[----:B------:R-:W-:Y:S01]  /*59e0*/  IMAD.MOV.U32 R10, RZ, RZ, R159 ;  /* 0x000000ffff0a7224 */ /* 0x000fe200078e009f */
[----:B------:R-:W-:Y:S01]  /*59f0*/  HMMA.16816.F32.BF16 R60, R4, R24, R60 ;  /* 0x00000018043c723c */ /* 0x000fe2000004183c */
[----:B------:R-:W-:Y:S01]  /*5a00*/  IMAD.MOV.U32 R47, RZ, RZ, R140 ;  /* 0x000000ffff2f7224 */ /* 0x000fe200078e008c */
[----:B------:R-:W3:Y:S01]  /*5a10*/  LDSM.16.MT88.4 R156, [R221+0x1d00] ;  /* 0x001d0000dd9c783b */ /* 0x000ee20000004200 */
[----:B-1----:R-:W-:Y:S01]  /*5a20*/  FFMA.FTZ R8, R215, c[0x0][0x2d0], -R12 ;  /* 0x0000b400d7087a23 */ /* 0x002fe2000001080c */
[----:B--2---:R-:W-:Y:S01]  /*5a30*/  F2FP.BF16.PACK_AB R92, R48, R49 ;  /* 0x00000031305c723e */ /* 0x004fe200000010ff */
[----:B------:R-:W-:-:S02]  /*5a40*/  IMAD.MOV.U32 R46, RZ, RZ, R141 ;  /* 0x000000ffff2e7224 */ /* 0x000fc400078e008d */
[----:B------:R1:W-:Y:S01]  /*5a50*/  MUFU.EX2 R44, R8 ;  /* 0x00000008002c7308 */ /* 0x0003e20000000800 */
[C---:B------:R-:W-:Y:S01]  /*5a60*/  HMMA.16816.F32.BF16 R160, R4.reuse, R20, R76 ;  /* 0x0000001404a0723c */ /* 0x040fe2000004184c */
[----:B------:R-:W-:Y:S02]  /*5a70*/  IMAD.MOV.U32 R45, RZ, RZ, R142 ;  /* 0x000000ffff2d7224 */ /* 0x000fe400078e008e */
[----:B------:R-:W-:Y:S02]  /*5a80*/  IMAD.MOV.U32 R11, RZ, RZ, R143 ;  /* 0x000000ffff0b7224 */ /* 0x000fe400078e008f */
[----:B------:R-:W-:Y:S01]  /*5a90*/  LDSM.16.MT88.4 R140, [R222+0xd00] ;  /* 0x000d0000de8c783b */ /* 0x000fe20000004200 */
[----:B------:R-:W-:Y:S02]  /*5aa0*/  IMAD.MOV.U32 R215, RZ, RZ, R14 ;  /* 0x000000ffffd77224 */ /* 0x000fe400078e000e */
[----:B------:R-:W-:Y:S01]  /*5ab0*/  HMMA.16816.F32.BF16 R128, R4, R16, R72 ;  /* 0x000000100480723c */ /* 0x000fe20000041848 */
[----:B------:R-:W-:-:S02]  /*5ac0*/  IMAD.MOV.U32 R25, RZ, RZ, R15 ;  /* 0x000000ffff197224 */ /* 0x000fc400078e000f */
[----:B-1----:R-:W-:-:S05]  /*5ad0*/  FFMA.FTZ R8, R239, c[0x0][0x2d0], -R12 ;  /* 0x0000b400ef087a23 */ /* 0x002fca000001080c */
[C---:B------:R-:W-:Y:S01]  /*5ae0*/  HMMA.16816.F32.BF16 R40, R4.reuse, R26, R40 ;  /* 0x0000001a0428723c */ /* 0x040fe20000041828 */
[----:B------:R1:W2:Y:S07]  /*5af0*/  MUFU.EX2 R24, R8 ;  /* 0x0000000800187308 */ /* 0x0002ae0000000800 */
[C---:B------:R-:W-:Y:S01]  /*5b00*/  HMMA.16816.F32.BF16 R68, R4.reuse, R28, R124 ;  /* 0x0000001c0444723c */ /* 0x040fe2000004187c */
[----:B------:R-:W4:Y:S07]  /*5b10*/  LDSM.16.MT88.4 R124, [R221+0xd00] ;  /* 0x000d0000dd7c783b */ /* 0x000f2e0000004200 */
[----:B------:R-:W-:Y:S01]  /*5b20*/  HMMA.16816.F32.BF16 R52, R4, R30, R52 ;  /* 0x0000001e0434723c */ /* 0x000fe20000041834 */
[----:B-1----:R-:W-:Y:S01]  /*5b30*/  FFMA.FTZ R8, R173, c[0x0][0x2d0], -R3 ;  /* 0x0000b400ad087a23 */ /* 0x002fe20000010803 */
[----:B--2---:R-:W-:-:S03]  /*5b40*/  F2FP.BF16.PACK_AB R94, R24, R44 ;  /* 0x0000002c185e723e */ /* 0x004fc600000010ff */
[----:B------:R1:W-:Y:S03]  /*5b50*/  MUFU.EX2 R21, R8 ;  /* 0x0000000800157308 */ /* 0x0003e60000000800 */
[C---:B------:R-:W-:Y:S08]  /*5b60*/  HMMA.16816.F32.BF16 R84, R4.reuse, R32, R200 ;  /* 0x000000200454723c */ /* 0x040ff000000418c8 */
[----:B------:R-:W-:Y:S01]  /*5b70*/  HMMA.16816.F32.BF16 R36, R4, R34, R36 ;  /* 0x000000220424723c */ /* 0x000fe20000041824 */
[----:B------:R-:W-:Y:S01]  /*5b80*/  LDSM.16.MT88.4 R4, [R222+0x2d00] ;  /* 0x002d0000de04783b */ /* 0x000fe20000004200 */
[----:B-1----:R-:W-:-:S04]  /*5b90*/  FFMA.FTZ R8, R175, c[0x0][0x2d0], -R3 ;  /* 0x0000b400af087a23 */ /* 0x002fc80000010803 */
[----:B------:R1:W2:Y:S02]  /*5ba0*/  MUFU.EX2 R23, R8 ;  /* 0x0000000800177308 */ /* 0x0002a40000000800 */
[--C-:B-1----:R-:W-:Y:S01]  /*5bb0*/  FFMA.FTZ R8, R174, c[0x0][0x2d0], -R3.reuse ;  /* 0x0000b400ae087a23 */ /* 0x102fe20000010803 */
[----:B--2---:R-:W-:Y:S01]  /*5bc0*/  F2FP.BF16.PACK_AB R93, R23, R21 ;  /* 0x00000015175d723e */ /* 0x004fe200000010ff */
[----:B------:R-:W-:Y:S01]  /*5bd0*/  FFMA.FTZ R3, R208, c[0x0][0x2d0], -R3 ;  /* 0x0000b400d0037a23 */ /* 0x000fe20000010803 */
[----:B------:R-:W1:Y:S03]  /*5be0*/  LDSM.16.MT88.4 R172, [R222+0x1d00] ;  /* 0x001d0000deac783b */ /* 0x000e660000004200 */
[----:B------:R2:W-:Y:S08]  /*5bf0*/  MUFU.EX2 R20, R8 ;  /* 0x0000000800147308 */ /* 0x0005f00000000800 */
[----:B------:R5:W3:Y:S01]  /*5c00*/  MUFU.EX2 R22, R3 ;  /* 0x0000000300167308 */ /* 0x000ae20000000800 */
[----:B--2---:R-:W-:-:S02]  /*5c10*/  FADD.FTZ R8, R249, R248 ;  /* 0x000000f8f9087221 */ /* 0x004fc40000010000 */
[----:B-----5:R-:W-:Y:S01]  /*5c20*/  FFMA.FTZ R3, R209, c[0x0][0x2d0], -R0 ;  /* 0x0000b400d1037a23 */ /* 0x020fe20000010800 */
[----:B---3--:R-:W-:-:S04]  /*5c30*/  F2FP.BF16.PACK_AB R95, R22, R20 ;  /* 0x00000014165f723e */ /* 0x008fc800000010ff */
[----:B------:R2:W-:Y:S03]  /*5c40*/  MUFU.EX2 R19, R3 ;  /* 0x0000000300137308 */ /* 0x0005e60000000800 */
[C---:B------:R-:W-:Y:S08]  /*5c50*/  HMMA.16816.F32.BF16 R152, R92.reuse, R158, R88 ;  /* 0x0000009e5c98723c */ /* 0x040ff00000041858 */
[----:B----4-:R-:W-:Y:S01]  /*5c60*/  HMMA.16816.F32.BF16 R116, R92, R124, R116 ;  /* 0x0000007c5c74723c */ /* 0x010fe20000041874 */
[----:B--2---:R-:W-:-:S04]  /*5c70*/  FFMA.FTZ R3, R210, c[0x0][0x2d0], -R0 ;  /* 0x0000b400d2037a23 */ /* 0x004fc80000010800 */
[----:B------:R2:W3:Y:S03]  /*5c80*/  MUFU.EX2 R18, R3 ;  /* 0x0000000300127308 */ /* 0x0004e60000000800 */
[C---:B------:R-:W-:Y:S08]  /*5c90*/  HMMA.16816.F32.BF16 R120, R92.reuse, R126, R120 ;  /* 0x0000007e5c78723c */ /* 0x040ff00000041878 */
[----:B------:R-:W-:Y:S01]  /*5ca0*/  HMMA.16816.F32.BF16 R132, R92, R140, R132 ;  /* 0x0000008c5c84723c */ /* 0x000fe20000041884 */
[----:B--2---:R-:W-:-:S07]  /*5cb0*/  FFMA.FTZ R3, R241, c[0x0][0x2d0], -R0 ;  /* 0x0000b400f1037a23 */ /* 0x004fce0000010800 */
[C---:B------:R-:W-:Y:S01]  /*5cc0*/  HMMA.16816.F32.BF16 R136, R92.reuse, R142, R136 ;  /* 0x0000008e5c88723c */ /* 0x040fe20000041888 */
[----:B------:R-:W-:Y:S01]  /*5cd0*/  FFMA.FTZ R0, R242, c[0x0][0x2d0], -R0 ;  /* 0x0000b400f2007a23 */ /* 0x000fe20000010800 */
[----:B------:R2:W-:Y:S06]  /*5ce0*/  MUFU.EX2 R17, R3 ;  /* 0x0000000300117308 */ /* 0x0005ec0000000800 */
[C---:B------:R-:W-:Y:S02]  /*5cf0*/  HMMA.16816.F32.BF16 R148, R92.reuse, R156, R148 ;  /* 0x0000009c5c94723c */ /* 0x040fe40000041894 */
[----:B------:R4:W5:Y:S06]  /*5d00*/  MUFU.EX2 R16, R0 ;  /* 0x0000000000107308 */ /* 0x00096c0000000800 */
[----:B-1----:R-:W-:Y:S01]  /*5d10*/  HMMA.16816.F32.BF16 R164, R92, R172, R164 ;  /* 0x000000ac5ca4723c */ /* 0x002fe200000418a4 */
[----:B--2---:R-:W-:-:S04]  /*5d20*/  FADD.FTZ R3, R10, R215 ;  /* 0x000000d70a037221 */ /* 0x004fc80000010000 */
[----:B------:R-:W-:-:S03]  /*5d30*/  FADD.FTZ R10, R47, R3 ;  /* 0x000000032f0a7221 */ /* 0x000fc60000010000 */
[----:B------:R-:W-:Y:S01]  /*5d40*/  HMMA.16816.F32.BF16 R168, R92, R174, R168 ;  /* 0x000000ae5ca8723c */ /* 0x000fe200000418a8 */
[----:B----4-:R-:W-:-:S04]  /*5d50*/  FFMA.FTZ R0, R211, c[0x0][0x2d0], -R2 ;  /* 0x0000b400d3007a23 */ /* 0x010fc80000010802 */
[----:B------:R1:W-:Y:S03]  /*5d60*/  MUFU.EX2 R12, R0 ;  /* 0x00000000000c7308 */ /* 0x0003e60000000800 */
[C---:B------:R-:W-:Y:S08]  /*5d70*/  HMMA.16816.F32.BF16 R72, R92.reuse, R80, R184 ;  /* 0x000000505c48723c */ /* 0x040ff000000418b8 */
[----:B------:R-:W-:Y:S01]  /*5d80*/  HMMA.16816.F32.BF16 R76, R92, R82, R112 ;  /* 0x000000525c4c723c */ /* 0x000fe20000041870 */
[----:B-1----:R-:W-:-:S07]  /*5d90*/  FFMA.FTZ R0, R216, c[0x0][0x2d0], -R2 ;  /* 0x0000b400d8007a23 */ /* 0x002fce0000010802 */
[C---:B------:R-:W-:Y:S01]  /*5da0*/  HMMA.16816.F32.BF16 R88, R92.reuse, R4, R192 ;  /* 0x000000045c58723c */ /* 0x040fe200000418c0 */
[----:B------:R1:W2:Y:S07]  /*5db0*/  MUFU.EX2 R13, R0 ;  /* 0x00000000000d7308 */ /* 0x0002ae0000000800 */
[----:B------:R-:W-:Y:S07]  /*5dc0*/  HMMA.16816.F32.BF16 R92, R92, R6, R96 ;  /* 0x000000065c5c723c */ /* 0x000fee0000041860 */
[----:B---3--:R-:W-:-:S02]  /*5dd0*/  F2FP.BF16.PACK_AB R96, R18, R19 ;  /* 0x000000131260723e */ /* 0x008fc400000010ff */
[----:B-----5:R-:W-:Y:S01]  /*5de0*/  F2FP.BF16.PACK_AB R98, R16, R17 ;  /* 0x000000111062723e */ /* 0x020fe200000010ff */
[--C-:B-1----:R-:W-:Y:S01]  /*5df0*/  FFMA.FTZ R0, R238, c[0x0][0x2d0], -R2.reuse ;  /* 0x0000b400ee007a23 */ /* 0x102fe20000010802 */
[----:B--2---:R-:W-:Y:S01]  /*5e00*/  F2FP.BF16.PACK_AB R97, R13, R12 ;  /* 0x0000000c0d61723e */ /* 0x004fe200000010ff */
[----:B------:R-:W-:Y:S02]  /*5e10*/  FFMA.FTZ R2, R240, c[0x0][0x2d0], -R2 ;  /* 0x0000b400f0027a23 */ /* 0x000fe40000010802 */
[----:B------:R1:W-:Y:S01]  /*5e20*/  MUFU.EX2 R14, R0 ;  /* 0x00000000000e7308 */ /* 0x0003e20000000800 */
[----:B------:R-:W-:-:S05]  /*5e30*/  IMAD.U32 R238, RZ, RZ, UR6 ;  /* 0x00000006ffee7e24 */ /* 0x000fca000f8e00ff */
[----:B------:R-:W-:Y:S02]  /*5e40*/  ISETP.GE.AND P0, PT, R238, UR4, PT ;  /* 0x00000004ee007c0c */ /* 0x000fe4000bf06270 */
        /* <DEDUP_REMOVED lines=65> */
[----:B------:R-:W-:Y:S02]  /*6260*/  FADD.FTZ R0, R44, R0 ;  /* 0x000000002c007221 */ /* 0x000fe40000010000 */
[----:B------:R-:W-:Y:S02]  /*6270*/  FADD.FTZ R4, R20, R4 ;  /* 0x0000000414047221 */ /* 0x000fe40000010000 */
[----:B------:R-:W-:Y:S02]  /*6280*/  FADD.FTZ R5, R16, R3 ;  /* 0x0000000310057221 */ /* 0x000fe40000010000 */
[----:B------:R-:W-:Y:S02]  /*6290*/  FADD.FTZ R3, R15, R2 ;  /* 0x000000020f037221 */ /* 0x000fe40000010000 */
[----:B------:R-:W-:Y:S01]  /*62a0*/  FADD.FTZ R2, R24, R0 ;  /* 0x0000000018027221 */ /* 0x000fe20000010000 */
[----:B------:R1:W-:Y:S01]  /*62b0*/  STL [R1+0x44], R5 ;  /* 0x0000440501007387 */ /* 0x0003e20000100800 */
[----:B------:R-:W-:-:S03]  /*62c0*/  FADD.FTZ R0, R22, R4 ;  /* 0x0000000416007221 */ /* 0x000fc60000010000 */
[----:B------:R1:W-:Y:S04]  /*62d0*/  STL [R1+0x48], R3 ;  /* 0x0000480301007387 */ /* 0x0003e80000100800 */
[----:B------:R1:W-:Y:S04]  /*62e0*/  STL [R1+0x50], R0 ;  /* 0x0000500001007387 */ /* 0x0003e80000100800 */
[----:B------:R1:W-:Y:S01]  /*62f0*/  STL [R1+0x4c], R2 ;  /* 0x00004c0201007387 */ /* 0x0003e20000100800 */
[----:B------:R-:W-:Y:S05]  /*6300*/  @!P0 BRA `(.L_x_714) ;  /* 0x0000498000008947 */ /* 0x000fea0003800000 */
[----:B------:R-:W2:Y:S04]  /*6310*/  LDL R181, [R1+0x54] ;  /* 0x0000540001b57983 */ /* 0x000ea80000100800 */
[----:B------:R-:W3:Y:S04]  /*6320*/  LDL R51, [R1+0x5c] ;  /* 0x00005c0001337983 */ /* 0x000ee80000100800 */
[----:B------:R-:W4:Y:S04]  /*6330*/  LDL R183, [R1+0x58] ;  /* 0x0000580001b77983 */ /* 0x000f280000100800 */
[----:B------:R-:W4:Y:S01]  /*6340*/  LDL R182, [R1+0x60] ;  /* 0x0000600001b67983 */ /* 0x000f220000100800 */
[----:B------:R-:W-:Y:S01]  /*6350*/  SHF.R.S32.HI R50, RZ, 0x1f, R100 ;  /* 0x0000001fff327819 */ /* 0x000fe20000011464 */
[----:B-1----:R-:W-:-:S03]  /*6360*/  IMAD.SHL.U32 R0, R100, 0x2, RZ ;  /* 0x0000000264007824 */ /* 0x002fc600078e00ff */
[----:B------:R-:W-:-:S05]  /*6370*/  SHF.L.U64.HI R2, R100, 0x1, R50 ;  /* 0x0000000164027819 */ /* 0x000fca0000010232 */
[----:B------:R-:W-:Y:S04]  /*6380*/  STL [R1+0x34], R2 ;  /* 0x0000340201007387 */ /* 0x000fe80000100800 */
[----:B------:R2:W-:Y:S01]  /*6390*/  STL [R1+0x30], R0 ;  /* 0x0000300001007387 */ /* 0x0005e20000100800 */
[----:B------:R-:W-:Y:S01]  /*63a0*/  IMAD.MOV.U32 R103, RZ, RZ, R105 ;  /* 0x000000ffff677224 */ /* 0x000fe200078e0069 */
[----:B------:R-:W-:Y:S01]  /*63b0*/  MOV R108, R102 ;  /* 0x00000066006c7202 */ /* 0x000fe20000000f00 */
[----:B------:R-:W-:Y:S01]  /*63c0*/  IMAD.MOV.U32 R100, RZ, RZ, R106 ;  /* 0x000000ffff647224 */ /* 0x000fe200078e006a */
[----:B------:R-:W-:Y:S01]  /*63d0*/  SEL R3, RZ, 0x10, P5 ;  /* 0x00000010ff037807 */ /* 0x000fe20002800000 */
[----:B------:R-:W-:Y:S02]  /*63e0*/  IMAD.MOV.U32 R107, RZ, RZ, R104 ;  /* 0x000000ffff6b7224 */ /* 0x000fe400078e0068 */
[C---:B--2---:R-:W-:Y:S01]  /*63f0*/  IMAD.SHL.U32 R0, R181.reuse, 0x2, RZ ;  /* 0x00000002b5007824 */ /* 0x044fe200078e00ff */
[----:B---3--:R-:W-:-:S05]  /*6400*/  SHF.L.U64.HI R2, R181, 0x1, R51 ;  /* 0x00000001b5027819 */ /* 0x008fca0000010233 */
[----:B------:R4:W-:Y:S04]  /*6410*/  STL [R1+0x2c], R2 ;  /* 0x00002c0201007387 */ /* 0x0009e80000100800 */
[----:B------:R1:W-:Y:S01]  /*6420*/  STL [R1+0x28], R0 ;  /* 0x0000280001007387 */ /* 0x0003e20000100800 */
[C---:B----4-:R-:W-:Y:S02]  /*6430*/  SHF.L.U64.HI R2, R183.reuse, 0x1, R182 ;  /* 0x00000001b7027819 */ /* 0x050fe400000102b6 */
[----:B-1----:R-:W-:-:S05]  /*6440*/  SHF.L.U32 R0, R183, 0x1, RZ ;  /* 0x00000001b7007819 */ /* 0x002fca00000006ff */
[----:B------:R1:W-:Y:S04]  /*6450*/  STL [R1+0x20], R0 ;  /* 0x0000200001007387 */ /* 0x0003e80000100800 */
[----:B------:R1:W-:Y:S02]  /*6460*/  STL [R1+0x24], R2 ;  /* 0x0000240201007387 */ /* 0x0003e40000100800 */
.L_x_717:
[----:B------:R2:W5:Y:S01]  /*6470*/  LDL R247, [R1+0x28] ;  /* 0x0000280001f77983 */ /* 0x0005620000100800 */
[----:B------:R-:W-:Y:S04]  /*6480*/  DEPBAR.LE SB0, 0x0 ;  /* 0x000080000000791a */ /* 0x000fe80000000000 */
[----:B------:R-:W-:Y:S01]  /*6490*/  BAR.SYNC.DEFER_BLOCKING 0x0 ;  /* 0x0000000000007b1d */ /* 0x000fe20000010000 */
[----:B------:R-:W-:Y:S02]  /*64a0*/  ISETP.GE.AND P0, PT, R238, RZ, PT ;  /* 0x000000ffee00720c */ /* 0x000fe40003f06270 */
[----:B------:R-:W-:Y:S02]  /*64b0*/  SEL R239, RZ, 0x10, P4 ;  /* 0x00000010ffef7807 */ /* 0x000fe40002000000 */
[----:B------:R-:W-:Y:S01]  /*64c0*/  SEL R241, RZ, 0x10, P5 ;  /* 0x00000010fff17807 */ /* 0x000fe20002800000 */
[----:B------:R2:W5:Y:S04]  /*64d0*/  LDL R246, [R1+0x20] ;  /* 0x0000200001f67983 */ /* 0x0005680000100800 */
[----:B------:R2:W5:Y:S04]  /*64e0*/  LDL R244, [R1+0x2c] ;  /* 0x00002c0001f47983 */ /* 0x0005680000100800 */
[----:B------:R2:W5:Y:S04]  /*64f0*/  LDL R243, [R1+0x30] ;  /* 0x0000300001f37983 */ /* 0x0005680000100800 */
[----:B------:R2:W5:Y:S04]  /*6500*/  LDL R242, [R1+0x24] ;  /* 0x0000240001f27983 */ /* 0x0005680000100800 */
[----:B------:R2:W5:Y:S04]  /*6510*/  LDL R240, [R1+0x34] ;  /* 0x0000340001f07983 */ /* 0x0005680000100800 */
[----:B------:R2:W3:Y:S04]  /*6520*/  LDSM.16.M88.4 R64, [R223+0x6100] ;  /* 0x00610000df40783b */ /* 0x0004e80000000200 */
[----:B------:R2:W4:Y:S04]  /*6530*/  LDSM.16.M88.4 R60, [R223+0x7100] ;  /* 0x00710000df3c783b */ /* 0x0005280000000200 */
[----:B-1----:R2:W1:Y:S04]  /*6540*/  LDSM.16.M88.4 R16, [R220+0x3100] ;  /* 0x00310000dc10783b */ /* 0x0024680000000200 */
[----:B------:R2:W1:Y:S04]  /*6550*/  LDSM.16.M88.4 R32, [R220+0x3500] ;  /* 0x00350000dc20783b */ /* 0x0004680000000200 */
[----:B------:R2:W1:Y:S04]  /*6560*/  LDSM.16.M88.4 R48, [R220+0x3900] ;  /* 0x00390000dc30783b */ /* 0x0004680000000200 */
[----:B------:R2:W1:Y:S04]  /*6570*/  LDSM.16.M88.4 R176, [R220+0x3d00] ;  /* 0x003d0000dcb0783b */ /* 0x0004680000000200 */
[----:B------:R2:W1:Y:S04]  /*6580*/  LDSM.16.M88.4 R180, [R224+0x6100] ;  /* 0x00610000e0b4783b */ /* 0x0004680000000200 */
[----:B------:R2:W1:Y:S04]  /*6590*/  LDSM.16.M88.4 R188, [R224+0x7100] ;  /* 0x00710000e0bc783b */ /* 0x0004680000000200 */
[----:B------:R2:W1:Y:S04]  /*65a0*/  LDSM.16.M88.4 R184, [R225] ;  /* 0x00000000e1b8783b */ /* 0x0004680000000200 */
[----:B------:R2:W1:Y:S04]  /*65b0*/  LDSM.16.M88.4 R192, [R236] ;  /* 0x00000000ecc0783b */ /* 0x0004680000000200 */
[----:B------:R2:W1:Y:S04]  /*65c0*/  LDSM.16.M88.4 R196, [R235] ;  /* 0x00000000ebc4783b */ /* 0x0004680000000200 */
[----:B------:R2:W1:Y:S01]  /*65d0*/  LDSM.16.M88.4 R200, [R234] ;  /* 0x00000000eac8783b */ /* 0x0004620000000200 */
[----:B------:R-:W-:-:S05]  /*65e0*/  @!P0 BRA `(.L_x_715) ;  /* 0x000002a000008947 */ /* 0x000fca0003800000 */
[----:B---34-:R-:W3:Y:S01]  /*65f0*/  LDL R5, [R1+0x1c] ;  /* 0x00001c0001057983 */ /* 0x018ee20000100800 */
[----:B-1----:R-:W-:Y:S01]  /*6600*/  SHF.R.S32.HI R0, RZ, 0x1f, R245 ;  /* 0x0000001fff007819 */ /* 0x002fe200000114f5 */
[----:B------:R-:W-:Y:S01]  /*6610*/  IMAD.WIDE.U32 R2, R245, c[0x0][0x208], RZ ;  /* 0x00008200f5027a25 */ /* 0x000fe200078e00ff */
[----:B------:R-:W-:Y:S02]  /*6620*/  SHF.R.S32.HI R4, RZ, 0x1f, R237 ;  /* 0x0000001fff047819 */ /* 0x000fe400000114ed */
[----:B------:R-:W-:Y:S01]  /*6630*/  IADD3 R12, -R241, 0x10, RZ ;  /* 0x00000010f10c7810 */ /* 0x000fe20007ffe1ff */
[----:B------:R-:W-:Y:S01]  /*6640*/  IMAD R0, R0, c[0x0][0x208], RZ ;  /* 0x0000820000007a24 */ /* 0x000fe200078e02ff */
[----:B------:R-:W-:Y:S01]  /*6650*/  IADD3 R10, -R239, 0x10, RZ ;  /* 0x00000010ef0a7810 */ /* 0x000fe20007ffe1ff */
[----:B------:R-:W-:Y:S01]  /*6660*/  IMAD R4, R4, c[0x0][0x218], RZ ;  /* 0x0000860004047a24 */ /* 0x000fe200078e02ff */
[----:B------:R-:W-:Y:S01]  /*6670*/  LOP3.LUT R12, R12, 0xf, RZ, 0xc0, !PT ;  /* 0x0000000f0c0c7812 */ /* 0x000fe200078ec0ff */
[----:B------:R-:W-:Y:S01]  /*6680*/  IMAD R0, R245, c[0x0][0x20c], R0 ;  /* 0x00008300f5007a24 */ /* 0x000fe200078e0200 */
[----:B------:R-:W-:Y:S01]  /*6690*/  LOP3.LUT R10, R10, 0xf, RZ, 0xc0, !PT ;  /* 0x0000000f0a0a7812 */ /* 0x000fe200078ec0ff */
[----:B------:R-:W-:Y:S02]  /*66a0*/  IMAD R4, R237, c[0x0][0x21c], R4 ;  /* 0x00008700ed047a24 */ /* 0x000fe400078e0204 */
[----:B------:R-:W-:Y:S04]  /*66b0*/  IMAD.IADD R3, R3, 0x1, R0 ;  /* 0x0000000103037824 */ /* 0x000fe800078e0200 */
[----:B------:R-:W-:Y:S05]  /*66c0*/  IMAD.WIDE.U32 R2, R237, c[0x0][0x218], R2 ;  /* 0x00008600ed027a25 */ /* 0x000fea00078e0002 */
[----:B------:R-:W-:Y:S04]  /*66d0*/  IADD3 R0, P0, R2, UR22, RZ ;  /* 0x0000001602007c10 */ /* 0x000fe8000ff1e0ff */
[----:B------:R-:W-:Y:S02]  /*66e0*/  IADD3.X R4, R3, UR17, R4, P0, !PT ;  /* 0x0000001103047c10 */ /* 0x000fe400087fe404 */
[C---:B------:R-:W-:Y:S04]  /*66f0*/  LEA R3, P0, R0.reuse, c[0x0][0x1f8], 0x1 ;  /* 0x00007e0000037a11 */ /* 0x040fe800078008ff */
[----:B------:R-:W-:Y:S02]  /*6700*/  LEA.HI.X R4, R0, c[0x0][0x1fc], R4, 0x1, P0 ;  /* 0x00007f0000047a11 */ /* 0x000fe400000f0c04 */
[----:B------:R-:W1:Y:S04]  /*6710*/  SHFL.IDX PT, R0, R3, 0x1, 0x1c1f ;  /* 0x003c1f0003007f89 */ /* 0x000e6800000e0000 */
[----:B------:R-:W4:Y:S04]  /*6720*/  SHFL.IDX PT, R2, R4, 0x1, 0x1c1f ;  /* 0x003c1f0004027f89 */ /* 0x000f2800000e0000 */
[----:B------:R-:W2:Y:S04]  /*6730*/  SHFL.IDX PT, R3, R3, RZ, 0x1c1f ;  /* 0x001c1fff03037589 */ /* 0x000ea800000e0000 */
[----:B------:R-:W2:Y:S01]  /*6740*/  SHFL.IDX PT, R4, R4, RZ, 0x1c1f ;  /* 0x001c1fff04047589 */ /* 0x000ea200000e0000 */
[----:B-1---5:R-:W-:Y:S04]  /*6750*/  IADD3 R12, P1, P0, R12, R0, R247 ;  /* 0x000000000c0c7210 */ /* 0x022fe8000783e0f7 */
[----:B----4-:R-:W-:Y:S02]  /*6760*/  IADD3.X R13, RZ, R2, R244, P1, P0 ;  /* 0x00000002ff0d7210 */ /* 0x010fe40000fe04f4 */
[----:B------:R-:W-:Y:S04]  /*6770*/  IADD3 R10, P1, P0, R10, R0, R246 ;  /* 0x000000000a0a7210 */ /* 0x000fe8000783e0f6 */
[----:B------:R-:W-:Y:S02]  /*6780*/  IADD3.X R11, RZ, R2, R242, P1, P0 ;  /* 0x00000002ff0b7210 */ /* 0x000fe40000fe04f2 */
[C---:B--2---:R-:W-:Y:S02]  /*6790*/  IADD3 R20, P1, R3.reuse, R243, RZ ;  /* 0x000000f303147210 */ /* 0x044fe40007f3e0ff */
[C---:B------:R-:W-:Y:S03]  /*67a0*/  IADD3 R14, P0, R3.reuse, R247, RZ ;  /* 0x000000f7030e7210 */ /* 0x040fe60007f1e0ff */
[C---:B------:R-:W-:Y:S01]  /*67b0*/  IMAD.X R21, R4.reuse, 0x1, R240, P1 ;  /* 0x0000000104157824 */ /* 0x040fe200008e06f0 */
[----:B------:R-:W-:Y:S01]  /*67c0*/  IADD3 R8, P1, R3, R246, RZ ;  /* 0x000000f603087210 */ /* 0x000fe20007f3e0ff */
[----:B------:R-:W-:Y:S01]  /*67d0*/  IMAD.X R15, R4, 0x1, R244, P0 ;  /* 0x00000001040f7824 */ /* 0x000fe200000e06f4 */
[----:B------:R-:W-:Y:S03]  /*67e0*/  IADD3 R6, P0, R0, R243, RZ ;  /* 0x000000f300067210 */ /* 0x000fe60007f1e0ff */
[----:B------:R-:W-:Y:S01]  /*67f0*/  IMAD.X R9, R4, 0x1, R242, P1 ;  /* 0x0000000104097824 */ /* 0x000fe200008e06f2 */
[----:B------:R-:W-:Y:S01]  /*6800*/  ISETP.NE.U32.AND P1, PT, R241, RZ, PT ;  /* 0x000000fff100720c */ /* 0x000fe20003f25070 */
[----:B------:R-:W-:Y:S01]  /*6810*/  IMAD.X R7, R2, 0x1, R240, P0 ;  /* 0x0000000102077824 */ /* 0x000fe200000e06f0 */
[----:B------:R-:W-:Y:S01]  /*6820*/  ISETP.NE.U32.AND P0, PT, R239, RZ, PT ;  /* 0x000000ffef00720c */ /* 0x000fe20003f05070 */
[----:B---3--:R1:W-:Y:S04]  /*6830*/  LDGSTS.E.BYPASS.LTC128B.128 [R5], [R20.64], !P6 ;  /* 0x0000000014057fae */ /* 0x0083e8000f101d4e */
[----:B------:R1:W-:Y:S04]  /*6840*/  LDGSTS.E.BYPASS.LTC128B.128 [R5+0x1000], [R14.64], !P5 ;  /* 0x010000000e057fae */ /* 0x0003e8000e901d4e */
[----:B------:R1:W-:Y:S04]  /*6850*/  LDGSTS.E.BYPASS.LTC128B.128 [R5+0x2000], [R8.64], !P4 ;  /* 0x0200000008057fae */ /* 0x0003e8000e101d4e */
[----:B------:R1:W-:Y:S04]  /*6860*/  LDGSTS.E.BYPASS.LTC128B.128 [R5+0x800], [R6.64], !P6 ;  /* 0x0080000006057fae */ /* 0x0003e8000f101d4e */
[----:B------:R1:W-:Y:S04]  /*6870*/  LDGSTS.E.BYPASS.LTC128B.128.ZFILL [R5+0x1800], [R12.64], P1 ;  /* 0x018000000c057fae */ /* 0x0003e80008941d4e */
[----:B------:R1:W-:Y:S02]  /*6880*/  LDGSTS.E.BYPASS.LTC128B.128.ZFILL [R5+0x2800], [R10.64], P0 ;  /* 0x028000000a057fae */ /* 0x0003e40008141d4e */
.L_x_715:
[-C--:B-1-34-:R-:W-:Y:S01]  /*6890*/  HMMA.16816.F32.BF16 R4, R64, R16.reuse, RZ ;  /* 0x000000104004723c */ /* 0x09afe200000418ff */
[----:B------:R-:W-:Y:S02]  /*68a0*/  LDSM.16.M88.4 R204, [R220+0x4100] ;  /* 0x00410000dccc783b */ /* 0x000fe40000000200 */
[----:B------:R-:W-:Y:S05]  /*68b0*/  ISETP.GE.AND P0, PT, R238, 0x1, PT ;  /* 0x00000001ee00780c */ /* 0x000fea0003f06270 */
[C---:B------:R-:W-:Y:S01]  /*68c0*/  HMMA.16816.F32.BF16 R8, R60.reuse, R16, RZ ;  /* 0x000000103c08723c */ /* 0x040fe200000418ff */
[----:B------:R-:W0:Y:S07]  /*68d0*/  LDGDEPBAR ;  /* 0x00000000000079af */ /* 0x000e2e0000000000 */
[-C--:B------:R-:W-:Y:S01]  /*68e0*/  HMMA.16816.F32.BF16 R12, R60, R18.reuse, RZ ;  /* 0x000000123c0c723c */ /* 0x080fe200000418ff */
[----:B------:R-:W-:Y:S07]  /*68f0*/  LDSM.16.M88.4 R208, [R223+0x9100] ;  /* 0x00910000dfd0783b */ /* 0x000fee0000000200 */
[C---:B------:R-:W-:Y:S01]  /*6900*/  HMMA.16816.F32.BF16 R16, R64.reuse, R18, RZ ;  /* 0x000000124010723c */ /* 0x040fe200000418ff */
[----:B------:R-:W-:Y:S07]  /*6910*/  LDSM.16.M88.4 R212, [R232] ;  /* 0x00000000e8d4783b */ /* 0x000fee0000000200 */
[-C--:B------:R-:W-:Y:S01]  /*6920*/  HMMA.16816.F32.BF16 R20, R64, R32.reuse, RZ ;  /* 0x000000204014723c */ /* 0x080fe200000418ff */
[----:B------:R-:W-:Y:S07]  /*6930*/  LDSM.16.M88.4 R216, [R229] ;  /* 0x00000000e5d8783b */ /* 0x000fee0000000200 */
        /* <DEDUP_REMOVED lines=30> */
[----:B------:R-:W-:Y:S07]  /*6b20*/  LDSM.16.M88.4 R188, [R220+0x4d00] ;  /* 0x004d0000dcbc783b */ /* 0x000fee0000000200 */
[----:B------:R-:W-:Y:S01]  /*6b30*/  HMMA.16816.F32.BF16 R64, R180, R202, R64 ;  /* 0x000000cab440723c */ /* 0x000fe20000041840 */
[----:B------:R-:W4:Y:S08]  /*6b40*/  LDSM.16.M88.4 R180, [R220+0x4900] ;  /* 0x00490000dcb4783b */ /* 0x000f300000000200 */
[----:B------:R-:W2:Y:S01]  /*6b50*/  LDSM.16.M88.4 R200, [R224+0x9100] ;  /* 0x00910000e0c8783b */ /* 0x000ea20000000200 */
[-C--:B-1----:R-:W-:Y:S08]  /*6b60*/  HMMA.16816.F32.BF16 R4, R176, R204.reuse, R4 ;  /* 0x000000ccb004723c */ /* 0x082ff00000041804 */
[C---:B------:R-:W-:Y:S08]  /*6b70*/  HMMA.16816.F32.BF16 R8, R208.reuse, R204, R8 ;  /* 0x000000ccd008723c */ /* 0x040ff00000041808 */
[-C--:B------:R-:W-:Y:S08]  /*6b80*/  HMMA.16816.F32.BF16 R12, R208, R206.reuse, R12 ;  /* 0x000000ced00c723c */ /* 0x080ff0000004180c */
[C---:B------:R-:W-:Y:S01]  /*6b90*/  HMMA.16816.F32.BF16 R16, R176.reuse, R206, R16 ;  /* 0x000000ceb010723c */ /* 0x040fe20000041810 */
[----:B------:R-:W1:Y:S07]  /*6ba0*/  LDSM.16.M88.4 R204, [R231] ;  /* 0x00000000e7cc783b */ /* 0x000e6e0000000200 */
[-C--:B---3--:R-:W-:Y:S08]  /*6bb0*/  HMMA.16816.F32.BF16 R20, R176, R184.reuse, R20 ;  /* 0x000000b8b014723c */ /* 0x088ff00000041814 */
[C---:B------:R-:W-:Y:S08]  /*6bc0*/  HMMA.16816.F32.BF16 R24, R208.reuse, R184, R24 ;  /* 0x000000b8d018723c */ /* 0x040ff00000041818 */
[-C--:B------:R-:W-:Y:S08]  /*6bd0*/  HMMA.16816.F32.BF16 R28, R208, R186.reuse, R28 ;  /* 0x000000bad01c723c */ /* 0x080ff0000004181c */
[C---:B------:R-:W-:Y:S01]  /*6be0*/  HMMA.16816.F32.BF16 R32, R176.reuse, R186, R32 ;  /* 0x000000bab020723c */ /* 0x040fe20000041820 */
[----:B------:R-:W3:Y:S07]  /*6bf0*/  LDSM.16.M88.4 R184, [R230] ;  /* 0x00000000e6b8783b */ /* 0x000eee0000000200 */
[-C--:B----4-:R-:W-:Y:S08]  /*6c00*/  HMMA.16816.F32.BF16 R36, R176, R180.reuse, R36 ;  /* 0x000000b4b024723c */ /* 0x090ff00000041824 */
        /* <DEDUP_REMOVED lines=10> */
[-C--:B------:R-:W-:Y:S01]  /*6cb0*/  HMMA.16816.F32.BF16 R4, R192, R196.reuse, R4 ;  /* 0x000000c4c004723c */ /* 0x080fe20000041804 */
        /* <DEDUP_REMOVED lines=10> */
[-C--:B-1----:R-:W-:Y:S08]  /*6d60*/  HMMA.16816.F32.BF16 R36, R192, R204.reuse, R36 ;  /* 0x000000ccc024723c */ /* 0x082ff00000041824 */
[C---:B------:R-:W-:Y:S08]  /*6d70*/  HMMA.16816.F32.BF16 R40, R200.reuse, R204, R40 ;  /* 0x000000ccc828723c */ /* 0x040ff00000041828 */
[-C--:B------:R-:W-:Y:S08]  /*6d80*/  HMMA.16816.F32.BF16 R44, R200, R206.reuse, R44 ;  /* 0x000000cec82c723c */ /* 0x080ff0000004182c */
[C---:B------:R-:W-:Y:S01]  /*6d90*/  HMMA.16816.F32.BF16 R48, R192.reuse, R206, R48 ;  /* 0x000000cec030723c */ /* 0x040fe20000041830 */
[----:B------:R-:W1:Y:S07]  /*6da0*/  LDSM.16.M88.4 R204, [R220+0x5900] ;  /* 0x00590000dccc783b */ /* 0x000e6e0000000200 */
[-C--:B---3--:R-:W-:Y:S08]  /*6db0*/  HMMA.16816.F32.BF16 R52, R192, R184.reuse, R52 ;  /* 0x000000b8c034723c */ /* 0x088ff00000041834 */
[C---:B------:R-:W-:Y:S08]  /*6dc0*/  HMMA.16816.F32.BF16 R56, R200.reuse, R184, R56 ;  /* 0x000000b8c838723c */ /* 0x040ff00000041838 */
[-C--:B------:R-:W-:Y:S08]  /*6dd0*/  HMMA.16816.F32.BF16 R60, R200, R186.reuse, R60 ;  /* 0x000000bac83c723c */ /* 0x080ff0000004183c */
[----:B------:R-:W-:Y:S08]  /*6de0*/  HMMA.16816.F32.BF16 R64, R192, R186, R64 ;  /* 0x000000bac040723c */ /* 0x000ff00000041840 */
        /* <DEDUP_REMOVED lines=46> */
[----:B------:R-:W2:Y:S10]  /*70d0*/  MUFU.TANH R179, R18 ;  /* 0x0000001200b37308 */ /* 0x000eb40000002400 */
[----:B------:R-:W2:Y:S01]  /*70e0*/  MUFU.TANH R197, R12 ;  /* 0x0000000c00c57308 */ /* 0x000ea20000002400 */
[----:B-1----:R-:W1:Y:S01]  /*70f0*/  LDSM.16.M88.4 R8, [R227] ;  /* 0x00000000e308783b */ /* 0x002e620000000200 */
[-C--:B----4-:R-:W-:Y:S08]  /*7100*/  HMMA.16816.F32.BF16 R20, R212, R4.reuse, R20 ;  /* 0x00000004d414723c */ /* 0x090ff00000041814 */
[----:B------:R-:W4:Y:S01]  /*7110*/  MUFU.TANH R196, R13 ;  /* 0x0000000d00c47308 */ /* 0x000f220000002400 */
[C---:B------:R-:W-:Y:S09]  /*7120*/  HMMA.16816.F32.BF16 R24, R180.reuse, R4, R24 ;  /* 0x00000004b418723c */ /* 0x040ff20000041818 */
[----:B------:R-:W1:Y:S01]  /*7130*/  MUFU.TANH R200, R14 ;  /* 0x0000000e00c87308 */ /* 0x000e620000002400 */
[-C--:B------:R-:W-:Y:S08]  /*7140*/  HMMA.16816.F32.BF16 R28, R180, R6.reuse, R28 ;  /* 0x00000006b41c723c */ /* 0x080ff0000004181c */
[C---:B------:R-:W-:Y:S01]  /*7150*/  HMMA.16816.F32.BF16 R32, R212.reuse, R6, R32 ;  /* 0x00000006d420723c */ /* 0x040fe20000041820 */
[----:B------:R-:W2:Y:S01]  /*7160*/  MUFU.TANH R206, R15 ;  /* 0x0000000f00ce7308 */ /* 0x000ea20000002400 */
[----:B------:R-:W2:Y:S01]  /*7170*/  LDSM.16.M88.4 R4, [R226] ;  /* 0x00000000e204783b */ /* 0x000ea20000000200 */
        /* <DEDUP_REMOVED lines=18> */
[C---:B------:R-:W-:Y:S01]  /*72a0*/  HMMA.16816.F32.BF16 R48, R212.reuse, R10, R48 ;  /* 0x0000000ad430723c */ /* 0x040fe20000041830 */
[----:B------:R-:W1:Y:S03]  /*72b0*/  MUFU.TANH R186, R24 ;  /* 0x0000001800ba7308 */ /* 0x000e660000002400 */
[----:B------:R-:W-:Y:S02]  /*72c0*/  FMUL.FTZ R31, R31, c[0x0][0x320] ;  /* 0x0000c8001f1f7a20 */ /* 0x000fe40000410000 */
[----:B------:R-:W-:Y:S02]  /*72d0*/  FMUL.FTZ R32, R32, c[0x0][0x320] ;  /* 0x0000c80020207a20 */ /* 0x000fe40000410000 */
[-C--:B--2---:R-:W-:Y:S03]  /*72e0*/  HMMA.16816.F32.BF16 R52, R212, R4.reuse, R52 ;  /* 0x00000004d434723c */ /* 0x084fe60000041834 */
[----:B------:R-:W2:Y:S01]  /*72f0*/  MUFU.TANH R187, R25 ;  /* 0x0000001900bb7308 */ /* 0x000ea20000002400 */
        /* <DEDUP_REMOVED lines=14> */
[----:B------:R3:W3:Y:S03]  /*73e0*/  MUFU.TANH R110, R16 ;  /* 0x00000010006e7308 */ /* 0x0006e60000002400 */
[----:B------:R-:W-:Y:S02]  /*73f0*/  FMUL.FTZ R46, R46, c[0x0][0x320] ;  /* 0x0000c8002e2e7a20 */ /* 0x000fe40000410000 */
[----:B------:R-:W-:Y:S02]  /*7400*/  FMUL.FTZ R47, R47, c[0x0][0x320] ;  /* 0x0000c8002f2f7a20 */ /* 0x000fe40000410000 */
[----:B-1----:R-:W-:Y:S02]  /*7410*/  FMUL.FTZ R26, R49, c[0x0][0x320] ;  /* 0x0000c800311a7a20 */ /* 0x002fe40000410000 */
[----:B------:R-:W-:Y:S01]  /*7420*/  FMUL.FTZ R50, R50, c[0x0][0x320] ;  /* 0x0000c80032327a20 */ /* 0x000fe20000410000 */
        /* <DEDUP_REMOVED lines=65> */
[----:B------:R-:W1:Y:S01]  /*7840*/  MUFU.TANH R23, R23 ;  /* 0x0000001700177308 */ /* 0x000e620000002400 */
[----:B------:R-:W-:-:S05]  /*7850*/  @!P0 BRA `(.L_x_716) ;  /* 0x0000038000008947 */ /* 0x000fca0003800000 */
[----:B--234-:R-:W-:Y:S01]  /*7860*/  LEA R2, R238, UR11, 0x6 ;  /* 0x0000000bee027c11 */ /* 0x01cfe2000f8e30ff */
[----:B------:R-:W2:Y:S01]  /*7870*/  LDL R0, [R1+0x38] ;  /* 0x0000380001007983 */ /* 0x000ea20000100800 */
[----:B------:R-:W-:Y:S01]  /*7880*/  IADD3 R12, -R241, 0x10, RZ ;  /* 0x00000010f10c7810 */ /* 0x000fe20007ffe1ff */
[----:B------:R-:W-:Y:S01]  /*7890*/  IMAD.MOV.U32 R237, RZ, RZ, RZ ;  /* 0x000000ffffed7224 */ /* 0x000fe200078e00ff */
[----:B------:R-:W-:Y:S01]  /*78a0*/  IADD3 R10, -R239, 0x10, RZ ;  /* 0x00000010ef0a7810 */ /* 0x000fe20007ffe1ff */
[----:B------:R-:W3:Y:S01]  /*78b0*/  LDL R19, [R1+0x18] ;  /* 0x0000180001137983 */ /* 0x000ee20000100800 */
[----:B------:R-:W-:Y:S02]  /*78c0*/  LOP3.LUT R12, R12, 0xf, RZ, 0xc0, !PT ;  /* 0x0000000f0c0c7812 */ /* 0x000fe400078ec0ff */
[----:B------:R-:W-:Y:S02]  /*78d0*/  LOP3.LUT R10, R10, 0xf, RZ, 0xc0, !PT ;  /* 0x0000000f0a0a7812 */ /* 0x000fe400078ec0ff */
[----:B--2---:R-:W-:Y:S05]  /*78e0*/  IADD3 R2, R2, -0x40, R0 ;  /* 0xffffffc002027810 */ /* 0x004fea0007ffe000 */
        /* <DEDUP_REMOVED lines=11> */
[----:B------:R-:W2:Y:S04]  /*79a0*/  @!P2 LDG.E R237, [R4.64] ;  /* 0x0000000e04eda981 */ /* 0x000ea8000c1e1900 */
[----:B------:R-:W-:Y:S04]  /*79b0*/  IMAD R0, R0, c[0x0][0x1e0], RZ ;  /* 0x0000780000007a24 */ /* 0x000fe800078e02ff */
[----:B------:R-:W-:Y:S04]  /*79c0*/  IMAD R0, R245, c[0x0][0x1e4], R0 ;  /* 0x00007900f5007a24 */ /* 0x000fe800078e0200 */
[----:B------:R-:W-:Y:S01]  /*79d0*/  IMAD.IADD R3, R3, 0x1, R0 ;  /* 0x0000000103037824 */ /* 0x000fe200078e0200 */
[----:B--2---:R-:W-:Y:S03]  /*79e0*/  SHF.R.S32.HI R4, RZ, 0x1f, R237 ;  /* 0x0000001fff047819 */ /* 0x004fe600000114ed */
[C---:B------:R-:W-:Y:S04]  /*79f0*/  IMAD.WIDE.U32 R2, R237.reuse, c[0x0][0x1f0], R2 ;  /* 0x00007c00ed027a25 */ /* 0x040fe800078e0002 */
[----:B------:R-:W-:Y:S01]  /*7a00*/  IMAD R4, R4, c[0x0][0x1f0], RZ ;  /* 0x00007c0004047a24 */ /* 0x000fe200078e02ff */
[----:B------:R-:W-:Y:S03]  /*7a10*/  IADD3 R0, P0, R2, UR20, RZ ;  /* 0x0000001402007c10 */ /* 0x000fe6000ff1e0ff */
[----:B------:R-:W-:Y:S05]  /*7a20*/  IMAD R4, R237, c[0x0][0x1f4], R4 ;  /* 0x00007d00ed047a24 */ /* 0x000fea00078e0204 */
[----:B------:R-:W-:Y:S02]  /*7a30*/  IADD3.X R4, R3, UR8, R4, P0, !PT ;  /* 0x0000000803047c10 */ /* 0x000fe400087fe404 */
[C---:B------:R-:W-:Y:S04]  /*7a40*/  LEA R3, P0, R0.reuse, c[0x0][0x1c8], 0x1 ;  /* 0x0000720000037a11 */ /* 0x040fe800078008ff */
[----:B------:R-:W-:Y:S02]  /*7a50*/  LEA.HI.X R4, R0, c[0x0][0x1cc], R4, 0x1, P0 ;  /* 0x0000730000047a11 */ /* 0x000fe400000f0c04 */
[----:B------:R-:W2:Y:S04]  /*7a60*/  SHFL.IDX PT, R0, R3, 0x1, 0x1c1f ;  /* 0x003c1f0003007f89 */ /* 0x000ea800000e0000 */
[----:B------:R-:W4:Y:S04]  /*7a70*/  SHFL.IDX PT, R2, R4, 0x1, 0x1c1f ;  /* 0x003c1f0004027f89 */ /* 0x000f2800000e0000 */
[----:B------:R-:W1:Y:S04]  /*7a80*/  SHFL.IDX PT, R3, R3, RZ, 0x1c1f ;  /* 0x001c1fff03037589 */ /* 0x000e6800000e0000 */
[----:B------:R-:W1:Y:S01]  /*7a90*/  SHFL.IDX PT, R4, R4, RZ, 0x1c1f ;  /* 0x001c1fff04047589 */ /* 0x000e6200000e0000 */
[----:B--2--5:R-:W-:Y:S04]  /*7aa0*/  IADD3 R12, P1, P0, R12, R0, R247 ;  /* 0x000000000c0c7210 */ /* 0x024fe8000783e0f7 */
[----:B----4-:R-:W-:Y:S02]  /*7ab0*/  IADD3.X R13, RZ, R2, R244, P1, P0 ;  /* 0x00000002ff0d7210 */ /* 0x010fe40000fe04f4 */
[----:B------:R-:W-:Y:S04]  /*7ac0*/  IADD3 R10, P1, P0, R10, R0, R246 ;  /* 0x000000000a0a7210 */ /* 0x000fe8000783e0f6 */
[----:B------:R-:W-:Y:S02]  /*7ad0*/  IADD3.X R11, RZ, R2, R242, P1, P0 ;  /* 0x00000002ff0b7210 */ /* 0x000fe40000fe04f2 */
[C---:B-1----:R-:W-:Y:S02]  /*7ae0*/  IADD3 R16, P1, R3.reuse, R243, RZ ;  /* 0x000000f303107210 */ /* 0x042fe40007f3e0ff */
[C---:B------:R-:W-:Y:S03]  /*7af0*/  IADD3 R14, P0, R3.reuse, R247, RZ ;  /* 0x000000f7030e7210 */ /* 0x040fe60007f1e0ff */
[C---:B------:R-:W-:Y:S01]  /*7b00*/  IMAD.X R17, R4.reuse, 0x1, R240, P1 ;  /* 0x0000000104117824 */ /* 0x040fe200008e06f0 */
[----:B------:R-:W-:Y:S01]  /*7b10*/  IADD3 R8, P1, R3, R246, RZ ;  /* 0x000000f603087210 */ /* 0x000fe20007f3e0ff */
[----:B------:R-:W-:Y:S01]  /*7b20*/  IMAD.X R15, R4, 0x1, R244, P0 ;  /* 0x00000001040f7824 */ /* 0x000fe200000e06f4 */
[----:B------:R-:W-:Y:S02]  /*7b30*/  IADD3 R6, P0, R0, R243, RZ ;  /* 0x000000f300067210 */ /* 0x000fe40007f1e0ff */
[----:B---3--:R1:W-:Y:S01]  /*7b40*/  LDGSTS.E.BYPASS.LTC128B.128 [R19+0x3100], [R16.64], !P6 ;  /* 0x0310000010137fae */ /* 0x0083e2000f101d4e */
[----:B------:R-:W-:Y:S01]  /*7b50*/  IMAD.X R9, R4, 0x1, R242, P1 ;  /* 0x0000000104097824 */ /* 0x000fe200008e06f2 */
[----:B------:R-:W-:Y:S01]  /*7b60*/  ISETP.NE.U32.AND P1, PT, R241, RZ, PT ;  /* 0x000000fff100720c */ /* 0x000fe20003f25070 */
[----:B------:R-:W-:Y:S01]  /*7b70*/  IMAD.X R7, R2, 0x1, R240, P0 ;  /* 0x0000000102077824 */ /* 0x000fe200000e06f0 */
[----:B------:R1:W-:Y:S01]  /*7b80*/  LDGSTS.E.BYPASS.LTC128B.128 [R19+0x4100], [R14.64], !P5 ;  /* 0x041000000e137fae */ /* 0x0003e2000e901d4e */
[----:B------:R-:W-:Y:S03]  /*7b90*/  ISETP.NE.U32.AND P0, PT, R239, RZ, PT ;  /* 0x000000ffef00720c */ /* 0x000fe60003f05070 */
[----:B------:R1:W-:Y:S04]  /*7ba0*/  LDGSTS.E.BYPASS.LTC128B.128 [R19+0x5100], [R8.64], !P4 ;  /* 0x0510000008137fae */ /* 0x0003e8000e101d4e */
[----:B------:R1:W-:Y:S04]  /*7bb0*/  LDGSTS.E.BYPASS.LTC128B.128 [R19+0x3900], [R6.64], !P6 ;  /* 0x0390000006137fae */ /* 0x0003e8000f101d4e */
[----:B------:R1:W-:Y:S04]  /*7bc0*/  LDGSTS.E.BYPASS.LTC128B.128.ZFILL [R19+0x4900], [R12.64], P1 ;  /* 0x049000000c137fae */ /* 0x0003e80008941d4e */
[----:B------:R1:W-:Y:S02]  /*7bd0*/  LDGSTS.E.BYPASS.LTC128B.128.ZFILL [R19+0x5900], [R10.64], P0 ;  /* 0x059000000a137fae */ /* 0x0003e40008141d4e */
.L_x_716:
[----:B--234-:R-:W2:Y:S01]  /*7be0*/  LDL R3, [R1+0x3c] ;  /* 0x00003c0001037983 */ /* 0x01cea20000100800 */
[----:B------:R-:W-:Y:S01]  /*7bf0*/  PLOP3.LUT P1, PT, PT, PT, UP1, 0x80, 0x0 ;  /* 0x000000000000781c */ /* 0x000fe20003f2f018 */
[----:B------:R-:W-:Y:S01]  /*7c00*/  IMAD.MOV.U32 R4, RZ, RZ, 0x1 ;  /* 0x00000001ff047424 */ /* 0x000fe200078e00ff */
[----:B------:R-:W-:Y:S01]  /*7c10*/  PLOP3.LUT P0, PT, PT, PT, UP1, 0x80, 0x0 ;  /* 0x000000000000781c */ /* 0x000fe20003f0f018 */
[----:B------:R-:W3:Y:S02]  /*7c20*/  LDL R2, [R1+0x40] ;  /* 0x0000400001027983 */ /* 0x000ee40000100800 */
[----:B------:R-:W-:Y:S02]  /*7c30*/  IMAD R4, R238, -0x40, R4 ;  /* 0xffffffc0ee047824 */ /* 0x000fe400078e0204 */
[----:B------:R-:W0:Y:S03]  /*7c40*/  LDGDEPBAR ;  /* 0x00000000000079af */ /* 0x000e260000000000 */
[----:B---3--:R-:W-:Y:S03]  /*7c50*/  IADD3 R4, R4, UR7, -R2 ;  /* 0x0000000704047c10 */ /* 0x008fe6000fffe802 */
[----:B--2---:R-:W-:Y:S01]  /*7c60*/  @P1 IMAD.HI.U32 R0, R3, c[0x0][0x2c8], RZ ;  /* 0x0000b20003001a27 */ /* 0x004fe200078e00ff */
[----:B------:R-:W-:Y:S04]  /*7c70*/  IADD3 R4, R4, -UR12, RZ ;  /* 0x8000000c04047c10 */ /* 0x000fe8000fffe0ff */
[----:B------:R-:W-:Y:S05]  /*7c80*/  @P0 SHF.R.U32.HI R3, RZ, c[0x0][0x2cc], R0 ;  /* 0x0000b300ff030a19 */ /* 0x000fea0000011600 */
[----:B------:R-:W2:Y:S08]  /*7c90*/  SHFL.IDX PT, R0, R3, RZ, 0x1c1f ;  /* 0x001c1fff03007589 */ /* 0x000eb000000e0000 */
[----:B-1----:R-:W-:Y:S08]  /*7ca0*/  SHFL.IDX PT, R6, R3, 0x1, 0x1c1f ;  /* 0x003c1f0003067f89 */ /* 0x002ff000000e0000 */
[----:B------:R-:W-:Y:S01]  /*7cb0*/  SHFL.IDX PT, R7, R3, 0x2, 0x1c1f ;  /* 0x005c1f0003077f89 */ /* 0x000fe200000e0000 */
[----:B--2---:R-:W-:Y:S07]  /*7cc0*/  IMAD.IADD R0, R4, 0x1, R0 ;  /* 0x0000000104007824 */ /* 0x004fee00078e0200 */
[----:B------:R-:W1:Y:S01]  /*7cd0*/  SHFL.IDX PT, R3, R3, 0x3, 0x1c1f ;  /* 0x007c1f0003037f89 */ /* 0x000e6200000e0000 */
[C---:B------:R-:W-:Y:S02]  /*7ce0*/  ISETP.GT.AND P0, PT, R0.reuse, RZ, PT ;  /* 0x000000ff0000720c */ /* 0x040fe40003f04270 */
[----:B------:R-:W-:Y:S02]  /*7cf0*/  ISETP.GT.AND P1, PT, R0, 0x1, PT ;  /* 0x000000010000780c */ /* 0x000fe40003f24270 */
[----:B------:R-:W-:Y:S02]  /*7d00*/  FSEL R5, R185, -INF , P0 ;  /* 0xff800000b9057808 */ /* 0x000fe40000000000 */
[----:B------:R-:W-:Y:S02]  /*7d10*/  FSEL R16, R184, -INF , P1 ;  /* 0xff800000b8107808 */ /* 0x000fe40000800000 */
[C---:B------:R-:W-:Y:S02]  /*7d20*/  ISETP.GT.AND P0, PT, R0.reuse, 0x8, PT ;  /* 0x000000080000780c */ /* 0x040fe40003f04270 */
[----:B------:R-:W-:Y:S02]  /*7d30*/  FMNMX.FTZ R2, R5, R100, !PT ;  /* 0x0000006405027209 */ /* 0x000fe40007810000 */
[----:B------:R-:W-:Y:S02]  /*7d40*/  ISETP.GT.AND P1, PT, R0, 0x9, PT ;  /* 0x000000090000780c */ /* 0x000fe40003f24270 */
[----:B------:R-:W-:Y:S02]  /*7d50*/  FSEL R19, R110, -INF , P0 ;  /* 0xff8000006e137808 */ /* 0x000fe40000000000 */
[----:B------:R-:W-:Y:S02]  /*7d60*/  FMNMX.FTZ R2, R16, R2, !PT ;  /* 0x0000000210027209 */ /* 0x000fe40007810000 */
[----:B------:R-:W-:Y:S02]  /*7d70*/  FSEL R21, R106, -INF , P1 ;  /* 0xff8000006a157808 */ /* 0x000fe40000800000 */
[----:B------:R-:W-:Y:S01]  /*7d80*/  FMNMX.FTZ R2, R19, R2, !PT ;  /* 0x0000000213027209 */ /* 0x000fe20007810000 */
[----:B-1----:R-:W-:Y:S01]  /*7d90*/  IMAD.IADD R3, R4, 0x1, R3 ;  /* 0x0000000104037824 */ /* 0x002fe200078e0203 */
[C---:B------:R-:W-:Y:S02]  /*7da0*/  ISETP.GT.AND P0, PT, R0.reuse, 0x10, PT ;  /* 0x000000100000780c */ /* 0x040fe40003f04270 */
[----:B------:R-:W-:Y:S02]  /*7db0*/  FMNMX.FTZ R2, R21, R2, !PT ;  /* 0x0000000215027209 */ /* 0x000fe40007810000 */
[----:B------:R-:W-:Y:S02]  /*7dc0*/  FSEL R40, R105, -INF , P0 ;  /* 0xff80000069287808 */ /* 0x000fe40000000000 */
[C---:B------:R-:W-:Y:S02]  /*7dd0*/  ISETP.GT.AND P1, PT, R0.reuse, 0x11, PT ;  /* 0x000000110000780c */ /* 0x040fe40003f24270 */
        /* <DEDUP_REMOVED lines=10> */
[----:B------:R-:W-:Y:S02]  /*7e80*/  FSEL R201, R37, -INF , P1 ;  /* 0xff80000025c97808 */ /* 0x000fe40000800000 */
[----:B------:R-:W-:Y:S02]  /*7e90*/  FMNMX.FTZ R2, R56, R2, !PT ;  /* 0x0000000238027209 */ /* 0x000fe40007810000 */
[C---:B------:R-:W-:Y:S02]  /*7ea0*/  ISETP.GT.AND P0, PT, R0.reuse, 0x28, PT ;  /* 0x000000280000780c */ /* 0x040fe40003f04270 */
[C---:B------:R-:W-:Y:S02]  /*7eb0*/  ISETP.GT.AND P1, PT, R0.reuse, 0x29, PT ;  /* 0x000000290000780c */ /* 0x040fe40003f24270 */
[----:B------:R-:W-:Y:S02]  /*7ec0*/  FSEL R204, R27, -INF , P0 ;  /* 0xff8000001bcc7808 */ /* 0x000fe40000000000 */
[----:B------:R-:W-:Y:S02]  /*7ed0*/  ISETP.GT.AND P0, PT, R0, 0x30, PT ;  /* 0x000000300000780c */ /* 0x000fe40003f04270 */
[----:B------:R-:W-:Y:S02]  /*7ee0*/  FSEL R205, R26, -INF , P1 ;  /* 0xff8000001acd7808 */ /* 0x000fe40000800000 */
[----:B------:R-:W-:Y:S02]  /*7ef0*/  ISETP.GT.AND P1, PT, R0, 0x31, PT ;  /* 0x000000310000780c */ /* 0x000fe40003f24270 */
[----:B------:R-:W-:Y:S02]  /*7f00*/  FMNMX.FTZ R2, R57, R2, !PT ;  /* 0x0000000239027209 */ /* 0x000fe40007810000 */
[----:B------:R-:W-:Y:S02]  /*7f10*/  FSEL R64, R25, -INF , P0 ;  /* 0xff80000019407808 */ /* 0x000fe40000000000 */
[----:B------:R-:W-:Y:S02]  /*7f20*/  FSEL R65, R24, -INF , P1 ;  /* 0xff80000018417808 */ /* 0x000fe40000800000 */
[C---:B------:R-:W-:Y:S02]  /*7f30*/  ISETP.GT.AND P0, PT, R0.reuse, 0x38, PT ;  /* 0x000000380000780c */ /* 0x040fe40003f04270 */
[----:B------:R-:W-:Y:S02]  /*7f40*/  ISETP.GT.AND P1, PT, R0, 0x39, PT ;  /* 0x000000390000780c */ /* 0x000fe40003f24270 */
[----:B------:R-:W-:Y:S02]  /*7f50*/  FMNMX.FTZ R0, R198, R2, !PT ;  /* 0x00000002c6007209 */ /* 0x000fe40007810000 */
[----:B------:R-:W-:Y:S02]  /*7f60*/  IADD3 R2, R4, R6, RZ ;  /* 0x0000000604027210 */ /* 0x000fe40007ffe0ff */
[----:B------:R-:W-:Y:S02]  /*7f70*/  FMNMX.FTZ R0, R201, R0, !PT ;  /* 0x00000000c9007209 */ /* 0x000fe40007810000 */
[----:B------:R-:W-:Y:S02]  /*7f80*/  FSEL R67, R20, -INF , P0 ;  /* 0xff80000014437808 */ /* 0x000fe40000000000 */
[----:B------:R-:W-:Y:S02]  /*7f90*/  ISETP.GT.AND P0, PT, R2, RZ, PT ;  /* 0x000000ff0200720c */ /* 0x000fe40003f04270 */
[----:B------:R-:W-:Y:S02]  /*7fa0*/  FMNMX.FTZ R0, R204, R0, !PT ;  /* 0x00000000cc007209 */ /* 0x000fe40007810000 */
[----:B------:R-:W-:Y:S02]  /*7fb0*/  FSEL R6, R195, -INF , P0 ;  /* 0xff800000c3067808 */ /* 0x000fe40000000000 */
[----:B------:R-:W-:Y:S02]  /*7fc0*/  ISETP.GT.AND P0, PT, R2, 0x8, PT ;  /* 0x000000080200780c */ /* 0x000fe40003f04270 */
[----:B------:R-:W-:Y:S01]  /*7fd0*/  FMNMX.FTZ R106, R205, R0, !PT ;  /* 0x00000000cd6a7209 */ /* 0x000fe20007810000 */
[----:B------:R-:W-:Y:S01]  /*7fe0*/  IMAD.IADD R0, R4, 0x1, R7 ;  /* 0x0000000104007824 */ /* 0x000fe200078e0207 */
[----:B------:R-:W-:Y:S02]  /*7ff0*/  FSEL R217, R18, -INF , P1 ;  /* 0xff80000012d97808 */ /* 0x000fe40000800000 */
[----:B------:R-:W-:Y:S02]  /*8000*/  FSEL R18, R179, -INF , P0 ;  /* 0xff800000b3127808 */ /* 0x000fe40000000000 */
[----:B------:R-:W-:Y:S02]  /*8010*/  ISETP.GT.AND P0, PT, R2, 0x10, PT ;  /* 0x000000100200780c */ /* 0x000fe40003f04270 */
[----:B------:R-:W-:Y:S02]  /*8020*/  FMNMX.FTZ R106, R64, R106, !PT ;  /* 0x0000006a406a7209 */ /* 0x000fe40007810000 */
[----:B------:R-:W-:Y:S02]  /*8030*/  FSEL R44, R177, -INF , P0 ;  /* 0xff800000b12c7808 */ /* 0x000fe40000000000 */
[C---:B------:R-:W-:Y:S02]  /*8040*/  ISETP.GT.AND P0, PT, R2.reuse, 0x18, PT ;  /* 0x000000180200780c */ /* 0x040fe40003f04270 */
[----:B------:R-:W-:Y:S02]  /*8050*/  FMNMX.FTZ R106, R65, R106, !PT ;  /* 0x0000006a416a7209 */ /* 0x000fe40007810000 */
[----:B------:R-:W-:Y:S02]  /*8060*/  ISETP.GT.AND P1, PT, R2, 0x1, PT ;  /* 0x000000010200780c */ /* 0x000fe40003f24270 */
        /* <DEDUP_REMOVED lines=10> */
[----:B------:R-:W-:Y:S01]  /*8110*/  ISETP.GT.AND P1, PT, R2, 0x11, PT ;  /* 0x000000110200780c */ /* 0x000fe20003f24270 */
[----:B------:R-:W1:Y:S01]  /*8120*/  SHFL.BFLY PT, R8, R106, 0x2, 0x1f ;  /* 0x0c401f006a087f89 */ /* 0x000e6200000e0000 */
        /* <DEDUP_REMOVED lines=8> */
[----:B------:R-:W-:Y:S02]  /*81b0*/  FSEL R61, R35, -INF , P1 ;  /* 0xff800000233d7808 */ /* 0x000fe40000800000 */
[----:B------:R-:W-:Y:S02]  /*81c0*/  ISETP.GT.AND P1, PT, R2, 0x21, PT ;  /* 0x000000210200780c */ /* 0x000fe40003f24270 */
[----:B------:R-:W-:Y:S02]  /*81d0*/  FSEL R48, R55, -INF , P0 ;  /* 0xff80000037307808 */ /* 0x000fe40000000000 */
[----:B------:R-:W-:Y:S01]  /*81e0*/  FMNMX.FTZ R7, R20, R7, !PT ;  /* 0x0000000714077209 */ /* 0x000fe20007810000 */
[----:B------:R-:W-:Y:S01]  /*81f0*/  LDSM.16.MT88.4 R52, [R221+0x1100] ;  /* 0x00110000dd34783b */ /* 0x000fe20000004200 */
[C---:B------:R-:W-:Y:S02]  /*8200*/  ISETP.GT.AND P0, PT, R2.reuse, 0x38, PT ;  /* 0x000000380200780c */ /* 0x040fe40003f04270 */
[----:B------:R-:W-:Y:S02]  /*8210*/  FSEL R195, R39, -INF , P1 ;  /* 0xff80000027c37808 */ /* 0x000fe40000800000 */
[----:B------:R-:W-:Y:S02]  /*8220*/  ISETP.GT.AND P1, PT, R2, 0x29, PT ;  /* 0x000000290200780c */ /* 0x000fe40003f24270 */
[----:B------:R-:W-:Y:S01]  /*8230*/  FSEL R210, R22, -INF , P0 ;  /* 0xff80000016d27808 */ /* 0x000fe20000000000 */
[----:B------:R-:W-:Y:S01]  /*8240*/  LDSM.16.MT88.4 R36, [R222+0x100] ;  /* 0x00010000de24783b */ /* 0x000fe20000004200 */
[----:B------:R-:W-:Y:S02]  /*8250*/  ISETP.GT.AND P0, PT, R2, 0x39, PT ;  /* 0x000000390200780c */ /* 0x000fe40003f04270 */
[----:B------:R-:W-:Y:S02]  /*8260*/  FMNMX.FTZ R2, R44, R7, !PT ;  /* 0x000000072c027209 */ /* 0x000fe40007810000 */
[----:B------:R-:W-:Y:S02]  /*8270*/  FSEL R203, R51, -INF , P1 ;  /* 0xff80000033cb7808 */ /* 0x000fe40000800000 */
[C---:B------:R-:W-:Y:S02]  /*8280*/  ISETP.GT.AND P1, PT, R0.reuse, RZ, PT ;  /* 0x000000ff0000720c */ /* 0x040fe40003f24270 */
[----:B------:R-:W-:Y:S02]  /*8290*/  FMNMX.FTZ R2, R45, R2, !PT ;  /* 0x000000022d027209 */ /* 0x000fe40007810000 */
[----:B------:R-:W-:Y:S02]  /*82a0*/  FSEL R4, R207, -INF , P1 ;  /* 0xff800000cf047808 */ /* 0x000fe40000800000 */
[----:B------:R-:W-:Y:S02]  /*82b0*/  ISETP.GT.AND P1, PT, R0, 0x1, PT ;  /* 0x000000010000780c */ /* 0x000fe40003f24270 */
[----:B------:R-:W-:Y:S02]  /*82c0*/  FMNMX.FTZ R2, R60, R2, !PT ;  /* 0x000000023c027209 */ /* 0x000fe40007810000 */
[----:B------:R-:W-:Y:S02]  /*82d0*/  FSEL R17, R199, -INF , P1 ;  /* 0xff800000c7117808 */ /* 0x000fe40000800000 */
[----:B------:R-:W-:Y:S02]  /*82e0*/  ISETP.GT.AND P1, PT, R0, 0x8, PT ;  /* 0x000000080000780c */ /* 0x000fe40003f24270 */
[----:B------:R-:W-:Y:S02]  /*82f0*/  FMNMX.FTZ R2, R61, R2, !PT ;  /* 0x000000023d027209 */ /* 0x000fe40007810000 */
[----:B-1----:R-:W-:Y:S02]  /*8300*/  FMNMX.FTZ R106, R8, R106, !PT ;  /* 0x0000006a086a7209 */ /* 0x002fe40007810000 */
[----:B------:R-:W-:Y:S02]  /*8310*/  FSEL R8, R197, -INF , P1 ;  /* 0xff800000c5087808 */ /* 0x000fe40000800000 */
[----:B------:R-:W-:Y:S01]  /*8320*/  ISETP.GT.AND P1, PT, R0, 0x9, PT ;  /* 0x000000090000780c */ /* 0x000fe20003f24270 */
[----:B------:R-:W1:Y:S01]  /*8330*/  SHFL.BFLY PT, R22, R106, 0x1, 0x1f ;  /* 0x0c201f006a167f89 */ /* 0x000e6200000e0000 */
[----:B------:R-:W-:Y:S02]  /*8340*/  FMNMX.FTZ R2, R194, R2, !PT ;  /* 0x00000002c2027209 */ /* 0x000fe40007810000 */
[----:B------:R-:W-:Y:S02]  /*8350*/  FSEL R14, R196, -INF , P1 ;  /* 0xff800000c40e7808 */ /* 0x000fe40000800000 */
[C---:B------:R-:W-:Y:S02]  /*8360*/  ISETP.GT.AND P1, PT, R0.reuse, 0x11, PT ;  /* 0x000000110000780c */ /* 0x040fe40003f24270 */
[----:B------:R-:W-:Y:S02]  /*8370*/  FMNMX.FTZ R2, R195, R2, !PT ;  /* 0x00000002c3027209 */ /* 0x000fe40007810000 */
[----:B------:R-:W-:Y:S02]  /*8380*/  FSEL R212, R23, -INF , P0 ;  /* 0xff80000017d47808 */ /* 0x000fe40000000000 */
[C---:B------:R-:W-:Y:S02]  /*8390*/  ISETP.GT.AND P0, PT, R0.reuse, 0x10, PT ;  /* 0x000000100000780c */ /* 0x040fe40003f04270 */
[----:B------:R-:W-:Y:S02]  /*83a0*/  FSEL R187, R187, -INF , P1 ;  /* 0xff800000bbbb7808 */ /* 0x000fe40000800000 */
[----:B------:R-:W-:Y:S02]  /*83b0*/  ISETP.GT.AND P1, PT, R0, 0x18, PT ;  /* 0x000000180000780c */ /* 0x000fe40003f24270 */
[----:B------:R-:W-:Y:S02]  /*83c0*/  FMNMX.FTZ R2, R202, R2, !PT ;  /* 0x00000002ca027209 */ /* 0x000fe40007810000 */
[----:B------:R-:W-:Y:S02]  /*83d0*/  FSEL R186, R186, -INF , P0 ;  /* 0xff800000baba7808 */ /* 0x000fe40000000000 */
[----:B------:R-:W-:Y:S02]  /*83e0*/  ISETP.GT.AND P0, PT, R3, RZ, PT ;  /* 0x000000ff0300720c */ /* 0x000fe40003f04270 */
        /* <DEDUP_REMOVED lines=27> */
[----:B------:R-:W-:Y:S01]  /*85a0*/  FSEL R190, R190, -INF , P0 ;  /* 0xff800000bebe7808 */ /* 0x000fe20000000000 */
[----:B------:R-:W2:Y:S01]  /*85b0*/  SHFL.BFLY PT, R105, R2, 0x2, 0x1f ;  /* 0x0c401f0002697f89 */ /* 0x000ea200000e0000 */
[----:B------:R-:W-:Y:S02]  /*85c0*/  ISETP.GT.AND P0, PT, R3, 0x11, PT ;  /* 0x000000110300780c */ /* 0x000fe40003f04270 */
[----:B-----5:R-:W-:Y:S02]  /*85d0*/  FSEL R240, R42, -INF , P1 ;  /* 0xff8000002af07808 */ /* 0x020fe40000800000 */
        /* <DEDUP_REMOVED lines=23> */
[----:B-1----:R-:W-:Y:S02]  /*8750*/  FMNMX.FTZ R106, R106, R22, !PT ;  /* 0x000000166a6a7209 */ /* 0x002fe40007810000 */
[----:B------:R-:W-:Y:S02]  /*8760*/  FMNMX.FTZ R13, R10, R13, !PT ;  /* 0x0000000d0a0d7209 */ /* 0x000fe40007810000 */
[----:B------:R-:W-:Y:S01]  /*8770*/  FMNMX.FTZ R12, R199, R12, !PT ;  /* 0x0000000cc70c7209 */ /* 0x000fe20007810000 */
[----:B------:R-:W-:Y:S01]  /*8780*/  FMUL.FTZ R110, R106, c[0x0][0x2d0] ;  /* 0x0000b4006a6e7a20 */ /* 0x000fe20000410000 */
[----:B------:R-:W-:Y:S02]  /*8790*/  FSEL R241, R28, -INF , P0 ;  /* 0xff8000001cf17808 */ /* 0x000fe40000000000 */
[C---:B------:R-:W-:Y:S02]  /*87a0*/  ISETP.GT.AND P0, PT, R3.reuse, 0x29, PT ;  /* 0x000000290300780c */ /* 0x040fe40003f04270 */
[----:B------:R-:W-:Y:S02]  /*87b0*/  FSEL R215, R46, -INF , P1 ;  /* 0xff8000002ed77808 */ /* 0x000fe40000800000 */
[----:B------:R-:W-:Y:S02]  /*87c0*/  ISETP.GT.AND P1, PT, R3, 0x30, PT ;  /* 0x000000300300780c */ /* 0x000fe40003f24270 */
[----:B------:R-:W-:Y:S02]  /*87d0*/  FMNMX.FTZ R13, R9, R13, !PT ;  /* 0x0000000d090d7209 */ /* 0x000fe40007810000 */
[----:B------:R-:W-:Y:S02]  /*87e0*/  FMNMX.FTZ R12, R200, R12, !PT ;  /* 0x0000000cc80c7209 */ /* 0x000fe40007810000 */
[----:B------:R-:W-:Y:S02]  /*87f0*/  FSEL R216, R47, -INF , P0 ;  /* 0xff8000002fd87808 */ /* 0x000fe40000000000 */
[----:B------:R-:W-:Y:S02]  /*8800*/  FSETP.NEU.FTZ.AND P0, PT, R106, -INF , PT ;  /* 0xff8000006a00780b */ /* 0x000fe40003f1d000 */
[----:B------:R-:W-:Y:S02]  /*8810*/  FSEL R58, R58, -INF , P1 ;  /* 0xff8000003a3a7808 */ /* 0x000fe40000800000 */
[----:B------:R-:W-:Y:S02]  /*8820*/  ISETP.GT.AND P1, PT, R3, 0x31, PT ;  /* 0x000000310300780c */ /* 0x000fe40003f24270 */
[----:B--2---:R-:W-:Y:S02]  /*8830*/  FMNMX.FTZ R105, R2, R105, !PT ;  /* 0x0000006902697209 */ /* 0x004fe40007810000 */
[----:B------:R-:W-:Y:S02]  /*8840*/  FMNMX.FTZ R2, R190, R13, !PT ;  /* 0x0000000dbe027209 */ /* 0x000fe40007810000 */
[----:B------:R-:W-:Y:S02]  /*8850*/  FMNMX.FTZ R0, R219, R12, !PT ;  /* 0x0000000cdb007209 */ /* 0x000fe40007810000 */
[----:B------:R-:W-:Y:S02]  /*8860*/  FSEL R110, R110, RZ, P0 ;  /* 0x000000ff6e6e7208 */ /* 0x000fe40000000000 */
[----:B------:R-:W-:Y:S02]  /*8870*/  FSEL R59, R59, -INF , P1 ;  /* 0xff8000003b3b7808 */ /* 0x000fe40000800000 */
[----:B------:R-:W-:Y:S01]  /*8880*/  ISETP.GT.AND P1, PT, R3, 0x38, PT ;  /* 0x000000380300780c */ /* 0x000fe20003f24270 */
[--C-:B------:R-:W-:Y:S01]  /*8890*/  FFMA.FTZ R5, R5, c[0x0][0x2d0], -R110.reuse ;  /* 0x0000b40005057a23 */ /* 0x100fe2000001086e */
[----:B------:R-:W-:Y:S02]  /*88a0*/  FMNMX.FTZ R2, R191, R2, !PT ;  /* 0x00000002bf027209 */ /* 0x000fe40007810000 */
[----:B------:R-:W-:Y:S01]  /*88b0*/  FMNMX.FTZ R0, R240, R0, !PT ;  /* 0x00000000f0007209 */ /* 0x000fe20007810000 */
[----:B------:R-:W-:Y:S01]  /*88c0*/  MUFU.EX2 R209, R5 ;  /* 0x0000000500d17308 */ /* 0x000fe20000000800 */
[----:B------:R-:W-:Y:S02]  /*88d0*/  FSEL R62, R62, -INF , P1 ;  /* 0xff8000003e3e7808 */ /* 0x000fe40000800000 */
[----:B------:R-:W-:Y:S01]  /*88e0*/  ISETP.GT.AND P1, PT, R3, 0x39, PT ;  /* 0x000000390300780c */ /* 0x000fe20003f24270 */
[--C-:B------:R-:W-:Y:S01]  /*88f0*/  FFMA.FTZ R3, R16, c[0x0][0x2d0], -R110.reuse ;  /* 0x0000b40010037a23 */ /* 0x100fe2000001086e */
[----:B------:R-:W-:Y:S02]  /*8900*/  FMNMX.FTZ R12, R192, R2, !PT ;  /* 0x00000002c00c7209 */ /* 0x000fe40007810000 */
[----:B------:R-:W-:Y:S02]  /*8910*/  FMNMX.FTZ R2, R239, R0, !PT ;  /* 0x00000000ef027209 */ /* 0x000fe40007810000 */
[----:B------:R-:W-:Y:S01]  /*8920*/  FMNMX.FTZ R0, R193, R12, !PT ;  /* 0x0000000cc1007209 */ /* 0x000fe20007810000 */
[----:B------:R1:W2:Y:S01]  /*8930*/  MUFU.EX2 R206, R3 ;  /* 0x0000000300ce7308 */ /* 0x0002a20000000800 */
[----:B------:R-:W-:Y:S01]  /*8940*/  FMNMX.FTZ R2, R246, R2, !PT ;  /* 0x00000002f6027209 */ /* 0x000fe20007810000 */
[----:B------:R-:W3:Y:S01]  /*8950*/  SHFL.BFLY PT, R12, R105, 0x1, 0x1f ;  /* 0x0c201f00690c7f89 */ /* 0x000ee200000e0000 */
[----:B------:R-:W-:Y:S02]  /*8960*/  FMNMX.FTZ R0, R197, R0, !PT ;  /* 0x00000000c5007209 */ /* 0x000fe40007810000 */
[----:B------:R-:W-:Y:S02]  /*8970*/  FMNMX.FTZ R2, R211, R2, !PT ;  /* 0x00000002d3027209 */ /* 0x000fe40007810000 */
[----:B------:R-:W-:Y:S02]  /*8980*/  FMNMX.FTZ R0, R196, R0, !PT ;  /* 0x00000000c4007209 */ /* 0x000fe40007810000 */
[----:B------:R-:W-:Y:S02]  /*8990*/  FMNMX.FTZ R2, R241, R2, !PT ;  /* 0x00000002f1027209 */ /* 0x000fe40007810000 */
[----:B------:R-:W-:Y:S02]  /*89a0*/  FMNMX.FTZ R0, R215, R0, !PT ;  /* 0x00000000d7007209 */ /* 0x000fe40007810000 */
[----:B------:R-:W-:Y:S01]  /*89b0*/  FSEL R109, R63, -INF , P1 ;  /* 0xff8000003f6d7808 */ /* 0x000fe20000800000 */
[----:B------:R-:W4:Y:S01]  /*89c0*/  SHFL.BFLY PT, R104, R2, 0x2, 0x1f ;  /* 0x0c401f0002687f89 */ /* 0x000f2200000e0000 */
[----:B------:R-:W-:Y:S04]  /*89d0*/  FMNMX.FTZ R0, R216, R0, !PT ;  /* 0x00000000d8007209 */ /* 0x000fe80007810000 */
[----:B------:R-:W-:Y:S04]  /*89e0*/  FMNMX.FTZ R0, R58, R0, !PT ;  /* 0x000000003a007209 */ /* 0x000fe80007810000 */
[----:B------:R-:W-:Y:S01]  /*89f0*/  FMNMX.FTZ R0, R59, R0, !PT ;  /* 0x000000003b007209 */ /* 0x000fe20007810000 */
[--C-:B-1----:R-:W-:Y:S01]  /*8a00*/  FFMA.FTZ R3, R19, c[0x0][0x2d0], -R110.reuse ;  /* 0x0000b40013037a23 */ /* 0x102fe2000001086e */
[----:B--2---:R-:W-:Y:S02]  /*8a10*/  F2FP.BF16.PACK_AB R176, R206, R209 ;  /* 0x000000d1ceb0723e */ /* 0x004fe400000010ff */
[----:B------:R-:W-:Y:S01]  /*8a20*/  FMNMX.FTZ R0, R62, R0, !PT ;  /* 0x000000003e007209 */ /* 0x000fe20007810000 */
[----:B------:R1:W-:Y:S01]  /*8a30*/  MUFU.EX2 R247, R3 ;  /* 0x0000000300f77308 */ /* 0x0003e20000000800 */
[----:B---3--:R-:W-:Y:S02]  /*8a40*/  FMNMX.FTZ R105, R105, R12, !PT ;  /* 0x0000000c69697209 */ /* 0x008fe40007810000 */
[----:B------:R-:W-:Y:S02]  /*8a50*/  FMNMX.FTZ R0, R109, R0, !PT ;  /* 0x000000006d007209 */ /* 0x000fe40007810000 */
[C---:B------:R-:W-:Y:S01]  /*8a60*/  FSETP.NEU.FTZ.AND P1, PT, R105.reuse, -INF , PT ;  /* 0xff8000006900780b */ /* 0x040fe20003f3d000 */
[----:B------:R-:W-:Y:S01]  /*8a70*/  FMUL.FTZ R111, R105, c[0x0][0x2d0] ;  /* 0x0000b400696f7a20 */ /* 0x000fe20000410000 */
[----:B----4-:R-:W-:Y:S02]  /*8a80*/  FMNMX.FTZ R104, R2, R104, !PT ;  /* 0x0000006802687209 */ /* 0x010fe40007810000 */
[----:B------:R-:W2:Y:S02]  /*8a90*/  SHFL.BFLY PT, R2, R0, 0x2, 0x1f ;  /* 0x0c401f0000027f89 */ /* 0x000ea400000e0000 */
[----:B------:R-:W-:Y:S05]  /*8aa0*/  FSEL R111, R111, RZ, P1 ;  /* 0x000000ff6f6f7208 */ /* 0x000fea0000800000 */
[--C-:B------:R-:W-:Y:S01]  /*8ab0*/  FFMA.FTZ R6, R6, c[0x0][0x2d0], -R111.reuse ;  /* 0x0000b40006067a23 */ /* 0x100fe2000001086f */
[----:B------:R-:W3:Y:S03]  /*8ac0*/  SHFL.BFLY PT, R5, R104, 0x1, 0x1f ;  /* 0x0c201f0068057f89 */ /* 0x000ee600000e0000 */
[----:B------:R-:W-:Y:S01]  /*8ad0*/  MUFU.EX2 R208, R6 ;  /* 0x0000000600d07308 */ /* 0x000fe20000000800 */
[----:B-1----:R-:W-:Y:S09]  /*8ae0*/  FFMA.FTZ R3, R21, c[0x0][0x2d0], -R110 ;  /* 0x0000b40015037a23 */ /* 0x002ff2000001086e */
[----:B------:R1:W4:Y:S01]  /*8af0*/  MUFU.EX2 R244, R3 ;  /* 0x0000000300f47308 */ /* 0x0003220000000800 */
[----:B--2---:R-:W-:Y:S01]  /*8b00*/  FMNMX.FTZ R0, R0, R2, !PT ;  /* 0x0000000200007209 */ /* 0x004fe20007810000 */
[--C-:B------:R-:W-:Y:S08]  /*8b10*/  FFMA.FTZ R2, R18, c[0x0][0x2d0], -R111.reuse ;  /* 0x0000b40012027a23 */ /* 0x100ff0000001086f */
[----:B------:R2:W-:Y:S01]  /*8b20*/  MUFU.EX2 R63, R2 ;  /* 0x00000002003f7308 */ /* 0x0005e20000000800 */
[----:B---3--:R-:W-:Y:S01]  /*8b30*/  FMNMX.FTZ R104, R104, R5, !PT ;  /* 0x0000000568687209 */ /* 0x008fe20007810000 */
[--C-:B------:R-:W-:Y:S02]  /*8b40*/  FFMA.FTZ R5, R20, c[0x0][0x2d0], -R111.reuse ;  /* 0x0000b40014057a23 */ /* 0x100fe4000001086f */
[----:B------:R-:W-:Y:S02]  /*8b50*/  LDSM.16.MT88.4 R20, [R221+0x100] ;  /* 0x00010000dd14783b */ /* 0x000fe40000004200 */
[----:B------:R-:W-:Y:S04]  /*8b60*/  FMUL.FTZ R184, R104, c[0x0][0x2d0] ;  /* 0x0000b40068b87a20 */ /* 0x000fe80000410000 */
[----:B------:R-:W3:Y:S01]  /*8b70*/  MUFU.EX2 R207, R5 ;  /* 0x0000000500cf7308 */ /* 0x000ee20000000800 */
[----:B-1----:R-:W-:Y:S01]  /*8b80*/  FFMA.FTZ R3, R15, c[0x0][0x2d0], -R111 ;  /* 0x0000b4000f037a23 */ /* 0x002fe2000001086f */
[----:B----4-:R-:W-:Y:S08]  /*8b90*/  F2FP.BF16.PACK_AB R178, R244, R247 ;  /* 0x000000f7f4b2723e */ /* 0x010ff000000010ff */
[----:B------:R1:W4:Y:S01]  /*8ba0*/  MUFU.EX2 R242, R3 ;  /* 0x0000000300f27308 */ /* 0x0003220000000800 */
[----:B--2---:R-:W2:Y:S01]  /*8bb0*/  SHFL.BFLY PT, R2, R0, 0x1, 0x1f ;  /* 0x0c201f0000027f89 */ /* 0x004ea200000e0000 */
[----:B---3--:R-:W-:Y:S02]  /*8bc0*/  F2FP.BF16.PACK_AB R179, R207, R63 ;  /* 0x0000003fcfb3723e */ /* 0x008fe400000010ff */
[----:B-1----:R-:W-:Y:S02]  /*8bd0*/  FSEL R3, R106, RZ, P0 ;  /* 0x000000ff6a037208 */ /* 0x002fe40000000000 */
[----:B------:R-:W-:Y:S02]  /*8be0*/  FSETP.NEU.FTZ.AND P0, PT, R104, -INF , PT ;  /* 0xff8000006800780b */ /* 0x000fe40003f1d000 */
[----:B--2---:R-:W-:Y:S02]  /*8bf0*/  FMNMX.FTZ R102, R2, R0, !PT ;  /* 0x0000000002667209 */ /* 0x004fe40007810000 */
[----:B------:R-:W-:Y:S02]  /*8c00*/  FSEL R184, R184, RZ, P0 ;  /* 0x000000ffb8b87208 */ /* 0x000fe40000000000 */
[----:B------:R-:W-:Y:S01]  /*8c10*/  FSEL R2, R105, RZ, P1 ;  /* 0x000000ff69027208 */ /* 0x000fe20000800000 */
[C---:B------:R-:W-:Y:S01]  /*8c20*/  FMUL.FTZ R185, R102.reuse, c[0x0][0x2d0] ;  /* 0x0000b40066b97a20 */ /* 0x040fe20000410000 */
[----:B------:R-:W-:Y:S01]  /*8c30*/  FSETP.NEU.FTZ.AND P1, PT, R102, -INF , PT ;  /* 0xff8000006600780b */ /* 0x000fe20003f3d000 */
[--C-:B------:R-:W-:Y:S01]  /*8c40*/  FFMA.FTZ R0, R14, c[0x0][0x2d0], -R184.reuse ;  /* 0x0000b4000e007a23 */ /* 0x100fe200000108b8 */
[----:B----4-:R-:W-:Y:S01]  /*8c50*/  F2FP.BF16.PACK_AB R177, R242, R208 ;  /* 0x000000d0f2b1723e */ /* 0x010fe200000010ff */
[--C-:B------:R-:W-:Y:S01]  /*8c60*/  FFMA.FTZ R4, R4, c[0x0][0x2d0], -R184.reuse ;  /* 0x0000b40004047a23 */ /* 0x100fe200000108b8 */
[----:B------:R-:W-:Y:S01]  /*8c70*/  FSEL R185, R185, RZ, P1 ;  /* 0x000000ffb9b97208 */ /* 0x000fe20000800000 */
[----:B------:R1:W-:Y:S01]  /*8c80*/  MUFU.EX2 R51, R0 ;  /* 0x0000000000337308 */ /* 0x0003e20000000800 */
[----:B------:R-:W-:Y:S03]  /*8c90*/  FFMA.FTZ R8, R8, c[0x0][0x2d0], -R184 ;  /* 0x0000b40008087a23 */ /* 0x000fe600000108b8 */
[--C-:B------:R-:W-:Y:S02]  /*8ca0*/  FFMA.FTZ R10, R10, c[0x0][0x2d0], -R185.reuse ;  /* 0x0000b4000a0a7a23 */ /* 0x100fe400000108b9 */
[--C-:B------:R-:W-:Y:S02]  /*8cb0*/  FFMA.FTZ R9, R9, c[0x0][0x2d0], -R185.reuse ;  /* 0x0000b40009097a23 */ /* 0x100fe400000108b9 */
[--C-:B------:R-:W-:Y:S02]  /*8cc0*/  FFMA.FTZ R7, R7, c[0x0][0x2d0], -R185.reuse ;  /* 0x0000b40007077a23 */ /* 0x100fe400000108b9 */
[----:B------:R-:W-:Y:S01]  /*8cd0*/  MUFU.EX2 R213, R10 ;  /* 0x0000000a00d57308 */ /* 0x000fe20000000800 */
[----:B------:R-:W-:Y:S09]  /*8ce0*/  FFMA.FTZ R11, R11, c[0x0][0x2d0], -R185 ;  /* 0x0000b4000b0b7a23 */ /* 0x000ff200000108b9 */
[----:B------:R-:W2:Y:S01]  /*8cf0*/  MUFU.EX2 R249, R9 ;  /* 0x0000000900f97308 */ /* 0x000ea20000000800 */
[----:B-1----:R-:W-:Y:S04]  /*8d00*/  FADD.FTZ R0, -R3, R100 ;  /* 0x0000006403007221 */ /* 0x002fe80000010100 */
[----:B------:R-:W-:Y:S05]  /*8d10*/  FMUL.FTZ R0, R0, c[0x0][0x2d0] ;  /* 0x0000b40000007a20 */ /* 0x000fea0000410000 */
[----:B------:R-:W-:Y:S10]  /*8d20*/  MUFU.EX2 R243, R7 ;  /* 0x0000000700f37308 */ /* 0x000ff40000000800 */
[----:B------:R1:W3:Y:S01]  /*8d30*/  MUFU.EX2 R101, R0 ;  /* 0x0000000000657308 */ /* 0x0002e20000000800 */
[----:B--2---:R-:W-:Y:S09]  /*8d40*/  F2FP.BF16.PACK_AB R183, R249, R213 ;  /* 0x000000d5f9b7723e */ /* 0x004ff200000010ff */
[----:B------:R-:W2:Y:S10]  /*8d50*/  MUFU.EX2 R248, R11 ;  /* 0x0000000b00f87308 */ /* 0x000eb40000000800 */
[----:B------:R4:W-:Y:S01]  /*8d60*/  MUFU.EX2 R49, R4 ;  /* 0x0000000400317308 */ /* 0x0009e20000000800 */
[----:B-1----:R-:W-:Y:S01]  /*8d70*/  FADD.FTZ R0, -R2, R103 ;  /* 0x0000006702007221 */ /* 0x002fe20000010100 */
[----:B------:R-:W-:Y:S01]  /*8d80*/  FSEL R2, R104, RZ, P0 ;  /* 0x000000ff68027208 */ /* 0x000fe20000000000 */
[C---:B---3--:R-:W-:Y:S01]  /*8d90*/  FMUL.FTZ R33, R101.reuse, R141 ;  /* 0x0000008d65217220 */ /* 0x048fe20000410000 */
[----:B------:R-:W-:Y:S01]  /*8da0*/  ISETP.GT.AND P0, PT, R238, UR4, PT ;  /* 0x00000004ee007c0c */ /* 0x000fe2000bf04270 */
[----:B------:R-:W-:Y:S01]  /*8db0*/  FMUL.FTZ R0, R0, c[0x0][0x2d0] ;  /* 0x0000b40000007a20 */ /* 0x000fe20000410000 */
[----:B------:R-:W-:Y:S01]  /*8dc0*/  IADD3 R238, R238, -0x1, RZ ;  /* 0xffffffffeeee7810 */ /* 0x000fe20007ffe0ff */
[C---:B------:R-:W-:Y:S03]  /*8dd0*/  FMUL.FTZ R32, R101.reuse, R140 ;  /* 0x0000008c65207220 */ /* 0x040fe60000410000 */
[----:B------:R-:W1:Y:S01]  /*8de0*/  MUFU.EX2 R214, R8 ;  /* 0x0000000800d67308 */ /* 0x000e620000000800 */
[----:B------:R-:W-:Y:S01]  /*8df0*/  IMAD.MOV.U32 R140, RZ, RZ, R247 ;  /* 0x000000ffff8c7224 */ /* 0x000fe200078e00f7 */
[----:B--2---:R-:W-:Y:S01]  /*8e00*/  F2FP.BF16.PACK_AB R181, R248, R243 ;  /* 0x000000f3f8b5723e */ /* 0x004fe200000010ff */
[----:B------:R-:W-:Y:S02]  /*8e10*/  IMAD.MOV.U32 R141, RZ, RZ, R248 ;  /* 0x000000ffff8d7224 */ /* 0x000fe400078e00f8 */
[C---:B------:R-:W-:Y:S02]  /*8e20*/  FMUL.FTZ R5, R101.reuse, R113 ;  /* 0x0000007165057220 */ /* 0x040fe40000410000 */
[----:B------:R-:W-:Y:S03]  /*8e30*/  FMUL.FTZ R16, R101, R124 ;  /* 0x0000007c65107220 */ /* 0x000fe60000410000 */
[----:B------:R2:W3:Y:S01]  /*8e40*/  MUFU.EX2 R100, R0 ;  /* 0x0000000000647308 */ /* 0x0004e20000000800 */
[----:B------:R-:W-:Y:S02]  /*8e50*/  IMAD.MOV.U32 R103, RZ, RZ, R48 ;  /* 0x000000ffff677224 */ /* 0x000fe400078e0030 */
[----:B----4-:R-:W-:Y:S02]  /*8e60*/  FFMA.FTZ R4, R17, c[0x0][0x2d0], -R184 ;  /* 0x0000b40011047a23 */ /* 0x010fe400000108b8 */
[C---:B------:R-:W-:Y:S02]  /*8e70*/  FMUL.FTZ R17, R101.reuse, R125 ;  /* 0x0000007d65117220 */ /* 0x040fe40000410000 */
[C---:B------:R-:W-:Y:S01]  /*8e80*/  FMUL.FTZ R48, R101.reuse, R156 ;  /* 0x0000009c65307220 */ /* 0x040fe20000410000 */
[----:B------:R-:W-:Y:S01]  /*8e90*/  MOV R156, R217 ;  /* 0x000000d9009c7202 */ /* 0x000fe20000000f00 */
[C---:B------:R-:W-:Y:S01]  /*8ea0*/  FMUL.FTZ R68, R101.reuse, R68 ;  /* 0x0000004465447220 */ /* 0x040fe20000410000 */
[----:B------:R4:W4:Y:S01]  /*8eb0*/  MUFU.EX2 R218, R4 ;  /* 0x0000000400da7308 */ /* 0x0009220000000800 */
[C---:B------:R-:W-:Y:S02]  /*8ec0*/  FMUL.FTZ R69, R101.reuse, R69 ;  /* 0x0000004565457220 */ /* 0x040fe40000410000 */
[----:B------:R-:W-:Y:S01]  /*8ed0*/  FMUL.FTZ R80, R101, R80 ;  /* 0x0000005065507220 */ /* 0x000fe20000410000 */
[----:B-1----:R-:W-:Y:S01]  /*8ee0*/  F2FP.BF16.PACK_AB R182, R51, R214 ;  /* 0x000000d633b6723e */ /* 0x002fe200000010ff */
[C---:B------:R-:W-:Y:S02]  /*8ef0*/  FMUL.FTZ R81, R101.reuse, R81 ;  /* 0x0000005165517220 */ /* 0x040fe40000410000 */
[C---:B------:R-:W-:Y:S02]  /*8f00*/  FMUL.FTZ R84, R101.reuse, R84 ;  /* 0x0000005465547220 */ /* 0x040fe40000410000 */
[C---:B------:R-:W-:Y:S02]  /*8f10*/  FMUL.FTZ R85, R101.reuse, R85 ;  /* 0x0000005565557220 */ /* 0x040fe40000410000 */
[C---:B------:R-:W-:Y:S02]  /*8f20*/  FMUL.FTZ R96, R101.reuse, R96 ;  /* 0x0000006065607220 */ /* 0x040fe40000410000 */
[C---:B------:R-:W-:Y:S02]  /*8f30*/  FMUL.FTZ R97, R101.reuse, R97 ;  /* 0x0000006165617220 */ /* 0x040fe40000410000 */
[----:B--2---:R-:W-:Y:S01]  /*8f40*/  FADD.FTZ R0, -R2, R107 ;  /* 0x0000006b02007221 */ /* 0x004fe20000010100 */
[----:B------:R-:W-:Y:S01]  /*8f50*/  FSEL R2, R102, RZ, P1 ;  /* 0x000000ff66027208 */ /* 0x000fe20000800000 */
[----:B---3--:R-:W-:Y:S01]  /*8f60*/  FMUL.FTZ R35, R100, R143 ;  /* 0x0000008f64237220 */ /* 0x008fe20000410000 */
[----:B------:R-:W-:Y:S01]  /*8f70*/  MOV R143, R244 ;  /* 0x000000f4008f7202 */ /* 0x000fe20000000f00 */
[----:B------:R-:W-:Y:S01]  /*8f80*/  FMUL.FTZ R0, R0, c[0x0][0x2d0] ;  /* 0x0000b40000007a20 */ /* 0x000fe20000410000 */
[----:B------:R-:W-:Y:S01]  /*8f90*/  MOV R107, R211 ;  /* 0x000000d3006b7202 */ /* 0x000fe20000000f00 */
[C---:B------:R-:W-:Y:S02]  /*8fa0*/  FMUL.FTZ R34, R100.reuse, R142 ;  /* 0x0000008e64227220 */ /* 0x040fe40000410000 */
[----:B------:R1:W2:Y:S01]  /*8fb0*/  MUFU.EX2 R3, R0 ;  /* 0x0000000000037308 */ /* 0x0002a20000000800 */
[----:B------:R-:W-:Y:S02]  /*8fc0*/  IMAD.MOV.U32 R142, RZ, RZ, R242 ;  /* 0x000000ffff8e7224 */ /* 0x000fe400078e00f2 */
[----:B----4-:R-:W-:Y:S02]  /*8fd0*/  FMUL.FTZ R4, R101, R112 ;  /* 0x0000007065047220 */ /* 0x010fe40000410000 */
[C---:B------:R-:W-:Y:S02]  /*8fe0*/  FMUL.FTZ R6, R100.reuse, R114 ;  /* 0x0000007264067220 */ /* 0x040fe40000410000 */
[C---:B------:R-:W-:Y:S02]  /*8ff0*/  FMUL.FTZ R7, R100.reuse, R115 ;  /* 0x0000007364077220 */ /* 0x040fe40000410000 */
[----:B------:R-:W3:Y:S01]  /*9000*/  LDSM.16.MT88.4 R112, [R222+0x1100] ;  /* 0x00110000de70783b */ /* 0x000ee20000004200 */
[C---:B------:R-:W-:Y:S02]  /*9010*/  FMUL.FTZ R18, R100.reuse, R126 ;  /* 0x0000007e64127220 */ /* 0x040fe40000410000 */
[C---:B------:R-:W-:Y:S02]  /*9020*/  FMUL.FTZ R19, R100.reuse, R127 ;  /* 0x0000007f64137220 */ /* 0x040fe40000410000 */
[-C--:B------:R-:W-:Y:S01]  /*9030*/  HMMA.16816.F32.BF16 R4, R176, R20.reuse, R4 ;  /* 0x00000014b004723c */ /* 0x080fe20000041804 */
[C---:B------:R-:W-:Y:S01]  /*9040*/  FMUL.FTZ R50, R100.reuse, R158 ;  /* 0x0000009e64327220 */ /* 0x040fe20000410000 */
[----:B------:R-:W-:Y:S01]  /*9050*/  MOV R158, R103 ;  /* 0x00000067009e7202 */ /* 0x000fe20000000f00 */
[----:B------:R-:W-:Y:S01]  /*9060*/  FFMA.FTZ R103, R205, c[0x0][0x2d0], -R110 ;  /* 0x0000b400cd677a23 */ /* 0x000fe2000001086e */
[----:B------:R-:W-:Y:S01]  /*9070*/  LDSM.16.MT88.4 R124, [R222+0x500] ;  /* 0x00050000de7c783b */ /* 0x000fe20000004200 */
[C---:B------:R-:W-:Y:S02]  /*9080*/  FMUL.FTZ R70, R100.reuse, R70 ;  /* 0x0000004664467220 */ /* 0x040fe40000410000 */
[C---:B------:R-:W-:Y:S02]  /*9090*/  FMUL.FTZ R71, R100.reuse, R71 ;  /* 0x0000004764477220 */ /* 0x040fe40000410000 */
[----:B------:R-:W-:Y:S03]  /*90a0*/  FMUL.FTZ R82, R100, R82 ;  /* 0x0000005264527220 */ /* 0x000fe60000410000 */
[----:B-1----:R-:W-:Y:S01]  /*90b0*/  FADD.FTZ R0, -R2, R108 ;  /* 0x0000006c02007221 */ /* 0x002fe20000010100 */
[----:B------:R-:W-:Y:S01]  /*90c0*/  MOV R108, R49 ;  /* 0x00000031006c7202 */ /* 0x000fe20000000f00 */
[----:B------:R-:W-:Y:S02]  /*90d0*/  FFMA.FTZ R2, R40, c[0x0][0x2d0], -R110 ;  /* 0x0000b40028027a23 */ /* 0x000fe4000001086e */
[----:B------:R-:W-:Y:S01]  /*90e0*/  FMUL.FTZ R0, R0, c[0x0][0x2d0] ;  /* 0x0000b40000007a20 */ /* 0x000fe20000410000 */
[----:B------:R-:W-:Y:S01]  /*90f0*/  F2FP.BF16.PACK_AB R180, R218, R108 ;  /* 0x0000006cdab4723e */ /* 0x000fe200000010ff */
[----:B------:R1:W-:Y:S01]  /*9100*/  MUFU.EX2 R46, R2 ;  /* 0x00000002002e7308 */ /* 0x0003e20000000800 */
[C---:B--2---:R-:W-:Y:S01]  /*9110*/  FMUL.FTZ R24, R3.reuse, R132 ;  /* 0x0000008403187220 */ /* 0x044fe20000410000 */
[----:B------:R-:W-:Y:S01]  /*9120*/  MOV R132, R241 ;  /* 0x000000f100847202 */ /* 0x000fe20000000f00 */
[C---:B------:R-:W-:Y:S02]  /*9130*/  FMUL.FTZ R8, R3.reuse, R116 ;  /* 0x0000007403087220 */ /* 0x040fe40000410000 */
[C---:B------:R-:W-:Y:S02]  /*9140*/  FMUL.FTZ R9, R3.reuse, R117 ;  /* 0x0000007503097220 */ /* 0x040fe40000410000 */
[C---:B------:R-:W-:Y:S02]  /*9150*/  FMUL.FTZ R12, R3.reuse, R120 ;  /* 0x00000078030c7220 */ /* 0x040fe40000410000 */
[C---:B------:R-:W-:Y:S01]  /*9160*/  FMUL.FTZ R13, R3.reuse, R121 ;  /* 0x00000079030d7220 */ /* 0x040fe20000410000 */
[----:B------:R-:W2:Y:S01]  /*9170*/  MUFU.EX2 R0, R0 ;  /* 0x0000000000007308 */ /* 0x000ea20000000800 */
[C---:B------:R-:W-:Y:S02]  /*9180*/  FMUL.FTZ R25, R3.reuse, R133 ;  /* 0x0000008503197220 */ /* 0x040fe40000410000 */
[C---:B------:R-:W-:Y:S01]  /*9190*/  FMUL.FTZ R29, R3.reuse, R137 ;  /* 0x00000089031d7220 */ /* 0x040fe20000410000 */
[----:B------:R-:W-:Y:S01]  /*91a0*/  MOV R137, R209 ;  /* 0x000000d100897202 */ /* 0x000fe20000000f00 */
[C---:B------:R-:W-:Y:S02]  /*91b0*/  FMUL.FTZ R28, R3.reuse, R136 ;  /* 0x00000088031c7220 */ /* 0x040fe40000410000 */
[----:B------:R-:W-:Y:S02]  /*91c0*/  IMAD.MOV.U32 R136, RZ, RZ, R208 ;  /* 0x000000ffff887224 */ /* 0x000fe400078e00d0 */
[----:B------:R-:W-:Y:S01]  /*91d0*/  FMUL.FTZ R40, R3, R148 ;  /* 0x0000009403287220 */ /* 0x000fe20000410000 */
[----:B------:R-:W-:Y:S01]  /*91e0*/  MOV R148, R51 ;  /* 0x0000003300947202 */ /* 0x000fe20000000f00 */
[----:B------:R-:W-:Y:S02]  /*91f0*/  FMUL.FTZ R49, R101, R157 ;  /* 0x0000009d65317220 */ /* 0x000fe40000410000 */
[----:B------:R-:W-:Y:S01]  /*9200*/  FMUL.FTZ R51, R100, R159 ;  /* 0x0000009f64337220 */ /* 0x000fe20000410000 */
[----:B------:R-:W-:Y:S01]  /*9210*/  MOV R159, R66 ;  /* 0x00000042009f7202 */ /* 0x000fe20000000f00 */
[----:B-1----:R-:W-:Y:S02]  /*9220*/  FFMA.FTZ R2, R41, c[0x0][0x2d0], -R110 ;  /* 0x0000b40029027a23 */ /* 0x002fe4000001086e */
[C---:B------:R-:W-:Y:S02]  /*9230*/  FMUL.FTZ R41, R3.reuse, R149 ;  /* 0x0000009503297220 */ /* 0x040fe40000410000 */
[----:B------:R1:W4:Y:S01]  /*9240*/  MUFU.EX2 R252, R2 ;  /* 0x0000000200fc7308 */ /* 0x0003220000000800 */
[----:B------:R-:W-:Y:S02]  /*9250*/  IMAD.MOV.U32 R149, RZ, RZ, R249 ;  /* 0x000000ffff957224 */ /* 0x000fe400078e00f9 */
[----:B------:R-:W-:Y:S02]  /*9260*/  IMAD.MOV.U32 R133, RZ, RZ, R59 ;  /* 0x000000ffff857224 */ /* 0x000fe400078e003b */
[C---:B--2---:R-:W-:Y:S02]  /*9270*/  FMUL.FTZ R31, R0.reuse, R139 ;  /* 0x0000008b001f7220 */ /* 0x044fe40000410000 */
[----:B------:R-:W-:Y:S02]  /*9280*/  IMAD.MOV.U32 R139, RZ, RZ, R243 ;  /* 0x000000ffff8b7224 */ /* 0x000fe400078e00f3 */
[C---:B------:R-:W-:Y:S02]  /*9290*/  FMUL.FTZ R27, R0.reuse, R135 ;  /* 0x00000087001b7220 */ /* 0x040fe40000410000 */
[----:B------:R-:W-:Y:S02]  /*92a0*/  IMAD.MOV.U32 R135, RZ, RZ, R218 ;  /* 0x000000ffff877224 */ /* 0x000fe400078e00da */
[C---:B------:R-:W-:Y:S02]  /*92b0*/  FMUL.FTZ R10, R0.reuse, R118 ;  /* 0x00000076000a7220 */ /* 0x040fe40000410000 */
[----:B------:R-:W-:Y:S02]  /*92c0*/  FMUL.FTZ R11, R0, R119 ;  /* 0x00000077000b7220 */ /* 0x000fe40000410000 */
[----:B------:R-:W2:Y:S01]  /*92d0*/  LDSM.16.MT88.4 R116, [R221+0x2100] ;  /* 0x00210000dd74783b */ /* 0x000ea20000004200 */
[----:B------:R-:W-:Y:S02]  /*92e0*/  IMAD.MOV.U32 R157, RZ, RZ, R67 ;  /* 0x000000ffff9d7224 */ /* 0x000fe400078e0043 */
[----:B------:R-:W-:Y:S02]  /*92f0*/  FMUL.FTZ R66, R100, R174 ;  /* 0x000000ae64427220 */ /* 0x000fe40000410000 */
[C---:B------:R-:W-:Y:S01]  /*9300*/  HMMA.16816.F32.BF16 R8, R180.reuse, R20, R8 ;  /* 0x00000014b408723c */ /* 0x040fe20000041808 */
[----:B------:R-:W-:Y:S02]  /*9310*/  FMUL.FTZ R14, R0, R122 ;  /* 0x0000007a000e7220 */ /* 0x000fe40000410000 */
[--C-:B-1----:R-:W-:Y:S02]  /*9320*/  FFMA.FTZ R2, R44, c[0x0][0x2d0], -R111.reuse ;  /* 0x0000b4002c027a23 */ /* 0x102fe4000001086f */
[----:B------:R-:W-:Y:S02]  /*9330*/  FMUL.FTZ R44, R3, R152 ;  /* 0x00000098032c7220 */ /* 0x000fe40000410000 */
[----:B------:R1:W-:Y:S01]  /*9340*/  MUFU.EX2 R251, R2 ;  /* 0x0000000200fb7308 */ /* 0x0003e20000000800 */
[----:B------:R-:W-:Y:S04]  /*9350*/  IMAD.MOV.U32 R152, RZ, RZ, R246 ;  /* 0x000000ffff987224 */ /* 0x000fe800078e00f6 */
[----:B------:R-:W-:Y:S02]  /*9360*/  FMUL.FTZ R15, R0, R123 ;  /* 0x0000007b000f7220 */ /* 0x000fe40000410000 */
[C---:B------:R-:W-:Y:S02]  /*9370*/  FMUL.FTZ R20, R101.reuse, R128 ;  /* 0x0000008065147220 */ /* 0x040fe40000410000 */
[----:B------:R-:W-:Y:S02]  /*9380*/  FMUL.FTZ R21, R101, R129 ;  /* 0x0000008165157220 */ /* 0x000fe40000410000 */
[----:B------:R-:W-:Y:S01]  /*9390*/  FMUL.FTZ R67, R100, R175 ;  /* 0x000000af64437220 */ /* 0x000fe20000410000 */
[-C--:B------:R-:W-:Y:S01]  /*93a0*/  HMMA.16816.F32.BF16 R12, R180, R22.reuse, R12 ;  /* 0x00000016b40c723c */ /* 0x080fe2000004180c */
[C---:B------:R-:W-:Y:S02]  /*93b0*/  FMUL.FTZ R26, R0.reuse, R134 ;  /* 0x00000086001a7220 */ /* 0x040fe40000410000 */
[----:B------:R-:W-:Y:S02]  /*93c0*/  IMAD.MOV.U32 R134, RZ, RZ, R58 ;  /* 0x000000ffff867224 */ /* 0x000fe400078e003a */
[C---:B------:R-:W-:Y:S02]  /*93d0*/  FMUL.FTZ R43, R0.reuse, R151 ;  /* 0x00000097002b7220 */ /* 0x040fe40000410000 */
[----:B------:R-:W-:Y:S01]  /*93e0*/  FMUL.FTZ R30, R0, R138 ;  /* 0x0000008a001e7220 */ /* 0x000fe20000410000 */
[C---:B------:R-:W-:Y:S01]  /*93f0*/  HMMA.16816.F32.BF16 R16, R176.reuse, R22, R16 ;  /* 0x00000016b010723c */ /* 0x040fe20000041810 */
[----:B------:R-:W-:Y:S03]  /*9400*/  IMAD.MOV.U32 R151, RZ, RZ, R46 ;  /* 0x000000ffff977224 */ /* 0x000fe600078e002e */
[----:B-1----:R-:W-:Y:S02]  /*9410*/  FFMA.FTZ R2, R45, c[0x0][0x2d0], -R111 ;  /* 0x0000b4002d027a23 */ /* 0x002fe4000001086f */
[C---:B------:R-:W-:Y:S02]  /*9420*/  FMUL.FTZ R45, R3.reuse, R153 ;  /* 0x00000099032d7220 */ /* 0x040fe40000410000 */
[----:B------:R1:W1:Y:S01]  /*9430*/  MUFU.EX2 R250, R2 ;  /* 0x0000000200fa7308 */ /* 0x0002620000000800 */
[----:B------:R-:W-:Y:S03]  /*9440*/  IMAD.MOV.U32 R153, RZ, RZ, R239 ;  /* 0x000000ffff997224 */ /* 0x000fe600078e00ef */
[C---:B------:R-:W-:Y:S02]  /*9450*/  FMUL.FTZ R22, R100.reuse, R130 ;  /* 0x0000008264167220 */ /* 0x040fe40000410000 */
[----:B------:R-:W-:Y:S02]  /*9460*/  FMUL.FTZ R23, R100, R131 ;  /* 0x0000008364177220 */ /* 0x000fe40000410000 */
[----:B------:R-:W-:Y:S01]  /*9470*/  LDSM.16.MT88.4 R128, [R221+0x1500] ;  /* 0x00150000dd80783b */ /* 0x000fe20000004200 */
[C---:B------:R-:W-:Y:S01]  /*9480*/  FMUL.FTZ R46, R0.reuse, R154 ;  /* 0x0000009a002e7220 */ /* 0x040fe20000410000 */
[----:B------:R-:W-:Y:S01]  /*9490*/  MOV R154, R212 ;  /* 0x000000d4009a7202 */ /* 0x000fe20000000f00 */
[C---:B------:R-:W-:Y:S01]  /*94a0*/  FMUL.FTZ R42, R0.reuse, R150 ;  /* 0x00000096002a7220 */ /* 0x040fe20000410000 */
[----:B------:R-:W-:Y:S01]  /*94b0*/  MOV R150, R62 ;  /* 0x0000003e00967202 */ /* 0x000fe20000000f00 */
[-C--:B------:R-:W-:Y:S01]  /*94c0*/  HMMA.16816.F32.BF16 R20, R176, R36.reuse, R20 ;  /* 0x00000024b014723c */ /* 0x080fe20000041814 */
[C---:B------:R-:W-:Y:S01]  /*94d0*/  FMUL.FTZ R47, R0.reuse, R155 ;  /* 0x0000009b002f7220 */ /* 0x040fe20000410000 */
[----:B------:R-:W-:Y:S01]  /*94e0*/  MOV R155, R210 ;  /* 0x000000d2009b7202 */ /* 0x000fe20000000f00 */
[C---:B------:R-:W-:Y:S01]  /*94f0*/  FMUL.FTZ R58, R0.reuse, R166 ;  /* 0x000000a6003a7220 */ /* 0x040fe20000410000 */
[----:B------:R-:W-:Y:S01]  /*9500*/  MUFU.EX2 R210, R103 ;  /* 0x0000006700d27308 */ /* 0x000fe20000000800 */
[C---:B------:R-:W-:Y:S02]  /*9510*/  FMUL.FTZ R59, R0.reuse, R167 ;  /* 0x000000a7003b7220 */ /* 0x040fe40000410000 */
[----:B------:R-:W-:Y:S01]  /*9520*/  FMUL.FTZ R62, R0, R170 ;  /* 0x000000aa003e7220 */ /* 0x000fe20000410000 */
[C---:B------:R-:W-:Y:S01]  /*9530*/  HMMA.16816.F32.BF16 R24, R180.reuse, R36, R24 ;  /* 0x00000024b418723c */ /* 0x040fe20000041818 */
[C---:B------:R-:W-:Y:S03]  /*9540*/  FMUL.FTZ R72, R3.reuse, R72 ;  /* 0x0000004803487220 */ /* 0x040fe60000410000 */
[----:B-1----:R-:W-:Y:S02]  /*9550*/  FFMA.FTZ R2, R56, c[0x0][0x2d0], -R110 ;  /* 0x0000b40038027a23 */ /* 0x002fe4000001086e */
[----:B------:R-:W-:Y:S02]  /*9560*/  FMUL.FTZ R56, R3, R164 ;  /* 0x000000a403387220 */ /* 0x000fe40000410000 */
[-C--:B------:R-:W-:Y:S01]  /*9570*/  HMMA.16816.F32.BF16 R28, R180, R38.reuse, R28 ;  /* 0x00000026b41c723c */ /* 0x080fe2000004181c */
[----:B------:R1:W-:Y:S03]  /*9580*/  MUFU.EX2 R249, R2 ;  /* 0x0000000200f97308 */ /* 0x0003e60000000800 */
[C---:B------:R-:W-:Y:S02]  /*9590*/  FMUL.FTZ R37, R101.reuse, R145 ;  /* 0x0000009165257220 */ /* 0x040fe40000410000 */
[----:B------:R-:W-:Y:S02]  /*95a0*/  IMAD.MOV.U32 R145, RZ, RZ, R214 ;  /* 0x000000ffff917224 */ /* 0x000fe400078e00d6 */
[C---:B------:R-:W-:Y:S01]  /*95b0*/  HMMA.16816.F32.BF16 R32, R176.reuse, R38, R32 ;  /* 0x00000026b020723c */ /* 0x040fe20000041820 */
[----:B------:R-:W-:Y:S03]  /*95c0*/  FMUL.FTZ R36, R101, R144 ;  /* 0x0000009065247220 */ /* 0x000fe60000410000 */
[----:B------:R-:W-:Y:S02]  /*95d0*/  IMAD.MOV.U32 R144, RZ, RZ, R213 ;  /* 0x000000ffff907224 */ /* 0x000fe400078e00d5 */
[----:B------:R-:W-:Y:S02]  /*95e0*/  IMAD.MOV.U32 R138, RZ, RZ, R206 ;  /* 0x000000ffff8a7224 */ /* 0x000fe400078e00ce */
[C---:B------:R-:W-:Y:S04]  /*95f0*/  FMUL.FTZ R39, R100.reuse, R147 ;  /* 0x0000009364277220 */ /* 0x040fe80000410000 */
[----:B------:R-:W-:Y:S02]  /*9600*/  IMAD.MOV.U32 R147, RZ, RZ, R207 ;  /* 0x000000ffff937224 */ /* 0x000fe400078e00cf */
[----:B------:R-:W-:Y:S02]  /*9610*/  FMUL.FTZ R38, R100, R146 ;  /* 0x0000009264267220 */ /* 0x000fe40000410000 */
[----:B------:R-:W-:Y:S02]  /*9620*/  FMUL.FTZ R73, R3, R73 ;  /* 0x0000004903497220 */ /* 0x000fe40000410000 */
[----:B-1----:R-:W-:Y:S02]  /*9630*/  FFMA.FTZ R2, R57, c[0x0][0x2d0], -R110 ;  /* 0x0000b40039027a23 */ /* 0x002fe4000001086e */
[C---:B------:R-:W-:Y:S01]  /*9640*/  FMUL.FTZ R57, R3.reuse, R165 ;  /* 0x000000a503397220 */ /* 0x040fe20000410000 */
[-C--:B------:R-:W-:Y:S01]  /*9650*/  HMMA.16816.F32.BF16 R36, R176, R52.reuse, R36 ;  /* 0x00000034b024723c */ /* 0x080fe20000041824 */
[----:B------:R1:W1:Y:S01]  /*9660*/  MUFU.EX2 R248, R2 ;  /* 0x0000000200f87308 */ /* 0x0002620000000800 */
[C---:B------:R-:W-:Y:S02]  /*9670*/  FMUL.FTZ R74, R0.reuse, R74 ;  /* 0x0000004a004a7220 */ /* 0x040fe40000410000 */
[C---:B------:R-:W-:Y:S02]  /*9680*/  FMUL.FTZ R75, R0.reuse, R75 ;  /* 0x0000004b004b7220 */ /* 0x040fe40000410000 */
[C---:B------:R-:W-:Y:S02]  /*9690*/  FMUL.FTZ R76, R3.reuse, R76 ;  /* 0x0000004c034c7220 */ /* 0x040fe40000410000 */
[C---:B------:R-:W-:Y:S01]  /*96a0*/  HMMA.16816.F32.BF16 R40, R180.reuse, R52, R40 ;  /* 0x00000034b428723c */ /* 0x040fe20000041828 */
[----:B------:R-:W-:Y:S03]  /*96b0*/  FMUL.FTZ R77, R3, R77 ;  /* 0x0000004d034d7220 */ /* 0x000fe60000410000 */
[C---:B------:R-:W-:Y:S02]  /*96c0*/  FMUL.FTZ R78, R0.reuse, R78 ;  /* 0x0000004e004e7220 */ /* 0x040fe40000410000 */
[----:B------:R-:W-:Y:S02]  /*96d0*/  FMUL.FTZ R79, R0, R79 ;  /* 0x0000004f004f7220 */ /* 0x000fe40000410000 */
[-C--:B------:R-:W-:Y:S01]  /*96e0*/  HMMA.16816.F32.BF16 R44, R180, R54.reuse, R44 ;  /* 0x00000036b42c723c */ /* 0x080fe2000004182c */
[C---:B------:R-:W-:Y:S03]  /*96f0*/  FMUL.FTZ R52, R101.reuse, R160 ;  /* 0x000000a065347220 */ /* 0x040fe60000410000 */
[C---:B------:R-:W-:Y:S01]  /*9700*/  FMUL.FTZ R53, R101.reuse, R161 ;  /* 0x000000a165357220 */ /* 0x040fe20000410000 */
[----:B------:R-:W-:Y:S01]  /*9710*/  MOV R161, R64 ;  /* 0x0000004000a17202 */ /* 0x000fe20000000f00 */
[----:B------:R-:W-:Y:S02]  /*9720*/  FMUL.FTZ R64, R101, R172 ;  /* 0x000000ac65407220 */ /* 0x000fe40000410000 */
[C---:B------:R-:W-:Y:S01]  /*9730*/  HMMA.16816.F32.BF16 R48, R176.reuse, R54, R48 ;  /* 0x00000036b030723c */ /* 0x040fe20000041830 */
[----:B-1----:R-:W-:Y:S03]  /*9740*/  FFMA.FTZ R2, R60, c[0x0][0x2d0], -R111 ;  /* 0x0000b4003c027a23 */ /* 0x002fe6000001086f */
[----:B------:R-:W-:Y:S01]  /*9750*/  FMUL.FTZ R60, R3, R168 ;  /* 0x000000a8033c7220 */ /* 0x000fe20000410000 */
[----:B------:R1:W-:Y:S01]  /*9760*/  MUFU.EX2 R247, R2 ;  /* 0x0000000200f77308 */ /* 0x0003e20000000800 */
[----:B------:R-:W-:Y:S02]  /*9770*/  IMAD.MOV.U32 R146, RZ, RZ, R63 ;  /* 0x000000ffff927224 */ /* 0x000fe400078e003f */
[C---:B------:R-:W-:Y:S04]  /*9780*/  FMUL.FTZ R54, R100.reuse, R162 ;  /* 0x000000a264367220 */ /* 0x040fe80000410000 */
[----:B------:R-:W-:Y:S02]  /*9790*/  FMUL.FTZ R55, R100, R163 ;  /* 0x000000a364377220 */ /* 0x000fe40000410000 */
[----:B------:R-:W-:Y:S02]  /*97a0*/  FMUL.FTZ R63, R0, R171 ;  /* 0x000000ab003f7220 */ /* 0x000fe40000410000 */
[----:B------:R-:W-:Y:S02]  /*97b0*/  IMAD.MOV.U32 R160, RZ, RZ, R65 ;  /* 0x000000ffffa07224 */ /* 0x000fe400078e0041 */
[----:B------:R-:W-:Y:S01]  /*97c0*/  FMUL.FTZ R65, R101, R173 ;  /* 0x000000ad65417220 */ /* 0x000fe20000410000 */
[-C--:B---3--:R-:W-:Y:S01]  /*97d0*/  HMMA.16816.F32.BF16 R52, R176, R112.reuse, R52 ;  /* 0x00000070b034723c */ /* 0x088fe20000041834 */
[----:B------:R-:W-:Y:S01]  /*97e0*/  LDSM.16.MT88.4 R172, [R222+0x1d00] ;  /* 0x001d0000deac783b */ /* 0x000fe20000004200 */
[C---:B------:R-:W-:Y:S02]  /*97f0*/  FMUL.FTZ R83, R100.reuse, R83 ;  /* 0x0000005364537220 */ /* 0x040fe40000410000 */
[C---:B------:R-:W-:Y:S02]  /*9800*/  FMUL.FTZ R88, R3.reuse, R88 ;  /* 0x0000005803587220 */ /* 0x040fe40000410000 */
[----:B------:R-:W-:Y:S02]  /*9810*/  FMUL.FTZ R89, R3, R89 ;  /* 0x0000005903597220 */ /* 0x000fe40000410000 */
[C---:B------:R-:W-:Y:S01]  /*9820*/  HMMA.16816.F32.BF16 R56, R180.reuse, R112, R56 ;  /* 0x00000070b438723c */ /* 0x040fe20000041838 */
[----:B------:R-:W-:Y:S03]  /*9830*/  FMUL.FTZ R86, R100, R86 ;  /* 0x0000005664567220 */ /* 0x000fe60000410000 */
[----:B-1----:R-:W-:Y:S02]  /*9840*/  FFMA.FTZ R2, R61, c[0x0][0x2d0], -R111 ;  /* 0x0000b4003d027a23 */ /* 0x002fe4000001086f */
[C---:B------:R-:W-:Y:S02]  /*9850*/  FMUL.FTZ R61, R3.reuse, R169 ;  /* 0x000000a9033d7220 */ /* 0x040fe40000410000 */
[----:B------:R1:W3:Y:S01]  /*9860*/  MUFU.EX2 R246, R2 ;  /* 0x0000000200f67308 */ /* 0x0002e20000000800 */
[C---:B------:R-:W-:Y:S03]  /*9870*/  FMUL.FTZ R90, R0.reuse, R90 ;  /* 0x0000005a005a7220 */ /* 0x040fe60000410000 */
[C---:B------:R-:W-:Y:S01]  /*9880*/  FMUL.FTZ R91, R0.reuse, R91 ;  /* 0x0000005b005b7220 */ /* 0x040fe20000410000 */
[-C--:B------:R-:W-:Y:S01]  /*9890*/  HMMA.16816.F32.BF16 R60, R180, R114.reuse, R60 ;  /* 0x00000072b43c723c */ /* 0x080fe2000004183c */
[C---:B------:R-:W-:Y:S02]  /*98a0*/  FMUL.FTZ R92, R3.reuse, R92 ;  /* 0x0000005c035c7220 */ /* 0x040fe40000410000 */
[----:B------:R-:W-:Y:S02]  /*98b0*/  FMUL.FTZ R93, R3, R93 ;  /* 0x0000005d035d7220 */ /* 0x000fe40000410000 */
[C---:B------:R-:W-:Y:S02]  /*98c0*/  FMUL.FTZ R94, R0.reuse, R94 ;  /* 0x0000005e005e7220 */ /* 0x040fe40000410000 */
[----:B------:R-:W-:Y:S01]  /*98d0*/  FMUL.FTZ R95, R0, R95 ;  /* 0x0000005f005f7220 */ /* 0x000fe20000410000 */
[C---:B------:R-:W-:Y:S01]  /*98e0*/  HMMA.16816.F32.BF16 R64, R176.reuse, R114, R64 ;  /* 0x00000072b040723c */ /* 0x040fe20000041840 */
[----:B------:R-:W3:Y:S03]  /*98f0*/  LDSM.16.MT88.4 R112, [R222+0x2100] ;  /* 0x00210000de70783b */ /* 0x000ee60000004200 */
[--C-:B------:R-:W-:Y:S02]  /*9900*/  FFMA.FTZ R103, R200, c[0x0][0x2d0], -R184.reuse ;  /* 0x0000b400c8677a23 */ /* 0x100fe400000108b8 */
[C---:B------:R-:W-:Y:S02]  /*9910*/  FMUL.FTZ R87, R100.reuse, R87 ;  /* 0x0000005764577220 */ /* 0x040fe40000410000 */
[-C--:B--2---:R-:W-:Y:S01]  /*9920*/  HMMA.16816.F32.BF16 R68, R176, R116.reuse, R68 ;  /* 0x00000074b044723c */ /* 0x084fe20000041844 */
[----:B------:R-:W-:Y:S03]  /*9930*/  FMUL.FTZ R98, R100, R98 ;  /* 0x0000006264627220 */ /* 0x000fe60000410000 */
[--C-:B-1----:R-:W-:Y:S02]  /*9940*/  FFMA.FTZ R2, R186, c[0x0][0x2d0], -R184.reuse ;  /* 0x0000b400ba027a23 */ /* 0x102fe400000108b8 */
[----:B------:R-:W-:Y:S02]  /*9950*/  FMUL.FTZ R99, R100, R99 ;  /* 0x0000006364637220 */ /* 0x000fe40000410000 */
[C---:B------:R-:W-:Y:S01]  /*9960*/  HMMA.16816.F32.BF16 R72, R180.reuse, R116, R72 ;  /* 0x00000074b448723c */ /* 0x040fe20000041848 */
[----:B------:R1:W-:Y:S07]  /*9970*/  MUFU.EX2 R244, R2 ;  /* 0x0000000200f47308 */ /* 0x0003ee0000000800 */
[-C--:B------:R-:W-:Y:S08]  /*9980*/  HMMA.16816.F32.BF16 R76, R180, R118.reuse, R76 ;  /* 0x00000076b44c723c */ /* 0x080ff0000004184c */
[C---:B------:R-:W-:Y:S01]  /*9990*/  HMMA.16816.F32.BF16 R80, R176.reuse, R118, R80 ;  /* 0x00000076b050723c */ /* 0x040fe20000041850 */
[----:B------:R-:W2:Y:S07]  /*99a0*/  LDSM.16.MT88.4 R116, [R221+0x500] ;  /* 0x00050000dd74783b */ /* 0x000eae0000004200 */
[-C--:B---3--:R-:W-:Y:S01]  /*99b0*/  HMMA.16816.F32.BF16 R84, R176, R112.reuse, R84 ;  /* 0x00000070b054723c */ /* 0x088fe20000041854 */
[--C-:B-1----:R-:W-:Y:S04]  /*99c0*/  FFMA.FTZ R2, R187, c[0x0][0x2d0], -R184.reuse ;  /* 0x0000b400bb027a23 */ /* 0x102fe800000108b8 */
[----:B------:R1:W3:Y:S03]  /*99d0*/  MUFU.EX2 R243, R2 ;  /* 0x0000000200f37308 */ /* 0x0002e60000000800 */
[C---:B------:R-:W-:Y:S07]  /*99e0*/  HMMA.16816.F32.BF16 R88, R180.reuse, R112, R88 ;  /* 0x00000070b458723c */ /* 0x040fee0000041858 */
[----:B----4-:R-:W-:Y:S01]  /*99f0*/  F2FP.BF16.PACK_AB R112, R252, R151 ;  /* 0x00000097fc70723e */ /* 0x010fe200000010ff */
[-C--:B------:R-:W-:Y:S01]  /*9a00*/  HMMA.16816.F32.BF16 R92, R180, R114.reuse, R92 ;  /* 0x00000072b45c723c */ /* 0x080fe2000004185c */
[----:B------:R-:W-:Y:S03]  /*9a10*/  LDSM.16.MT88.4 R180, [R221+0x2d00] ;  /* 0x002d0000ddb4783b */ /* 0x000fe60000004200 */
[----:B------:R-:W-:Y:S04]  /*9a20*/  F2FP.BF16.PACK_AB R113, R250, R251 ;  /* 0x000000fbfa71723e */ /* 0x000fe800000010ff */
[----:B------:R-:W-:Y:S01]  /*9a30*/  HMMA.16816.F32.BF16 R96, R176, R114, R96 ;  /* 0x00000072b060723c */ /* 0x000fe20000041860 */
[--C-:B-1----:R-:W-:Y:S06]  /*9a40*/  FFMA.FTZ R2, R188, c[0x0][0x2d0], -R184.reuse ;  /* 0x0000b400bc027a23 */ /* 0x102fec00000108b8 */
[----:B------:R-:W-:Y:S01]  /*9a50*/  F2FP.BF16.PACK_AB R114, R248, R249 ;  /* 0x000000f9f872723e */ /* 0x000fe200000010ff */
[----:B------:R1:W-:Y:S01]  /*9a60*/  MUFU.EX2 R242, R2 ;  /* 0x0000000200f27308 */ /* 0x0003e20000000800 */
[----:B------:R-:W-:Y:S03]  /*9a70*/  F2FP.BF16.PACK_AB R115, R246, R247 ;  /* 0x000000f7f673723e */ /* 0x000fe600000010ff */
[----:B---3--:R-:W-:Y:S04]  /*9a80*/  F2FP.BF16.PACK_AB R120, R243, R244 ;  /* 0x000000f4f378723e */ /* 0x008fe800000010ff */
[-C--:B--2---:R-:W-:Y:S01]  /*9a90*/  HMMA.16816.F32.BF16 R4, R112, R116.reuse, R4 ;  /* 0x000000747004723c */ /* 0x084fe20000041804 */
[----:B-1----:R-:W-:Y:S04]  /*9aa0*/  FFMA.FTZ R2, R189, c[0x0][0x2d0], -R184 ;  /* 0x0000b400bd027a23 */ /* 0x002fe800000108b8 */
        /* <DEDUP_REMOVED lines=25> */
[----:B------:R-:W1:Y:S03]  /*9c40*/  LDSM.16.MT88.4 R124, [R221+0x2500] ;  /* 0x00250000dd7c783b */ /* 0x000e660000004200 */
[----:B------:R4:W-:Y:S03]  /*9c50*/  MUFU.EX2 R209, R2 ;  /* 0x0000000200d17308 */ /* 0x0009e60000000800 */
[-C--:B------:R-:W-:Y:S08]  /*9c60*/  HMMA.16816.F32.BF16 R36, R112, R128.reuse, R36 ;  /* 0x000000807024723c */ /* 0x080ff00000041824 */
[C---:B------:R-:W-:Y:S08]  /*9c70*/  HMMA.16816.F32.BF16 R40, R120.reuse, R128, R40 ;  /* 0x000000807828723c */ /* 0x040ff00000041828 */
[-C--:B------:R-:W-:Y:S01]  /*9c80*/  HMMA.16816.F32.BF16 R44, R120, R130.reuse, R44 ;  /* 0x00000082782c723c */ /* 0x080fe2000004182c */
[--C-:B----4-:R-:W-:Y:S07]  /*9c90*/  FFMA.FTZ R2, R195, c[0x0][0x2d0], -R111.reuse ;  /* 0x0000b400c3027a23 */ /* 0x110fee000001086f */
[C---:B------:R-:W-:Y:S01]  /*9ca0*/  HMMA.16816.F32.BF16 R48, R112.reuse, R130, R48 ;  /* 0x000000827030723c */ /* 0x040fe20000041830 */
[----:B------:R4:W1:Y:S01]  /*9cb0*/  MUFU.EX2 R211, R2 ;  /* 0x0000000200d37308 */ /* 0x0008620000000800 */
[----:B------:R-:W3:Y:S06]  /*9cc0*/  LDSM.16.MT88.4 R128, [R222+0x2500] ;  /* 0x00250000de80783b */ /* 0x000eec0000004200 */
[-C--:B--2---:R-:W-:Y:S08]  /*9cd0*/  HMMA.16816.F32.BF16 R52, R112, R116.reuse, R52 ;  /* 0x000000747034723c */ /* 0x084ff00000041834 */
[C---:B------:R-:W-:Y:S08]  /*9ce0*/  HMMA.16816.F32.BF16 R56, R120.reuse, R116, R56 ;  /* 0x000000747838723c */ /* 0x040ff00000041838 */
[-C--:B------:R-:W-:Y:S01]  /*9cf0*/  HMMA.16816.F32.BF16 R60, R120, R118.reuse, R60 ;  /* 0x00000076783c723c */ /* 0x080fe2000004183c */
[----:B----4-:R-:W-:Y:S02]  /*9d00*/  FFMA.FTZ R2, R204, c[0x0][0x2d0], -R110 ;  /* 0x0000b400cc027a23 */ /* 0x010fe4000001086e */
[----:B------:R-:W-:Y:S05]  /*9d10*/  MUFU.EX2 R204, R103 ;  /* 0x0000006700cc7308 */ /* 0x000fea0000000800 */
[C---:B------:R-:W-:Y:S01]  /*9d20*/  HMMA.16816.F32.BF16 R64, R112.reuse, R118, R64 ;  /* 0x000000767040723c */ /* 0x040fe20000041840 */
[----:B------:R-:W2:Y:S04]  /*9d30*/  LDSM.16.MT88.4 R116, [R221+0x900] ;  /* 0x00090000dd74783b */ /* 0x000ea80000004200 */
[----:B------:R4:W2:Y:S03]  /*9d40*/  MUFU.EX2 R208, R2 ;  /* 0x0000000200d07308 */ /* 0x0008a60000000800 */
[-C--:B-1----:R-:W-:Y:S08]  /*9d50*/  HMMA.16816.F32.BF16 R68, R112, R124.reuse, R68 ;  /* 0x0000007c7044723c */ /* 0x082ff00000041844 */
[C---:B------:R-:W-:Y:S08]  /*9d60*/  HMMA.16816.F32.BF16 R72, R120.reuse, R124, R72 ;  /* 0x0000007c7848723c */ /* 0x040ff00000041848 */
[-C--:B------:R-:W-:Y:S01]  /*9d70*/  HMMA.16816.F32.BF16 R76, R120, R126.reuse, R76 ;  /* 0x0000007e784c723c */ /* 0x080fe2000004184c */
[--C-:B----4-:R-:W-:Y:S07]  /*9d80*/  FFMA.FTZ R2, R202, c[0x0][0x2d0], -R111.reuse ;  /* 0x0000b400ca027a23 */ /* 0x110fee000001086f */
[C---:B------:R-:W-:Y:S01]  /*9d90*/  HMMA.16816.F32.BF16 R80, R112.reuse, R126, R80 ;  /* 0x0000007e7050723c */ /* 0x040fe20000041850 */
[----:B------:R1:W-:Y:S01]  /*9da0*/  MUFU.EX2 R207, R2 ;  /* 0x0000000200cf7308 */ /* 0x0003e20000000800 */
[----:B------:R-:W4:Y:S06]  /*9db0*/  LDSM.16.MT88.4 R124, [R222+0x900] ;  /* 0x00090000de7c783b */ /* 0x000f2c0000004200 */
[-C--:B---3--:R-:W-:Y:S08]  /*9dc0*/  HMMA.16816.F32.BF16 R84, R112, R128.reuse, R84 ;  /* 0x000000807054723c */ /* 0x088ff00000041854 */
[C---:B------:R-:W-:Y:S08]  /*9dd0*/  HMMA.16816.F32.BF16 R88, R120.reuse, R128, R88 ;  /* 0x000000807858723c */ /* 0x040ff00000041858 */
[-C--:B------:R-:W-:Y:S01]  /*9de0*/  HMMA.16816.F32.BF16 R92, R120, R130.reuse, R92 ;  /* 0x00000082785c723c */ /* 0x080fe2000004185c */
[----:B-1----:R-:W-:Y:S04]  /*9df0*/  FFMA.FTZ R2, R203, c[0x0][0x2d0], -R111 ;  /* 0x0000b400cb027a23 */ /* 0x002fe8000001086f */
[----:B------:R1:W3:Y:S03]  /*9e00*/  MUFU.EX2 R206, R2 ;  /* 0x0000000200ce7308 */ /* 0x0002e60000000800 */
[----:B------:R-:W-:Y:S01]  /*9e10*/  HMMA.16816.F32.BF16 R96, R112, R130, R96 ;  /* 0x000000827060723c */ /* 0x000fe20000041860 */
[----:B------:R-:W4:Y:S06]  /*9e20*/  LDSM.16.MT88.4 R128, [R221+0x1900] ;  /* 0x00190000dd80783b */ /* 0x000f2c0000004200 */
[----:B------:R-:W-:Y:S02]  /*9e30*/  F2FP.BF16.PACK_AB R112, R213, R212 ;  /* 0x000000d4d570723e */ /* 0x000fe400000010ff */
[----:B------:R-:W-:Y:S03]  /*9e40*/  F2FP.BF16.PACK_AB R113, R211, R209 ;  /* 0x000000d1d371723e */ /* 0x000fe600000010ff */
[----:B--2---:R-:W-:Y:S01]  /*9e50*/  F2FP.BF16.PACK_AB R114, R210, R208 ;  /* 0x000000d0d272723e */ /* 0x004fe200000010ff */
[--C-:B-1----:R-:W-:Y:S01]  /*9e60*/  FFMA.FTZ R2, R199, c[0x0][0x2d0], -R184.reuse ;  /* 0x0000b400c7027a23 */ /* 0x102fe200000108b8 */
[----:B---3--:R-:W-:Y:S03]  /*9e70*/  F2FP.BF16.PACK_AB R115, R206, R207 ;  /* 0x000000cfce73723e */ /* 0x008fe600000010ff */
[----:B------:R1:W2:Y:S04]  /*9e80*/  MUFU.EX2 R205, R2 ;  /* 0x0000000200cd7308 */ /* 0x0002a80000000800 */
[-C--:B------:R-:W-:Y:S01]  /*9e90*/  HMMA.16816.F32.BF16 R4, R112, R116.reuse, R4 ;  /* 0x000000747004723c */ /* 0x080fe20000041804 */
[--C-:B-1----:R-:W-:Y:S01]  /*9ea0*/  FFMA.FTZ R2, R197, c[0x0][0x2d0], -R185.reuse ;  /* 0x0000b400c5027a23 */ /* 0x102fe200000108b9 */
[----:B--2---:R-:W-:Y:S04]  /*9eb0*/  F2FP.BF16.PACK_AB R120, R204, R205 ;  /* 0x000000cdcc78723e */ /* 0x004fe800000010ff */
[----:B------:R1:W-:Y:S02]  /*9ec0*/  MUFU.EX2 R203, R2 ;  /* 0x0000000200cb7308 */ /* 0x0003e40000000800 */
[----:B-1----:R-:W-:Y:S08]  /*9ed0*/  FFMA.FTZ R2, R196, c[0x0][0x2d0], -R185 ;  /* 0x0000b400c4027a23 */ /* 0x002ff000000108b9 */
[----:B------:R1:W2:Y:S02]  /*9ee0*/  MUFU.EX2 R201, R2 ;  /* 0x0000000200c97308 */ /* 0x0002a40000000800 */
[--C-:B-1----:R-:W-:Y:S01]  /*9ef0*/  FFMA.FTZ R2, R219, c[0x0][0x2d0], -R184.reuse ;  /* 0x0000b400db027a23 */ /* 0x102fe200000108b8 */
[----:B--2---:R-:W-:Y:S01]  /*9f00*/  F2FP.BF16.PACK_AB R121, R201, R203 ;  /* 0x000000cbc979723e */ /* 0x004fe200000010ff */
[----:B------:R-:W-:Y:S06]  /*9f10*/  IMAD.MOV.U32 R219, RZ, RZ, R151 ;  /* 0x000000ffffdb7224 */ /* 0x000fec00078e0097 */
[----:B------:R1:W-:Y:S02]  /*9f20*/  MUFU.EX2 R202, R2 ;  /* 0x0000000200ca7308 */ /* 0x0003e40000000800 */
[----:B-1----:R-:W-:Y:S08]  /*9f30*/  FFMA.FTZ R2, R240, c[0x0][0x2d0], -R184 ;  /* 0x0000b400f0027a23 */ /* 0x002ff000000108b8 */
        /* <DEDUP_REMOVED lines=14> */
[-C--:B----4-:R-:W-:Y:S01]  /*a020*/  HMMA.16816.F32.BF16 R20, R112, R124.reuse, R20 ;  /* 0x0000007c7014723c */ /* 0x090fe20000041814 */
[----:B------:R1:W-:Y:S07]  /*a030*/  MUFU.EX2 R196, R2 ;  /* 0x0000000200c47308 */ /* 0x0003ee0000000800 */
        /* <DEDUP_REMOVED lines=19> */
[----:B------:R-:W-:Y:S02]  /*a170*/  LDSM.16.MT88.4 R156, [R221+0x1d00] ;  /* 0x001d0000dd9c783b */ /* 0x000fe40000004200 */
[C---:B------:R-:W-:Y:S07]  /*a180*/  HMMA.16816.F32.BF16 R64, R112.reuse, R118, R64 ;  /* 0x000000767040723c */ /* 0x040fee0000041840 */
[----:B------:R-:W3:Y:S01]  /*a190*/  MUFU.EX2 R192, R110 ;  /* 0x0000006e00c07308 */ /* 0x000ee20000000800 */
[-C--:B-1----:R-:W-:Y:S08]  /*a1a0*/  HMMA.16816.F32.BF16 R68, R112, R124.reuse, R68 ;  /* 0x0000007c7044723c */ /* 0x082ff00000041844 */
[C---:B------:R-:W-:Y:S01]  /*a1b0*/  HMMA.16816.F32.BF16 R72, R120.reuse, R124, R72 ;  /* 0x0000007c7848723c */ /* 0x040fe20000041848 */
[--C-:B--2---:R-:W-:Y:S03]  /*a1c0*/  FFMA.FTZ R2, R155, c[0x0][0x2d0], -R111.reuse ;  /* 0x0000b4009b027a23 */ /* 0x104fe6000001086f */
[----:B------:R-:W-:Y:S04]  /*a1d0*/  FFMA.FTZ R111, R154, c[0x0][0x2d0], -R111 ;  /* 0x0000b4009a6f7a23 */ /* 0x000fe8000001086f */
[-C--:B------:R-:W-:Y:S01]  /*a1e0*/  HMMA.16816.F32.BF16 R76, R120, R126.reuse, R76 ;  /* 0x0000007e784c723c */ /* 0x080fe2000004184c */
[----:B------:R1:W-:Y:S03]  /*a1f0*/  MUFU.EX2 R191, R2 ;  /* 0x0000000200bf7308 */ /* 0x0003e60000000800 */
[----:B---3--:R-:W-:Y:S04]  /*a200*/  F2FP.BF16.PACK_AB R110, R192, R194 ;  /* 0x000000c2c06e723e */ /* 0x008fe800000010ff */
[C---:B------:R-:W-:Y:S03]  /*a210*/  HMMA.16816.F32.BF16 R80, R112.reuse, R126, R80 ;  /* 0x0000007e7050723c */ /* 0x040fe60000041850 */
[----:B------:R-:W2:Y:S05]  /*a220*/  MUFU.EX2 R190, R111 ;  /* 0x0000006f00be7308 */ /* 0x000eaa0000000800 */
[-C--:B----4-:R-:W-:Y:S08]  /*a230*/  HMMA.16816.F32.BF16 R84, R112, R128.reuse, R84 ;  /* 0x000000807054723c */ /* 0x090ff00000041854 */
[C---:B------:R-:W-:Y:S01]  /*a240*/  HMMA.16816.F32.BF16 R88, R120.reuse, R128, R88 ;  /* 0x000000807858723c */ /* 0x040fe20000041858 */
[--C-:B-1----:R-:W-:Y:S04]  /*a250*/  FFMA.FTZ R2, R153, c[0x0][0x2d0], -R184.reuse ;  /* 0x0000b40099027a23 */ /* 0x102fe800000108b8 */
[----:B------:R1:W-:Y:S03]  /*a260*/  MUFU.EX2 R189, R2 ;  /* 0x0000000200bd7308 */ /* 0x0003e60000000800 */
[-C--:B------:R-:W-:Y:S01]  /*a270*/  HMMA.16816.F32.BF16 R92, R120, R130.reuse, R92 ;  /* 0x00000082785c723c */ /* 0x080fe2000004185c */
[----:B--2---:R-:W-:Y:S07]  /*a280*/  F2FP.BF16.PACK_AB R111, R190, R191 ;  /* 0x000000bfbe6f723e */ /* 0x004fee00000010ff */
[----:B------:R-:W-:Y:S01]  /*a290*/  HMMA.16816.F32.BF16 R96, R112, R130, R96 ;  /* 0x000000827060723c */ /* 0x000fe20000041860 */
[----:B-1----:R-:W-:Y:S03]  /*a2a0*/  FFMA.FTZ R2, R152, c[0x0][0x2d0], -R184 ;  /* 0x0000b40098027a23 */ /* 0x002fe600000108b8 */
[----:B------:R-:W-:Y:S01]  /*a2b0*/  IMAD.MOV.U32 R152, RZ, RZ, R150 ;  /* 0x000000ffff987224 */ /* 0x000fe200078e0096 */
[----:B------:R-:W-:Y:S01]  /*a2c0*/  MOV R150, R149 ;  /* 0x0000009500967202 */ /* 0x000fe20000000f00 */
[----:B------:R1:W2:Y:S01]  /*a2d0*/  MUFU.EX2 R188, R2 ;  /* 0x0000000200bc7308 */ /* 0x0002a20000000800 */
[----:B------:R-:W-:Y:S01]  /*a2e0*/  IMAD.MOV.U32 R149, RZ, RZ, R148 ;  /* 0x000000ffff957224 */ /* 0x000fe200078e0094 */
[----:B------:R-:W-:Y:S01]  /*a2f0*/  MOV R148, R147 ;  /* 0x0000009300947202 */ /* 0x000fe20000000f00 */
[----:B------:R-:W-:Y:S03]  /*a300*/  IMAD.MOV.U32 R147, RZ, RZ, R146 ;  /* 0x000000ffff937224 */ /* 0x000fe600078e0092 */
[----:B------:R-:W-:Y:S01]  /*a310*/  MOV R146, R145 ;  /* 0x0000009100927202 */ /* 0x000fe20000000f00 */
[----:B------:R-:W-:Y:S01]  /*a320*/  IMAD.MOV.U32 R145, RZ, RZ, R144 ;  /* 0x000000ffff917224 */ /* 0x000fe200078e0090 */
        /* <DEDUP_REMOVED lines=10> */
[----:B------:R-:W-:Y:S02]  /*a3d0*/  MOV R145, R140 ;  /* 0x0000008c00917202 */ /* 0x000fe40000000f00 */
[----:B------:R-:W-:Y:S01]  /*a3e0*/  MOV R149, R144 ;  /* 0x0000009000957202 */ /* 0x000fe20000000f00 */
[----:B------:R-:W-:Y:S01]  /*a3f0*/  IMAD.MOV.U32 R144, RZ, RZ, R108 ;  /* 0x000000ffff907224 */ /* 0x000fe200078e006c */
[----:B------:R-:W-:Y:S01]  /*a400*/  F2FP.BF16.PACK_AB R108, R196, R197 ;  /* 0x000000c5c46c723e */ /* 0x000fe200000010ff */
[--C-:B-1----:R-:W-:Y:S01]  /*a410*/  FFMA.FTZ R2, R134, c[0x0][0x2d0], -R185.reuse ;  /* 0x0000b40086027a23 */ /* 0x102fe200000108b9 */
[----:B--2---:R-:W-:Y:S03]  /*a420*/  F2FP.BF16.PACK_AB R176, R188, R189 ;  /* 0x000000bdbcb0723e */ /* 0x004fe600000010ff */
[----:B------:R1:W-:Y:S02]  /*a430*/  MUFU.EX2 R186, R2 ;  /* 0x0000000200ba7308 */ /* 0x0003e40000000800 */
[--C-:B-1----:R-:W-:Y:S08]  /*a440*/  FFMA.FTZ R2, R133, c[0x0][0x2d0], -R185.reuse ;  /* 0x0000b40085027a23 */ /* 0x102ff000000108b9 */
[----:B------:R1:W2:Y:S02]  /*a450*/  MUFU.EX2 R187, R2 ;  /* 0x0000000200bb7308 */ /* 0x0002a40000000800 */
[--C-:B-1----:R-:W-:Y:S01]  /*a460*/  FFMA.FTZ R2, R107, c[0x0][0x2d0], -R184.reuse ;  /* 0x0000b4006b027a23 */ /* 0x102fe200000108b8 */
[----:B--2---:R-:W-:Y:S01]  /*a470*/  F2FP.BF16.PACK_AB R177, R187, R186 ;  /* 0x000000babbb1723e */ /* 0x004fe200000010ff */
[----:B------:R-:W-:Y:S06]  /*a480*/  FFMA.FTZ R184, R132, c[0x0][0x2d0], -R184 ;  /* 0x0000b40084b87a23 */ /* 0x000fec00000108b8 */
[----:B------:R1:W-:Y:S01]  /*a490*/  MUFU.EX2 R107, R2 ;  /* 0x00000002006b7308 */ /* 0x0003e20000000800 */
[----:B------:R-:W2:Y:S09]  /*a4a0*/  LDSM.16.MT88.4 R132, [R221+0xd00] ;  /* 0x000d0000dd84783b */ /* 0x000eb20000004200 */
[----:B------:R-:W3:Y:S01]  /*a4b0*/  MUFU.EX2 R184, R184 ;  /* 0x000000b800b87308 */ /* 0x000ee20000000800 */
[--C-:B-1----:R-:W-:Y:S02]  /*a4c0*/  FFMA.FTZ R2, R152, c[0x0][0x2d0], -R185.reuse ;  /* 0x0000b40098027a23 */ /* 0x102fe400000108b9 */
[----:B------:R-:W-:Y:S01]  /*a4d0*/  FFMA.FTZ R185, R109, c[0x0][0x2d0], -R185 ;  /* 0x0000b4006db97a23 */ /* 0x000fe200000108b9 */
[----:B------:R-:W-:Y:S06]  /*a4e0*/  F2FP.BF16.PACK_AB R109, R193, R195 ;  /* 0x000000c3c16d723e */ /* 0x000fec00000010ff */
[----:B------:R-:W-:Y:S01]  /*a4f0*/  MUFU.EX2 R103, R2 ;  /* 0x0000000200677308 */ /* 0x000fe20000000800 */
[----:B------:R-:W-:Y:S01]  /*a500*/  IMAD.MOV.U32 R152, RZ, RZ, R147 ;  /* 0x000000ffff987224 */ /* 0x000fe200078e0093 */
[----:B------:R-:W-:Y:S02]  /*a510*/  MOV R147, R142 ;  /* 0x0000008e00937202 */ /* 0x000fe40000000f00 */
[----:B------:R-:W1:Y:S01]  /*a520*/  LDSM.16.MT88.4 R140, [R222+0xd00] ;  /* 0x000d0000de8c783b */ /* 0x000e620000004200 */
[----:B---3--:R-:W-:Y:S05]  /*a530*/  F2FP.BF16.PACK_AB R178, R184, R107 ;  /* 0x0000006bb8b2723e */ /* 0x008fea00000010ff */
[----:B------:R-:W3:Y:S01]  /*a540*/  MUFU.EX2 R185, R185 ;  /* 0x000000b900b97308 */ /* 0x000ee20000000800 */
[-C--:B--2---:R-:W-:Y:S01]  /*a550*/  HMMA.16816.F32.BF16 R112, R108, R132.reuse, R4 ;  /* 0x000000846c70723c */ /* 0x084fe20000041804 */
[----:B------:R-:W2:Y:S01]  /*a560*/  LDSM.16.MT88.4 R4, [R222+0x2d00] ;  /* 0x002d0000de04783b */ /* 0x000ea20000004200 */
[----:B---3--:R-:W-:Y:S07]  /*a570*/  F2FP.BF16.PACK_AB R179, R185, R103 ;  /* 0x00000067b9b3723e */ /* 0x008fee00000010ff */
[C---:B------:R-:W-:Y:S07]  /*a580*/  HMMA.16816.F32.BF16 R116, R176.reuse, R132, R8 ;  /* 0x00000084b074723c */ /* 0x040fee0000041808 */
[----:B------:R-:W-:Y:S01]  /*a590*/  IMAD.MOV.U32 R11, RZ, RZ, R149 ;  /* 0x000000ffff0b7224 */ /* 0x000fe200078e0095 */
[-C--:B------:R-:W-:Y:S01]  /*a5a0*/  HMMA.16816.F32.BF16 R120, R176, R134.reuse, R12 ;  /* 0x00000086b078723c */ /* 0x080fe2000004180c */
[----:B------:R-:W-:Y:S03]  /*a5b0*/  IMAD.MOV.U32 R10, RZ, RZ, R151 ;  /* 0x000000ffff0a7224 */ /* 0x000fe600078e0097 */
[----:B------:R-:W-:Y:S02]  /*a5c0*/  MOV R9, R150 ;  /* 0x0000009600097202 */ /* 0x000fe40000000f00 */
[----:B------:R-:W-:Y:S01]  /*a5d0*/  MOV R8, R152 ;  /* 0x0000009800087202 */ /* 0x000fe20000000f00 */
[----:B------:R-:W-:Y:S01]  /*a5e0*/  IMAD.MOV.U32 R13, RZ, RZ, R147 ;  /* 0x000000ffff0d7224 */ /* 0x000fe200078e0093 */
[C---:B------:R-:W-:Y:S01]  /*a5f0*/  HMMA.16816.F32.BF16 R124, R108.reuse, R134, R16 ;  /* 0x000000866c7c723c */ /* 0x040fe20000041810 */
[----:B------:R-:W3:Y:S03]  /*a600*/  LDL.LU R16, [R1+0x4c] ;  /* 0x00004c0001107983 */ /* 0x000ee60000300800 */
[----:B------:R-:W-:Y:S01]  /*a610*/  MOV R14, R146 ;  /* 0x00000092000e7202 */ /* 0x000fe20000000f00 */
[----:B------:R-:W4:Y:S01]  /*a620*/  LDL.LU R2, [R1+0x50] ;  /* 0x0000500001027983 */ /* 0x000f220000300800 */
[----:B------:R-:W-:Y:S01]  /*a630*/  IMAD.MOV.U32 R15, RZ, RZ, R145 ;  /* 0x000000ffff0f7224 */ /* 0x000fe200078e0091 */
[----:B------:R-:W-:Y:S01]  /*a640*/  MOV R19, R138 ;  /* 0x0000008a00137202 */ /* 0x000fe20000000f00 */
[-C--:B-1----:R-:W-:Y:S01]  /*a650*/  HMMA.16816.F32.BF16 R128, R108, R140.reuse, R20 ;  /* 0x0000008c6c80723c */ /* 0x082fe20000041814 */
[----:B------:R-:W4:Y:S03]  /*a660*/  LDL.LU R21, [R1+0x44] ;  /* 0x0000440001157983 */ /* 0x000f260000300800 */
[----:B------:R-:W-:Y:S01]  /*a670*/  IMAD.MOV.U32 R18, RZ, RZ, R139 ;  /* 0x000000ffff127224 */ /* 0x000fe200078e008b */
[----:B------:R-:W4:Y:S01]  /*a680*/  LDL.LU R23, [R1+0x48] ;  /* 0x0000480001177983 */ /* 0x000f220000300800 */
[----:B------:R-:W-:Y:S01]  /*a690*/  MOV R17, R144 ;  /* 0x0000009000117202 */ /* 0x000fe20000000f00 */
[----:B------:R-:W-:Y:S01]  /*a6a0*/  IMAD.MOV.U32 R20, RZ, RZ, R137 ;  /* 0x000000ffff147224 */ /* 0x000fe200078e0089 */
[C---:B------:R-:W-:Y:S01]  /*a6b0*/  HMMA.16816.F32.BF16 R132, R176.reuse, R140, R24 ;  /* 0x0000008cb084723c */ /* 0x040fe20000041818 */
[----:B------:R-:W-:Y:S03]  /*a6c0*/  MOV R22, R136 ;  /* 0x0000008800167202 */ /* 0x000fe60000000f00 */
        /* <DEDUP_REMOVED lines=18> */
[----:B------:R-:W-:Y:S07]  /*a7f0*/  HMMA.16816.F32.BF16 R96, R108, R6, R96 ;  /* 0x000000066c60723c */ /* 0x000fee0000041860 */
[----:B------:R-:W-:Y:S02]  /*a800*/  IMAD.MOV.U32 R108, RZ, RZ, R102 ;  /* 0x000000ffff6c7224 */ /* 0x000fe400078e0066 */
[----:B---3--:R-:W-:Y:S03]  /*a810*/  FFMA.FTZ R3, R3, R16, R17 ;  /* 0x0000001003037223 */ /* 0x008fe60000010011 */
[----:B----4-:R-:W-:Y:S02]  /*a820*/  FFMA.FTZ R2, R0, R2, R18 ;  /* 0x0000000200027223 */ /* 0x010fe40000010012 */
[----:B------:R-:W-:Y:S02]  /*a830*/  FADD.FTZ R3, R13, R3 ;  /* 0x000000030d037221 */ /* 0x000fe40000010000 */
[----:B------:R-:W-:Y:S02]  /*a840*/  FFMA.FTZ R101, R101, R21, R20 ;  /* 0x0000001565657223 */ /* 0x000fe40000010014 */
[----:B------:R-:W-:Y:S02]  /*a850*/  FADD.FTZ R2, R14, R2 ;  /* 0x000000020e027221 */ /* 0x000fe40000010000 */
[----:B------:R-:W-:Y:S02]  /*a860*/  FFMA.FTZ R100, R100, R23, R22 ;  /* 0x0000001764647223 */ /* 0x000fe40000010016 */
        /* <DEDUP_REMOVED lines=55> */
[----:B------:R-:W-:Y:S01]  /*abe0*/  FADD.FTZ R0, R187, R5 ;  /* 0x00000005bb007221 */ /* 0x000fe20000010000 */
[----:B------:R-:W-:Y:S01]  /*abf0*/  MOV R107, R104 ;  /* 0x00000068006b7202 */ /* 0x000fe20000000f00 */
[----:B------:R-:W-:Y:S01]  /*ac00*/  FADD.FTZ R2, R184, R2 ;  /* 0x00000002b8027221 */ /* 0x000fe20000010000 */
[----:B------:R1:W-:Y:S01]  /*ac10*/  STL [R1+0x48], R3 ;  /* 0x0000480301007387 */ /* 0x0003e20000100800 */
[----:B------:R-:W-:Y:S01]  /*ac20*/  FADD.FTZ R0, R103, R0 ;  /* 0x0000000067007221 */ /* 0x000fe20000010000 */
[----:B------:R-:W-:Y:S01]  /*ac30*/  MOV R103, R105 ;  /* 0x0000006900677202 */ /* 0x000fe20000000f00 */
[----:B------:R-:W-:Y:S01]  /*ac40*/  IMAD.MOV.U32 R100, RZ, RZ, R106 ;  /* 0x000000ffff647224 */ /* 0x000fe200078e006a */
[----:B------:R1:W-:Y:S01]  /*ac50*/  STL [R1+0x4c], R2 ;  /* 0x00004c0201007387 */ /* 0x0003e20000100800 */
[----:B------:R-:W-:Y:S05]  /*ac60*/  FADD.FTZ R0, R185, R0 ;  /* 0x00000000b9007221 */ /* 0x000fea0000010000 */
[----:B------:R1:W-:Y:S01]  /*ac70*/  STL [R1+0x50], R0 ;  /* 0x0000500001007387 */ /* 0x0003e20000100800 */
[----:B------:R-:W-:-:S05]  /*ac80*/  @P0 BRA `(.L_x_717) ;  /* 0xffffb7e000000947 */ /* 0x000fca000383ffff */
.L_x_714:
[----:B------:R-:W-:-:S13]  /*ac90*/  ISETP.GE.AND P0, PT, R238, RZ, PT ;  /* 0x000000ffee00720c */ /* 0x000fda0003f06270 */
[----:B------:R-:W-:Y:S05]  /*aca0*/  @!P0 BRA `(.L_x_718) ;  /* 0x00003f8000008947 */ /* 0x000fea0003800000 */
[----:B-1----:R-:W1:Y:S01]  /*acb0*/  S2R R2, SR_TID.X ;  /* 0x0000000000027919 */ /* 0x002e620000002100 */
[----:B------:R-:W-:Y:S01]  /*acc0*/  IMAD.MOV.U32 R3, RZ, RZ, R105 ;  /* 0x000000ffff037224 */ /* 0x000fe200078e0069 */
[----:B------:R-:W-:Y:S01]  /*acd0*/  MOV R107, R102 ;  /* 0x00000066006b7202 */ /* 0x000fe20000000f00 */
[----:B------:R-:W-:Y:S01]  /*ace0*/  IMAD.MOV.U32 R100, RZ, RZ, R104 ;  /* 0x000000ffff647224 */ /* 0x000fe200078e0068 */
[----:B-1----:R-:W-:-:S04]  /*acf0*/  SHF.R.S32.HI R0, RZ, 0x1f, R2 ;  /* 0x0000001fff007819 */ /* 0x002fc80000011402 */
[----:B------:R-:W-:-:S04]  /*ad00*/  LEA.HI R0, R0, R2, RZ, 0x2 ;  /* 0x0000000200007211 */ /* 0x000fc800078f10ff */
[----:B------:R-:W-:-:S05]  /*ad10*/  LOP3.LUT R0, R0, 0xfffffffc, RZ, 0xc0, !PT ;  /* 0xfffffffc00007812 */ /* 0x000fca00078ec0ff */
[----:B------:R-:W-:Y:S02]  /*ad20*/  IMAD.IADD R0, R2, 0x1, -R0 ;  /* 0x0000000102007824 */ /* 0x000fe400078e0a00 */
[----:B------:R-:W-:Y:S02]  /*ad30*/  IMAD.MOV.U32 R2, RZ, RZ, R106 ;  /* 0x000000ffff027224 */ /* 0x000fe400078e006a */
[----:B------:R-:W-:-:S05]  /*ad40*/  IMAD.SHL.U32 R0, R0, 0x8, RZ ;  /* 0x0000000800007824 */ /* 0x000fca00078e00ff */
[----:B------:R-:W-:-:S04]  /*ad50*/  SHF.R.S32.HI R4, RZ, 0x1f, R0 ;  /* 0x0000001fff047819 */ /* 0x000fc80000011400 */
[C---:B------:R-:W-:Y:S01]  /*ad60*/  SHF.L.U64.HI R4, R0.reuse, 0x1, R4 ;  /* 0x0000000100047819 */ /* 0x040fe20000010204 */
[----:B------:R-:W-:-:S05]  /*ad70*/  IMAD.SHL.U32 R0, R0, 0x2, RZ ;  /* 0x0000000200007824 */ /* 0x000fca00078e00ff */
[----:B------:R1:W-:Y:S04]  /*ad80*/  STL [R1+0x10], R0 ;  /* 0x0000100001007387 */ /* 0x0003e80000100800 */
[----:B------:R2:W-:Y:S04]  /*ad90*/  STL [R1+0x14], R4 ;  /* 0x0000140401007387 */ /* 0x0005e80000100800 */
[----:B------:R-:W1:Y:S04]  /*ada0*/  LDL.LU R8, [R1+0x5c] ;  /* 0x00005c0001087983 */ /* 0x000e680000300800 */
[----:B------:R-:W1:Y:S04]  /*adb0*/  LDL.LU R7, [R1+0x54] ;  /* 0x0000540001077983 */ /* 0x000e680000300800 */
[----:B------:R-:W2:Y:S04]  /*adc0*/  LDL.LU R6, [R1+0x60] ;  /* 0x0000600001067983 */ /* 0x000ea80000300800 */
[----:B------:R-:W2:Y:S01]  /*add0*/  LDL.LU R5, [R1+0x58] ;  /* 0x0000580001057983 */ /* 0x000ea20000300800 */
[----:B-1----:R-:W-:-:S02]  /*ade0*/  SHF.L.U64.HI R0, R7, 0x1, R8 ;  /* 0x0000000107007819 */ /* 0x002fc40000010208 */
[----:B------:R-:W-:-:S03]  /*adf0*/  SHF.L.U32 R7, R7, 0x1, RZ ;  /* 0x0000000107077819 */ /* 0x000fc600000006ff */
[----:B------:R1:W-:Y:S01]  /*ae00*/  STL [R1+0xc], R0 ;  /* 0x00000c0001007387 */ /* 0x0003e20000100800 */
[----:B--2---:R-:W-:-:S03]  /*ae10*/  SHF.L.U64.HI R4, R5, 0x1, R6 ;  /* 0x0000000105047819 */ /* 0x004fc60000010206 */
[----:B------:R2:W-:Y:S01]  /*ae20*/  STL [R1+0x8], R7 ;  /* 0x0000080701007387 */ /* 0x0005e20000100800 */
[----:B-1----:R-:W-:-:S05]  /*ae30*/  IMAD.SHL.U32 R0, R5, 0x2, RZ ;  /* 0x0000000205007824 */ /* 0x002fca00078e00ff */
[----:B------:R2:W-:Y:S04]  /*ae40*/  STL [R1], R0 ;  /* 0x0000000001007387 */ /* 0x0005e80000100800 */
[----:B------:R2:W-:Y:S01]  /*ae50*/  STL [R1+0x4], R4 ;  /* 0x0000040401007387 */ /* 0x0005e20000100800 */
[----:B------:R-:W-:Y:S05]  /*ae60*/  BRA `(.L_x_719) ;  /* 0x0000038000007947 */ /* 0x000fea0003800000 */
.L_x_721:
[----:B------:R-:W2:Y:S01]  /*ae70*/  LDL R13, [R1+0x38] ;  /* 0x00003800010d7983 */ /* 0x000ea20000100800 */
[----:B------:R-:W-:Y:S01]  /*ae80*/  LEA R4, R238, UR11, 0x6 ;  /* 0x0000000bee047c11 */ /* 0x000fe2000f8e30ff */
[----:B------:R-:W-:Y:S02]  /*ae90*/  IMAD.MOV.U32 R237, RZ, RZ, RZ ;  /* 0x000000ffffed7224 */ /* 0x000fe400078e00ff */
[----:B------:R-:W3:Y:S04]  /*aea0*/  LDL R12, [R1+0x10] ;  /* 0x00001000010c7983 */ /* 0x000ee80000100800 */
[----:B------:R-:W4:Y:S04]  /*aeb0*/  LDL R104, [R1+0x14] ;  /* 0x0000140001687983 */ /* 0x000f280000100800 */
[----:B------:R-:W5:Y:S04]  /*aec0*/  LDL R21, [R1+0x18] ;  /* 0x0000180001157983 */ /* 0x000f680000100800 */
[----:B------:R-:W4:Y:S04]  /*aed0*/  LDL R103, [R1+0x8] ;  /* 0x0000080001677983 */ /* 0x000f280000100800 */
[----:B------:R-:W4:Y:S01]  /*aee0*/  LDL R105, [R1] ;  /* 0x0000000001697983 */ /* 0x000f220000100800 */
[----:B--2---:R-:W-:Y:S01]  /*aef0*/  IADD3 R4, R4, -0x40, R13 ;  /* 0xffffffc004047810 */ /* 0x004fe20007ffe00d */
[----:B---3--:R-:W-:Y:S04]  /*af00*/  IMAD.MOV.U32 R22, RZ, RZ, R12 ;  /* 0x000000ffff167224 */ /* 0x008fe800078e000c */
        /* <DEDUP_REMOVED lines=22> */
[----:B------:R-:W-:Y:S01]  /*b070*/  LEA.HI.X R4, R0, c[0x0][0x1cc], R4, 0x1, P0 ;  /* 0x0000730000047a11 */ /* 0x000fe200000f0c04 */
[----:B------:R-:W1:Y:S04]  /*b080*/  SHFL.IDX PT, R5, R7, RZ, 0x1c1f ;  /* 0x001c1fff07057589 */ /* 0x000e6800000e0000 */
[----:B------:R-:W2:Y:S04]  /*b090*/  SHFL.IDX PT, R6, R4, RZ, 0x1c1f ;  /* 0x001c1fff04067589 */ /* 0x000ea800000e0000 */
[----:B------:R-:W3:Y:S04]  /*b0a0*/  SHFL.IDX PT, R0, R7, 0x1, 0x1c1f ;  /* 0x003c1f0007007f89 */ /* 0x000ee800000e0000 */
[----:B------:R-:W5:Y:S01]  /*b0b0*/  SHFL.IDX PT, R4, R4, 0x1, 0x1c1f ;  /* 0x003c1f0004047f89 */ /* 0x000f6200000e0000 */
[CC--:B-1----:R-:W-:Y:S02]  /*b0c0*/  IADD3 R8, P1, R5.reuse, R22.reuse, RZ ;  /* 0x0000001605087210 */ /* 0x0c2fe40007f3e0ff */
[C---:B----4-:R-:W-:Y:S03]  /*b0d0*/  IADD3 R14, P0, R5.reuse, R103, RZ ;  /* 0x00000067050e7210 */ /* 0x050fe60007f1e0ff */
[C---:B--2---:R-:W-:Y:S01]  /*b0e0*/  IMAD.X R9, R6.reuse, 0x1, R104, P1 ;  /* 0x0000000106097824 */ /* 0x044fe200008e0668 */
[-C--:B------:R-:W-:Y:S01]  /*b0f0*/  IADD3 R12, P1, R5, R105.reuse, RZ ;  /* 0x00000069050c7210 */ /* 0x080fe20007f3e0ff */
[--C-:B------:R-:W-:Y:S01]  /*b100*/  IMAD.X R15, R6, 0x1, R101.reuse, P0 ;  /* 0x00000001060f7824 */ /* 0x100fe200000e0665 */
[----:B---3--:R-:W-:Y:S02]  /*b110*/  IADD3 R10, P0, R0, R22, RZ ;  /* 0x00000016000a7210 */ /* 0x008fe40007f1e0ff */
[----:B-----5:R1:W-:Y:S01]  /*b120*/  LDGSTS.E.BYPASS.LTC128B.128 [R21+0x3100], [R8.64], !P6 ;  /* 0x0310000008157fae */ /* 0x0203e2000f101d4e */
[----:B------:R-:W-:Y:S02]  /*b130*/  IMAD.X R13, R6, 0x1, R106, P1 ;  /* 0x00000001060d7824 */ /* 0x000fe400008e066a */
[----:B------:R-:W-:Y:S01]  /*b140*/  IMAD.X R11, R4, 0x1, R104, P0 ;  /* 0x00000001040b7824 */ /* 0x000fe200000e0668 */
[----:B------:R2:W-:Y:S01]  /*b150*/  LDGSTS.E.BYPASS.LTC128B.128 [R21+0x4100], [R14.64], !P5 ;  /* 0x041000000e157fae */ /* 0x0005e2000e901d4e */
[----:B------:R-:W-:Y:S03]  /*b160*/  IADD3 R6, P0, R0, R105, RZ ;  /* 0x0000006900067210 */ /* 0x000fe60007f1e0ff */
[----:B------:R2:W-:Y:S02]  /*b170*/  LDGSTS.E.BYPASS.LTC128B.128 [R21+0x5100], [R12.64], !P4 ;  /* 0x051000000c157fae */ /* 0x0005e4000e101d4e */
[----:B------:R-:W-:Y:S02]  /*b180*/  IMAD.X R7, R4, 0x1, R106, P0 ;  /* 0x0000000104077824 */ /* 0x000fe400000e066a */
[----:B------:R2:W-:Y:S01]  /*b190*/  LDGSTS.E.BYPASS.LTC128B.128 [R21+0x3900], [R10.64], !P6 ;  /* 0x039000000a157fae */ /* 0x0005e2000f101d4e */
[----:B-1----:R-:W-:Y:S05]  /*b1a0*/  IADD3 R8, P1, R0, R103, RZ ;  /* 0x0000006700087210 */ /* 0x002fea0007f3e0ff */
[----:B------:R-:W-:Y:S05]  /*b1b0*/  IMAD.X R9, R4, 0x1, R101, P1 ;  /* 0x0000000104097824 */ /* 0x000fea00008e0665 */
[----:B------:R2:W-:Y:S04]  /*b1c0*/  LDGSTS.E.BYPASS.LTC128B.128 [R21+0x4900], [R8.64], !P5 ;  /* 0x0490000008157fae */ /* 0x0005e8000e901d4e */
[----:B------:R2:W-:Y:S01]  /*b1d0*/  LDGSTS.E.BYPASS.LTC128B.128 [R21+0x5900], [R6.64], !P4 ;  /* 0x0590000006157fae */ /* 0x0005e2000e101d4e */
[----:B------:R-:W-:-:S05]  /*b1e0*/  BRA `(.L_x_720) ;  /* 0x0000139000007947 */ /* 0x000fca0003800000 */
.L_x_719:
[----:B------:R-:W3:Y:S01]  /*b1f0*/  LDL R199, [R1+0x10] ;  /* 0x0000100001c77983 */ /* 0x000ee20000100800 */
[----:B------:R-:W-:Y:S04]  /*b200*/  DEPBAR.LE SB0, 0x0 ;  /* 0x000080000000791a */ /* 0x000fe80000000000 */
[----:B------:R-:W4:Y:S01]  /*b210*/  LDL R197, [R1+0x14] ;  /* 0x0000140001c57983 */ /* 0x000f220000100800 */
[----:B--2---:R-:W-:Y:S01]  /*b220*/  SHF.R.S32.HI R0, RZ, 0x1f, R245 ;  /* 0x0000001fff007819 */ /* 0x004fe200000114f5 */
[----:B------:R-:W-:Y:S01]  /*b230*/  IMAD.WIDE.U32 R102, R245, c[0x0][0x208], RZ ;  /* 0x00008200f5667a25 */ /* 0x000fe200078e00ff */
[----:B------:R-:W-:Y:S01]  /*b240*/  SHF.R.S32.HI R101, RZ, 0x1f, R237 ;  /* 0x0000001fff657819 */ /* 0x000fe200000114ed */
[----:B------:R-:W2:Y:S02]  /*b250*/  LDL R198, [R1+0x8] ;  /* 0x0000080001c67983 */ /* 0x000ea40000100800 */
[----:B------:R-:W-:Y:S02]  /*b260*/  IMAD R0, R0, c[0x0][0x208], RZ ;  /* 0x0000820000007a24 */ /* 0x000fe400078e02ff */
[----:B------:R-:W5:Y:S01]  /*b270*/  LDL R194, [R1+0x1c] ;  /* 0x00001c0001c27983 */ /* 0x000f620000100800 */
[----:B------:R-:W-:Y:S02]  /*b280*/  IMAD R101, R101, c[0x0][0x218], RZ ;  /* 0x0000860065657a24 */ /* 0x000fe400078e02ff */
[----:B------:R-:W-:Y:S01]  /*b290*/  IMAD R0, R245, c[0x0][0x20c], R0 ;  /* 0x00008300f5007a24 */ /* 0x000fe200078e0200 */
[----:B------:R-:W5:Y:S01]  /*b2a0*/  LDL R195, [R1+0xc] ;  /* 0x00000c0001c37983 */ /* 0x000f620000100800 */
[----:B------:R-:W-:Y:S03]  /*b2b0*/  IMAD R101, R237, c[0x0][0x21c], R101 ;  /* 0x00008700ed657a24 */ /* 0x000fe600078e0265 */
[----:B------:R-:W5:Y:S01]  /*b2c0*/  LDL R196, [R1] ;  /* 0x0000000001c47983 */ /* 0x000f620000100800 */
[----:B------:R-:W-:Y:S03]  /*b2d0*/  IADD3 R103, R103, R0, RZ ;  /* 0x0000000067677210 */ /* 0x000fe60007ffe0ff */
[----:B------:R-:W5:Y:S02]  /*b2e0*/  LDL R106, [R1+0x4] ;  /* 0x00000400016a7983 */ /* 0x000f640000100800 */
[----:B------:R-:W-:Y:S02]  /*b2f0*/  IMAD.WIDE.U32 R102, R237, c[0x0][0x218], R102 ;  /* 0x00008600ed667a25 */ /* 0x000fe400078e0066 */
[----:B------:R-:W-:Y:S03]  /*b300*/  BAR.SYNC.DEFER_BLOCKING 0x0 ;  /* 0x0000000000007b1d */ /* 0x000fe60000010000 */
[----:B------:R-:W-:Y:S04]  /*b310*/  IADD3 R0, P0, R102, UR22, RZ ;  /* 0x0000001666007c10 */ /* 0x000fe8000ff1e0ff */
[----:B------:R-:W-:Y:S02]  /*b320*/  IADD3.X R102, R103, UR17, R101, P0, !PT ;  /* 0x0000001167667c10 */ /* 0x000fe400087fe465 */
[C---:B------:R-:W-:Y:S04]  /*b330*/  LEA R101, P0, R0.reuse, c[0x0][0x1f8], 0x1 ;  /* 0x00007e0000657a11 */ /* 0x040fe800078008ff */
[----:B------:R-:W-:Y:S01]  /*b340*/  LEA.HI.X R0, R0, c[0x0][0x1fc], R102, 0x1, P0 ;  /* 0x00007f0000007a11 */ /* 0x000fe200000f0c66 */
[----:B------:R-:W-:Y:S08]  /*b350*/  LDSM.16.M88.4 R64, [R223+0x6100] ;  /* 0x00610000df40783b */ /* 0x000ff00000000200 */
[----:B------:R-:W1:Y:S08]  /*b360*/  LDSM.16.M88.4 R16, [R220+0x3100] ;  /* 0x00310000dc10783b */ /* 0x000e700000000200 */
[----:B------:R-:W1:Y:S08]  /*b370*/  LDSM.16.M88.4 R60, [R223+0x7100] ;  /* 0x00710000df3c783b */ /* 0x000e700000000200 */
[----:B------:R-:W1:Y:S08]  /*b380*/  LDSM.16.M88.4 R32, [R220+0x3500] ;  /* 0x00350000dc20783b */ /* 0x000e700000000200 */
[----:B------:R-:W1:Y:S08]  /*b390*/  LDSM.16.M88.4 R48, [R220+0x3900] ;  /* 0x00390000dc30783b */ /* 0x000e700000000200 */
[----:B------:R-:W1:Y:S02]  /*b3a0*/  LDSM.16.M88.4 R108, [R220+0x3d00] ;  /* 0x003d0000dc6c783b */ /* 0x000e640000000200 */
[-C--:B-1----:R-:W-:Y:S06]  /*b3b0*/  HMMA.16816.F32.BF16 R4, R64, R16.reuse, RZ ;  /* 0x000000104004723c */ /* 0x082fec00000418ff */
[----:B------:R-:W-:Y:S02]  /*b3c0*/  LDSM.16.M88.4 R176, [R224+0x6100] ;  /* 0x00610000e0b0783b */ /* 0x000fe40000000200 */
[C---:B------:R-:W-:Y:S06]  /*b3d0*/  HMMA.16816.F32.BF16 R8, R60.reuse, R16, RZ ;  /* 0x000000103c08723c */ /* 0x040fec00000418ff */
[----:B------:R-:W1:Y:S02]  /*b3e0*/  LDSM.16.M88.4 R180, [R225] ;  /* 0x00000000e1b4783b */ /* 0x000e640000000200 */
[-C--:B------:R-:W-:Y:S06]  /*b3f0*/  HMMA.16816.F32.BF16 R12, R60, R18.reuse, RZ ;  /* 0x000000123c0c723c */ /* 0x080fec00000418ff */
[----:B------:R-:W1:Y:S02]  /*b400*/  LDSM.16.M88.4 R184, [R224+0x7100] ;  /* 0x00710000e0b8783b */ /* 0x000e640000000200 */
[C---:B------:R-:W-:Y:S06]  /*b410*/  HMMA.16816.F32.BF16 R16, R64.reuse, R18, RZ ;  /* 0x000000124010723c */ /* 0x040fec00000418ff */
[----:B------:R-:W1:Y:S02]  /*b420*/  LDSM.16.M88.4 R188, [R236] ;  /* 0x00000000ecbc783b */ /* 0x000e640000000200 */
[-C--:B------:R-:W-:Y:S06]  /*b430*/  HMMA.16816.F32.BF16 R20, R64, R32.reuse, RZ ;  /* 0x000000204014723c */ /* 0x080fec00000418ff */
[----:B------:R-:W-:Y:S02]  /*b440*/  SHFL.IDX PT, R103, R101, RZ, 0x1c1f ;  /* 0x001c1fff65677589 */ /* 0x000fe400000e0000 */
[C---:B------:R-:W-:Y:S06]  /*b450*/  HMMA.16816.F32.BF16 R24, R60.reuse, R32, RZ ;  /* 0x000000203c18723c */ /* 0x040fec00000418ff */
[----:B------:R-:W-:Y:S02]  /*b460*/  SHFL.IDX PT, R102, R0, RZ, 0x1c1f ;  /* 0x001c1fff00667589 */ /* 0x000fe400000e0000 */
[-C--:B------:R-:W-:Y:S06]  /*b470*/  HMMA.16816.F32.BF16 R28, R60, R34.reuse, RZ ;  /* 0x000000223c1c723c */ /* 0x080fec00000418ff */
[----:B------:R-:W-:Y:S02]  /*b480*/  SHFL.IDX PT, R101, R101, 0x1, 0x1c1f ;  /* 0x003c1f0065657f89 */ /* 0x000fe400000e0000 */
[C---:B------:R-:W-:Y:S06]  /*b490*/  HMMA.16816.F32.BF16 R32, R64.reuse, R34, RZ ;  /* 0x000000224020723c */ /* 0x040fec00000418ff */
[----:B------:R-:W-:Y:S02]  /*b4a0*/  SHFL.IDX PT, R0, R0, 0x1, 0x1c1f ;  /* 0x003c1f0000007f89 */ /* 0x000fe400000e0000 */
        /* <DEDUP_REMOVED lines=8> */
[----:B------:R-:W3:Y:S07]  /*b530*/  LDSM.16.M88.4 R108, [R235] ;  /* 0x00000000eb6c783b */ /* 0x000eee0000000200 */
        /* <DEDUP_REMOVED lines=8> */
[C---:B------:R-:W-:Y:S08]  /*b5c0*/  HMMA.16816.F32.BF16 R32, R176.reuse, R190, R32 ;  /* 0x000000beb020723c */ /* 0x040ff00000041820 */
[-C--:B---3--:R-:W-:Y:S04]  /*b5d0*/  HMMA.16816.F32.BF16 R36, R176, R108.reuse, R36 ;  /* 0x0000006cb024723c */ /* 0x088fe80000041824 */
[C---:B------:R-:W-:Y:S04]  /*b5e0*/  IADD3 R104, P1, R103.reuse, R199, RZ ;  /* 0x000000c767687210 */ /* 0x040fe80007f3e0ff */
[C---:B------:R-:W-:Y:S04]  /*b5f0*/  HMMA.16816.F32.BF16 R40, R184.reuse, R108, R40 ;  /* 0x0000006cb828723c */ /* 0x040fe80000041828 */
[C---:B----4-:R-:W-:Y:S02]  /*b600*/  IADD3.X R105, R102.reuse, R197, RZ, P1, !PT ;  /* 0x000000c566697210 */ /* 0x050fe40000ffe4ff */
[C---:B--2---:R-:W-:Y:S02]  /*b610*/  IADD3 R192, P0, R103.reuse, R198, RZ ;  /* 0x000000c667c07210 */ /* 0x044fe40007f1e0ff */
[-C--:B------:R-:W-:Y:S01]  /*b620*/  HMMA.16816.F32.BF16 R44, R184, R110.reuse, R44 ;  /* 0x0000006eb82c723c */ /* 0x080fe2000004182c */
[----:B------:R-:W-:Y:S01]  /*b630*/  @!PT LDS RZ, [RZ] ;  /* 0x00000000fffff984 */ /* 0x000fe20000000800 */
[----:B------:R-:W-:Y:S01]  /*b640*/  @!PT LDS RZ, [RZ] ;  /* 0x00000000fffff984 */ /* 0x000fe20000000800 */
[----:B------:R-:W-:Y:S01]  /*b650*/  @!PT LDS RZ, [RZ] ;  /* 0x00000000fffff984 */ /* 0x000fe20000000800 */
[----:B-----5:R2:W-:Y:S03]  /*b660*/  LDGSTS.E.BYPASS.LTC128B.128 [R194], [R104.64], !P6 ;  /* 0x0000000068c27fae */ /* 0x0205e6000f101d4e */
[C---:B------:R-:W-:Y:S04]  /*b670*/  IADD3.X R193, R102.reuse, R195, RZ, P0, !PT ;  /* 0x000000c366c17210 */ /* 0x040fe800007fe4ff */
[C---:B------:R-:W-:Y:S01]  /*b680*/  HMMA.16816.F32.BF16 R48, R176.reuse, R110, R48 ;  /* 0x0000006eb030723c */ /* 0x040fe20000041830 */
[----:B------:R3:W-:Y:S03]  /*b690*/  LDGSTS.E.BYPASS.LTC128B.128 [R194+0x1000], [R192.64], !P5 ;  /* 0x01000000c0c27fae */ /* 0x0007e6000e901d4e */
[----:B------:R-:W-:Y:S04]  /*b6a0*/  IADD3 R188, P1, R103, R196, RZ ;  /* 0x000000c467bc7210 */ /* 0x000fe80007f3e0ff */
[-C--:B-1----:R-:W-:Y:S04]  /*b6b0*/  HMMA.16816.F32.BF16 R52, R176, R180.reuse, R52 ;  /* 0x000000b4b034723c */ /* 0x082fe80000041834 */
[----:B------:R-:W-:Y:S04]  /*b6c0*/  IADD3.X R189, R102, R106, RZ, P1, !PT ;  /* 0x0000006a66bd7210 */ /* 0x000fe80000ffe4ff */
[C---:B------:R-:W-:Y:S01]  /*b6d0*/  HMMA.16816.F32.BF16 R56, R184.reuse, R180, R56 ;  /* 0x000000b4b838723c */ /* 0x040fe20000041838 */
[----:B------:R1:W-:Y:S03]  /*b6e0*/  LDGSTS.E.BYPASS.LTC128B.128 [R194+0x2000], [R188.64], !P4 ;  /* 0x02000000bcc27fae */ /* 0x0003e6000e101d4e */
[C---:B--2---:R-:W-:Y:S04]  /*b6f0*/  IADD3 R104, P1, R101.reuse, R198, RZ ;  /* 0x000000c665687210 */ /* 0x044fe80007f3e0ff */
[-C--:B------:R-:W-:Y:S04]  /*b700*/  HMMA.16816.F32.BF16 R60, R184, R182.reuse, R60 ;  /* 0x000000b6b83c723c */ /* 0x080fe8000004183c */
[C---:B---3--:R-:W-:Y:S04]  /*b710*/  IADD3 R192, P0, R101.reuse, R199, RZ ;  /* 0x000000c765c07210 */ /* 0x048fe80007f1e0ff */
[----:B------:R-:W-:Y:S04]  /*b720*/  HMMA.16816.F32.BF16 R64, R176, R182, R64 ;  /* 0x000000b6b040723c */ /* 0x000fe80000041840 */
[C---:B------:R-:W-:Y:S02]  /*b730*/  IADD3.X R193, R0.reuse, R197, RZ, P0, !PT ;  /* 0x000000c500c17210 */ /* 0x040fe400007fe4ff */
[----:B------:R-:W-:Y:S02]  /*b740*/  IADD3 R102, P0, R101, R196, RZ ;  /* 0x000000c465667210 */ /* 0x000fe40007f1e0ff */
[----:B------:R-:W-:Y:S01]  /*b750*/  MOV R101, R195 ;  /* 0x000000c300657202 */ /* 0x000fe20000000f00 */
[----:B------:R2:W-:Y:S03]  /*b760*/  LDGSTS.E.BYPASS.LTC128B.128 [R194+0x800], [R192.64], !P6 ;  /* 0x00800000c0c27fae */ /* 0x0005e6000f101d4e */
[C---:B------:R-:W-:Y:S02]  /*b770*/  IADD3.X R105, R0.reuse, R101, RZ, P1, !PT ;  /* 0x0000006500697210 */ /* 0x040fe40000ffe4ff */
[----:B------:R-:W-:Y:S02]  /*b780*/  IADD3.X R103, R0, R106, RZ, P0, !PT ;  /* 0x0000006a00677210 */ /* 0x000fe400007fe4ff */
[----:B------:R-:W-:Y:S01]  /*b790*/  ISETP.GE.AND P0, PT, R238, 0x1, PT ;  /* 0x00000001ee00780c */ /* 0x000fe20003f06270 */
[----:B------:R2:W-:Y:S08]  /*b7a0*/  LDGSTS.E.BYPASS.LTC128B.128 [R194+0x1800], [R104.64], !P5 ;  /* 0x0180000068c27fae */ /* 0x0005f0000e901d4e */
[----:B------:R2:W-:Y:S08]  /*b7b0*/  LDGSTS.E.BYPASS.LTC128B.128 [R194+0x2800], [R102.64], !P4 ;  /* 0x0280000066c27fae */ /* 0x0005f0000e101d4e */
[----:B-1----:R-:W-:Y:S08]  /*b7c0*/  LDSM.16.M88.4 R188, [R223+0x8100] ;  /* 0x00810000dfbc783b */ /* 0x002ff00000000200 */
[----:B------:R-:W-:Y:S08]  /*b7d0*/  LDSM.16.M88.4 R196, [R223+0x9100] ;  /* 0x00910000dfc4783b */ /* 0x000ff00000000200 */
[----:B------:R-:W0:Y:S08]  /*b7e0*/  LDGDEPBAR ;  /* 0x00000000000079af */ /* 0x000e300000000000 */
[----:B--2---:R-:W1:Y:S08]  /*b7f0*/  LDSM.16.M88.4 R192, [R220+0x4100] ;  /* 0x00410000dcc0783b */ /* 0x004e700000000200 */
[----:B------:R-:W2:Y:S08]  /*b800*/  LDSM.16.M88.4 R108, [R220+0x4500] ;  /* 0x00450000dc6c783b */ /* 0x000eb00000000200 */
[----:B------:R-:W3:Y:S08]  /*b810*/  LDSM.16.M88.4 R200, [R220+0x4900] ;  /* 0x00490000dcc8783b */ /* 0x000ef00000000200 */
[----:B------:R-:W4:Y:S08]  /*b820*/  LDSM.16.M88.4 R204, [R220+0x4d00] ;  /* 0x004d0000dccc783b */ /* 0x000f300000000200 */
[----:B------:R-:W-:Y:S08]  /*b830*/  LDSM.16.M88.4 R208, [R224+0x8100] ;  /* 0x00810000e0d0783b */ /* 0x000ff00000000200 */
[----:B------:R-:W5:Y:S01]  /*b840*/  LDSM.16.M88.4 R212, [R233] ;  /* 0x00000000e9d4783b */ /* 0x000f620000000200 */
[-C--:B-1----:R-:W-:Y:S07]  /*b850*/  HMMA.16816.F32.BF16 R4, R188, R192.reuse, R4 ;  /* 0x000000c0bc04723c */ /* 0x082fee0000041804 */
[----:B------:R-:W1:Y:S01]  /*b860*/  LDSM.16.M88.4 R184, [R224+0x9100] ;  /* 0x00910000e0b8783b */ /* 0x000e620000000200 */
[C---:B------:R-:W-:Y:S07]  /*b870*/  HMMA.16816.F32.BF16 R8, R196.reuse, R192, R8 ;  /* 0x000000c0c408723c */ /* 0x040fee0000041808 */
[----:B------:R-:W1:Y:S01]  /*b880*/  LDSM.16.M88.4 R176, [R232] ;  /* 0x00000000e8b0783b */ /* 0x000e620000000200 */
[-C--:B------:R-:W-:Y:S07]  /*b890*/  HMMA.16816.F32.BF16 R12, R196, R194.reuse, R12 ;  /* 0x000000c2c40c723c */ /* 0x080fee000004180c */
[----:B------:R-:W-:Y:S01]  /*b8a0*/  LDSM.16.M88.4 R180, [R230] ;  /* 0x00000000e6b4783b */ /* 0x000fe20000000200 */
[C---:B------:R-:W-:Y:S07]  /*b8b0*/  HMMA.16816.F32.BF16 R16, R188.reuse, R194, R16 ;  /* 0x000000c2bc10723c */ /* 0x040fee0000041810 */
[----:B------:R-:W-:Y:S01]  /*b8c0*/  LDSM.16.M88.4 R192, [R220+0x5100] ;  /* 0x00510000dcc0783b */ /* 0x000fe20000000200 */
[-C--:B--2---:R-:W-:Y:S07]  /*b8d0*/  HMMA.16816.F32.BF16 R20, R188, R108.reuse, R20 ;  /* 0x0000006cbc14723c */ /* 0x084fee0000041814 */
[----:B------:R-:W-:Y:S01]  /*b8e0*/  LDSM.16.M88.4 R216, [R229] ;  /* 0x00000000e5d8783b */ /* 0x000fe20000000200 */
[C---:B------:R-:W-:Y:S08]  /*b8f0*/  HMMA.16816.F32.BF16 R24, R196.reuse, R108, R24 ;  /* 0x0000006cc418723c */ /* 0x040ff00000041818 */
[-C--:B------:R-:W-:Y:S08]  /*b900*/  HMMA.16816.F32.BF16 R28, R196, R110.reuse, R28 ;  /* 0x0000006ec41c723c */ /* 0x080ff0000004181c */
[C---:B------:R-:W-:Y:S01]  /*b910*/  HMMA.16816.F32.BF16 R32, R188.reuse, R110, R32 ;  /* 0x0000006ebc20723c */ /* 0x040fe20000041820 */
[----:B------:R-:W2:Y:S07]  /*b920*/  LDSM.16.M88.4 R108, [R231] ;  /* 0x00000000e76c783b */ /* 0x000eae0000000200 */
[-C--:B---3--:R-:W-:Y:S08]  /*b930*/  HMMA.16816.F32.BF16 R36, R188, R200.reuse, R36 ;  /* 0x000000c8bc24723c */ /* 0x088ff00000041824 */
        /* <DEDUP_REMOVED lines=9> */
[----:B------:R-:W3:Y:S07]  /*b9d0*/  LDSM.16.M88.4 R188, [R223+0xa100] ;  /* 0x00a10000dfbc783b */ /* 0x000eee0000000200 */
[-C--:B-----5:R-:W-:Y:S01]  /*b9e0*/  HMMA.16816.F32.BF16 R4, R208, R212.reuse, R4 ;  /* 0x000000d4d004723c */ /* 0x0a0fe20000041804 */
[----:B------:R-:W4:Y:S07]  /*b9f0*/  LDSM.16.M88.4 R204, [R220+0x5900] ;  /* 0x00590000dccc783b */ /* 0x000f2e0000000200 */
[C---:B-1----:R-:W-:Y:S08]  /*ba00*/  HMMA.16816.F32.BF16 R8, R184.reuse, R212, R8 ;  /* 0x000000d4b808723c */ /* 0x042ff00000041808 */
        /* <DEDUP_REMOVED lines=11> */
[C---:B------:R-:W-:Y:S01]  /*bac0*/  HMMA.16816.F32.BF16 R48, R208.reuse, R110, R48 ;  /* 0x0000006ed030723c */ /* 0x040fe20000041830 */
[----:B------:R-:W2:Y:S07]  /*bad0*/  LDSM.16.M88.4 R108, [R224+0xb100] ;  /* 0x00b10000e06c783b */ /* 0x000eae0000000200 */
[-C--:B------:R-:W-:Y:S08]  /*bae0*/  HMMA.16816.F32.BF16 R52, R208, R180.reuse, R52 ;  /* 0x000000b4d034723c */ /* 0x080ff00000041834 */
[C---:B------:R-:W-:Y:S08]  /*baf0*/  HMMA.16816.F32.BF16 R56, R184.reuse, R180, R56 ;  /* 0x000000b4b838723c */ /* 0x040ff00000041838 */
[-C--:B------:R-:W-:Y:S08]  /*bb00*/  HMMA.16816.F32.BF16 R60, R184, R182.reuse, R60 ;  /* 0x000000b6b83c723c */ /* 0x080ff0000004183c */
[----:B------:R-:W-:Y:S08]  /*bb10*/  HMMA.16816.F32.BF16 R64, R208, R182, R64 ;  /* 0x000000b6d040723c */ /* 0x000ff00000041840 */
[-C--:B---3--:R-:W-:Y:S08]  /*bb20*/  HMMA.16816.F32.BF16 R4, R188, R192.reuse, R4 ;  /* 0x000000c0bc04723c */ /* 0x088ff00000041804 */
[C---:B------:R-:W-:Y:S08]  /*bb30*/  HMMA.16816.F32.BF16 R8, R196.reuse, R192, R8 ;  /* 0x000000c0c408723c */ /* 0x040ff00000041808 */
[-C--:B------:R-:W-:Y:S08]  /*bb40*/  HMMA.16816.F32.BF16 R12, R196, R194.reuse, R12 ;  /* 0x000000c2c40c723c */ /* 0x080ff0000004180c */
[C---:B------:R-:W-:Y:S08]  /*bb50*/  HMMA.16816.F32.BF16 R16, R188.reuse, R194, R16 ;  /* 0x000000c2bc10723c */ /* 0x040ff00000041810 */
[-C--:B------:R-:W-:Y:S08]  /*bb60*/  HMMA.16816.F32.BF16 R20, R188, R200.reuse, R20 ;  /* 0x000000c8bc14723c */ /* 0x080ff00000041814 */
[C---:B------:R-:W-:Y:S08]  /*bb70*/  HMMA.16816.F32.BF16 R24, R196.reuse, R200, R24 ;  /* 0x000000c8c418723c */ /* 0x040ff00000041818 */
[-C--:B------:R-:W-:Y:S08]  /*bb80*/  HMMA.16816.F32.BF16 R28, R196, R202.reuse, R28 ;  /* 0x000000cac41c723c */ /* 0x080ff0000004181c */
[C---:B------:R-:W-:Y:S08]  /*bb90*/  HMMA.16816.F32.BF16 R32, R188.reuse, R202, R32 ;  /* 0x000000cabc20723c */ /* 0x040ff00000041820 */
[-C--:B----4-:R-:W-:Y:S08]  /*bba0*/  HMMA.16816.F32.BF16 R36, R188, R204.reuse, R36 ;  /* 0x000000ccbc24723c */ /* 0x090ff00000041824 */
[C---:B------:R-:W-:Y:S08]  /*bbb0*/  HMMA.16816.F32.BF16 R40, R196.reuse, R204, R40 ;  /* 0x000000ccc428723c */ /* 0x040ff00000041828 */
[-C--:B------:R-:W-:Y:S08]  /*bbc0*/  HMMA.16816.F32.BF16 R44, R196, R206.reuse, R44 ;  /* 0x000000cec42c723c */ /* 0x080ff0000004182c */
[C---:B------:R-:W-:Y:S08]  /*bbd0*/  HMMA.16816.F32.BF16 R48, R188.reuse, R206, R48 ;  /* 0x000000cebc30723c */ /* 0x040ff00000041830 */
[-C--:B-1----:R-:W-:Y:S08]  /*bbe0*/  HMMA.16816.F32.BF16 R52, R188, R212.reuse, R52 ;  /* 0x000000d4bc34723c */ /* 0x082ff00000041834 */
        /* <DEDUP_REMOVED lines=153> */
.L_x_720:
        /* <DEDUP_REMOVED lines=37> */
[----:B--2---:R-:W1:Y:S01]  /*c7d0*/  SHFL.BFLY PT, R8, R0, 0x2, 0x1f ;  /* 0x0c401f0000087f89 */ /* 0x004e6200000e0000 */
        /* <DEDUP_REMOVED lines=27> */
[----:B------:R-:W-:Y:S02]  /*c990*/  ISETP.GT.AND P0, PT, R238, RZ, PT ;  /* 0x000000ffee00720c */ /* 0x000fe40003f04270 */
[----:B------:R-:W-:Y:S03]  /*c9a0*/  FMNMX.FTZ R6, R218, R6, !PT ;  /* 0x00000006da067209 */ /* 0x000fe60007810000 */
[----:B------:R-:W2:Y:S01]  /*c9b0*/  SHFL.BFLY PT, R105, R5, 0x1, 0x1f ;  /* 0x0c201f0005697f89 */ /* 0x000ea200000e0000 */
[----:B------:R-:W-:Y:S04]  /*c9c0*/  FMNMX.FTZ R6, R219, R6, !PT ;  /* 0x00000006db067209 */ /* 0x000fe80007810000 */
[----:B------:R-:W-:Y:S03]  /*c9d0*/  FMNMX.FTZ R6, R241, R6, !PT ;  /* 0x00000006f1067209 */ /* 0x000fe60007810000 */
[----:B------:R-:W3:Y:S01]  /*c9e0*/  SHFL.BFLY PT, R9, R4, 0x2, 0x1f ;  /* 0x0c401f0004097f89 */ /* 0x000ee200000e0000 */
[----:B------:R-:W-:Y:S04]  /*c9f0*/  FMNMX.FTZ R6, R242, R6, !PT ;  /* 0x00000006f2067209 */ /* 0x000fe80007810000 */
[----:B------:R-:W-:Y:S02]  /*ca00*/  FMNMX.FTZ R6, R252, R6, !PT ;  /* 0x00000006fc067209 */ /* 0x000fe40007810000 */
[----:B-1----:R-:W-:Y:S05]  /*ca10*/  FMNMX.FTZ R106, R0, R106, !PT ;  /* 0x0000006a006a7209 */ /* 0x002fea0007810000 */
[C---:B------:R-:W-:Y:S02]  /*ca20*/  FADD.FTZ R0, -R106.reuse, R2 ;  /* 0x000000026a007221 */ /* 0x040fe40000010100 */
[----:B------:R-:W-:Y:S01]  /*ca30*/  FMUL.FTZ R110, R106, c[0x0][0x2d0] ;  /* 0x0000b4006a6e7a20 */ /* 0x000fe20000410000 */
[----:B--2---:R-:W-:Y:S01]  /*ca40*/  FMNMX.FTZ R105, R5, R105, !PT ;  /* 0x0000006905697209 */ /* 0x004fe20007810000 */
[----:B------:R-:W-:Y:S01]  /*ca50*/  FMUL.FTZ R2, R0, c[0x0][0x2d0] ;  /* 0x0000b40000027a20 */ /* 0x000fe20000410000 */
[----:B------:R-:W-:Y:S03]  /*ca60*/  FMNMX.FTZ R0, R20, R6, !PT ;  /* 0x0000000614007209 */ /* 0x000fe60007810000 */
[----:B------:R1:W2:Y:S01]  /*ca70*/  MUFU.EX2 R103, R2 ;  /* 0x0000000200677308 */ /* 0x0002a20000000800 */
[----:B------:R-:W-:Y:S01]  /*ca80*/  FMNMX.FTZ R0, R108, R0, !PT ;  /* 0x000000006c007209 */ /* 0x000fe20007810000 */
[----:B------:R-:W-:Y:S01]  /*ca90*/  FMUL.FTZ R111, R105, c[0x0][0x2d0] ;  /* 0x0000b400696f7a20 */ /* 0x000fe20000410000 */
[----:B---3--:R-:W-:Y:S02]  /*caa0*/  FMNMX.FTZ R4, R4, R9, !PT ;  /* 0x0000000904047209 */ /* 0x008fe40007810000 */
[----:B------:R-:W-:Y:S03]  /*cab0*/  FMNMX.FTZ R0, R109, R0, !PT ;  /* 0x000000006d007209 */ /* 0x000fe60007810000 */
[----:B------:R-:W3:Y:S01]  /*cac0*/  SHFL.BFLY PT, R104, R4, 0x1, 0x1f ;  /* 0x0c201f0004687f89 */ /* 0x000ee200000e0000 */
[----:B-1----:R-:W-:Y:S07]  /*cad0*/  FADD.FTZ R2, -R105, R3 ;  /* 0x0000000369027221 */ /* 0x002fee0000010100 */
[----:B------:R-:W1:Y:S01]  /*cae0*/  SHFL.BFLY PT, R3, R0, 0x2, 0x1f ;  /* 0x0c401f0000037f89 */ /* 0x000e6200000e0000 */
[C---:B--2---:R-:W-:Y:S02]  /*caf0*/  FMUL.FTZ R5, R103.reuse, R113 ;  /* 0x0000007167057220 */ /* 0x044fe40000410000 */
[----:B------:R-:W-:Y:S02]  /*cb00*/  FMUL.FTZ R2, R2, c[0x0][0x2d0] ;  /* 0x0000b40002027a20 */ /* 0x000fe40000410000 */
[C---:B------:R-:W-:Y:S01]  /*cb10*/  FMUL.FTZ R49, R103.reuse, R157 ;  /* 0x0000009d67317220 */ /* 0x040fe20000410000 */
[----:B---3--:R-:W-:Y:S01]  /*cb20*/  FMNMX.FTZ R104, R4, R104, !PT ;  /* 0x0000006804687209 */ /* 0x008fe20007810000 */
[----:B------:R2:W3:Y:S01]  /*cb30*/  MUFU.EX2 R101, R2 ;  /* 0x0000000200657308 */ /* 0x0004e20000000800 */
[--C-:B------:R-:W-:Y:S02]  /*cb40*/  FFMA.FTZ R4, R180, c[0x0][0x2d0], -R110.reuse ;  /* 0x0000b400b4047a23 */ /* 0x100fe4000001086e */
[C---:B------:R-:W-:Y:S02]  /*cb50*/  FMUL.FTZ R48, R103.reuse, R156 ;  /* 0x0000009c67307220 */ /* 0x040fe40000410000 */
[----:B------:R-:W-:Y:S02]  /*cb60*/  FMUL.FTZ R176, R104, c[0x0][0x2d0] ;  /* 0x0000b40068b07a20 */ /* 0x000fe40000410000 */
[C---:B------:R-:W-:Y:S02]  /*cb70*/  FMUL.FTZ R64, R103.reuse, R172 ;  /* 0x000000ac67407220 */ /* 0x040fe40000410000 */
[C---:B------:R-:W-:Y:S01]  /*cb80*/  FMUL.FTZ R65, R103.reuse, R173 ;  /* 0x000000ad67417220 */ /* 0x040fe20000410000 */
[----:B------:R-:W-:Y:S01]  /*cb90*/  MUFU.EX2 R11, R4 ;  /* 0x00000004000b7308 */ /* 0x000fe20000000800 */
[C---:B------:R-:W-:Y:S02]  /*cba0*/  FMUL.FTZ R68, R103.reuse, R68 ;  /* 0x0000004467447220 */ /* 0x040fe40000410000 */
[C---:B------:R-:W-:Y:S02]  /*cbb0*/  FMUL.FTZ R69, R103.reuse, R69 ;  /* 0x0000004567457220 */ /* 0x040fe40000410000 */
[C---:B------:R-:W-:Y:S01]  /*cbc0*/  FMUL.FTZ R80, R103.reuse, R80 ;  /* 0x0000005067507220 */ /* 0x040fe20000410000 */
[----:B-1----:R-:W-:Y:S01]  /*cbd0*/  FMNMX.FTZ R0, R0, R3, !PT ;  /* 0x0000000300007209 */ /* 0x002fe20007810000 */
[----:B------:R-:W-:Y:S02]  /*cbe0*/  FFMA.FTZ R3, R16, c[0x0][0x2d0], -R110 ;  /* 0x0000b40010037a23 */ /* 0x000fe4000001086e */
[C---:B------:R-:W-:Y:S02]  /*cbf0*/  FMUL.FTZ R16, R103.reuse, R124 ;  /* 0x0000007c67107220 */ /* 0x040fe40000410000 */
[----:B------:R1:W-:Y:S01]  /*cc00*/  MUFU.EX2 R34, R3 ;  /* 0x0000000300227308 */ /* 0x0003e20000000800 */
[----:B------:R-:W-:Y:S02]  /*cc10*/  FMUL.FTZ R81, R103, R81 ;  /* 0x0000005167517220 */ /* 0x000fe40000410000 */
[----:B--2---:R-:W-:Y:S02]  /*cc20*/  FADD.FTZ R2, -R104, R100 ;  /* 0x0000006468027221 */ /* 0x004fe40000010100 */
[C---:B---3--:R-:W-:Y:S02]  /*cc30*/  FMUL.FTZ R7, R101.reuse, R115 ;  /* 0x0000007365077220 */ /* 0x048fe40000410000 */
[----:B------:R-:W-:Y:S02]  /*cc40*/  FMUL.FTZ R2, R2, c[0x0][0x2d0] ;  /* 0x0000b40002027a20 */ /* 0x000fe40000410000 */
[C---:B------:R-:W-:Y:S02]  /*cc50*/  FMUL.FTZ R35, R101.reuse, R143 ;  /* 0x0000008f65237220 */ /* 0x040fe40000410000 */
[----:B------:R2:W3:Y:S01]  /*cc60*/  MUFU.EX2 R100, R2 ;  /* 0x0000000200647308 */ /* 0x0004e20000000800 */
[C---:B------:R-:W-:Y:S02]  /*cc70*/  FMUL.FTZ R6, R101.reuse, R114 ;  /* 0x0000007265067220 */ /* 0x040fe40000410000 */
[C---:B------:R-:W-:Y:S02]  /*cc80*/  FMUL.FTZ R50, R101.reuse, R158 ;  /* 0x0000009e65327220 */ /* 0x040fe40000410000 */
[C---:B------:R-:W-:Y:S02]  /*cc90*/  FMUL.FTZ R51, R101.reuse, R159 ;  /* 0x0000009f65337220 */ /* 0x040fe40000410000 */
[C---:B------:R-:W-:Y:S02]  /*cca0*/  FMUL.FTZ R66, R101.reuse, R174 ;  /* 0x000000ae65427220 */ /* 0x040fe40000410000 */
[C---:B------:R-:W-:Y:S02]  /*ccb0*/  FMUL.FTZ R67, R101.reuse, R175 ;  /* 0x000000af65437220 */ /* 0x040fe40000410000 */
[----:B------:R-:W-:Y:S01]  /*ccc0*/  FMUL.FTZ R70, R101, R70 ;  /* 0x0000004665467220 */ /* 0x000fe20000410000 */
[----:B------:R-:W-:Y:S01]  /*ccd0*/  LDSM.16.MT88.4 R172, [R222+0x1d00] ;  /* 0x001d0000deac783b */ /* 0x000fe20000004200 */
[--C-:B-1----:R-:W-:Y:S02]  /*cce0*/  FFMA.FTZ R3, R181, c[0x0][0x2d0], -R111.reuse ;  /* 0x0000b400b5037a23 */ /* 0x102fe4000001086f */
[C---:B------:R-:W-:Y:S02]  /*ccf0*/  FMUL.FTZ R71, R101.reuse, R71 ;  /* 0x0000004765477220 */ /* 0x040fe40000410000 */
[----:B------:R1:W-:Y:S01]  /*cd00*/  MUFU.EX2 R10, R3 ;  /* 0x00000003000a7308 */ /* 0x0003e20000000800 */
[C---:B------:R-:W-:Y:S02]  /*cd10*/  FMUL.FTZ R82, R101.reuse, R82 ;  /* 0x0000005265527220 */ /* 0x040fe40000410000 */
[----:B------:R-:W-:Y:S02]  /*cd20*/  FMUL.FTZ R83, R101, R83 ;  /* 0x0000005365537220 */ /* 0x000fe40000410000 */
        /* <DEDUP_REMOVED lines=8> */
[C---:B------:R-:W-:Y:S02]  /*cdb0*/  FMUL.FTZ R13, R100.reuse, R121 ;  /* 0x00000079640d7220 */ /* 0x040fe40000410000 */
[C---:B------:R-:W-:Y:S02]  /*cdc0*/  FMUL.FTZ R45, R100.reuse, R153 ;  /* 0x00000099642d7220 */ /* 0x040fe40000410000 */
[--C-:B-1----:R-:W-:Y:S01]  /*cdd0*/  FFMA.FTZ R3, R187, c[0x0][0x2d0], -R111.reuse ;  /* 0x0000b400bb037a23 */ /* 0x102fe2000001086f */
[----:B------:R-:W-:Y:S01]  /*cde0*/  MOV R187, R20 ;  /* 0x0000001400bb7202 */ /* 0x000fe20000000f00 */
[C---:B------:R-:W-:Y:S01]  /*cdf0*/  FMUL.FTZ R29, R100.reuse, R137 ;  /* 0x00000089641d7220 */ /* 0x040fe20000410000 */
[----:B------:R-:W-:Y:S01]  /*ce00*/  LDSM.16.MT88.4 R20, [R221+0x100] ;  /* 0x00010000dd14783b */ /* 0x000fe20000004200 */
[----:B------:R1:W-:Y:S01]  /*ce10*/  MUFU.EX2 R220, R3 ;  /* 0x0000000300dc7308 */ /* 0x0003e20000000800 */
[C---:B------:R-:W-:Y:S02]  /*ce20*/  FMUL.FTZ R40, R100.reuse, R148 ;  /* 0x0000009464287220 */ /* 0x040fe40000410000 */
[C---:B------:R-:W-:Y:S02]  /*ce30*/  FMUL.FTZ R44, R100.reuse, R152 ;  /* 0x00000098642c7220 */ /* 0x040fe40000410000 */
[----:B------:R-:W-:Y:S02]  /*ce40*/  FMUL.FTZ R56, R100, R164 ;  /* 0x000000a464387220 */ /* 0x000fe40000410000 */
[----:B--2---:R-:W-:Y:S02]  /*ce50*/  FFMA.FTZ R2, R102, c[0x0][0x2d0], -R110 ;  /* 0x0000b40066027a23 */ /* 0x004fe4000001086e */
[C---:B------:R-:W-:Y:S02]  /*ce60*/  FMUL.FTZ R57, R100.reuse, R165 ;  /* 0x000000a564397220 */ /* 0x040fe40000410000 */
[----:B------:R2:W3:Y:S01]  /*ce70*/  MUFU.EX2 R185, R2 ;  /* 0x0000000200b97308 */ /* 0x0004e20000000800 */
[C---:B------:R-:W-:Y:S02]  /*ce80*/  FMUL.FTZ R60, R100.reuse, R168 ;  /* 0x000000a8643c7220 */ /* 0x040fe40000410000 */
[C---:B------:R-:W-:Y:S02]  /*ce90*/  FMUL.FTZ R61, R100.reuse, R169 ;  /* 0x000000a9643d7220 */ /* 0x040fe40000410000 */
[C---:B------:R-:W-:Y:S02]  /*cea0*/  FMUL.FTZ R72, R100.reuse, R72 ;  /* 0x0000004864487220 */ /* 0x040fe40000410000 */
[C---:B------:R-:W-:Y:S02]  /*ceb0*/  FMUL.FTZ R73, R100.reuse, R73 ;  /* 0x0000004964497220 */ /* 0x040fe40000410000 */
[C---:B------:R-:W-:Y:S02]  /*cec0*/  FMUL.FTZ R76, R100.reuse, R76 ;  /* 0x0000004c644c7220 */ /* 0x040fe40000410000 */
[----:B------:R-:W-:Y:S02]  /*ced0*/  FMUL.FTZ R77, R100, R77 ;  /* 0x0000004d644d7220 */ /* 0x000fe40000410000 */
[--C-:B-1----:R-:W-:Y:S02]  /*cee0*/  FFMA.FTZ R3, R17, c[0x0][0x2d0], -R111.reuse ;  /* 0x0000b40011037a23 */ /* 0x102fe4000001086f */
[C---:B------:R-:W-:Y:S02]  /*cef0*/  FMUL.FTZ R17, R103.reuse, R125 ;  /* 0x0000007d67117220 */ /* 0x040fe40000410000 */
[----:B------:R-:W-:Y:S01]  /*cf00*/  MUFU.EX2 R31, R3 ;  /* 0x00000003001f7308 */ /* 0x000fe20000000800 */
[----:B------:R-:W-:Y:S02]  /*cf10*/  FMUL.FTZ R85, R103, R85 ;  /* 0x0000005567557220 */ /* 0x000fe40000410000 */
[C---:B------:R-:W-:Y:S02]  /*cf20*/  FMUL.FTZ R86, R101.reuse, R86 ;  /* 0x0000005665567220 */ /* 0x040fe40000410000 */
[----:B------:R-:W-:Y:S01]  /*cf30*/  FMUL.FTZ R87, R101, R87 ;  /* 0x0000005765577220 */ /* 0x000fe20000410000 */
[----:B--2---:R-:W1:Y:S01]  /*cf40*/  SHFL.BFLY PT, R2, R0, 0x1, 0x1f ;  /* 0x0c201f0000027f89 */ /* 0x004e6200000e0000 */
[----:B---3--:R-:W-:Y:S01]  /*cf50*/  F2FP.BF16.PACK_AB R114, R34, R185 ;  /* 0x000000b92272723e */ /* 0x008fe200000010ff */
[C---:B------:R-:W-:Y:S02]  /*cf60*/  FMUL.FTZ R88, R100.reuse, R88 ;  /* 0x0000005864587220 */ /* 0x040fe40000410000 */
[C---:B------:R-:W-:Y:S02]  /*cf70*/  FMUL.FTZ R89, R100.reuse, R89 ;  /* 0x0000005964597220 */ /* 0x040fe40000410000 */
[C---:B------:R-:W-:Y:S02]  /*cf80*/  FMUL.FTZ R92, R100.reuse, R92 ;  /* 0x0000005c645c7220 */ /* 0x040fe40000410000 */
[----:B------:R-:W-:Y:S02]  /*cf90*/  FMUL.FTZ R93, R100, R93 ;  /* 0x0000005d645d7220 */ /* 0x000fe40000410000 */
[C---:B------:R-:W-:Y:S02]  /*cfa0*/  FMUL.FTZ R96, R103.reuse, R96 ;  /* 0x0000006067607220 */ /* 0x040fe40000410000 */
[----:B------:R-:W-:Y:S02]  /*cfb0*/  FMUL.FTZ R97, R103, R97 ;  /* 0x0000006167617220 */ /* 0x000fe40000410000 */
[C---:B------:R-:W-:Y:S02]  /*cfc0*/  FMUL.FTZ R98, R101.reuse, R98 ;  /* 0x0000006265627220 */ /* 0x040fe40000410000 */
[C---:B------:R-:W-:Y:S01]  /*cfd0*/  FMUL.FTZ R99, R101.reuse, R99 ;  /* 0x0000006365637220 */ /* 0x040fe20000410000 */
[----:B-1----:R-:W-:Y:S01]  /*cfe0*/  FMNMX.FTZ R102, R2, R0, !PT ;  /* 0x0000000002667209 */ /* 0x002fe20007810000 */
[--C-:B------:R-:W-:Y:S02]  /*cff0*/  FFMA.FTZ R2, R186, c[0x0][0x2d0], -R176.reuse ;  /* 0x0000b400ba027a23 */ /* 0x100fe400000108b0 */
[----:B------:R-:W-:Y:S02]  /*d000*/  FFMA.FTZ R0, R18, c[0x0][0x2d0], -R111 ;  /* 0x0000b40012007a23 */ /* 0x000fe4000001086f */
[----:B------:R1:W-:Y:S01]  /*d010*/  MUFU.EX2 R12, R2 ;  /* 0x00000002000c7308 */ /* 0x0003e20000000800 */
[C---:B------:R-:W-:Y:S09]  /*d020*/  FMUL.FTZ R18, R101.reuse, R126 ;  /* 0x0000007e65127220 */ /* 0x040ff20000410000 */
[----:B------:R2:W3:Y:S01]  /*d030*/  MUFU.EX2 R33, R0 ;  /* 0x0000000000217308 */ /* 0x0004e20000000800 */
[--C-:B-1----:R-:W-:Y:S01]  /*d040*/  FFMA.FTZ R2, R190, c[0x0][0x2d0], -R176.reuse ;  /* 0x0000b400be027a23 */ /* 0x102fe200000108b0 */
[----:B------:R-:W-:Y:S01]  /*d050*/  MOV R190, R19 ;  /* 0x0000001300be7202 */ /* 0x000fe20000000f00 */
[----:B------:R-:W-:Y:S07]  /*d060*/  FMUL.FTZ R19, R101, R127 ;  /* 0x0000007f65137220 */ /* 0x000fee0000410000 */
[----:B------:R1:W4:Y:S01]  /*d070*/  MUFU.EX2 R26, R2 ;  /* 0x00000002001a7308 */ /* 0x0003220000000800 */
[----:B------:R-:W-:Y:S01]  /*d080*/  LDSM.16.MT88.4 R124, [R221+0x2100] ;  /* 0x00210000dd7c783b */ /* 0x000fe20000004200 */
[----:B------:R-:W-:Y:S01]  /*d090*/  MOV R156, R190 ;  /* 0x000000be009c7202 */ /* 0x000fe20000000f00 */
[----:B--2---:R-:W-:Y:S01]  /*d0a0*/  FADD.FTZ R0, -R102, R107 ;  /* 0x0000006b66007221 */ /* 0x004fe20000010100 */
[----:B---3--:R-:W-:Y:S02]  /*d0b0*/  F2FP.BF16.PACK_AB R115, R33, R31 ;  /* 0x0000001f2173723e */ /* 0x008fe400000010ff */
[----:B------:R-:W-:Y:S01]  /*d0c0*/  MOV R137, R33 ;  /* 0x0000002100897202 */ /* 0x000fe20000000f00 */
[----:B------:R-:W-:Y:S02]  /*d0d0*/  FMUL.FTZ R0, R0, c[0x0][0x2d0] ;  /* 0x0000b40000007a20 */ /* 0x000fe40000410000 */
[----:B------:R-:W-:Y:S04]  /*d0e0*/  FMUL.FTZ R33, R103, R141 ;  /* 0x0000008d67217220 */ /* 0x000fe80000410000 */
[----:B------:R-:W2:Y:S01]  /*d0f0*/  MUFU.EX2 R0, R0 ;  /* 0x0000000000007308 */ /* 0x000ea20000000800 */
[--C-:B-1----:R-:W-:Y:S01]  /*d100*/  FFMA.FTZ R2, R183, c[0x0][0x2d0], -R176.reuse ;  /* 0x0000b400b7027a23 */ /* 0x102fe200000108b0 */
[----:B------:R-:W-:Y:S01]  /*d110*/  MOV R183, R12 ;  /* 0x0000000c00b77202 */ /* 0x000fe20000000f00 */
[----:B------:R-:W-:Y:S01]  /*d120*/  FMUL.FTZ R12, R100, R120 ;  /* 0x00000078640c7220 */ /* 0x000fe20000410000 */
[----:B----4-:R-:W-:Y:S06]  /*d130*/  MOV R133, R26 ;  /* 0x0000001a00857202 */ /* 0x010fec0000000f00 */
[----:B------:R1:W-:Y:S01]  /*d140*/  MUFU.EX2 R4, R2 ;  /* 0x0000000200047308 */ /* 0x0003e20000000800 */
[----:B------:R-:W-:Y:S01]  /*d150*/  F2FP.BF16.PACK_AB R116, R26, R183 ;  /* 0x000000b71a74723e */ /* 0x000fe200000010ff */
[C---:B--2---:R-:W-:Y:S02]  /*d160*/  FMUL.FTZ R26, R0.reuse, R134 ;  /* 0x00000086001a7220 */ /* 0x044fe40000410000 */
[C---:B------:R-:W-:Y:S02]  /*d170*/  FMUL.FTZ R27, R0.reuse, R135 ;  /* 0x00000087001b7220 */ /* 0x040fe40000410000 */
[C---:B------:R-:W-:Y:S02]  /*d180*/  FMUL.FTZ R14, R0.reuse, R122 ;  /* 0x0000007a000e7220 */ /* 0x040fe40000410000 */
[C---:B------:R-:W-:Y:S02]  /*d190*/  FMUL.FTZ R15, R0.reuse, R123 ;  /* 0x0000007b000f7220 */ /* 0x040fe40000410000 */
[C---:B------:R-:W-:Y:S01]  /*d1a0*/  FMUL.FTZ R42, R0.reuse, R150 ;  /* 0x00000096002a7220 */ /* 0x040fe20000410000 */
[----:B------:R-:W2:Y:S01]  /*d1b0*/  LDSM.16.MT88.4 R120, [R222+0x1100] ;  /* 0x00110000de78783b */ /* 0x000ea20000004200 */
[----:B------:R-:W-:Y:S01]  /*d1c0*/  FMUL.FTZ R30, R0, R138 ;  /* 0x0000008a001e7220 */ /* 0x000fe20000410000 */
[----:B------:R-:W-:Y:S01]  /*d1d0*/  MOV R138, R34 ;  /* 0x00000022008a7202 */ /* 0x000fe20000000f00 */
[----:B-1----:R-:W-:Y:S02]  /*d1e0*/  FFMA.FTZ R2, R182, c[0x0][0x2d0], -R176 ;  /* 0x0000b400b6027a23 */ /* 0x002fe400000108b0 */
[----:B------:R-:W-:Y:S02]  /*d1f0*/  FMUL.FTZ R34, R101, R142 ;  /* 0x0000008e65227220 */ /* 0x000fe40000410000 */
        /* <DEDUP_REMOVED lines=13> */
[----:B-1----:R-:W-:Y:S02]  /*d2d0*/  FMUL.FTZ R2, R102, c[0x0][0x2d0] ;  /* 0x0000b40066027a20 */ /* 0x002fe40000410000 */
[----:B------:R-:W-:Y:S02]  /*d2e0*/  FMUL.FTZ R91, R0, R91 ;  /* 0x0000005b005b7220 */ /* 0x000fe40000410000 */
[--C-:B------:R-:W-:Y:S02]  /*d2f0*/  FFMA.FTZ R3, R184, c[0x0][0x2d0], -R2.reuse ;  /* 0x0000b400b8037a23 */ /* 0x100fe40000010802 */
[C---:B------:R-:W-:Y:S02]  /*d300*/  FMUL.FTZ R94, R0.reuse, R94 ;  /* 0x0000005e005e7220 */ /* 0x040fe40000410000 */
[----:B------:R1:W-:Y:S01]  /*d310*/  MUFU.EX2 R182, R3 ;  /* 0x0000000300b67308 */ /* 0x0003e20000000800 */
[----:B------:R-:W-:Y:S02]  /*d320*/  FMUL.FTZ R95, R0, R95 ;  /* 0x0000005f005f7220 */ /* 0x000fe40000410000 */
[--C-:B------:R-:W-:Y:S02]  /*d330*/  FFMA.FTZ R108, R108, c[0x0][0x2d0], -R2.reuse ;  /* 0x0000b4006c6c7a23 */ /* 0x100fe40000010802 */
[--C-:B-1----:R-:W-:Y:S01]  /*d340*/  FFMA.FTZ R3, R191, c[0x0][0x2d0], -R2.reuse ;  /* 0x0000b400bf037a23 */ /* 0x102fe20000010802 */
[----:B------:R-:W-:Y:S01]  /*d350*/  MOV R191, R11 ;  /* 0x0000000b00bf7202 */ /* 0x000fe20000000f00 */
[C---:B------:R-:W-:Y:S03]  /*d360*/  FMUL.FTZ R11, R0.reuse, R119 ;  /* 0x00000077000b7220 */ /* 0x040fe60000410000 */
[----:B------:R1:W3:Y:S02]  /*d370*/  MUFU.EX2 R186, R3 ;  /* 0x0000000300ba7308 */ /* 0x0002e40000000800 */
[--C-:B-1----:R-:W-:Y:S01]  /*d380*/  FFMA.FTZ R3, R189, c[0x0][0x2d0], -R2.reuse ;  /* 0x0000b400bd037a23 */ /* 0x102fe20000010802 */
[----:B------:R-:W-:Y:S01]  /*d390*/  MOV R189, R10 ;  /* 0x0000000a00bd7202 */ /* 0x000fe20000000f00 */
[----:B------:R-:W-:Y:S01]  /*d3a0*/  FMUL.FTZ R10, R0, R118 ;  /* 0x00000076000a7220 */ /* 0x000fe20000410000 */
[----:B---3--:R-:W-:Y:S05]  /*d3b0*/  F2FP.BF16.PACK_AB R117, R186, R182 ;  /* 0x000000b6ba75723e */ /* 0x008fea00000010ff */
[----:B------:R1:W3:Y:S01]  /*d3c0*/  MUFU.EX2 R28, R3 ;  /* 0x00000003001c7308 */ /* 0x0002e20000000800 */
[----:B------:R-:W-:Y:S01]  /*d3d0*/  F2FP.BF16.PACK_AB R113, R220, R189 ;  /* 0x000000bddc71723e */ /* 0x000fe200000010ff */
[----:B-1----:R-:W-:Y:S01]  /*d3e0*/  FFMA.FTZ R3, R188, c[0x0][0x2d0], -R2 ;  /* 0x0000b400bc037a23 */ /* 0x002fe20000010802 */
[----:B------:R-:W-:Y:S01]  /*d3f0*/  MOV R188, R4 ;  /* 0x0000000400bc7202 */ /* 0x000fe20000000f00 */
[----:B------:R-:W-:Y:S01]  /*d400*/  FMUL.FTZ R4, R103, R112 ;  /* 0x0000007067047220 */ /* 0x000fe20000410000 */
[----:B------:R-:W-:Y:S05]  /*d410*/  F2FP.BF16.PACK_AB R112, R32, R191 ;  /* 0x000000bf2070723e */ /* 0x000fea00000010ff */
[----:B------:R1:W4:Y:S01]  /*d420*/  MUFU.EX2 R181, R3 ;  /* 0x0000000300b57308 */ /* 0x0003220000000800 */
[----:B---3--:R-:W-:Y:S02]  /*d430*/  MOV R135, R28 ;  /* 0x0000001c00877202 */ /* 0x008fe40000000f00 */
[----:B------:R-:W-:Y:S01]  /*d440*/  F2FP.BF16.PACK_AB R118, R180, R188 ;  /* 0x000000bcb476723e */ /* 0x000fe200000010ff */
[-C--:B------:R-:W-:Y:S05]  /*d450*/  HMMA.16816.F32.BF16 R4, R112, R20.reuse, R4 ;  /* 0x000000147004723c */ /* 0x080fea0000041804 */
[--C-:B-1----:R-:W-:Y:S01]  /*d460*/  FFMA.FTZ R3, R192, c[0x0][0x2d0], -R110.reuse ;  /* 0x0000b400c0037a23 */ /* 0x102fe2000001086e */
[----:B----4-:R-:W-:Y:S01]  /*d470*/  F2FP.BF16.PACK_AB R119, R181, R28 ;  /* 0x0000001cb577723e */ /* 0x010fe200000010ff */
[----:B------:R-:W-:Y:S01]  /*d480*/  FMUL.FTZ R28, R100, R136 ;  /* 0x00000088641c7220 */ /* 0x000fe20000410000 */
[----:B------:R-:W-:Y:S01]  /*d490*/  MOV R136, R31 ;  /* 0x0000001f00887202 */ /* 0x000fe20000000f00 */
[----:B------:R1:W-:Y:S03]  /*d4a0*/  MUFU.EX2 R132, R3 ;  /* 0x0000000300847308 */ /* 0x0003e60000000800 */
[----:B------:R-:W-:Y:S01]  /*d4b0*/  FMUL.FTZ R31, R0, R139 ;  /* 0x0000008b001f7220 */ /* 0x000fe20000410000 */
[----:B------:R-:W-:Y:S01]  /*d4c0*/  MOV R139, R32 ;  /* 0x00000020008b7202 */ /* 0x000fe20000000f00 */
[C---:B------:R-:W-:Y:S01]  /*d4d0*/  FMUL.FTZ R32, R103.reuse, R140 ;  /* 0x0000008c67207220 */ /* 0x040fe20000410000 */
[C---:B------:R-:W-:Y:S04]  /*d4e0*/  HMMA.16816.F32.BF16 R8, R116.reuse, R20, R8 ;  /* 0x000000147408723c */ /* 0x040fe80000041808 */
[----:B------:R-:W-:Y:S02]  /*d4f0*/  MOV R152, R139 ;  /* 0x0000008b00987202 */ /* 0x000fe40000000f00 */
[----:B------:R-:W-:Y:S01]  /*d500*/  MOV R139, R135 ;  /* 0x00000087008b7202 */ /* 0x000fe20000000f00 */
[C---:B------:R-:W-:Y:S01]  /*d510*/  FMUL.FTZ R20, R103.reuse, R128 ;  /* 0x0000008067147220 */ /* 0x040fe20000410000 */
[-C--:B------:R-:W-:Y:S04]  /*d520*/  HMMA.16816.F32.BF16 R12, R116, R22.reuse, R12 ;  /* 0x00000016740c723c */ /* 0x080fe8000004180c */
[----:B------:R-:W-:Y:S01]  /*d530*/  FMUL.FTZ R21, R103, R129 ;  /* 0x0000008167157220 */ /* 0x000fe20000410000 */
[----:B------:R-:W-:Y:S03]  /*d540*/  MOV R135, R188 ;  /* 0x000000bc00877202 */ /* 0x000fe60000000f00 */
[C---:B------:R-:W-:Y:S04]  /*d550*/  HMMA.16816.F32.BF16 R16, R112.reuse, R22, R16 ;  /* 0x000000167010723c */ /* 0x040fe80000041810 */
[--C-:B-1----:R-:W-:Y:S03]  /*d560*/  FFMA.FTZ R3, R193, c[0x0][0x2d0], -R110.reuse ;  /* 0x0000b400c1037a23 */ /* 0x102fe6000001086e */
[C---:B------:R-:W-:Y:S01]  /*d570*/  FMUL.FTZ R22, R101.reuse, R130 ;  /* 0x0000008265167220 */ /* 0x040fe20000410000 */
[----:B------:R1:W-:Y:S01]  /*d580*/  MUFU.EX2 R184, R3 ;  /* 0x0000000300b87308 */ /* 0x0003e20000000800 */
[----:B------:R-:W-:Y:S02]  /*d590*/  FMUL.FTZ R23, R101, R131 ;  /* 0x0000008365177220 */ /* 0x000fe40000410000 */
[----:B------:R-:W-:Y:S05]  /*d5a0*/  LDSM.16.MT88.4 R128, [R222+0x500] ;  /* 0x00050000de80783b */ /* 0x000fea0000004200 */
[-C--:B------:R-:W-:Y:S08]  /*d5b0*/  HMMA.16816.F32.BF16 R20, R112, R36.reuse, R20 ;  /* 0x000000247014723c */ /* 0x080ff00000041814 */
[C---:B------:R-:W-:Y:S07]  /*d5c0*/  HMMA.16816.F32.BF16 R24, R116.reuse, R36, R24 ;  /* 0x000000247418723c */ /* 0x040fee0000041818 */
[C---:B------:R-:W-:Y:S01]  /*d5d0*/  FMUL.FTZ R36, R103.reuse, R144 ;  /* 0x0000009067247220 */ /* 0x040fe20000410000 */
[-C--:B------:R-:W-:Y:S04]  /*d5e0*/  HMMA.16816.F32.BF16 R28, R116, R38.reuse, R28 ;  /* 0x00000026741c723c */ /* 0x080fe8000004181c */
[--C-:B-1----:R-:W-:Y:S01]  /*d5f0*/  FFMA.FTZ R3, R196, c[0x0][0x2d0], -R111.reuse ;  /* 0x0000b400c4037a23 */ /* 0x102fe2000001086f */
[----:B------:R-:W-:Y:S01]  /*d600*/  MOV R144, R133 ;  /* 0x0000008500907202 */ /* 0x000fe20000000f00 */
[----:B------:R-:W-:Y:S01]  /*d610*/  FMUL.FTZ R37, R103, R145 ;  /* 0x0000009167257220 */ /* 0x000fe20000410000 */
[----:B------:R-:W-:Y:S01]  /*d620*/  MOV R133, R191 ;  /* 0x000000bf00857202 */ /* 0x000fe20000000f00 */
[C---:B------:R-:W-:Y:S01]  /*d630*/  HMMA.16816.F32.BF16 R32, R112.reuse, R38, R32 ;  /* 0x000000267020723c */ /* 0x040fe20000041820 */
[----:B------:R1:W-:Y:S03]  /*d640*/  MUFU.EX2 R134, R3 ;  /* 0x0000000300867308 */ /* 0x0003e60000000800 */
[----:B------:R-:W-:Y:S03]  /*d650*/  MOV R145, R189 ;  /* 0x000000bd00917202 */ /* 0x000fe60000000f00 */
[C---:B------:R-:W-:Y:S02]  /*d660*/  FMUL.FTZ R39, R101.reuse, R147 ;  /* 0x0000009365277220 */ /* 0x040fe40000410000 */
[----:B------:R-:W-:Y:S07]  /*d670*/  FMUL.FTZ R38, R101, R146 ;  /* 0x0000009265267220 */ /* 0x000fee0000410000 */
[-C--:B------:R-:W-:Y:S08]  /*d680*/  HMMA.16816.F32.BF16 R36, R112, R52.reuse, R36 ;  /* 0x000000347024723c */ /* 0x080ff00000041824 */
[C---:B------:R-:W-:Y:S04]  /*d690*/  HMMA.16816.F32.BF16 R40, R116.reuse, R52, R40 ;  /* 0x000000347428723c */ /* 0x040fe80000041828 */
[--C-:B-1----:R-:W-:Y:S03]  /*d6a0*/  FFMA.FTZ R3, R198, c[0x0][0x2d0], -R111.reuse ;  /* 0x0000b400c6037a23 */ /* 0x102fe6000001086f */
[C---:B------:R-:W-:Y:S01]  /*d6b0*/  FMUL.FTZ R52, R103.reuse, R160 ;  /* 0x000000a067347220 */ /* 0x040fe20000410000 */
[-C--:B------:R-:W-:Y:S01]  /*d6c0*/  HMMA.16816.F32.BF16 R44, R116, R54.reuse, R44 ;  /* 0x00000036742c723c */ /* 0x080fe2000004182c */
[----:B------:R1:W3:Y:S03]  /*d6d0*/  MUFU.EX2 R140, R3 ;  /* 0x00000003008c7308 */ /* 0x0002e60000000800 */
[----:B------:R-:W-:Y:S04]  /*d6e0*/  FMUL.FTZ R53, R103, R161 ;  /* 0x000000a167357220 */ /* 0x000fe80000410000 */
[C---:B------:R-:W-:Y:S07]  /*d6f0*/  HMMA.16816.F32.BF16 R48, R112.reuse, R54, R48 ;  /* 0x000000367030723c */ /* 0x040fee0000041830 */
[C---:B------:R-:W-:Y:S02]  /*d700*/  FMUL.FTZ R54, R101.reuse, R162 ;  /* 0x000000a265367220 */ /* 0x040fe40000410000 */
[----:B------:R-:W-:Y:S07]  /*d710*/  FMUL.FTZ R55, R101, R163 ;  /* 0x000000a365377220 */ /* 0x000fee0000410000 */
[-C--:B--2---:R-:W-:Y:S03]  /*d720*/  HMMA.16816.F32.BF16 R52, R112, R120.reuse, R52 ;  /* 0x000000787034723c */ /* 0x084fe60000041834 */
        /* <DEDUP_REMOVED lines=18> */
[--C-:B-1----:R-:W-:Y:S04]  /*d850*/  FFMA.FTZ R3, R199, c[0x0][0x2d0], -R111.reuse ;  /* 0x0000b400c7037a23 */ /* 0x102fe8000001086f */
[----:B------:R-:W-:Y:S01]  /*d860*/  HMMA.16816.F32.BF16 R96, R112, R122, R96 ;  /* 0x0000007a7060723c */ /* 0x000fe20000041860 */
[----:B------:R-:W1:Y:S01]  /*d870*/  LDSM.16.MT88.4 R120, [R221+0x1500] ;  /* 0x00150000dd78783b */ /* 0x000e620000004200 */
[----:B------:R2:W2:Y:S05]  /*d880*/  MUFU.EX2 R153, R3 ;  /* 0x0000000300997308 */ /* 0x0004aa0000000800 */
[----:B---3--:R-:W-:Y:S02]  /*d890*/  F2FP.BF16.PACK_AB R113, R140, R134 ;  /* 0x000000868c71723e */ /* 0x008fe400000010ff */
[----:B----4-:R-:W-:Y:S03]  /*d8a0*/  F2FP.BF16.PACK_AB R114, R149, R143 ;  /* 0x0000008f9572723e */ /* 0x010fe600000010ff */
[----:B------:R-:W-:Y:S01]  /*d8b0*/  F2FP.BF16.PACK_AB R112, R184, R132 ;  /* 0x00000084b870723e */ /* 0x000fe200000010ff */
[--C-:B--2---:R-:W-:Y:S01]  /*d8c0*/  FFMA.FTZ R3, R201, c[0x0][0x2d0], -R176.reuse ;  /* 0x0000b400c9037a23 */ /* 0x104fe200000108b0 */
[----:B------:R-:W-:Y:S03]  /*d8d0*/  F2FP.BF16.PACK_AB R115, R153, R150 ;  /* 0x000000969973723e */ /* 0x000fe600000010ff */
[----:B------:R2:W-:Y:S04]  /*d8e0*/  MUFU.EX2 R147, R3 ;  /* 0x0000000300937308 */ /* 0x0005e80000000800 */
[-C--:B------:R-:W-:Y:S03]  /*d8f0*/  HMMA.16816.F32.BF16 R4, R112, R124.reuse, R4 ;  /* 0x0000007c7004723c */ /* 0x080fe60000041804 */
[----:B--2---:R-:W-:Y:S04]  /*d900*/  FFMA.FTZ R3, R200, c[0x0][0x2d0], -R176 ;  /* 0x0000b400c8037a23 */ /* 0x004fe800000108b0 */
[----:B------:R2:W3:Y:S02]  /*d910*/  MUFU.EX2 R141, R3 ;  /* 0x00000003008d7308 */ /* 0x0004e40000000800 */
[--C-:B--2---:R-:W-:Y:S03]  /*d920*/  FFMA.FTZ R3, R202, c[0x0][0x2d0], -R2.reuse ;  /* 0x0000b400ca037a23 */ /* 0x104fe60000010802 */
[----:B---3--:R-:W-:Y:S05]  /*d930*/  F2FP.BF16.PACK_AB R116, R141, R147 ;  /* 0x000000938d74723e */ /* 0x008fea00000010ff */
[----:B------:R2:W-:Y:S02]  /*d940*/  MUFU.EX2 R148, R3 ;  /* 0x0000000300947308 */ /* 0x0005e40000000800 */
[----:B--2---:R-:W-:Y:S08]  /*d950*/  FFMA.FTZ R3, R203, c[0x0][0x2d0], -R2 ;  /* 0x0000b400cb037a23 */ /* 0x004ff00000010802 */
[----:B------:R2:W3:Y:S02]  /*d960*/  MUFU.EX2 R142, R3 ;  /* 0x00000003008e7308 */ /* 0x0004e40000000800 */
[--C-:B--2---:R-:W-:Y:S01]  /*d970*/  FFMA.FTZ R3, R204, c[0x0][0x2d0], -R176.reuse ;  /* 0x0000b400cc037a23 */ /* 0x104fe200000108b0 */
[----:B---3--:R-:W-:Y:S07]  /*d980*/  F2FP.BF16.PACK_AB R117, R142, R148 ;  /* 0x000000948e75723e */ /* 0x008fee00000010ff */
        /* <DEDUP_REMOVED lines=10> */
[----:B------:R2:W-:Y:S01]  /*da30*/  MUFU.EX2 R192, R3 ;  /* 0x0000000300c07308 */ /* 0x0005e20000000800 */
[C---:B------:R-:W-:Y:S08]  /*da40*/  HMMA.16816.F32.BF16 R8, R116.reuse, R124, R8 ;  /* 0x0000007c7408723c */ /* 0x040ff00000041808 */
[-C--:B------:R-:W-:Y:S08]  /*da50*/  HMMA.16816.F32.BF16 R12, R116, R126.reuse, R12 ;  /* 0x0000007e740c723c */ /* 0x080ff0000004180c */
[C---:B------:R-:W-:Y:S01]  /*da60*/  HMMA.16816.F32.BF16 R16, R112.reuse, R126, R16 ;  /* 0x0000007e7010723c */ /* 0x040fe20000041810 */
[----:B------:R-:W3:Y:S03]  /*da70*/  LDSM.16.MT88.4 R124, [R222+0x1500] ;  /* 0x00150000de7c783b */ /* 0x000ee60000004200 */
[--C-:B--2---:R-:W-:Y:S04]  /*da80*/  FFMA.FTZ R3, R213, c[0x0][0x2d0], -R110.reuse ;  /* 0x0000b400d5037a23 */ /* 0x104fe8000001086e */
[-C--:B------:R-:W-:Y:S01]  /*da90*/  HMMA.16816.F32.BF16 R20, R112, R128.reuse, R20 ;  /* 0x000000807014723c */ /* 0x080fe20000041814 */
[----:B------:R2:W4:Y:S07]  /*daa0*/  MUFU.EX2 R107, R3 ;  /* 0x00000003006b7308 */ /* 0x00052e0000000800 */
[C---:B------:R-:W-:Y:S08]  /*dab0*/  HMMA.16816.F32.BF16 R24, R116.reuse, R128, R24 ;  /* 0x000000807418723c */ /* 0x040ff00000041818 */
[-C--:B------:R-:W-:Y:S08]  /*dac0*/  HMMA.16816.F32.BF16 R28, R116, R130.reuse, R28 ;  /* 0x00000082741c723c */ /* 0x080ff0000004181c */
[C---:B------:R-:W-:Y:S01]  /*dad0*/  HMMA.16816.F32.BF16 R32, R112.reuse, R130, R32 ;  /* 0x000000827020723c */ /* 0x040fe20000041820 */
[----:B------:R-:W3:Y:S03]  /*dae0*/  LDSM.16.MT88.4 R128, [R221+0x2500] ;  /* 0x00250000dd80783b */ /* 0x000ee60000004200 */
[--C-:B--2---:R-:W-:Y:S04]  /*daf0*/  FFMA.FTZ R3, R214, c[0x0][0x2d0], -R111.reuse ;  /* 0x0000b400d6037a23 */ /* 0x104fe8000001086f */
[-C--:B-1----:R-:W-:Y:S01]  /*db00*/  HMMA.16816.F32.BF16 R36, R112, R120.reuse, R36 ;  /* 0x000000787024723c */ /* 0x082fe20000041824 */
[----:B------:R1:W-:Y:S07]  /*db10*/  MUFU.EX2 R213, R3 ;  /* 0x0000000300d57308 */ /* 0x0003ee0000000800 */
[C---:B------:R-:W-:Y:S08]  /*db20*/  HMMA.16816.F32.BF16 R40, R116.reuse, R120, R40 ;  /* 0x000000787428723c */ /* 0x040ff00000041828 */
[-C--:B------:R-:W-:Y:S08]  /*db30*/  HMMA.16816.F32.BF16 R44, R116, R122.reuse, R44 ;  /* 0x0000007a742c723c */ /* 0x080ff0000004182c */
[C---:B------:R-:W-:Y:S01]  /*db40*/  HMMA.16816.F32.BF16 R48, R112.reuse, R122, R48 ;  /* 0x0000007a7030723c */ /* 0x040fe20000041830 */
[----:B------:R-:W2:Y:S03]  /*db50*/  LDSM.16.MT88.4 R120, [R222+0x2500] ;  /* 0x00250000de78783b */ /* 0x000ea60000004200 */
[--C-:B-1----:R-:W-:Y:S01]  /*db60*/  FFMA.FTZ R3, R215, c[0x0][0x2d0], -R111.reuse ;  /* 0x0000b400d7037a23 */ /* 0x102fe2000001086f */
[----:B----4-:R-:W-:Y:S01]  /*db70*/  MOV R215, R107 ;  /* 0x0000006b00d77202 */ /* 0x010fe20000000f00 */
[--C-:B------:R-:W-:Y:S02]  /*db80*/  FFMA.FTZ R107, R209, c[0x0][0x2d0], -R110.reuse ;  /* 0x0000b400d16b7a23 */ /* 0x100fe4000001086e */
[-C--:B---3--:R-:W-:Y:S01]  /*db90*/  HMMA.16816.F32.BF16 R52, R112, R124.reuse, R52 ;  /* 0x0000007c7034723c */ /* 0x088fe20000041834 */
[----:B------:R1:W3:Y:S07]  /*dba0*/  MUFU.EX2 R214, R3 ;  /* 0x0000000300d67308 */ /* 0x0002ee0000000800 */
[C---:B------:R-:W-:Y:S03]  /*dbb0*/  HMMA.16816.F32.BF16 R56, R116.reuse, R124, R56 ;  /* 0x0000007c7438723c */ /* 0x040fe60000041838 */
[----:B------:R4:W-:Y:S05]  /*dbc0*/  MUFU.EX2 R209, R107 ;  /* 0x0000006b00d17308 */ /* 0x0009ea0000000800 */
[-C--:B------:R-:W-:Y:S08]  /*dbd0*/  HMMA.16816.F32.BF16 R60, R116, R126.reuse, R60 ;  /* 0x0000007e743c723c */ /* 0x080ff0000004183c */
[C---:B------:R-:W-:Y:S01]  /*dbe0*/  HMMA.16816.F32.BF16 R64, R112.reuse, R126, R64 ;  /* 0x0000007e7040723c */ /* 0x040fe20000041840 */
[----:B------:R-:W3:Y:S03]  /*dbf0*/  LDSM.16.MT88.4 R124, [R221+0x900] ;  /* 0x00090000dd7c783b */ /* 0x000ee60000004200 */
[----:B-1----:R-:W-:Y:S04]  /*dc00*/  FFMA.FTZ R3, R208, c[0x0][0x2d0], -R110 ;  /* 0x0000b400d0037a23 */ /* 0x002fe8000001086e */
[-C--:B------:R-:W-:Y:S01]  /*dc10*/  HMMA.16816.F32.BF16 R68, R112, R128.reuse, R68 ;  /* 0x000000807044723c */ /* 0x080fe20000041844 */
[----:B------:R1:W1:Y:S03]  /*dc20*/  MUFU.EX2 R212, R3 ;  /* 0x0000000300d47308 */ /* 0x0002660000000800 */
[----:B----4-:R-:W-:Y:S01]  /*dc30*/  FFMA.FTZ R107, R217, c[0x0][0x2d0], -R176 ;  /* 0x0000b400d96b7a23 */ /* 0x010fe200000108b0 */
[----:B------:R-:W-:Y:S03]  /*dc40*/  MOV R217, R153 ;  /* 0x0000009900d97202 */ /* 0x000fe60000000f00 */
[C---:B------:R-:W-:Y:S03]  /*dc50*/  HMMA.16816.F32.BF16 R72, R116.reuse, R128, R72 ;  /* 0x000000807448723c */ /* 0x040fe60000041848 */
[----:B------:R4:W-:Y:S05]  /*dc60*/  MUFU.EX2 R205, R107 ;  /* 0x0000006b00cd7308 */ /* 0x0009ea0000000800 */
[-C--:B------:R-:W-:Y:S08]  /*dc70*/  HMMA.16816.F32.BF16 R76, R116, R130.reuse, R76 ;  /* 0x00000082744c723c */ /* 0x080ff0000004184c */
[C---:B------:R-:W-:Y:S01]  /*dc80*/  HMMA.16816.F32.BF16 R80, R112.reuse, R130, R80 ;  /* 0x000000827050723c */ /* 0x040fe20000041850 */
[----:B------:R-:W3:Y:S03]  /*dc90*/  LDSM.16.MT88.4 R128, [R222+0x900] ;  /* 0x00090000de80783b */ /* 0x000ee60000004200 */
[--C-:B-1----:R-:W-:Y:S01]  /*dca0*/  FFMA.FTZ R3, R210, c[0x0][0x2d0], -R111.reuse ;  /* 0x0000b400d2037a23 */ /* 0x102fe2000001086f */
[----:B------:R-:W-:Y:S03]  /*dcb0*/  MOV R210, R192 ;  /* 0x000000c000d27202 */ /* 0x000fe60000000f00 */
[-C--:B--2---:R-:W-:Y:S01]  /*dcc0*/  HMMA.16816.F32.BF16 R84, R112, R120.reuse, R84 ;  /* 0x000000787054723c */ /* 0x084fe20000041854 */
[----:B------:R1:W-:Y:S03]  /*dcd0*/  MUFU.EX2 R208, R3 ;  /* 0x0000000300d07308 */ /* 0x0003e60000000800 */
[----:B----4-:R-:W-:Y:S04]  /*dce0*/  FFMA.FTZ R107, R178, c[0x0][0x2d0], -R110 ;  /* 0x0000b400b26b7a23 */ /* 0x010fe8000001086e */
[C---:B------:R-:W-:Y:S03]  /*dcf0*/  HMMA.16816.F32.BF16 R88, R116.reuse, R120, R88 ;  /* 0x000000787458723c */ /* 0x040fe60000041858 */
[----:B------:R2:W-:Y:S05]  /*dd00*/  MUFU.EX2 R193, R107 ;  /* 0x0000006b00c17308 */ /* 0x0005ea0000000800 */
[-C--:B------:R-:W-:Y:S08]  /*dd10*/  HMMA.16816.F32.BF16 R92, R116, R122.reuse, R92 ;  /* 0x0000007a745c723c */ /* 0x080ff0000004185c */
[----:B------:R-:W-:Y:S01]  /*dd20*/  HMMA.16816.F32.BF16 R96, R112, R122, R96 ;  /* 0x0000007a7060723c */ /* 0x000fe20000041860 */
[----:B------:R-:W4:Y:S03]  /*dd30*/  LDSM.16.MT88.4 R120, [R221+0x1900] ;  /* 0x00190000dd78783b */ /* 0x000f260000004200 */
[--C-:B-1----:R-:W-:Y:S01]  /*dd40*/  FFMA.FTZ R3, R211, c[0x0][0x2d0], -R111.reuse ;  /* 0x0000b400d3037a23 */ /* 0x102fe2000001086f */
[----:B------:R-:W-:Y:S02]  /*dd50*/  MOV R211, R155 ;  /* 0x0000009b00d37202 */ /* 0x000fe40000000f00 */
[----:B------:R-:W-:Y:S01]  /*dd60*/  F2FP.BF16.PACK_AB R112, R215, R210 ;  /* 0x000000d2d770723e */ /* 0x000fe200000010ff */
[----:B------:R1:W1:Y:S01]  /*dd70*/  MUFU.EX2 R207, R3 ;  /* 0x0000000300cf7308 */ /* 0x0002620000000800 */
[----:B---3--:R-:W-:Y:S03]  /*dd80*/  F2FP.BF16.PACK_AB R113, R214, R213 ;  /* 0x000000d5d671723e */ /* 0x008fe600000010ff */
[----:B------:R-:W-:Y:S01]  /*dd90*/  F2FP.BF16.PACK_AB R114, R209, R212 ;  /* 0x000000d4d172723e */ /* 0x000fe200000010ff */
[--C-:B--2---:R-:W-:Y:S01]  /*dda0*/  FFMA.FTZ R107, R250, c[0x0][0x2d0], -R176.reuse ;  /* 0x0000b400fa6b7a23 */ /* 0x104fe200000108b0 */
[----:B------:R-:W-:Y:S02]  /*ddb0*/  MOV R250, R132 ;  /* 0x0000008400fa7202 */ /* 0x000fe40000000f00 */
[----:B------:R-:W-:Y:S02]  /*ddc0*/  MOV R132, R183 ;  /* 0x000000b700847202 */ /* 0x000fe40000000f00 */
[----:B------:R-:W-:Y:S01]  /*ddd0*/  MUFU.EX2 R189, R107 ;  /* 0x0000006b00bd7308 */ /* 0x000fe20000000800 */
[----:B-1----:R-:W-:Y:S01]  /*dde0*/  FFMA.FTZ R3, R216, c[0x0][0x2d0], -R176 ;  /* 0x0000b400d8037a23 */ /* 0x002fe200000108b0 */
[----:B------:R-:W-:Y:S02]  /*ddf0*/  F2FP.BF16.PACK_AB R115, R207, R208 ;  /* 0x000000d0cf73723e */ /* 0x000fe400000010ff */
[----:B------:R-:W-:Y:S06]  /*de00*/  MOV R216, R154 ;  /* 0x0000009a00d87202 */ /* 0x000fec0000000f00 */
[----:B------:R1:W2:Y:S01]  /*de10*/  MUFU.EX2 R206, R3 ;  /* 0x0000000300ce7308 */ /* 0x0002a20000000800 */
[-C--:B------:R-:W-:Y:S03]  /*de20*/  HMMA.16816.F32.BF16 R4, R112, R124.reuse, R4 ;  /* 0x0000007c7004723c */ /* 0x080fe60000041804 */
[--C-:B-1----:R-:W-:Y:S01]  /*de30*/  FFMA.FTZ R3, R218, c[0x0][0x2d0], -R2.reuse ;  /* 0x0000b400da037a23 */ /* 0x102fe20000010802 */
[----:B--2---:R-:W-:Y:S02]  /*de40*/  F2FP.BF16.PACK_AB R116, R205, R206 ;  /* 0x000000cecd74723e */ /* 0x004fe400000010ff */
[----:B------:R-:W-:Y:S03]  /*de50*/  MOV R218, R149 ;  /* 0x0000009500da7202 */ /* 0x000fe60000000f00 */
[----:B------:R1:W-:Y:S03]  /*de60*/  MUFU.EX2 R204, R3 ;  /* 0x0000000300cc7308 */ /* 0x0003e60000000800 */
        /* <DEDUP_REMOVED lines=9> */
[----:B------:R-:W-:Y:S01]  /*df00*/  MOV R138, R186 ;  /* 0x000000ba008a7202 */ /* 0x000fe20000000f00 */
[--C-:B-1----:R-:W-:Y:S01]  /*df10*/  FFMA.FTZ R3, R239, c[0x0][0x2d0], -R176.reuse ;  /* 0x0000b400ef037a23 */ /* 0x102fe200000108b0 */
[----:B--2---:R-:W-:Y:S02]  /*df20*/  F2FP.BF16.PACK_AB R117, R203, R204 ;  /* 0x000000cccb75723e */ /* 0x004fe400000010ff */
[----:B------:R-:W-:Y:S03]  /*df30*/  MOV R239, R151 ;  /* 0x0000009700ef7202 */ /* 0x000fe60000000f00 */
        /* <DEDUP_REMOVED lines=22> */
[----:B------:R1:W3:Y:S01]  /*e0a0*/  MUFU.EX2 R197, R3 ;  /* 0x0000000300c57308 */ /* 0x0002e20000000800 */
[----:B------:R-:W-:Y:S06]  /*e0b0*/  LDSM.16.MT88.4 R140, [R222+0xd00] ;  /* 0x000d0000de8c783b */ /* 0x000fec0000004200 */
[C---:B------:R-:W-:Y:S08]  /*e0c0*/  HMMA.16816.F32.BF16 R24, R116.reuse, R128, R24 ;  /* 0x000000807418723c */ /* 0x040ff00000041818 */
[-C--:B------:R-:W-:Y:S08]  /*e0d0*/  HMMA.16816.F32.BF16 R28, R116, R130.reuse, R28 ;  /* 0x00000082741c723c */ /* 0x080ff0000004181c */
[C---:B------:R-:W-:Y:S01]  /*e0e0*/  HMMA.16816.F32.BF16 R32, R112.reuse, R130, R32 ;  /* 0x000000827020723c */ /* 0x040fe20000041820 */
[----:B------:R-:W2:Y:S03]  /*e0f0*/  LDSM.16.MT88.4 R128, [R221+0x2900] ;  /* 0x00290000dd80783b */ /* 0x000ea60000004200 */
[--C-:B-1----:R-:W-:Y:S01]  /*e100*/  FFMA.FTZ R3, R247, c[0x0][0x2d0], -R111.reuse ;  /* 0x0000b400f7037a23 */ /* 0x102fe2000001086f */
[----:B------:R-:W-:Y:S02]  /*e110*/  MOV R247, R184 ;  /* 0x000000b800f77202 */ /* 0x000fe40000000f00 */
[----:B------:R3:W-:Y:S01]  /*e120*/  MUFU.EX2 R184, R108 ;  /* 0x0000006c00b87308 */ /* 0x0007e20000000800 */
[-C--:B----4-:R-:W-:Y:S08]  /*e130*/  HMMA.16816.F32.BF16 R36, R112, R120.reuse, R36 ;  /* 0x000000787024723c */ /* 0x090ff00000041824 */
[C---:B------:R-:W-:Y:S01]  /*e140*/  HMMA.16816.F32.BF16 R40, R116.reuse, R120, R40 ;  /* 0x000000787428723c */ /* 0x040fe20000041828 */
[----:B------:R1:W-:Y:S07]  /*e150*/  MUFU.EX2 R196, R3 ;  /* 0x0000000300c47308 */ /* 0x0003ee0000000800 */
[-C--:B------:R-:W-:Y:S04]  /*e160*/  HMMA.16816.F32.BF16 R44, R116, R122.reuse, R44 ;  /* 0x0000007a742c723c */ /* 0x080fe8000004182c */
[----:B---3--:R-:W-:Y:S04]  /*e170*/  F2FP.BF16.PACK_AB R108, R197, R198 ;  /* 0x000000c6c56c723e */ /* 0x008fe800000010ff */
[C---:B------:R-:W-:Y:S01]  /*e180*/  HMMA.16816.F32.BF16 R48, R112.reuse, R122, R48 ;  /* 0x0000007a7030723c */ /* 0x040fe20000041830 */
[----:B------:R-:W3:Y:S07]  /*e190*/  LDSM.16.MT88.4 R120, [R222+0x2900] ;  /* 0x00290000de78783b */ /* 0x000eee0000004200 */
[-C--:B--2---:R-:W-:Y:S04]  /*e1a0*/  HMMA.16816.F32.BF16 R52, R112, R124.reuse, R52 ;  /* 0x0000007c7034723c */ /* 0x084fe80000041834 */
[--C-:B-1----:R-:W-:Y:S01]  /*e1b0*/  FFMA.FTZ R3, R248, c[0x0][0x2d0], -R111.reuse ;  /* 0x0000b400f8037a23 */ /* 0x102fe2000001086f */
[----:B------:R-:W-:Y:S03]  /*e1c0*/  MOV R248, R148 ;  /* 0x0000009400f87202 */ /* 0x000fe60000000f00 */
[C---:B------:R-:W-:Y:S01]  /*e1d0*/  HMMA.16816.F32.BF16 R56, R116.reuse, R124, R56 ;  /* 0x0000007c7438723c */ /* 0x040fe20000041838 */
[----:B------:R1:W-:Y:S07]  /*e1e0*/  MUFU.EX2 R195, R3 ;  /* 0x0000000300c37308 */ /* 0x0003ee0000000800 */
[-C--:B------:R-:W-:Y:S08]  /*e1f0*/  HMMA.16816.F32.BF16 R60, R116, R126.reuse, R60 ;  /* 0x0000007e743c723c */ /* 0x080ff0000004183c */
[C---:B------:R-:W-:Y:S01]  /*e200*/  HMMA.16816.F32.BF16 R64, R112.reuse, R126, R64 ;  /* 0x0000007e7040723c */ /* 0x040fe20000041840 */
[----:B------:R-:W2:Y:S07]  /*e210*/  LDSM.16.MT88.4 R124, [R221+0xd00] ;  /* 0x000d0000dd7c783b */ /* 0x000eae0000004200 */
[-C--:B------:R-:W-:Y:S04]  /*e220*/  HMMA.16816.F32.BF16 R68, R112, R128.reuse, R68 ;  /* 0x000000807044723c */ /* 0x080fe80000041844 */
[----:B-1----:R-:W-:Y:S04]  /*e230*/  FFMA.FTZ R3, R177, c[0x0][0x2d0], -R110 ;  /* 0x0000b400b1037a23 */ /* 0x002fe8000001086e */
[C---:B------:R-:W-:Y:S01]  /*e240*/  HMMA.16816.F32.BF16 R72, R116.reuse, R128, R72 ;  /* 0x000000807448723c */ /* 0x040fe20000041848 */
[----:B------:R1:W4:Y:S07]  /*e250*/  MUFU.EX2 R194, R3 ;  /* 0x0000000300c27308 */ /* 0x00032e0000000800 */
[-C--:B------:R-:W-:Y:S08]  /*e260*/  HMMA.16816.F32.BF16 R76, R116, R130.reuse, R76 ;  /* 0x00000082744c723c */ /* 0x080ff0000004184c */
[C---:B------:R-:W-:Y:S08]  /*e270*/  HMMA.16816.F32.BF16 R80, R112.reuse, R130, R80 ;  /* 0x000000827050723c */ /* 0x040ff00000041850 */
[-C--:B---3--:R-:W-:Y:S04]  /*e280*/  HMMA.16816.F32.BF16 R84, R112, R120.reuse, R84 ;  /* 0x000000787054723c */ /* 0x088fe80000041854 */
[--C-:B-1----:R-:W-:Y:S01]  /*e290*/  FFMA.FTZ R3, R179, c[0x0][0x2d0], -R111.reuse ;  /* 0x0000b400b3037a23 */ /* 0x102fe2000001086f */
[----:B----4-:R-:W-:Y:S03]  /*e2a0*/  F2FP.BF16.PACK_AB R110, R193, R194 ;  /* 0x000000c2c16e723e */ /* 0x010fe600000010ff */
[C---:B------:R-:W-:Y:S01]  /*e2b0*/  HMMA.16816.F32.BF16 R88, R116.reuse, R120, R88 ;  /* 0x000000787458723c */ /* 0x040fe20000041858 */
[----:B------:R1:W-:Y:S07]  /*e2c0*/  MUFU.EX2 R192, R3 ;  /* 0x0000000300c07308 */ /* 0x0003ee0000000800 */
[-C--:B------:R-:W-:Y:S08]  /*e2d0*/  HMMA.16816.F32.BF16 R92, R116, R122.reuse, R92 ;  /* 0x0000007a745c723c */ /* 0x080ff0000004185c */
[----:B------:R-:W-:Y:S04]  /*e2e0*/  HMMA.16816.F32.BF16 R96, R112, R122, R96 ;  /* 0x0000007a7060723c */ /* 0x000fe80000041860 */
[----:B-1----:R-:W-:Y:S01]  /*e2f0*/  FFMA.FTZ R3, R243, c[0x0][0x2d0], -R111 ;  /* 0x0000b400f3037a23 */ /* 0x002fe2000001086f */
[----:B------:R-:W-:Y:S03]  /*e300*/  MOV R243, R147 ;  /* 0x0000009300f37202 */ /* 0x000fe60000000f00 */
[----:B------:R1:W3:Y:S04]  /*e310*/  MUFU.EX2 R191, R3 ;  /* 0x0000000300bf7308 */ /* 0x0002e80000000800 */
[----:B-1----:R-:W-:Y:S01]  /*e320*/  FFMA.FTZ R3, R249, c[0x0][0x2d0], -R176 ;  /* 0x0000b400f9037a23 */ /* 0x002fe200000108b0 */
[----:B---3--:R-:W-:Y:S02]  /*e330*/  F2FP.BF16.PACK_AB R111, R191, R192 ;  /* 0x000000c0bf6f723e */ /* 0x008fe400000010ff */
[----:B------:R-:W-:Y:S03]  /*e340*/  MOV R249, R134 ;  /* 0x0000008600f97202 */ /* 0x000fe60000000f00 */
[----:B------:R1:W-:Y:S01]  /*e350*/  MUFU.EX2 R190, R3 ;  /* 0x0000000300be7308 */ /* 0x0003e20000000800 */
[----:B------:R-:W-:Y:S02]  /*e360*/  MOV R134, R133 ;  /* 0x0000008500867202 */ /* 0x000fe40000000f00 */
[----:B------:R-:W-:Y:S01]  /*e370*/  MOV R133, R182 ;  /* 0x000000b600857202 */ /* 0x000fe20000000f00 */
[--C-:B-1----:R-:W-:Y:S01]  /*e380*/  FFMA.FTZ R3, R252, c[0x0][0x2d0], -R2.reuse ;  /* 0x0000b400fc037a23 */ /* 0x102fe20000010802 */
[----:B------:R-:W-:Y:S05]  /*e390*/  MOV R252, R181 ;  /* 0x000000b500fc7202 */ /* 0x000fea0000000f00 */
[----:B------:R1:W-:Y:S02]  /*e3a0*/  MUFU.EX2 R188, R3 ;  /* 0x0000000300bc7308 */ /* 0x0003e40000000800 */
[--C-:B-1----:R-:W-:Y:S02]  /*e3b0*/  FFMA.FTZ R3, R187, c[0x0][0x2d0], -R2.reuse ;  /* 0x0000b400bb037a23 */ /* 0x102fe40000010802 */
[----:B------:R-:W-:Y:S01]  /*e3c0*/  FFMA.FTZ R2, R109, c[0x0][0x2d0], -R2 ;  /* 0x0000b4006d027a23 */ /* 0x000fe20000010802 */
[----:B------:R-:W-:Y:S05]  /*e3d0*/  F2FP.BF16.PACK_AB R109, R195, R196 ;  /* 0x000000c4c36d723e */ /* 0x000fea00000010ff */
[----:B------:R1:W3:Y:S02]  /*e3e0*/  MUFU.EX2 R187, R3 ;  /* 0x0000000300bb7308 */ /* 0x0002e40000000800 */
[-C--:B--2---:R-:W-:Y:S01]  /*e3f0*/  HMMA.16816.F32.BF16 R112, R108, R124.reuse, R4 ;  /* 0x0000007c6c70723c */ /* 0x084fe20000041804 */
[----:B------:R-:W-:Y:S07]  /*e400*/  LDSM.16.MT88.4 R4, [R222+0x2d00] ;  /* 0x002d0000de04783b */ /* 0x000fee0000004200 */
[----:B------:R-:W2:Y:S01]  /*e410*/  MUFU.EX2 R107, R2 ;  /* 0x00000002006b7308 */ /* 0x000ea20000000800 */
[--C-:B-1----:R-:W-:Y:S03]  /*e420*/  FFMA.FTZ R3, R156, c[0x0][0x2d0], -R176.reuse ;  /* 0x0000b4009c037a23 */ /* 0x102fe600000108b0 */
[----:B---3--:R-:W-:Y:S01]  /*e430*/  F2FP.BF16.PACK_AB R177, R187, R188 ;  /* 0x000000bcbbb1723e */ /* 0x008fe200000010ff */
[----:B------:R-:W1:Y:S05]  /*e440*/  LDSM.16.MT88.4 R156, [R221+0x1d00] ;  /* 0x001d0000dd9c783b */ /* 0x000e6a0000004200 */
[----:B------:R3:W-:Y:S01]  /*e450*/  MUFU.EX2 R186, R3 ;  /* 0x0000000300ba7308 */ /* 0x0007e20000000800 */
[----:B--2---:R-:W-:Y:S02]  /*e460*/  F2FP.BF16.PACK_AB R179, R107, R184 ;  /* 0x000000b86bb3723e */ /* 0x004fe400000010ff */
[----:B------:R-:W-:Y:S01]  /*e470*/  MOV R2, R149 ;  /* 0x0000009500027202 */ /* 0x000fe20000000f00 */
[----:B---3--:R-:W-:Y:S01]  /*e480*/  FFMA.FTZ R3, R251, c[0x0][0x2d0], -R176 ;  /* 0x0000b400fb037a23 */ /* 0x008fe200000108b0 */
[----:B------:R-:W-:Y:S02]  /*e490*/  F2FP.BF16.PACK_AB R176, R189, R190 ;  /* 0x000000bebdb0723e */ /* 0x000fe400000010ff */
[----:B------:R-:W-:Y:S03]  /*e4a0*/  MOV R251, R180 ;  /* 0x000000b400fb7202 */ /* 0x000fe60000000f00 */
[----:B------:R-:W2:Y:S01]  /*e4b0*/  MUFU.EX2 R185, R3 ;  /* 0x0000000300b97308 */ /* 0x000ea20000000800 */
[----:B------:R-:W3:Y:S01]  /*e4c0*/  LDSM.16.MT88.4 R180, [R221+0x2d00] ;  /* 0x002d0000ddb4783b */ /* 0x000ee20000004200 */
[----:B--2---:R-:W-:Y:S02]  /*e4d0*/  F2FP.BF16.PACK_AB R178, R185, R186 ;  /* 0x000000bab9b2723e */ /* 0x004fe400000010ff */
[----:B------:R-:W-:Y:S05]  /*e4e0*/  MOV R3, R152 ;  /* 0x0000009800037202 */ /* 0x000fea0000000f00 */
[C---:B------:R-:W-:Y:S07]  /*e4f0*/  HMMA.16816.F32.BF16 R116, R176.reuse, R124, R8 ;  /* 0x0000007cb074723c */ /* 0x040fee0000041808 */
[----:B------:R-:W-:Y:S01]  /*e500*/  MOV R11, R139 ;  /* 0x0000008b000b7202 */ /* 0x000fe20000000f00 */
[-C--:B------:R-:W-:Y:S04]  /*e510*/  HMMA.16816.F32.BF16 R120, R176, R126.reuse, R12 ;  /* 0x0000007eb078723c */ /* 0x080fe8000004180c */
[----:B------:R-:W-:Y:S02]  /*e520*/  MOV R10, R144 ;  /* 0x00000090000a7202 */ /* 0x000fe40000000f00 */
[----:B------:R-:W-:Y:S02]  /*e530*/  MOV R8, R145 ;  /* 0x0000009100087202 */ /* 0x000fe40000000f00 */
[C---:B------:R-:W-:Y:S01]  /*e540*/  HMMA.16816.F32.BF16 R124, R108.reuse, R126, R16 ;  /* 0x0000007e6c7c723c */ /* 0x040fe20000041810 */
[----:B------:R-:W2:Y:S03]  /*e550*/  LDL.LU R17, [R1+0x44] ;  /* 0x0000440001117983 */ /* 0x000ea60000300800 */
[----:B------:R-:W-:Y:S02]  /*e560*/  MOV R13, R137 ;  /* 0x00000089000d7202 */ /* 0x000fe40000000f00 */
[----:B------:R-:W-:Y:S02]  /*e570*/  MOV R14, R136 ;  /* 0x00000088000e7202 */ /* 0x000fe40000000f00 */
[-C--:B------:R-:W-:Y:S04]  /*e580*/  HMMA.16816.F32.BF16 R128, R108, R140.reuse, R20 ;  /* 0x0000008c6c80723c */ /* 0x080fe80000041814 */
[----:B------:R-:W-:Y:S02]  /*e590*/  MOV R16, R134 ;  /* 0x0000008600107202 */ /* 0x000fe40000000f00 */
[----:B------:R-:W-:Y:S02]  /*e5a0*/  MOV R15, R135 ;  /* 0x00000087000f7202 */ /* 0x000fe40000000f00 */
[----:B------:R-:W-:Y:S04]  /*e5b0*/  MOV R23, R2 ;  /* 0x0000000200177202 */ /* 0x000fe80000000f00 */
[----:B------:R-:W-:Y:S02]  /*e5c0*/  MOV R2, R220 ;  /* 0x000000dc00027202 */ /* 0x000fe40000000f00 */
[----:B------:R4:W5:Y:S01]  /*e5d0*/  LDL.LU R220, [R1+0x64] ;  /* 0x0000640001dc7983 */ /* 0x0009620000300800 */
[----:B------:R-:W-:Y:S02]  /*e5e0*/  MOV R19, R133 ;  /* 0x0000008500137202 */ /* 0x000fe40000000f00 */
[----:B------:R-:W-:Y:S01]  /*e5f0*/  MOV R18, R132 ;  /* 0x0000008400127202 */ /* 0x000fe20000000f00 */
[----:B------:R-:W4:Y:S01]  /*e600*/  LDL.LU R20, [R1+0x48] ;  /* 0x0000480001147983 */ /* 0x000f220000300800 */
[C---:B------:R-:W-:Y:S04]  /*e610*/  HMMA.16816.F32.BF16 R132, R176.reuse, R140, R24 ;  /* 0x0000008cb084723c */ /* 0x040fe80000041818 */
[----:B------:R-:W-:Y:S02]  /*e620*/  MOV R12, R138 ;  /* 0x0000008a000c7202 */ /* 0x000fe40000000f00 */
[----:B------:R-:W-:Y:S02]  /*e630*/  MOV R9, R146 ;  /* 0x0000009200097202 */ /* 0x000fe40000000f00 */
        /* <DEDUP_REMOVED lines=17> */
[----:B------:R-:W-:Y:S04]  /*e750*/  HMMA.16816.F32.BF16 R96, R108, R6, R96 ;  /* 0x000000066c60723c */ /* 0x000fe80000041860 */
[----:B--2---:R-:W-:Y:S02]  /*e760*/  FFMA.FTZ R103, R103, R17, R16 ;  /* 0x0000001167677223 */ /* 0x004fe40000010010 */
        /* <DEDUP_REMOVED lines=65> */
[----:B------:R-:W-:Y:S02]  /*eb80*/  IADD3 R0, R238, -0x1, RZ ;  /* 0xffffffffee007810 */ /* 0x000fe40007ffe0ff */
[----:B------:R-:W-:Y:S01]  /*eb90*/  STL [R1+0x48], R5 ;  /* 0x0000480501007387 */ /* 0x000fe20000100800 */
[----:B------:R-:W-:Y:S01]  /*eba0*/  FADD.FTZ R2, R107, R2 ;  /* 0x000000026b027221 */ /* 0x000fe20000010000 */
[----:B------:R-:W-:Y:S02]  /*ebb0*/  MOV R238, R0 ;  /* 0x0000000000ee7202 */ /* 0x000fe40000000f00 */
[----:B------:R-:W-:Y:S01]  /*ebc0*/  MOV R107, R102 ;  /* 0x00000066006b7202 */ /* 0x000fe20000000f00 */
[----:B-1----:R-:W-:Y:S05]  /*ebd0*/  FADD.FTZ R3, R185, R4 ;  /* 0x00000004b9037221 */ /* 0x002fea0000010000 */
[----:B------:R1:W-:Y:S04]  /*ebe0*/  STL [R1+0x4c], R3 ;  /* 0x00004c0301007387 */ /* 0x0003e80000100800 */
[----:B------:R2:W-:Y:S01]  /*ebf0*/  STL [R1+0x50], R2 ;  /* 0x0000500201007387 */ /* 0x0005e20000100800 */
[----:B-1----:R-:W-:Y:S02]  /*ec00*/  MOV R3, R105 ;  /* 0x0000006900037202 */ /* 0x002fe40000000f00 */
[----:B--2---:R-:W-:Y:S01]  /*ec10*/  MOV R2, R106 ;  /* 0x0000006a00027202 */ /* 0x004fe20000000f00 */
[----:B-----5:R-:W-:-:S05]  /*ec20*/  @P0 BRA `(.L_x_719) ;  /* 0xffffc5c000000947 */ /* 0x020fca000383ffff */
.L_x_718:
[----:B-1----:R-:W2:Y:S04]  /*ec30*/  LDL.LU R0, [R1+0x44] ;  /* 0x0000440001007983 */ /* 0x002ea80000300800 */
        /* <DEDUP_REMOVED lines=152> */
.L_x_706:
[----:B------:R-:W-:Y:S01]  /*f5c0*/  USHF.R.S32.HI UR8, URZ, 0x1f, UR9 ;  /* 0x0000001f3f087899 */ /* 0x000fe20008011409 */
[----:B------:R-:W-:Y:S05]  /*f5d0*/  @P4 BRA `(.L_x_722) ;  /* 0x000018a000004947 */ /* 0x000fea0003800000 */
[----:B------:R-:W1:Y:S01]  /*f5e0*/  S2R R55, SR_TID.X ;  /* 0x0000000000377919 */ /* 0x000e620000002100 */
[----:B------:R-:W-:Y:S01]  /*f5f0*/  F2FP.BF16.PACK_AB R45, R45, R112 ;  /* 0x000000702d2d723e */ /* 0x000fe200000010ff */
[----:B------:R-:W-:Y:S01]  /*f600*/  ULDC.64 UR4, c[0x0][0x500] ;  /* 0x0001400000047ab9 */ /* 0x000fe20000000a00 */
[----:B------:R-:W-:Y:S01]  /*f610*/  F2FP.BF16.PACK_AB R44, R44, R114 ;  /* 0x000000722c2c723e */ /* 0x000fe200000010ff */
[----:B------:R-:W-:Y:S01]  /*f620*/  UISETP.NE.U32.AND UP1, UPT, URZ, UR4, UPT ;  /* 0x000000043f00728c */ /* 0x000fe2000bf25070 */
[----:B------:R-:W-:Y:S01]  /*f630*/  F2FP.BF16.PACK_AB R43, R43, R124 ;  /* 0x0000007c2b2b723e */ /* 0x000fe200000010ff */
[----:B------:R-:W-:Y:S01]  /*f640*/  UMOV UR6, 0x4 ;  /* 0x0000000400067882 */ /* 0x000fe20000000000 */
[----:B------:R-:W-:Y:S01]  /*f650*/  F2FP.BF16.PACK_AB R42, R42, R126 ;  /* 0x0000007e2a2a723e */ /* 0x000fe200000010ff */
[----:B------:R-:W-:Y:S01]  /*f660*/  UISETP.NE.AND.EX UP1, UPT, URZ, UR5, UPT, UP1 ;  /* 0x000000053f00728c */ /* 0x000fe2000bf25310 */
[----:B------:R-:W-:-:S02]  /*f670*/  F2FP.BF16.PACK_AB R48, R48, R116 ;  /* 0x000000743030723e */ /* 0x000fc400000010ff */
[----:B------:R-:W-:Y:S01]  /*f680*/  F2FP.BF16.PACK_AB R118, R119, R118 ;  /* 0x000000767776723e */ /* 0x000fe200000010ff */
[----:B------:R-:W-:Y:S01]  /*f690*/  ULDC.64 UR4, c[0x0][0x500] ;  /* 0x0001400000047ab9 */ /* 0x000fe20000000a00 */
[----:B------:R-:W-:Y:S01]  /*f6a0*/  F2FP.BF16.PACK_AB R47, R47, R120 ;  /* 0x000000782f2f723e */ /* 0x000fe200000010ff */
[----:B------:R-:W-:Y:S01]  /*f6b0*/  UIMAD.WIDE UR4, UR13, UR6, UR4 ;  /* 0x000000060d0472a5 */ /* 0x000fe2000f8e0204 */
[----:B------:R-:W-:Y:S02]  /*f6c0*/  F2FP.BF16.PACK_AB R122, R123, R122 ;  /* 0x0000007a7b7a723e */ /* 0x000fe400000010ff */
[----:B------:R-:W-:Y:S02]  /*f6d0*/  F2FP.BF16.PACK_AB R41, R41, R128 ;  /* 0x000000802929723e */ /* 0x000fe400000010ff */
[----:B------:R-:W-:Y:S02]  /*f6e0*/  F2FP.BF16.PACK_AB R40, R40, R130 ;  /* 0x000000822828723e */ /* 0x000fe400000010ff */
[----:B------:R-:W-:-:S02]  /*f6f0*/  F2FP.BF16.PACK_AB R38, R38, R140 ;  /* 0x0000008c2626723e */ /* 0x000fc400000010ff */
[----:B------:R-:W-:Y:S02]  /*f700*/  F2FP.BF16.PACK_AB R37, R37, R142 ;  /* 0x0000008e2525723e */ /* 0x000fe400000010ff */
[----:B-1----:R-:W-:Y:S02]  /*f710*/  SHF.R.S32.HI R56, RZ, 0x1f, R55 ;  /* 0x0000001fff387819 */ /* 0x002fe40000011437 */
[----:B------:R-:W-:Y:S02]  /*f720*/  F2FP.BF16.PACK_AB R39, R39, R132 ;  /* 0x000000842727723e */ /* 0x000fe400000010ff */
[CC--:B------:R-:W-:Y:S02]  /*f730*/  LEA.HI R3, R56.reuse, R55.reuse, RZ, 0x2 ;  /* 0x0000003738037211 */ /* 0x0c0fe400078f10ff */
[----:B------:R-:W-:Y:S02]  /*f740*/  LEA.HI R49, R56, R55, RZ, 0x5 ;  /* 0x0000003738317211 */ /* 0x000fe400078f28ff */
[----:B------:R-:W-:-:S02]  /*f750*/  SHF.R.S32.HI R46, RZ, 0x2, R3 ;  /* 0x00000002ff2e7819 */ /* 0x000fc40000011403 */
[----:B------:R-:W-:Y:S02]  /*f760*/  SHF.R.S32.HI R0, RZ, 0x1f, R3 ;  /* 0x0000001fff007819 */ /* 0x000fe40000011403 */
[----:B------:R-:W-:Y:S02]  /*f770*/  LOP3.LUT R3, R3, 0xfffffffc, RZ, 0xc0, !PT ;  /* 0xfffffffc03037812 */ /* 0x000fe400078ec0ff */
[----:B------:R-:W-:Y:S02]  /*f780*/  LEA.HI R0, R0, R46, RZ, 0x3 ;  /* 0x0000002e00007211 */ /* 0x000fe400078f18ff */
[----:B------:R-:W-:Y:S01]  /*f790*/  SHF.R.S32.HI R50, RZ, 0x5, R49 ;  /* 0x00000005ff327819 */ /* 0x000fe20000011431 */
[----:B------:R-:W-:Y:S01]  /*f7a0*/  IMAD.IADD R19, R55, 0x1, -R3 ;  /* 0x0000000137137824 */ /* 0x000fe200078e0a03 */
[----:B------:R-:W-:Y:S02]  /*f7b0*/  LOP3.LUT R0, R0, 0xfffffff8, RZ, 0xc0, !PT ;  /* 0xfffffff800007812 */ /* 0x000fe400078ec0ff */
[----:B------:R-:W-:-:S02]  /*f7c0*/  F2FP.BF16.PACK_AB R134, R135, R134 ;  /* 0x000000868786723e */ /* 0x000fc400000010ff */
[----:B------:R-:W-:Y:S01]  /*f7d0*/  F2FP.BF16.PACK_AB R36, R36, R136 ;  /* 0x000000882424723e */ /* 0x000fe200000010ff */
[----:B------:R-:W-:Y:S01]  /*f7e0*/  IMAD.IADD R2, R46, 0x1, -R0 ;  /* 0x000000012e027824 */ /* 0x000fe200078e0a00 */
[----:B------:R-:W-:Y:S02]  /*f7f0*/  F2FP.BF16.PACK_AB R138, R139, R138 ;  /* 0x0000008a8b8a723e */ /* 0x000fe400000010ff */
[----:B------:R-:W-:Y:S02]  /*f800*/  F2FP.BF16.PACK_AB R35, R35, R144 ;  /* 0x000000902323723e */ /* 0x000fe400000010ff */
[----:B------:R-:W-:Y:S02]  /*f810*/  LEA.HI R0, R2, R2, RZ, 0x1 ;  /* 0x0000000202007211 */ /* 0x000fe400078f08ff */
[----:B------:R-:W-:Y:S02]  /*f820*/  F2FP.BF16.PACK_AB R34, R34, R146 ;  /* 0x000000922222723e */ /* 0x000fe400000010ff */
[----:B------:R-:W-:-:S02]  /*f830*/  SHF.R.S32.HI R13, RZ, 0x1, R0 ;  /* 0x00000001ff0d7819 */ /* 0x000fc40000011400 */
[----:B------:R-:W-:Y:S02]  /*f840*/  LOP3.LUT R0, R0, 0x3fffffe, RZ, 0xc0, !PT ;  /* 0x03fffffe00007812 */ /* 0x000fe400078ec0ff */
[C---:B------:R-:W-:Y:S01]  /*f850*/  LOP3.LUT R3, R13.reuse, 0x1, RZ, 0xc0, !PT ;  /* 0x000000010d037812 */ /* 0x040fe200078ec0ff */
[C---:B------:R-:W-:Y:S01]  /*f860*/  IMAD.SHL.U32 R4, R13.reuse, 0x40, RZ ;  /* 0x000000400d047824 */ /* 0x040fe200078e00ff */
[----:B------:R-:W-:Y:S01]  /*f870*/  LOP3.LUT P0, RZ, R13, 0x2, RZ, 0xc0, !PT ;  /* 0x000000020dff7812 */ /* 0x000fe2000780c0ff */
[----:B------:R-:W-:Y:S01]  /*f880*/  IMAD.IADD R2, R2, 0x1, -R0 ;  /* 0x0000000102027824 */ /* 0x000fe200078e0a00 */
[----:B------:R-:W-:Y:S01]  /*f890*/  ISETP.NE.U32.AND P1, PT, R3, 0x1, PT ;  /* 0x000000010300780c */ /* 0x000fe20003f25070 */
[----:B------:R-:W-:Y:S01]  /*f8a0*/  IMAD R0, R50, 0x100, R19 ;  /* 0x0000010032007824 */ /* 0x000fe200078e0213 */
[----:B------:R-:W-:Y:S02]  /*f8b0*/  LOP3.LUT R4, R4, 0xc0, RZ, 0xc0, !PT ;  /* 0x000000c004047812 */ /* 0x000fe400078ec0ff */
[----:B------:R-:W-:Y:S01]  /*f8c0*/  F2FP.BF16.PACK_AB R32, R32, R156 ;  /* 0x0000009c2020723e */ /* 0x000fe200000010ff */
[----:B------:R-:W-:Y:S01]  /*f8d0*/  IMAD R0, R2, 0x10, R0 ;  /* 0x0000001002007824 */ /* 0x000fe200078e0200 */
[----:B------:R-:W-:Y:S01]  /*f8e0*/  LEA.HI R2, R4, R4, RZ, 0x1d ;  /* 0x0000000404027211 */ /* 0x000fe200078fe8ff */
[----:B------:R-:W-:Y:S01]  /*f8f0*/  IMAD.MOV.U32 R4, RZ, RZ, 0x20 ;  /* 0x00000020ff047424 */ /* 0x000fe200078e00ff */
[----:B------:R-:W-:-:S02]  /*f900*/  F2FP.BF16.PACK_AB R31, R31, R158 ;  /* 0x0000009e1f1f723e */ /* 0x000fc400000010ff */
[----:B------:R-:W-:Y:S01]  /*f910*/  F2FP.BF16.PACK_AB R33, R33, R148 ;  /* 0x000000942121723e */ /* 0x000fe200000010ff */
[----:B------:R-:W-:Y:S01]  /*f920*/  IMAD.U32 R0, R0, 0x2, R2 ;  /* 0x0000000200007824 */ /* 0x000fe200078e0002 */
[----:B------:R-:W-:Y:S02]  /*f930*/  SEL R4, R4, 0xffffffe0, !P0 ;  /* 0xffffffe004047807 */ /* 0x000fe40004000000 */
[----:B------:R-:W-:Y:S01]  /*f940*/  F2FP.BF16.PACK_AB R150, R151, R150 ;  /* 0x000000969796723e */ /* 0x000fe200000010ff */
[----:B------:R-:W-:Y:S01]  /*f950*/  IMAD.SHL.U32 R0, R0, 0x2, RZ ;  /* 0x0000000200007824 */ /* 0x000fe200078e00ff */
[----:B------:R-:W-:Y:S01]  /*f960*/  BAR.SYNC.DEFER_BLOCKING 0x1, 0x80 ;  /* 0x0042000000007b1d */ /* 0x000fe20000010000 */
[----:B------:R-:W-:Y:S02]  /*f970*/  F2FP.BF16.PACK_AB R30, R30, R152 ;  /* 0x000000981e1e723e */ /* 0x000fe400000010ff */
[----:B------:R-:W-:Y:S02]  /*f980*/  F2FP.BF16.PACK_AB R154, R155, R154 ;  /* 0x0000009a9b9a723e */ /* 0x000fe400000010ff */
[----:B------:R-:W-:-:S02]  /*f990*/  IADD3 R3, R0, 0x80, RZ ;  /* 0x0000008000037810 */ /* 0x000fc40007ffe0ff */
[C---:B------:R-:W-:Y:S02]  /*f9a0*/  IADD3 R2, R0.reuse, 0x70, RZ ;  /* 0x0000007000027810 */ /* 0x040fe40007ffe0ff */
[----:B------:R-:W-:Y:S01]  /*f9b0*/  @P1 IADD3 R2, R3, 0x10, RZ ;  /* 0x0000001003021810 */ /* 0x000fe20007ffe0ff */
[----:B------:R-:W-:Y:S01]  /*f9c0*/  IMAD.IADD R3, R0, 0x1, R4 ;  /* 0x0000000100037824 */ /* 0x000fe200078e0204 */
[----:B------:R-:W-:Y:S02]  /*f9d0*/  F2FP.BF16.PACK_AB R29, R29, R160 ;  /* 0x000000a01d1d723e */ /* 0x000fe400000010ff */
[----:B------:R-:W-:Y:S01]  /*f9e0*/  F2FP.BF16.PACK_AB R28, R28, R162 ;  /* 0x000000a21c1c723e */ /* 0x000fe200000010ff */
[----:B------:R-:W-:Y:S01]  /*f9f0*/  IMAD.IADD R4, R4, 0x1, R2 ;  /* 0x0000000104047824 */ /* 0x000fe200078e0202 */
[----:B------:R-:W-:Y:S02]  /*fa00*/  F2FP.BF16.PACK_AB R26, R26, R172 ;  /* 0x000000ac1a1a723e */ /* 0x000fe400000010ff */
[----:B------:R-:W-:-:S02]  /*fa10*/  F2FP.BF16.PACK_AB R25, R25, R174 ;  /* 0x000000ae1919723e */ /* 0x000fc400000010ff */
        /* <DEDUP_REMOVED lines=29> */
[----:B------:R-:W-:Y:S01]  /*fbf0*/  PLOP3.LUT P1, PT, PT, PT, UP1, 0x80, 0x0 ;  /* 0x000000000000781c */ /* 0x000fe20003f2f018 */
[----:B------:R-:W-:Y:S04]  /*fc00*/  STS [R3+0x280], R40 ;  /* 0x0002802803007388 */ /* 0x000fe80000000800 */
        /* <DEDUP_REMOVED lines=35> */
[----:B------:R3:W-:Y:S04]  /*fe40*/  STS [R3+0x5280], R9 ;  /* 0x0052800903007388 */ /* 0x0007e80000000800 */
[----:B------:R4:W-:Y:S04]  /*fe50*/  STS [R4+0x5000], R6 ;  /* 0x0050000604007388 */ /* 0x0009e80000000800 */
[----:B------:R4:W-:Y:S01]  /*fe60*/  STS [R4+0x5200], R5 ;  /* 0x0052000504007388 */ /* 0x0009e20000000800 */
[----:B-1----:R-:W-:-:S02]  /*fe70*/  IMAD.U32 R11, RZ, RZ, UR5 ;  /* 0x00000005ff0b7e24 */ /* 0x002fc4000f8e00ff */
[----:B--2---:R-:W-:Y:S01]  /*fe80*/  IMAD.U32 R10, RZ, RZ, UR4 ;  /* 0x00000004ff0a7e24 */ /* 0x004fe2000f8e00ff */
[----:B------:R-:W-:Y:S06]  /*fe90*/  BAR.SYNC.DEFER_BLOCKING 0x1, 0x80 ;  /* 0x0042000000007b1d */ /* 0x000fec0000010000 */
[----:B------:R-:W-:Y:S02]  /*fea0*/  ULDC.64 UR4, c[0x0][0x508] ;  /* 0x0001420000047ab9 */ /* 0x000fe40000000a00 */
[----:B------:R-:W-:Y:S01]  /*feb0*/  UISETP.NE.U32.AND UP0, UPT, URZ, UR4, UPT ;  /* 0x000000043f00728c */ /* 0x000fe2000bf05070 */
[----:B------:R-:W2:Y:S03]  /*fec0*/  @P1 LDG.E R0, [R10.64] ;  /* 0x0000000e0a001981 */ /* 0x000ea6000c1e1900 */
[----:B------:R-:W-:Y:S01]  /*fed0*/  UISETP.NE.AND.EX UP0, UPT, URZ, UR5, UPT, UP0 ;  /* 0x000000053f00728c */ /* 0x000fe2000bf05300 */
[----:B------:R-:W-:-:S02]  /*fee0*/  IMAD.MOV.U32 R24, RZ, RZ, c[0x0][0x388] ;  /* 0x0000e200ff187624 */ /* 0x000fc400078e00ff */
[----:B------:R-:W-:-:S03]  /*fef0*/  ULDC.64 UR4, c[0x0][0x508] ;  /* 0x0001420000047ab9 */ /* 0x000fc60000000a00 */
[----:B------:R-:W-:-:S05]  /*ff00*/  PLOP3.LUT P0, PT, PT, PT, UP0, 0x80, 0x0 ;  /* 0x000000000000781c */ /* 0x000fca0003f0f008 */
[----:B------:R-:W-:-:S06]  /*ff10*/  @UP0 UIMAD.WIDE UR4, UR13, UR6, UR4 ;  /* 0x000000060d0402a5 */ /* 0x000fcc000f8e0204 */
[----:B------:R-:W-:Y:S02]  /*ff20*/  IMAD.U32 R2, RZ, RZ, UR4 ;  /* 0x00000004ff027e24 */ /* 0x000fe4000f8e00ff */
[----:B---3--:R-:W-:-:S05]  /*ff30*/  IMAD.U32 R3, RZ, RZ, UR5 ;  /* 0x00000005ff037e24 */ /* 0x008fca000f8e00ff */
[----:B------:R4:W5:Y:S01]  /*ff40*/  @P0 LDG.E R24, [R2.64] ;  /* 0x0000000e02180981 */ /* 0x000962000c1e1900 */
[----:B------:R-:W-:Y:S02]  /*ff50*/  UMOV UR6, URZ ;  /* 0x0000003f00067c82 */ /* 0x000fe40008000000 */
[----:B------:R-:W-:Y:S01]  /*ff60*/  UMOV UR7, URZ ;  /* 0x0000003f00077c82 */ /* 0x000fe20008000000 */
[----:B--2---:R-:W1:Y:S02]  /*ff70*/  @P1 R2UR UR5, R0 ;  /* 0x00000000000513c2 */ /* 0x004e6400000e0000 */
[----:B-1----:R-:W-:Y:S02]  /*ff80*/  @UP1 USHF.R.S32.HI UR4, URZ, 0x1f, UR5 ;  /* 0x0000001f3f041899 */ /* 0x002fe40008011405 */
[----:B------:R-:W-:-:S05]  /*ff90*/  @UP1 UMOV UR6, UR5 ;  /* 0x0000000500061c82 */ /* 0x000fca0008000000 */
[----:B------:R-:W-:Y:S01]  /*ffa0*/  @UP1 UMOV UR7, UR4 ;  /* 0x0000000400071c82 */ /* 0x000fe20008000000 */
[----:B------:R-:W-:Y:S05]  /*ffb0*/  @P0 BRA `(.L_x_723) ;  /* 0x0000004000000947 */ /* 0x000fea0003800000 */
[----:B----4-:R-:W-:Y:S05]  /*ffc0*/  @!P1 BRA `(.L_x_723) ;  /* 0x0000003000009947 */ /* 0x010fea0003800000 */
[----:B------:R-:W2:Y:S04]  /*ffd0*/  LDG.E R0, [R10.64] ;  /* 0x0000000e0a007981 */ /* 0x000ea8000c1e1900 */
[----:B------:R-:W2:Y:S02]  /*ffe0*/  LDG.E R2, [R10.64+0x4] ;  /* 0x0000040e0a027981 */ /* 0x000ea4000c1e1900 */
[----:B--2--5:R-:W-:Y:S02]  /*fff0*/  IADD3 R24, -R0, R2, RZ ;  /* 0x0000000200187210 */ /* 0x024fe40007ffe1ff */
.L_x_723:
[----:B----4-:R-:W-:Y:S01]  /*10000*/  IMAD.MOV.U32 R0, RZ, RZ, c[0x0][0x4e8] ;  /* 0x00013a00ff007624 */ /* 0x010fe200078e00ff */
[----:B------:R-:W-:Y:S01]  /*10010*/  SHF.R.S32.HI R2, RZ, 0x1f, R50 ;  /* 0x0000001fff027819 */ /* 0x000fe20000011432 */
[----:B------:R-:W1:Y:S01]  /*10020*/  S2R R21, SR_CTAID.X ;  /* 0x0000000000157919 */ /* 0x000e620000002500 */
[----:B------:R-:W-:Y:S01]  /*10030*/  ULDC.64 UR4, c[0x0][0x490] ;  /* 0x0001240000047ab9 */ /* 0x000fe20000000a00 */
[----:B------:R-:W-:Y:S01]  /*10040*/  LEA.HI R8, R56, R55, RZ, 0x3 ;  /* 0x0000003738087211 */ /* 0x000fe200078f18ff */
[----:B------:R-:W-:Y:S01]  /*10050*/  UIMAD UR10, UR8, UR4, URZ ;  /* 0x00000004080a72a4 */ /* 0x000fe2000f8e023f */
[----:B------:R-:W-:Y:S01]  /*10060*/  ISETP.NE.AND P2, PT, R0, 0x1, PT ;  /* 0x000000010000780c */ /* 0x000fe20003f45270 */
[----:B------:R-:W-:Y:S01]  /*10070*/  UMOV UR16, UR6 ;  /* 0x0000000600107c82 */ /* 0x000fe20008000000 */
[----:B------:R-:W-:Y:S01]  /*10080*/  LOP3.LUT R0, R49, 0xffffffe0, RZ, 0xc0, !PT ;  /* 0xffffffe031007812 */ /* 0x000fe200078ec0ff */
[----:B------:R-:W-:Y:S01]  /*10090*/  UMOV UR17, UR7 ;  /* 0x0000000700117c82 */ /* 0x000fe20008000000 */
[----:B------:R-:W-:Y:S01]  /*100a0*/  LEA.HI R2, R2, R50, RZ, 0x2 ;  /* 0x0000003202027211 */ /* 0x000fe200078f10ff */
[----:B------:R-:W-:Y:S01]  /*100b0*/  UIMAD.WIDE.U32 UR16, UR9, UR4, UR16 ;  /* 0x00000004091072a5 */ /* 0x000fe2000f8e0010 */
[----:B-----5:R-:W-:Y:S01]  /*100c0*/  IMAD R24, R24, c[0x0][0x4e8], RZ ;  /* 0x00013a0018187a24 */ /* 0x020fe200078e02ff */
[----:B------:R-:W-:Y:S01]  /*100d0*/  UIMAD UR10, UR9, UR5, UR10 ;  /* 0x00000005090a72a4 */ /* 0x000fe2000f8e020a */
[----:B------:R-:W-:Y:S01]  /*100e0*/  IMAD.IADD R4, R55, 0x1, -R0 ;  /* 0x0000000137047824 */ /* 0x000fe200078e0a00 */
[C---:B------:R-:W-:Y:S01]  /*100f0*/  LEA.HI R0, R19.reuse, R19, RZ, 0x1 ;  /* 0x0000001313007211 */ /* 0x040fe200078f08ff */
[----:B------:R-:W-:Y:S01]  /*10100*/  ULDC.64 UR4, c[0x0][0x3a0] ;  /* 0x0000e80000047ab9 */ /* 0x000fe20000000a00 */
[----:B------:R-:W-:Y:S01]  /*10110*/  LOP3.LUT R2, R2, 0xffffffc, RZ, 0xc0, !PT ;  /* 0x0ffffffc02027812 */ /* 0x000fe200078ec0ff */
[----:B------:R-:W-:Y:S01]  /*10120*/  USHF.R.S32.HI UR12, URZ, 0x1f, UR13 ;  /* 0x0000001f3f0c7899 */ /* 0x000fe2000801140d */
[----:B------:R-:W-:Y:S01]  /*10130*/  SHF.R.S32.HI R6, RZ, 0x1f, R4 ;  /* 0x0000001fff067819 */ /* 0x000fe20000011404 */
[----:B------:R-:W-:Y:S01]  /*10140*/  UIMAD UR11, UR7, UR4, URZ ;  /* 0x00000004070b72a4 */ /* 0x000fe2000f8e023f */
[C---:B------:R-:W-:Y:S01]  /*10150*/  LOP3.LUT R3, R0.reuse, 0x1ffffffe, RZ, 0xc0, !PT ;  /* 0x1ffffffe00037812 */ /* 0x040fe200078ec0ff */
[----:B------:R-:W-:Y:S01]  /*10160*/  IMAD.SHL.U32 R0, R0, 0x20, RZ ;  /* 0x0000002000007824 */ /* 0x000fe200078e00ff */
[----:B------:R-:W-:Y:S01]  /*10170*/  LEA.HI R6, R6, R4, RZ, 0x2 ;  /* 0x0000000406067211 */ /* 0x000fe200078f10ff */
[----:B------:R-:W-:Y:S01]  /*10180*/  IMAD.IADD R2, R50, 0x1, -R2 ;  /* 0x0000000132027824 */ /* 0x000fe200078e0a02 */
[----:B------:R-:W-:Y:S01]  /*10190*/  LOP3.LUT P0, RZ, R4, 0x3, RZ, 0xc0, !PT ;  /* 0x0000000304ff7812 */ /* 0x000fe2000780c0ff */
[----:B------:R-:W-:Y:S01]  /*101a0*/  IMAD.IADD R5, R19, 0x1, -R3 ;  /* 0x0000000113057824 */ /* 0x000fe200078e0a03 */
[----:B------:R-:W-:Y:S01]  /*101b0*/  LOP3.LUT R0, R0, 0xffffffc0, RZ, 0xc0, !PT ;  /* 0xffffffc000007812 */ /* 0x000fe200078ec0ff */
[----:B------:R-:W-:Y:S01]  /*101c0*/  USEL UR12, UR12, URZ, !UP1 ;  /* 0x0000003f0c0c7287 */ /* 0x000fe2000c800000 */
[----:B------:R-:W-:Y:S01]  /*101d0*/  SHF.R.S32.HI R3, RZ, 0x2, R6 ;  /* 0x00000002ff037819 */ /* 0x000fe20000011406 */
[----:B------:R-:W-:Y:S01]  /*101e0*/  UIMAD.WIDE.U32 UR20, UR6, UR4, URZ ;  /* 0x00000004061472a5 */ /* 0x000fe2000f8e003f */
[----:B------:R-:W-:Y:S01]  /*101f0*/  LEA.HI R4, R46, R46, RZ, 0x1 ;  /* 0x0000002e2e047211 */ /* 0x000fe200078f08ff */
[----:B------:R-:W-:Y:S01]  /*10200*/  IMAD R0, R5, 0x8, R0 ;  /* 0x0000000805007824 */ /* 0x000fe200078e0200 */
[----:B------:R-:W-:Y:S01]  /*10210*/  UIMAD UR11, UR6, UR5, UR11 ;  /* 0x00000005060b72a4 */ /* 0x000fe2000f8e020b */
[----:B------:R-:W-:Y:S01]  /*10220*/  IMAD R16, R2, 0x10, R3 ;  /* 0x0000001002107824 */ /* 0x000fe200078e0203 */
[----:B------:R-:W-:Y:S01]  /*10230*/  USEL UR13, UR13, URZ, !UP1 ;  /* 0x0000003f0d0d7287 */ /* 0x000fe2000c800000 */
[----:B------:R-:W-:Y:S01]  /*10240*/  BSSY B0, `(.L_x_724) ;  /* 0x000007b000007945 */ /* 0x000fe20003800000 */
[----:B------:R-:W-:-:S02]  /*10250*/  ULDC.64 UR6, c[0x0][0x498] ;  /* 0x0001260000067ab9 */ /* 0x000fc40000000a00 */
[----:B------:R-:W-:Y:S01]  /*10260*/  IADD3 R0, R16, R0, RZ ;  /* 0x0000000010007210 */ /* 0x000fe20007ffe0ff */
[----:B------:R-:W-:Y:S02]  /*10270*/  UIMAD UR18, UR12, UR6, URZ ;  /* 0x000000060c1272a4 */ /* 0x000fe4000f8e023f */
[----:B------:R-:W-:Y:S02]  /*10280*/  UIADD3 UR17, UR17, UR10, URZ ;  /* 0x0000000a11117290 */ /* 0x000fe4000fffe03f */
[----:B-1----:R-:W-:Y:S01]  /*10290*/  IMAD R3, R21, 0x80, R0 ;  /* 0x0000008015037824 */ /* 0x002fe200078e0200 */
[----:B------:R-:W-:Y:S02]  /*102a0*/  UIMAD UR7, UR13, UR7, UR18 ;  /* 0x000000070d0772a4 */ /* 0x000fe4000f8e0212 */
[----:B------:R-:W-:Y:S01]  /*102b0*/  UIMAD.WIDE.U32 UR16, UR13, UR6, UR16 ;  /* 0x000000060d1072a5 */ /* 0x000fe2000f8e0010 */
[----:B------:R-:W-:Y:S01]  /*102c0*/  @P2 IMAD.HI.U32 R2, R3, c[0x0][0x4ec], RZ ;  /* 0x00013b0003022a27 */ /* 0x000fe200078e00ff */
[----:B------:R-:W-:-:S02]  /*102d0*/  ULDC.64 UR4, c[0x0][0x3e8] ;  /* 0x0000fa0000047ab9 */ /* 0x000fc40000000a00 */
[----:B------:R-:W-:Y:S01]  /*102e0*/  UIMAD UR8, UR8, UR4, URZ ;  /* 0x00000004080872a4 */ /* 0x000fe2000f8e023f */
[----:B------:R-:W-:Y:S01]  /*102f0*/  IMAD.MOV.U32 R0, RZ, RZ, R3 ;  /* 0x000000ffff007224 */ /* 0x000fe200078e0003 */
[----:B------:R-:W-:Y:S01]  /*10300*/  @P2 SHF.R.U32.HI R0, RZ, c[0x0][0x4f0], R2 ;  /* 0x00013c00ff002a19 */ /* 0x000fe20000011602 */
[----:B------:R-:W-:Y:S01]  /*10310*/  IMAD.U32 R5, RZ, RZ, UR7 ;  /* 0x00000007ff057e24 */ /* 0x000fe2000f8e00ff */
[----:B------:R-:W-:Y:S01]  /*10320*/  LOP3.LUT R2, R4, 0x3fffffe, RZ, 0xc0, !PT ;  /* 0x03fffffe04027812 */ /* 0x000fe200078ec0ff */
[----:B------:R-:W-:Y:S01]  /*10330*/  IMAD R4, R19, 0x20, R46 ;  /* 0x0000002013047824 */ /* 0x000fe200078e022e */
[----:B------:R-:W-:Y:S01]  /*10340*/  SHF.R.S32.HI R6, RZ, 0x1f, R0 ;  /* 0x0000001fff067819 */ /* 0x000fe20000011400 */
[----:B------:R-:W-:Y:S02]  /*10350*/  UIADD3 UR21, UR21, UR11, URZ ;  /* 0x0000000b15157290 */ /* 0x000fe4000fffe03f */
[----:B------:R-:W-:Y:S01]  /*10360*/  IMAD.IADD R2, R46, 0x1, -R2 ;  /* 0x000000012e027824 */ /* 0x000fe200078e0a02 */
[----:B------:R-:W-:Y:S01]  /*10370*/  UIMAD UR8, UR9, UR5, UR8 ;  /* 0x00000005090872a4 */ /* 0x000fe2000f8e0208 */
[----:B------:R-:W-:Y:S01]  /*10380*/  IMAD R10, R21, 0x80, R4 ;  /* 0x00000080150a7824 */ /* 0x000fe200078e0204 */
[----:B------:R-:W-:Y:S01]  /*10390*/  UIMAD.WIDE.U32 UR20, UR9, UR4, UR20 ;  /* 0x00000004091472a5 */ /* 0x000fe2000f8e0014 */
[----:B------:R-:W-:Y:S01]  /*103a0*/  IMAD.MOV R4, RZ, RZ, -R0 ;  /* 0x000000ffff047224 */ /* 0x000fe200078e0a00 */
[----:B------:R-:W-:Y:S01]  /*103b0*/  LEA R20, R50, R2, 0x3 ;  /* 0x0000000232147211 */ /* 0x000fe200078e18ff */
[----:B------:R-:W-:Y:S01]  /*103c0*/  @P2 IMAD.HI.U32 R7, R10, c[0x0][0x4ec], RZ ;  /* 0x00013b000a072a27 */ /* 0x000fe200078e00ff */
[----:B------:R-:W-:Y:S01]  /*103d0*/  IADD3 R2, P1, R0, UR16, RZ ;  /* 0x0000001000027c10 */ /* 0x000fe2000ff3e0ff */
[----:B------:R-:W-:-:S02]  /*103e0*/  ULDC.64 UR4, c[0x0][0x3f0] ;  /* 0x0000fc0000047ab9 */ /* 0x000fc40000000a00 */
[----:B------:R-:W-:Y:S01]  /*103f0*/  IMAD R0, R4, c[0x0][0x4e8], R3 ;  /* 0x00013a0004007a24 */ /* 0x000fe200078e0203 */
[----:B------:R-:W-:Y:S01]  /*10400*/  IADD3.X R3, R6, UR17, R5, P1, !PT ;  /* 0x0000001106037c10 */ /* 0x000fe20008ffe405 */
[----:B------:R-:W-:Y:S01]  /*10410*/  IMAD.MOV.U32 R9, RZ, RZ, R10 ;  /* 0x000000ffff097224 */ /* 0x000fe200078e000a */
[----:B------:R-:W-:Y:S01]  /*10420*/  @P2 SHF.R.U32.HI R9, RZ, c[0x0][0x4f0], R7 ;  /* 0x00013c00ff092a19 */ /* 0x000fe20000011607 */
[----:B------:R-:W-:Y:S01]  /*10430*/  IMAD.SHL.U32 R4, R8, 0x8, RZ ;  /* 0x0000000808047824 */ /* 0x000fe200078e00ff */
[----:B------:R-:W-:Y:S01]  /*10440*/  SHF.R.S32.HI R5, RZ, 0x1f, R0 ;  /* 0x0000001fff057819 */ /* 0x000fe20000011400 */
[----:B------:R-:W-:Y:S01]  /*10450*/  IMAD.WIDE.U32 R2, R0, c[0x0][0x488], R2 ;  /* 0x0001220000027a25 */ /* 0x000fe200078e0002 */
[----:B------:R-:W-:Y:S02]  /*10460*/  UIMAD UR12, UR12, UR4, URZ ;  /* 0x000000040c0c72a4 */ /* 0x000fe4000f8e023f */
[----:B------:R-:W-:Y:S01]  /*10470*/  UIADD3 UR9, UR21, UR8, URZ ;  /* 0x0000000815097290 */ /* 0x000fe2000fffe03f */
[----:B------:R-:W-:Y:S01]  /*10480*/  IMAD R5, R5, c[0x0][0x488], RZ ;  /* 0x0001220005057a24 */ /* 0x000fe200078e02ff */
[----:B------:R-:W-:Y:S01]  /*10490*/  LOP3.LUT R4, R4, 0xc0, RZ, 0xc0, !PT ;  /* 0x000000c004047812 */ /* 0x000fe200078ec0ff */
[----:B------:R-:W-:Y:S01]  /*104a0*/  IMAD.SHL.U32 R6, R19, 0x8, RZ ;  /* 0x0000000813067824 */ /* 0x000fe200078e00ff */
[----:B------:R-:W-:Y:S01]  /*104b0*/  LEA R7, P1, R2, c[0x0][0x450], 0x2 ;  /* 0x0001140002077a11 */ /* 0x000fe200078210ff */
[----:B------:R-:W-:Y:S01]  /*104c0*/  IMAD R8, R0, c[0x0][0x48c], R5 ;  /* 0x0001230000087a24 */ /* 0x000fe200078e0205 */
[----:B------:R-:W-:Y:S01]  /*104d0*/  IADD3 R0, -R9, RZ, RZ ;  /* 0x000000ff09007210 */ /* 0x000fe20007ffe1ff */
[----:B------:R-:W-:Y:S01]  /*104e0*/  UMOV UR8, UR20 ;  /* 0x0000001400087c82 */ /* 0x000fe20008000000 */
[----:B------:R-:W-:Y:S01]  /*104f0*/  SHF.R.U32.HI R12, RZ, 0x3, R4 ;  /* 0x00000003ff0c7819 */ /* 0x000fe20000011604 */
[----:B------:R-:W-:Y:S01]  /*10500*/  IMAD.IADD R3, R3, 0x1, R8 ;  /* 0x0000000103037824 */ /* 0x000fe200078e0208 */
[----:B------:R-:W-:Y:S01]  /*10510*/  UIMAD UR5, UR13, UR5, UR12 ;  /* 0x000000050d0572a4 */ /* 0x000fe2000f8e020c */
[----:B------:R-:W-:Y:S01]  /*10520*/  IMAD R18, R0, c[0x0][0x4e8], R10 ;  /* 0x00013a0000127a24 */ /* 0x000fe200078e020a */
[----:B------:R-:W-:Y:S01]  /*10530*/  UIMAD.WIDE.U32 UR8, UR13, UR4, UR8 ;  /* 0x000000040d0872a5 */ /* 0x000fe2000f8e0008 */
[----:B------:R-:W-:Y:S01]  /*10540*/  SHF.R.S32.HI R8, RZ, 0x1f, R9 ;  /* 0x0000001fff087819 */ /* 0x000fe20000011409 */
[----:B------:R-:W-:Y:S01]  /*10550*/  SHFL.IDX PT, R14, R7, RZ, 0x1c1f ;  /* 0x001c1fff070e7589 */ /* 0x000fe200000e0000 */
[----:B------:R-:W-:Y:S01]  /*10560*/  LEA.HI.X R0, R2, c[0x0][0x454], R3, 0x2, P1 ;  /* 0x0001150002007a11 */ /* 0x000fe200008f1403 */
[----:B------:R-:W-:Y:S01]  /*10570*/  UIADD3 UR5, UR9, UR5, URZ ;  /* 0x0000000509057290 */ /* 0x000fe2000fffe03f */
[----:B------:R-:W-:Y:S01]  /*10580*/  LOP3.LUT R11, R4, 0x18, R6, 0xf8, !PT ;  /* 0x00000018040b7812 */ /* 0x000fe200078ef806 */
[----:B------:R-:W-:Y:S01]  /*10590*/  IMAD R2, R8, c[0x0][0x3e0], RZ ;  /* 0x0000f80008027a24 */ /* 0x000fe200078e02ff */
[----:B------:R-:W-:Y:S01]  /*105a0*/  SHFL.IDX PT, R10, R7, 0x3, 0x1c1f ;  /* 0x007c1f00070a7f89 */ /* 0x000fe200000e0000 */
[----:B------:R-:W-:Y:S01]  /*105b0*/  IMAD R8, R21, 0x80, R16 ;  /* 0x0000008015087824 */ /* 0x000fe200078e0210 */
[----:B------:R-:W-:Y:S01]  /*105c0*/  LOP3.LUT R19, R11, R12, RZ, 0x3c, !PT ;  /* 0x0000000c0b137212 */ /* 0x000fe200078e3cff */
[----:B------:R-:W-:Y:S01]  /*105d0*/  IMAD.U32 R5, RZ, RZ, UR9 ;  /* 0x00000009ff057e24 */ /* 0x000fe2000f8e00ff */
[----:B------:R-:W1:Y:S01]  /*105e0*/  SHFL.IDX PT, R15, R0, RZ, 0x1c1f ;  /* 0x001c1fff000f7589 */ /* 0x000e6200000e0000 */
[----:B------:R-:W-:Y:S01]  /*105f0*/  IMAD.U32 R4, RZ, RZ, UR8 ;  /* 0x00000008ff047e24 */ /* 0x000fe2000f8e00ff */
[----:B------:R-:W-:Y:S01]  /*10600*/  ISETP.GE.OR P3, PT, R8, R24, P0 ;  /* 0x000000180800720c */ /* 0x000fe20000766670 */
[----:B------:R-:W-:Y:S01]  /*10610*/  IMAD.U32 R5, RZ, RZ, UR5 ;  /* 0x00000005ff057e24 */ /* 0x000fe2000f8e00ff */
[----:B------:R-:W-:Y:S04]  /*10620*/  SHFL.IDX PT, R12, R7, 0x1, 0x1c1f ;  /* 0x003c1f00070c7f89 */ /* 0x000fe800000e0000 */
[----:B------:R-:W2:Y:S04]  /*10630*/  SHFL.IDX PT, R13, R0, 0x1, 0x1c1f ;  /* 0x003c1f00000d7f89 */ /* 0x000ea800000e0000 */
[----:B------:R3:W-:Y:S04]  /*10640*/  SHFL.IDX PT, R16, R7, 0x2, 0x1c1f ;  /* 0x005c1f0007107f89 */ /* 0x0007e800000e0000 */
[----:B------:R-:W4:Y:S04]  /*10650*/  SHFL.IDX PT, R17, R0, 0x2, 0x1c1f ;  /* 0x005c1f0000117f89 */ /* 0x000f2800000e0000 */
[----:B------:R2:W2:Y:S04]  /*10660*/  SHFL.IDX PT, R11, R0, 0x3, 0x1c1f ;  /* 0x007c1f00000b7f89 */ /* 0x0004a800000e0000 */
[----:B-1----:R-:W-:Y:S01]  /*10670*/  @!P3 ST.E [R14.64], R51 ;  /* 0x000000330e00b985 */ /* 0x002fe2000c10190e */
[----:B---3--:R-:W-:-:S02]  /*10680*/  IMAD R7, R9, c[0x0][0x3e4], R2 ;  /* 0x0000f90009077a24 */ /* 0x008fc400078e0202 */
[----:B------:R-:W-:Y:S01]  /*10690*/  IMAD.WIDE.U32 R2, R9, c[0x0][0x3e0], R4 ;  /* 0x0000f80009027a25 */ /* 0x000fe200078e0004 */
[----:B------:R-:W-:Y:S02]  /*106a0*/  IADD3 R5, R8, 0x40, RZ ;  /* 0x0000004008057810 */ /* 0x000fe40007ffe0ff */
[----:B------:R-:W-:Y:S02]  /*106b0*/  SHF.R.S32.HI R4, RZ, 0x1f, R18 ;  /* 0x0000001fff047819 */ /* 0x000fe40000011412 */
[-C--:B------:R-:W-:Y:S01]  /*106c0*/  ISETP.GE.OR P1, PT, R5, R24.reuse, P0 ;  /* 0x000000180500720c */ /* 0x080fe20000726670 */
[----:B------:R-:W-:Y:S01]  /*106d0*/  IMAD.U32 R5, R20, 0x20, R19 ;  /* 0x0000002014057824 */ /* 0x000fe200078e0013 */
[C---:B--2---:R-:W-:Y:S02]  /*106e0*/  IADD3 R0, R8.reuse, 0x8, RZ ;  /* 0x0000000808007810 */ /* 0x044fe40007ffe0ff */
[----:B------:R-:W-:Y:S02]  /*106f0*/  IADD3 R8, R8, 0x48, RZ ;  /* 0x0000004808087810 */ /* 0x000fe40007ffe0ff */
[-C--:B------:R-:W-:Y:S01]  /*10700*/  ISETP.GE.OR P2, PT, R0, R24.reuse, P0 ;  /* 0x000000180000720c */ /* 0x080fe20000746670 */
[----:B------:R-:W-:Y:S01]  /*10710*/  IMAD R0, R4, c[0x0][0x3d8], RZ ;  /* 0x0000f60004007a24 */ /* 0x000fe200078e02ff */
[----:B------:R-:W-:-:S02]  /*10720*/  ISETP.GE.OR P0, PT, R8, R24, P0 ;  /* 0x000000180800720c */ /* 0x000fc40000706670 */
[----:B------:R-:W-:Y:S01]  /*10730*/  IADD3 R3, R3, R7, RZ ;  /* 0x0000000703037210 */ /* 0x000fe20007ffe0ff */
[C---:B------:R-:W-:Y:S02]  /*10740*/  IMAD R4, R18.reuse, c[0x0][0x3dc], R0 ;  /* 0x0000f70012047a24 */ /* 0x040fe400078e0200 */
[----:B------:R-:W-:Y:S02]  /*10750*/  IMAD.SHL.U32 R0, R5, 0x2, RZ ;  /* 0x0000000205007824 */ /* 0x000fe400078e00ff */
[----:B------:R-:W-:-:S04]  /*10760*/  IMAD.WIDE.U32 R2, R18, c[0x0][0x3d8], R2 ;  /* 0x0000f60012027a25 */ /* 0x000fc800078e0002 */
[----:B------:R-:W-:Y:S01]  /*10770*/  @!P2 ST.E [R12.64], R52 ;  /* 0x000000340c00a985 */ /* 0x000fe2000c10190e */
[----:B------:R-:W-:-:S03]  /*10780*/  IMAD.IADD R3, R3, 0x1, R4 ;  /* 0x0000000103037824 */ /* 0x000fc600078e0204 */
[----:B----4-:R-:W-:Y:S04]  /*10790*/  @!P1 ST.E [R16.64], R53 ;  /* 0x0000003510009985 */ /* 0x010fe8000c10190e */
        /* <DEDUP_REMOVED lines=8> */
[----:B-1----:R-:W-:-:S03]  /*10820*/  IMAD R11, R21, 0x80, R46 ;  /* 0x00000080150b7824 */ /* 0x002fc600078e022e */
[----:B------:R1:W1:Y:S01]  /*10830*/  LDS.128 R28, [R0+0x4880] ;  /* 0x00488000001c7984 */ /* 0x0002620000000c00 */
[----:B------:R-:W-:-:S03]  /*10840*/  LEA.HI.X R10, R2, c[0x0][0x384], R3, 0x1, P0 ;  /* 0x0000e100020a7a11 */ /* 0x000fc600000f0c03 */
[----:B------:R1:W1:Y:S01]  /*10850*/  LDS.128 R40, [R0+0x5080] ;  /* 0x0050800000287984 */ /* 0x0002620000000c00 */
[----:B------:R-:W-:-:S03]  /*10860*/  ISETP.GE.AND P0, PT, R11, R24, PT ;  /* 0x000000180b00720c */ /* 0x000fc60003f06270 */
[----:B------:R1:W1:Y:S04]  /*10870*/  LDS.128 R64, [R0+0x5880] ;  /* 0x0058800000407984 */ /* 0x0002680000000c00 */
[----:B------:R1:W1:Y:S04]  /*10880*/  SHFL.IDX PT, R2, R25, RZ, 0x1c1f ;  /* 0x001c1fff19027589 */ /* 0x00026800000e0000 */
[----:B------:R1:W1:Y:S02]  /*10890*/  SHFL.IDX PT, R3, R10, RZ, 0x1c1f ;  /* 0x001c1fff0a037589 */ /* 0x00026400000e0000 */
        /* <DEDUP_REMOVED lines=21> */
.L_x_725:
[----:B---3--:R-:W-:Y:S05]  /*109f0*/  BSYNC B0 ;  /* 0x0000000000007941 */ /* 0x008fea0003800000 */
.L_x_724:
        /* <DEDUP_REMOVED lines=23> */
.L_x_727:
[----:B------:R-:W-:Y:S05]  /*10b70*/  BSYNC B0 ;  /* 0x0000000000007941 */ /* 0x000fea0003800000 */
.L_x_726:
        /* <DEDUP_REMOVED lines=23> */
.L_x_729:
[----:B------:R-:W-:Y:S05]  /*10cf0*/  BSYNC B0 ;  /* 0x0000000000007941 */ /* 0x000fea0003800000 */
.L_x_728:
        /* <DEDUP_REMOVED lines=24> */
.L_x_722:
[----:B------:R-:W-:Y:S02]  /*10e80*/  ULDC.64 UR4, c[0x0][0x500] ;  /* 0x0001400000047ab9 */ /* 0x000fe40000000a00 */
[----:B------:R-:W-:Y:S02]  /*10e90*/  UISETP.NE.U32.AND UP1, UPT, URZ, UR4, UPT ;  /* 0x000000043f00728c */ /* 0x000fe4000bf25070 */
[----:B------:R-:W-:Y:S02]  /*10ea0*/  UMOV UR6, 0x4 ;  /* 0x0000000400067882 */ /* 0x000fe40000000000 */
[----:B------:R-:W-:-:S03]  /*10eb0*/  UISETP.NE.AND.EX UP1, UPT, URZ, UR5, UPT, UP1 ;  /* 0x000000053f00728c */ /* 0x000fc6000bf25310 */
[----:B------:R-:W-:Y:S02]  /*10ec0*/  ULDC.64 UR4, c[0x0][0x500] ;  /* 0x0001400000047ab9 */ /* 0x000fe40000000a00 */
[----:B------:R-:W-:Y:S01]  /*10ed0*/  UIMAD.WIDE UR4, UR13, UR6, UR4 ;  /* 0x000000060d0472a5 */ /* 0x000fe2000f8e0204 */
[----:B------:R-:W-:-:S05]  /*10ee0*/  PLOP3.LUT P1, PT, PT, PT, UP1, 0x80, 0x0 ;  /* 0x000000000000781c */ /* 0x000fca0003f2f018 */
[----:B------:R-:W-:Y:S01]  /*10ef0*/  IMAD.U32 R4, RZ, RZ, UR4 ;  /* 0x00000004ff047e24 */ /* 0x000fe2000f8e00ff */
[----:B------:R-:W-:Y:S01]  /*10f00*/  MOV R5, UR5 ;  /* 0x0000000500057c02 */ /* 0x000fe20008000f00 */
[----:B------:R-:W-:-:S06]  /*10f10*/  ULDC.64 UR4, c[0x0][0x508] ;  /* 0x0001420000047ab9 */ /* 0x000fcc0000000a00 */
[----:B------:R-:W2:Y:S01]  /*10f20*/  @P1 LDG.E R0, [R4.64] ;  /* 0x0000000e04001981 */ /* 0x000ea2000c1e1900 */
[----:B------:R-:W-:Y:S01]  /*10f30*/  UISETP.NE.U32.AND UP0, UPT, URZ, UR4, UPT ;  /* 0x000000043f00728c */ /* 0x000fe2000bf05070 */
[----:B------:R-:W-:-:S03]  /*10f40*/  IMAD.MOV.U32 R9, RZ, RZ, c[0x0][0x388] ;  /* 0x0000e200ff097624 */ /* 0x000fc600078e00ff */
[----:B------:R-:W-:-:S03]  /*10f50*/  UISETP.NE.AND.EX UP0, UPT, URZ, UR5, UPT, UP0 ;  /* 0x000000053f00728c */ /* 0x000fc6000bf05300 */
[----:B------:R-:W-:-:S03]  /*10f60*/  ULDC.64 UR4, c[0x0][0x508] ;  /* 0x0001420000047ab9 */ /* 0x000fc60000000a00 */
[----:B------:R-:W-:-:S05]  /*10f70*/  PLOP3.LUT P0, PT, PT, PT, UP0, 0x80, 0x0 ;  /* 0x000000000000781c */ /* 0x000fca0003f0f008 */
[----:B------:R-:W-:-:S06]  /*10f80*/  @UP0 UIMAD.WIDE UR4, UR13, UR6, UR4 ;  /* 0x000000060d0402a5 */ /* 0x000fcc000f8e0204 */
[----:B------:R-:W-:Y:S01]  /*10f90*/  MOV R2, UR4 ;  /* 0x0000000400027c02 */ /* 0x000fe20008000f00 */
[----:B------:R-:W-:-:S05]  /*10fa0*/  IMAD.U32 R3, RZ, RZ, UR5 ;  /* 0x00000005ff037e24 */ /* 0x000fca000f8e00ff */
[----:B------:R1:W5:Y:S01]  /*10fb0*/  @P0 LDG.E R9, [R2.64] ;  /* 0x0000000e02090981 */ /* 0x000362000c1e1900 */
[----:B------:R-:W-:Y:S02]  /*10fc0*/  UMOV UR10, URZ ;  /* 0x0000003f000a7c82 */ /* 0x000fe40008000000 */
[----:B------:R-:W-:Y:S01]  /*10fd0*/  UMOV UR11, URZ ;  /* 0x0000003f000b7c82 */ /* 0x000fe20008000000 */
[----:B--2---:R-:W2:Y:S02]  /*10fe0*/  @P1 R2UR UR5, R0 ;  /* 0x00000000000513c2 */ /* 0x004ea400000e0000 */
[----:B--2---:R-:W-:Y:S02]  /*10ff0*/  @UP1 USHF.R.S32.HI UR4, URZ, 0x1f, UR5 ;  /* 0x0000001f3f041899 */ /* 0x004fe40008011405 */
[----:B------:R-:W-:-:S05]  /*11000*/  @UP1 UMOV UR10, UR5 ;  /* 0x00000005000a1c82 */ /* 0x000fca0008000000 */
[----:B------:R-:W-:Y:S01]  /*11010*/  @UP1 UMOV UR11, UR4 ;  /* 0x00000004000b1c82 */ /* 0x000fe20008000000 */
[----:B------:R-:W-:Y:S05]  /*11020*/  @P0 BRA `(.L_x_730) ;  /* 0x0000004000000947 */ /* 0x000fea0003800000 */
[----:B-1----:R-:W-:Y:S05]  /*11030*/  @!P1 BRA `(.L_x_730) ;  /* 0x0000003000009947 */ /* 0x002fea0003800000 */
[----:B------:R-:W2:Y:S04]  /*11040*/  LDG.E R0, [R4.64] ;  /* 0x0000000e04007981 */ /* 0x000ea8000c1e1900 */
[----:B------:R-:W2:Y:S02]  /*11050*/  LDG.E R2, [R4.64+0x4] ;  /* 0x0000040e04027981 */ /* 0x000ea4000c1e1900 */
[----:B--2--5:R-:W-:Y:S02]  /*11060*/  IADD3 R9, -R0, R2, RZ ;  /* 0x0000000200097210 */ /* 0x024fe40007ffe1ff */
.L_x_730:
[----:B-1----:R-:W1:Y:S01]  /*11070*/  S2R R8, SR_TID.X ;  /* 0x0000000000087919 */ /* 0x002e620000002100 */
[----:B------:R-:W-:Y:S01]  /*11080*/  USHF.R.S32.HI UR6, URZ, 0x1f, UR13 ;  /* 0x0000001f3f067899 */ /* 0x000fe2000801140d */
[----:B------:R-:W-:Y:S01]  /*11090*/  BSSY B0, `(.L_x_731) ;  /* 0x0000029000007945 */ /* 0x000fe20003800000 */
[----:B------:R-:W-:-:S02]  /*110a0*/  USEL UR13, UR13, URZ, !UP1 ;  /* 0x0000003f0d0d7287 */ /* 0x000fc4000c800000 */
[----:B------:R-:W-:Y:S01]  /*110b0*/  USEL UR6, UR6, URZ, !UP1 ;  /* 0x0000003f06067287 */ /* 0x000fe2000c800000 */
[----:B-1----:R-:W-:-:S13]  /*110c0*/  ISETP.GT.AND P0, PT, R8, 0x7f, PT ;  /* 0x0000007f0800780c */ /* 0x002fda0003f04270 */
[----:B------:R-:W-:Y:S05]  /*110d0*/  @P0 BRA `(.L_x_732) ;  /* 0x0000024000000947 */ /* 0x000fea0003800000 */
[----:B------:R-:W1:Y:S01]  /*110e0*/  S2R R3, SR_CTAID.X ;  /* 0x0000000000037919 */ /* 0x000e620000002500 */
[----:B-----5:R-:W-:Y:S01]  /*110f0*/  IMAD R0, R9, c[0x0][0x4e8], RZ ;  /* 0x00013a0009007a24 */ /* 0x020fe200078e02ff */
[----:B-1----:R-:W-:-:S04]  /*11100*/  LEA R3, R3, R8, 0x7 ;  /* 0x0000000803037211 */ /* 0x002fc800078e38ff */
[----:B------:R-:W-:-:S13]  /*11110*/  ISETP.GE.AND P0, PT, R3, R0, PT ;  /* 0x000000000300720c */ /* 0x000fda0003f06270 */
[----:B------:R-:W-:Y:S05]  /*11120*/  @P0 BRA `(.L_x_732) ;  /* 0x000001f000000947 */ /* 0x000fea0003800000 */
[----:B------:R-:W-:Y:S01]  /*11130*/  IMAD.MOV.U32 R0, RZ, RZ, c[0x0][0x4e8] ;  /* 0x00013a00ff007624 */ /* 0x000fe200078e00ff */
[----:B------:R-:W-:Y:S02]  /*11140*/  ULDC.64 UR4, c[0x0][0x490] ;  /* 0x0001240000047ab9 */ /* 0x000fe40000000a00 */
[----:B------:R-:W-:Y:S02]  /*11150*/  UIMAD UR7, UR8, UR4, URZ ;  /* 0x00000004080772a4 */ /* 0x000fe4000f8e023f */
[----:B------:R-:W-:Y:S01]  /*11160*/  ISETP.NE.AND P0, PT, R0, 0x1, PT ;  /* 0x000000010000780c */ /* 0x000fe20003f05270 */
[----:B------:R-:W-:Y:S01]  /*11170*/  UMOV UR16, UR10 ;  /* 0x0000000a00107c82 */ /* 0x000fe20008000000 */
[----:B------:R-:W-:Y:S01]  /*11180*/  IMAD.MOV.U32 R0, RZ, RZ, R3 ;  /* 0x000000ffff007224 */ /* 0x000fe200078e0003 */
[----:B------:R-:W-:Y:S02]  /*11190*/  UMOV UR17, UR11 ;  /* 0x0000000b00117c82 */ /* 0x000fe40008000000 */
[----:B------:R-:W-:-:S02]  /*111a0*/  UIMAD.WIDE.U32 UR16, UR9, UR4, UR16 ;  /* 0x00000004091072a5 */ /* 0x000fc4000f8e0010 */
[----:B------:R-:W-:-:S03]  /*111b0*/  UIMAD UR7, UR9, UR5, UR7 ;  /* 0x00000005090772a4 */ /* 0x000fc6000f8e0207 */
[----:B------:R-:W-:Y:S02]  /*111c0*/  ULDC.64 UR4, c[0x0][0x498] ;  /* 0x0001260000047ab9 */ /* 0x000fe40000000a00 */
[----:B------:R-:W-:Y:S01]  /*111d0*/  UIADD3 UR17, UR7, UR17, URZ ;  /* 0x0000001107117290 */ /* 0x000fe2000fffe03f */
[----:B------:R-:W-:Y:S01]  /*111e0*/  @P0 IMAD.HI.U32 R2, R3, c[0x0][0x4ec], RZ ;  /* 0x00013b0003020a27 */ /* 0x000fe200078e00ff */
[----:B------:R-:W-:Y:S02]  /*111f0*/  UIMAD UR7, UR6, UR4, URZ ;  /* 0x00000004060772a4 */ /* 0x000fe4000f8e023f */
[----:B------:R-:W-:Y:S02]  /*11200*/  UIMAD.WIDE.U32 UR16, UR13, UR4, UR16 ;  /* 0x000000040d1072a5 */ /* 0x000fe4000f8e0010 */
[----:B------:R-:W-:Y:S01]  /*11210*/  @P0 SHF.R.U32.HI R0, RZ, c[0x0][0x4f0], R2 ;  /* 0x00013c00ff000a19 */ /* 0x000fe20000011602 */
[----:B------:R-:W-:-:S03]  /*11220*/  UIMAD UR5, UR13, UR5, UR7 ;  /* 0x000000050d0572a4 */ /* 0x000fc6000f8e0207 */
[----:B------:R-:W-:-:S03]  /*11230*/  IADD3 R2, -R0, RZ, RZ ;  /* 0x000000ff00027210 */ /* 0x000fc60007ffe1ff */
[----:B------:R-:W-:Y:S02]  /*11240*/  IMAD.U32 R5, RZ, RZ, UR5 ;  /* 0x00000005ff057e24 */ /* 0x000fe4000f8e00ff */
[----:B------:R-:W-:Y:S01]  /*11250*/  IMAD R4, R2, c[0x0][0x4e8], R3 ;  /* 0x00013a0002047a24 */ /* 0x000fe200078e0203 */
[----:B------:R-:W-:Y:S02]  /*11260*/  SHF.R.S32.HI R3, RZ, 0x1f, R0 ;  /* 0x0000001fff037819 */ /* 0x000fe40000011400 */
[----:B------:R-:W-:Y:S02]  /*11270*/  IADD3 R2, P0, R0, UR16, RZ ;  /* 0x0000001000027c10 */ /* 0x000fe4000ff1e0ff */
[----:B------:R-:W-:Y:S02]  /*11280*/  SHF.R.S32.HI R0, RZ, 0x1f, R4 ;  /* 0x0000001fff007819 */ /* 0x000fe40000011404 */
[----:B------:R-:W-:-:S03]  /*11290*/  IADD3.X R3, R3, UR17, R5, P0, !PT ;  /* 0x0000001103037c10 */ /* 0x000fc600087fe405 */
        /* <DEDUP_REMOVED lines=8> */
.L_x_732:
[----:B------:R-:W-:Y:S05]  /*11320*/  BSYNC B0 ;  /* 0x0000000000007941 */ /* 0x000fea0003800000 */
.L_x_731:
[----:B------:R-:W2:Y:S01]  /*11330*/  S2R R11, SR_CTAID.X ;  /* 0x00000000000b7919 */ /* 0x000ea20000002500 */
[----:B-1----:R-:W-:Y:S01]  /*11340*/  SHF.R.S32.HI R0, RZ, 0x1f, R8 ;  /* 0x0000001fff007819 */ /* 0x002fe20000011408 */
[----:B------:R-:W-:Y:S01]  /*11350*/  IMAD.MOV.U32 R3, RZ, RZ, c[0x0][0x4e8] ;  /* 0x00013a00ff037624 */ /* 0x000fe200078e00ff */
[----:B------:R-:W-:Y:S01]  /*11360*/  ULDC.64 UR4, c[0x0][0x3a0] ;  /* 0x0000e80000047ab9 */ /* 0x000fe20000000a00 */
[----:B-----5:R-:W-:Y:S01]  /*11370*/  IMAD R13, R9, c[0x0][0x4e8], RZ ;  /* 0x00013a00090d7a24 */ /* 0x020fe200078e02ff */
[----:B------:R-:W-:Y:S01]  /*11380*/  LEA.HI R0, R0, R8, RZ, 0x2 ;  /* 0x0000000800007211 */ /* 0x000fe200078f10ff */
[----:B------:R-:W-:Y:S01]  /*11390*/  UIMAD UR7, UR11, UR4, URZ ;  /* 0x000000040b0772a4 */ /* 0x000fe2000f8e023f */
[----:B------:R-:W-:Y:S01]  /*113a0*/  ISETP.NE.AND P0, PT, R3, 0x1, PT ;  /* 0x000000010300780c */ /* 0x000fe20003f05270 */
[----:B------:R-:W-:Y:S01]  /*113b0*/  UIMAD.WIDE.U32 UR16, UR10, UR4, URZ ;  /* 0x000000040a1072a5 */ /* 0x000fe2000f8e003f */
[----:B------:R-:W-:Y:S01]  /*113c0*/  LOP3.LUT R2, R0, 0xfffffffc, RZ, 0xc0, !PT ;  /* 0xfffffffc00027812 */ /* 0x000fe200078ec0ff */
[----:B------:R-:W-:Y:S01]  /*113d0*/  UIMAD UR7, UR10, UR5, UR7 ;  /* 0x000000050a0772a4 */ /* 0x000fe2000f8e0207 */
[----:B------:R-:W-:Y:S01]  /*113e0*/  SHF.R.S32.HI R7, RZ, 0x2, R0 ;  /* 0x00000002ff077819 */ /* 0x000fe20000011400 */
[----:B------:R-:W-:Y:S01]  /*113f0*/  BSSY B0, `(.L_x_733) ;  /* 0x000003a000007945 */ /* 0x000fe20003800000 */
[----:B------:R-:W-:Y:S01]  /*11400*/  ULDC.64 UR4, c[0x0][0x3e8] ;  /* 0x0000fa0000047ab9 */ /* 0x000fe20000000a00 */
[----:B------:R-:W-:Y:S01]  /*11410*/  IMAD.IADD R8, R8, 0x1, -R2 ;  /* 0x0000000108087824 */ /* 0x000fe200078e0a02 */
[----:B------:R-:W-:-:S02]  /*11420*/  UIADD3 UR17, UR17, UR7, URZ ;  /* 0x0000000711117290 */ /* 0x000fc4000fffe03f */
[----:B------:R-:W-:Y:S02]  /*11430*/  UIMAD UR7, UR8, UR4, URZ ;  /* 0x00000004080772a4 */ /* 0x000fe4000f8e023f */
[----:B------:R-:W-:Y:S01]  /*11440*/  LEA R0, R8, R7, 0x5 ;  /* 0x0000000708007211 */ /* 0x000fe200078e28ff */
[----:B------:R-:W-:Y:S02]  /*11450*/  UIMAD.WIDE.U32 UR16, UR9, UR4, UR16 ;  /* 0x00000004091072a5 */ /* 0x000fe4000f8e0010 */
[----:B------:R-:W-:Y:S02]  /*11460*/  UIMAD UR7, UR9, UR5, UR7 ;  /* 0x00000005090772a4 */ /* 0x000fe4000f8e0207 */
[C---:B--2---:R-:W-:Y:S01]  /*11470*/  IMAD R0, R11.reuse, 0x80, R0 ;  /* 0x000000800b007824 */ /* 0x044fe200078e0200 */
[----:B------:R-:W-:Y:S01]  /*11480*/  ULDC.64 UR4, c[0x0][0x3f0] ;  /* 0x0000fc0000047ab9 */ /* 0x000fe20000000a00 */
[----:B------:R-:W-:Y:S01]  /*11490*/  IMAD R11, R11, 0x80, R7 ;  /* 0x000000800b0b7824 */ /* 0x000fe200078e0207 */
[----:B------:R-:W-:Y:S01]  /*114a0*/  UIMAD UR6, UR6, UR4, URZ ;  /* 0x00000004060672a4 */ /* 0x000fe2000f8e023f */
[----:B------:R-:W-:Y:S01]  /*114b0*/  @P0 IMAD.HI.U32 R2, R0, c[0x0][0x4ec], RZ ;  /* 0x00013b0000020a27 */ /* 0x000fe200078e00ff */
[----:B------:R-:W-:Y:S01]  /*114c0*/  UIADD3 UR17, UR7, UR17, URZ ;  /* 0x0000001107117290 */ /* 0x000fe2000fffe03f */
[----:B------:R-:W-:Y:S01]  /*114d0*/  MOV R4, R0 ;  /* 0x0000000000047202 */ /* 0x000fe20000000f00 */
[----:B------:R-:W-:-:S02]  /*114e0*/  UIMAD UR5, UR13, UR5, UR6 ;  /* 0x000000050d0572a4 */ /* 0x000fc4000f8e0206 */
[----:B------:R-:W-:Y:S01]  /*114f0*/  @P0 SHF.R.U32.HI R4, RZ, c[0x0][0x4f0], R2 ;  /* 0x00013c00ff040a19 */ /* 0x000fe20000011602 */
[----:B------:R-:W-:-:S03]  /*11500*/  UIMAD.WIDE.U32 UR16, UR13, UR4, UR16 ;  /* 0x000000040d1072a5 */ /* 0x000fc6000f8e0010 */
[--C-:B------:R-:W-:Y:S01]  /*11510*/  SHF.R.S32.HI R3, RZ, 0x1f, R4.reuse ;  /* 0x0000001fff037819 */ /* 0x100fe20000011404 */
[----:B------:R-:W-:Y:S01]  /*11520*/  IMAD.MOV R2, RZ, RZ, -R4 ;  /* 0x000000ffff027224 */ /* 0x000fe200078e0a04 */
[----:B------:R-:W-:-:S03]  /*11530*/  UIADD3 UR5, UR17, UR5, URZ ;  /* 0x0000000511057290 */ /* 0x000fc6000fffe03f */
[----:B------:R-:W-:Y:S01]  /*11540*/  IMAD R5, R2, c[0x0][0x4e8], R0 ;  /* 0x00013a0002057a24 */ /* 0x000fe200078e0200 */
[----:B------:R-:W-:Y:S01]  /*11550*/  MOV R2, UR16 ;  /* 0x0000001000027c02 */ /* 0x000fe20008000f00 */
[----:B------:R-:W-:Y:S02]  /*11560*/  IMAD R0, R3, c[0x0][0x3e0], RZ ;  /* 0x0000f80003007a24 */ /* 0x000fe400078e02ff */
[----:B------:R-:W-:Y:S01]  /*11570*/  IMAD.U32 R3, RZ, RZ, UR17 ;  /* 0x00000011ff037e24 */ /* 0x000fe2000f8e00ff */
[----:B------:R-:W-:Y:S01]  /*11580*/  MOV R3, UR5 ;  /* 0x0000000500037c02 */ /* 0x000fe20008000f00 */
[----:B------:R-:W-:Y:S01]  /*11590*/  IMAD R6, R4, c[0x0][0x3e4], R0 ;  /* 0x0000f90004067a24 */ /* 0x000fe200078e0200 */
[----:B------:R-:W-:-:S03]  /*115a0*/  SHF.R.S32.HI R0, RZ, 0x1f, R5 ;  /* 0x0000001fff007819 */ /* 0x000fc60000011405 */
[----:B------:R-:W-:-:S04]  /*115b0*/  IMAD.WIDE.U32 R2, R4, c[0x0][0x3e0], R2 ;  /* 0x0000f80004027a25 */ /* 0x000fc800078e0002 */
[----:B------:R-:W-:Y:S02]  /*115c0*/  IMAD R0, R0, c[0x0][0x3d8], RZ ;  /* 0x0000f60000007a24 */ /* 0x000fe400078e02ff */
[----:B------:R-:W-:Y:S02]  /*115d0*/  IMAD.IADD R3, R3, 0x1, R6 ;  /* 0x0000000103037824 */ /* 0x000fe400078e0206 */
[C---:B------:R-:W-:Y:S02]  /*115e0*/  IMAD R0, R5.reuse, c[0x0][0x3dc], R0 ;  /* 0x0000f70005007a24 */ /* 0x040fe400078e0200 */
[----:B------:R-:W-:-:S05]  /*115f0*/  IMAD.WIDE.U32 R2, R5, c[0x0][0x3d8], R2 ;  /* 0x0000f60005027a25 */ /* 0x000fca00078e0002 */
[----:B------:R-:W-:Y:S02]  /*11600*/  IADD3 R0, R3, R0, RZ ;  /* 0x0000000003007210 */ /* 0x000fe40007ffe0ff */
        /* <DEDUP_REMOVED lines=24> */
.L_x_734:
[----:B------:R-:W-:Y:S05]  /*11790*/  BSYNC B0 ;  /* 0x0000000000007941 */ /* 0x000fea0003800000 */
.L_x_733:
        /* <DEDUP_REMOVED lines=21> */
.L_x_736:
[----:B------:R-:W-:Y:S05]  /*118f0*/  BSYNC B0 ;  /* 0x0000000000007941 */ /* 0x000fea0003800000 */
.L_x_735:
        /* <DEDUP_REMOVED lines=21> */
.L_x_738:
[----:B------:R-:W-:Y:S05]  /*11a50*/  BSYNC B0 ;  /* 0x0000000000007941 */ /* 0x000fea0003800000 */
.L_x_737:
        /* <DEDUP_REMOVED lines=22> */
.L_x_739:
        /* <DEDUP_REMOVED lines=12> */
.L_x_1722:


//--------------------- .text._ZN7cutlass13device_kernelIN5flash19enable_sm80_to_sm89INS1_16FlashAttnFwdSm80INS1_25CollectiveMainloopFwdSm80ILi4ELi1ELb0EN4cute5tupleIJNS5_1CILi128EEENS7_ILi64EEENS7_ILi96EEEEEELi96ENS_10bfloat16_tEfNS_4arch4Sm80ELb1ELb0ELb1ELb1ELb1ELb1ELb1ELb0EEENS1_21CollectiveEpilogueFwdINS6_IJS8_SA_S9_EEENS6_IJNS7_ILi1EEESI_SI_EEESC_SE_Li128ELb1ELb1ELb0ELb0EEENS1_19SingleTileSchedulerILb1ELb0ELb1ELi128EEEEEEEEEvNT_6ParamsE --------------------------
	.section	.text._ZN7cutlass13device_kernelIN5flash19enable_sm80_to_sm89INS1_16FlashAttnFwdSm80INS1_25CollectiveMainloopFwdSm80ILi4ELi1ELb0EN4cute5tupleIJNS5_1CILi128EEENS7_ILi64EEENS7_ILi96EEEEEELi96ENS_10bfloat16_tEfNS_4arch4Sm80ELb1ELb0ELb1ELb1ELb1ELb1ELb1ELb0EEENS1_21CollectiveEpilogueFwdINS6_IJS8_SA_S9_EEENS6_IJNS7_ILi1EEESI_SI_EEESC_SE_Li128ELb1ELb1ELb0ELb0EEENS1_19SingleTileSchedulerILb1ELb0ELb1ELi128EEEEEEEEEvNT_6ParamsE,"ax",@progbits
	.sectioninfo	@"SHI_REGISTERS=255"
	.align	128
.text._ZN7cutlass13device_kernelIN5flash19enable_sm80_to_sm89INS1_16FlashAttnFwdSm80INS1_25CollectiveMainloopFwdSm80ILi4ELi1ELb0EN4cute5tupleIJNS5_1CILi128EEENS7_ILi64EEENS7_ILi96EEEEEELi96ENS_10bfloat16_tEfNS_4arch4Sm80ELb1ELb0ELb1ELb1ELb1ELb1ELb1ELb0EEENS1_21CollectiveEpilogueFwdINS6_IJS8_SA_S9_EEENS6_IJNS7_ILi1EEESI_SI_EEESC_SE_Li128ELb1ELb1ELb0ELb0EEENS1_19SingleTileSchedulerILb1ELb0ELb1ELi128EEEEEEEEEvNT_6ParamsE:
        .type           _ZN7cutlass13device_kernelIN5flash19enable_sm80_to_sm89INS1_16FlashAttnFwdSm80INS1_25CollectiveMainloopFwdSm80ILi4ELi1ELb0EN4cute5tupleIJNS5_1CILi128EEENS7_ILi64EEENS7_ILi96EEEEEELi96ENS_10bfloat16_tEfNS_4arch4Sm80ELb1ELb0ELb1ELb1ELb1ELb1ELb1ELb0EEENS1_21CollectiveEpilogueFwdINS6_IJS8_SA_S9_EEENS6_IJNS7_ILi1EEESI_SI_EEESC_SE_Li128ELb1ELb1ELb0ELb0EEENS1_19SingleTileSchedulerILb1ELb0ELb1ELi128EEEEEEEEEvNT_6ParamsE,@function
        .size           _ZN7cutlass13device_kernelIN5flash19enable_sm80_to_sm89INS1_16FlashAttnFwdSm80INS1_25CollectiveMainloopFwdSm80ILi4ELi1ELb0EN4cute5tupleIJNS5_1CILi128EEENS7_ILi64EEENS7_ILi96EEEEEELi96ENS_10bfloat16_tEfNS_4arch4Sm80ELb1ELb0ELb1ELb1ELb1ELb1ELb1ELb0EEENS1_21CollectiveEpilogueFwdINS6_IJS8_SA_S9_EEENS6_IJNS7_ILi1EEESI_SI_EEESC_SE_Li128ELb1ELb1ELb0ELb0EEENS1_19SingleTileSchedulerILb1ELb0ELb1ELi128EEEEEEEEEvNT_6ParamsE,(.L_x_1723 - _ZN7cutlass13device_kernelIN5flash19enable_sm80_to_sm89INS1_16FlashAttnFwdSm80INS1_25CollectiveMainloopFwdSm80ILi4ELi1ELb0EN4cute5tupleIJNS5_1CILi128EEENS7_ILi64EEENS7_ILi96EEEEEELi96ENS_10bfloat16_tEfNS_4arch4Sm80ELb1ELb0ELb1ELb1ELb1ELb1ELb1ELb0EEENS1_21CollectiveEpilogueFwdINS6_IJS8_SA_S9_EEENS6_IJNS7_ILi1EEESI_SI_EEESC_SE_Li128ELb1ELb1ELb0ELb0EEENS1_19SingleTileSchedulerILb1ELb0ELb1ELi128EEEEEEEEEvNT_6ParamsE)
        .other          _ZN7cutlass13device_kernelIN5flash19enable_sm80_to_sm89INS1_16FlashAttnFwdSm80INS1_25CollectiveMainloopFwdSm80ILi4ELi1ELb0EN4cute5tupleIJNS5_1CILi128EEENS7_ILi64EEENS7_ILi96EEEEEELi96ENS_10bfloat16_tEfNS_4arch4Sm80ELb1ELb0ELb1ELb1ELb1ELb1ELb1ELb0EEENS1_21CollectiveEpilogueFwdINS6_IJS8_SA_S9_EEENS6_IJNS7_ILi1EEESI_SI_EEESC_SE_Li128ELb1ELb1ELb0ELb0EEENS1_19SingleTileSchedulerILb1ELb0ELb1ELi128EEEEEEEEEvNT_6ParamsE,@"STO_CUDA_ENTRY STV_DEFAULT"
_ZN7cutlass13device_kernelIN5flash19enable_sm80_to_sm89INS1_16FlashAttnFwdSm80INS1_25CollectiveMainloopFwdSm80ILi4ELi1ELb0EN4cute5tupleIJNS5_1CILi128EEENS7_ILi64EEENS7_ILi96EEEEEELi96ENS_10bfloat16_tEfNS_4arch4Sm80ELb1ELb0ELb1ELb1ELb1ELb1ELb1ELb0EEENS1_21CollectiveEpilogueFwdINS6_IJS8_SA_S9_EEENS6_IJNS7_ILi1EEESI_SI_EEESC_SE_Li128ELb1ELb1ELb0ELb0EEENS1_19SingleTileSchedulerILb1ELb0ELb1ELi128EEEEEEEEEvNT_6ParamsE:
        /* <DEDUP_REMOVED lines=21> */
.L_x_741:
        /* <DEDUP_REMOVED lines=13> */
.L_x_743:
[----:B------:R-:W-:Y:S02]  /*0220*/  ULDC UR5, c[0x0][0x54c] ;  /* 0x0001530000057ab9 */ /* 0x000fe40000000800 */
.L_x_742:
[----:B------:R-:W-:Y:S02]  /*0230*/  ULDC UR4, c[0x0][0x548] ;  /* 0x0001520000047ab9 */ /* 0x000fe40000000800 */
[----:B------:R-:W-:-:S02]  /*0240*/  USHF.L.U32 UR12, UR12, 0x7, URZ ;  /* 0x000000070c0c7899 */ /* 0x000fc4000800063f */
[----:B------:R-:W-:-:S04]  /*0250*/  UIMAD UR4, UR5, UR4, URZ ;  /* 0x00000004050472a4 */ /* 0x000fc8000f8e023f */
[----:B------:R-:W-:-:S04]  /*0260*/  UISETP.GE.AND UP0, UPT, UR12, UR4, UPT ;  /* 0x000000040c00728c */ /* 0x000fc8000bf06270 */
[----:B------:R-:W-:Y:S01]  /*0270*/  USEL UR18, UR18, 0xffffffff, !UP0 ;  /* 0xffffffff12127887 */ /* 0x000fe2000c000000 */
[----:B------:R-:W-:Y:S05]  /*0280*/  BRA `(.L_x_744) ;  /* 0x000001b000007947 */ /* 0x000fea0003800000 */
.L_x_740:
        /* <DEDUP_REMOVED lines=8> */
.L_x_745:
        /* <DEDUP_REMOVED lines=13> */
.L_x_747:
[----:B------:R-:W-:Y:S02]  /*03e0*/  ULDC UR5, c[0x0][0x54c] ;  /* 0x0001530000057ab9 */ /* 0x000fe40000000800 */
.L_x_746:
[----:B------:R-:W-:Y:S02]  /*03f0*/  ULDC UR4, c[0x0][0x548] ;  /* 0x0001520000047ab9 */ /* 0x000fe40000000800 */
[----:B------:R-:W-:-:S02]  /*0400*/  USHF.L.U32 UR12, UR12, 0x7, URZ ;  /* 0x000000070c0c7899 */ /* 0x000fc4000800063f */
[----:B------:R-:W-:-:S04]  /*0410*/  UIMAD UR4, UR5, UR4, URZ ;  /* 0x00000004050472a4 */ /* 0x000fc8000f8e023f */
[----:B------:R-:W-:-:S04]  /*0420*/  UISETP.GE.AND UP0, UPT, UR12, UR4, UPT ;  /* 0x000000040c00728c */ /* 0x000fc8000bf06270 */
[----:B------:R-:W-:-:S06]  /*0430*/  USEL UR18, UR18, 0xffffffff, !UP0 ;  /* 0xffffffff12127887 */ /* 0x000fcc000c000000 */
.L_x_744:
[----:B------:R-:W-:-:S13]  /*0440*/  ISETP.LE.AND P0, PT, RZ, UR18, PT ;  /* 0x00000012ff007c0c */ /* 0x000fda000bf03270 */
[----:B------:R-:W-:Y:S05]  /*0450*/  @!P0 EXIT ;  /* 0x000000000000894d */ /* 0x000fea0003800000 */
[----:B------:R-:W-:Y:S01]  /*0460*/  ULDC.64 UR4, c[0x0][0x360] ;  /* 0x0000d80000047ab9 */ /* 0x000fe20000000a00 */
[----:B------:R-:W-:Y:S01]  /*0470*/  ISETP.NE.U32.AND P3, PT, RZ, c[0x0][0x348], PT ;  /* 0x0000d200ff007a0c */ /* 0x000fe20003f65070 */
[----:B------:R-:W-:Y:S02]  /*0480*/  UISETP.NE.U32.AND UP0, UPT, URZ, UR4, UPT ;  /* 0x000000043f00728c */ /* 0x000fe4000bf05070 */
[----:B------:R-:W-:Y:S01]  /*0490*/  ULDC.64 UR6, c[0x0][0x370] ;  /* 0x0000dc0000067ab9 */ /* 0x000fe20000000a00 */
[----:B------:R-:W-:Y:S01]  /*04a0*/  ISETP.NE.AND.EX P3, PT, RZ, c[0x0][0x34c], PT, P3 ;  /* 0x0000d300ff007a0c */ /* 0x000fe20003f65330 */
[----:B------:R-:W-:Y:S02]  /*04b0*/  UISETP.NE.AND.EX UP0, UPT, URZ, UR5, UPT, UP0 ;  /* 0x000000053f00728c */ /* 0x000fe4000bf05300 */
[----:B------:R-:W-:Y:S02]  /*04c0*/  UISETP.NE.U32.AND UP1, UPT, URZ, UR6, UPT ;  /* 0x000000063f00728c */ /* 0x000fe4000bf25070 */
[----:B------:R-:W-:-:S02]  /*04d0*/  ULDC.64 UR4, c[0x0][0x360] ;  /* 0x0000d80000047ab9 */ /* 0x000fc40000000a00 */
[----:B------:R-:W-:Y:S01]  /*04e0*/  UISETP.NE.AND.EX UP1, UPT, URZ, UR7, UPT, UP1 ;  /* 0x000000073f00728c */ /* 0x000fe2000bf25310 */
[----:B------:R-:W-:Y:S01]  /*04f0*/  PLOP3.LUT P1, PT, PT, PT, UP0, 0x80, 0x0 ;  /* 0x000000000000781c */ /* 0x000fe20003f2f008 */
[----:B------:R-:W-:Y:S02]  /*0500*/  ULDC.64 UR8, c[0x0][0x370] ;  /* 0x0000dc0000087ab9 */ /* 0x000fe40000000a00 */
[----:B------:R-:W-:Y:S02]  /*0510*/  ULDC.64 UR6, c[0x0][0x348] ;  /* 0x0000d20000067ab9 */ /* 0x000fe40000000a00 */
[----:B------:R-:W-:Y:S01]  /*0520*/  @UP0 UIMAD.WIDE UR4, UR18, UR19, UR4 ;  /* 0x00000013120402a5 */ /* 0x000fe2000f8e0204 */
[----:B------:R-:W-:Y:S01]  /*0530*/  PLOP3.LUT P2, PT, PT, PT, UP1, 0x80, 0x0 ;  /* 0x000000000000781c */ /* 0x000fe20003f4f018 */
[----:B------:R-:W-:Y:S01]  /*0540*/  UIMAD.WIDE UR6, UR18, UR19, UR6 ;  /* 0x00000013120672a5 */ /* 0x000fe2000f8e0206 */
[----:B------:R-:W-:Y:S02]  /*0550*/  ISETP.NE.U32.AND P4, PT, RZ, c[0x0][0x350], PT ;  /* 0x0000d400ff007a0c */ /* 0x000fe40003f85070 */
[----:B------:R-:W-:Y:S01]  /*0560*/  @UP1 UIMAD.WIDE UR8, UR18, UR19, UR8 ;  /* 0x00000013120812a5 */ /* 0x000fe2000f8e0208 */
[----:B------:R-:W-:Y:S01]  /*0570*/  IMAD.U32 R2, RZ, RZ, UR4 ;  /* 0x00000004ff027e24 */ /* 0x000fe2000f8e00ff */
[----:B------:R-:W-:Y:S01]  /*0580*/  MOV R3, UR5 ;  /* 0x0000000500037c02 */ /* 0x000fe20008000f00 */
[----:B------:R-:W-:Y:S01]  /*0590*/  ULDC.64 UR4, c[0x0][0x358] ;  /* 0x0000d60000047ab9 */ /* 0x000fe20000000a00 */
[----:B------:R-:W-:Y:S01]  /*05a0*/  IMAD.U32 R8, RZ, RZ, UR6 ;  /* 0x00000006ff087e24 */ /* 0x000fe2000f8e00ff */
[----:B------:R-:W-:Y:S01]  /*05b0*/  UISETP.NE.U32.AND UP3, UPT, URZ, UR4, UPT ;  /* 0x000000043f00728c */ /* 0x000fe2000bf65070 */
[----:B------:R-:W-:Y:S01]  /*05c0*/  IMAD.U32 R9, RZ, RZ, UR7 ;  /* 0x00000007ff097e24 */ /* 0x000fe2000f8e00ff */
[----:B------:R-:W-:Y:S01]  /*05d0*/  ISETP.NE.AND.EX P4, PT, RZ, c[0x0][0x354], PT, P4 ;  /* 0x0000d500ff007a0c */ /* 0x000fe20003f85340 */
[----:B------:R-:W-:Y:S01]  /*05e0*/  IMAD.U32 R4, RZ, RZ, UR8 ;  /* 0x00000008ff047e24 */ /* 0x000fe2000f8e00ff */
[----:B------:R-:W-:Y:S01]  /*05f0*/  UISETP.NE.AND.EX UP3, UPT, URZ, UR5, UPT, UP3 ;  /* 0x000000053f00728c */ /* 0x000fe2000bf65330 */
[----:B------:R-:W-:Y:S01]  /*0600*/  IMAD.U32 R5, RZ, RZ, UR9 ;  /* 0x00000009ff057e24 */ /* 0x000fe2000f8e00ff */
[----:B------:R-:W-:Y:S01]  /*0610*/  ULDC.64 UR6, c[0x0][0x350] ;  /* 0x0000d40000067ab9 */ /* 0x000fe20000000a00 */
[----:B------:R1:W2:Y:S01]  /*0620*/  @P1 LDG.E R0, [R2.64] ;  /* 0x0000001402001981 */ /* 0x0002a2000c1e1900 */
[----:B------:R-:W-:-:S02]  /*0630*/  ULDC.64 UR4, c[0x0][0x358] ;  /* 0x0000d60000047ab9 */ /* 0x000fc40000000a00 */
[----:B------:R-:W-:Y:S01]  /*0640*/  PLOP3.LUT P0, PT, PT, PT, UP3, 0x80, 0x0 ;  /* 0x000000000000781c */ /* 0x000fe20003f0f038 */
[----:B------:R-:W-:Y:S01]  /*0650*/  UIMAD.WIDE UR6, UR18, UR19, UR6 ;  /* 0x00000013120672a5 */ /* 0x000fe2000f8e0206 */
[----:B------:R3:W4:Y:S01]  /*0660*/  @P2 LDG.E R7, [R4.64] ;  /* 0x0000001404072981 */ /* 0x000722000c1e1900 */
[----:B------:R-:W-:Y:S01]  /*0670*/  UIMAD.WIDE UR4, UR18, UR19, UR4 ;  /* 0x00000013120472a5 */ /* 0x000fe2000f8e0204 */
[----:B------:R-:W-:Y:S01]  /*0680*/  MOV R29, RZ ;  /* 0x000000ff001d7202 */ /* 0x000fe20000000f00 */
[----:B------:R-:W-:Y:S01]  /*0690*/  IMAD.MOV.U32 R10, RZ, RZ, RZ ;  /* 0x000000ffff0a7224 */ /* 0x000fe200078e00ff */
[----:B------:R-:W4:Y:S03]  /*06a0*/  @P3 LDG.E R6, [R8.64] ;  /* 0x0000001408063981 */ /* 0x000f26000c1e1900 */
[----:B-1----:R-:W-:Y:S01]  /*06b0*/  IMAD.U32 R2, RZ, RZ, UR4 ;  /* 0x00000004ff027e24 */ /* 0x002fe2000f8e00ff */
[----:B------:R-:W-:Y:S01]  /*06c0*/  MOV R3, UR5 ;  /* 0x0000000500037c02 */ /* 0x000fe20008000f00 */
[----:B---3--:R-:W-:Y:S01]  /*06d0*/  IMAD.U32 R4, RZ, RZ, UR6 ;  /* 0x00000006ff047e24 */ /* 0x008fe2000f8e00ff */
[----:B------:R-:W-:-:S03]  /*06e0*/  MOV R5, UR7 ;  /* 0x0000000700057c02 */ /* 0x000fc60008000f00 */
[----:B------:R1:W5:Y:S04]  /*06f0*/  @P0 LDG.E R10, [R2.64] ;  /* 0x00000014020a0981 */ /* 0x000368000c1e1900 */
[----:B------:R1:W5:Y:S01]  /*0700*/  @P4 LDG.E R29, [R4.64] ;  /* 0x00000014041d4981 */ /* 0x000362000c1e1900 */
[----:B------:R-:W3:Y:S01]  /*0710*/  S2UR UR11, SR_CTAID.Y ;  /* 0x00000000000b79c3 */ /* 0x000ee20000002600 */
[----:B------:R-:W-:Y:S02]  /*0720*/  UMOV UR13, URZ ;  /* 0x0000003f000d7c82 */ /* 0x000fe40008000000 */
[----:B------:R-:W-:Y:S02]  /*0730*/  ULDC UR17, c[0x0][0x168] ;  /* 0x00005a0000117ab9 */ /* 0x000fe40000000800 */
[----:B------:R-:W-:-:S02]  /*0740*/  UMOV UR14, URZ ;  /* 0x0000003f000e7c82 */ /* 0x000fc40008000000 */
[----:B------:R-:W-:Y:S02]  /*0750*/  ULDC UR4, c[0x0][0x2ac] ;  /* 0x0000ab0000047ab9 */ /* 0x000fe40000000800 */
[----:B------:R-:W-:Y:S02]  /*0760*/  ULDC UR16, c[0x0][0x1d0] ;  /* 0x0000740000107ab9 */ /* 0x000fe40000000800 */
[----:B------:R-:W-:Y:S02]  /*0770*/  UIMAD UR16, UR4, UR16, URZ ;  /* 0x00000010041072a4 */ /* 0x000fe4000f8e023f */
[----:B------:R-:W-:Y:S02]  /*0780*/  ULDC UR15, c[0x0][0x228] ;  /* 0x00008a00000f7ab9 */ /* 0x000fe40000000800 */
[----:B---3--:R-:W-:Y:S01]  /*0790*/  USHF.R.S32.HI UR10, URZ, 0x1f, UR11 ;  /* 0x0000001f3f0a7899 */ /* 0x008fe2000801140b */
[----:B--2---:R1:W2:Y:S08]  /*07a0*/  @P1 R2UR UR17, R0 ;  /* 0x00000000001113c2 */ /* 0x0042b000000e0000 */
[----:B----4-:R1:W3:Y:S08]  /*07b0*/  @P2 R2UR UR13, R7 ;  /* 0x00000000070d23c2 */ /* 0x0102f000000e0000 */
[----:B------:R1:W4:Y:S01]  /*07c0*/  @P3 R2UR UR14, R6 ;  /* 0x00000000060e33c2 */ /* 0x00032200000e0000 */
[----:B------:R-:W-:Y:S05]  /*07d0*/  @P1 BRA `(.L_x_748) ;  /* 0x0000006000001947 */ /* 0x000fea0003800000 */
[----:B------:R-:W-:Y:S05]  /*07e0*/  @!P3 BRA `(.L_x_748) ;  /* 0x000000500000b947 */ /* 0x000fea0003800000 */
[----:B-1--4-:R-:W4:Y:S04]  /*07f0*/  LDG.E R6, [R8.64] ;  /* 0x0000001408067981 */ /* 0x012f28000c1e1900 */
[----:B---3--:R-:W3:Y:S01]  /*0800*/  LDG.E R0, [R8.64+0x4] ;  /* 0x0000041408007981 */ /* 0x008ee2000c1e1900 */
[----:B--2-4-:R-:W1:Y:S08]  /*0810*/  R2UR UR17, R6 ;  /* 0x00000000061173c2 */ /* 0x014e7000000e0000 */
[----:B---3--:R-:W1:Y:S02]  /*0820*/  R2UR UR4, R0 ;  /* 0x00000000000473c2 */ /* 0x008e6400000e0000 */
[----:B-1----:R-:W-:-:S06]  /*0830*/  UIADD3 UR17, -UR17, UR4, URZ ;  /* 0x0000000411117290 */ /* 0x002fcc000fffe13f */
.L_x_748:
[----:B------:R-:W-:-:S04]  /*0840*/  ISETP.NE.U32.AND P1, PT, RZ, c[0x0][0x368], PT ;  /* 0x0000da00ff007a0c */ /* 0x000fc80003f25070 */
[----:B------:R-:W-:-:S13]  /*0850*/  ISETP.NE.AND.EX P1, PT, RZ, c[0x0][0x36c], PT, P1 ;  /* 0x0000db00ff007a0c */ /* 0x000fda0003f25310 */
[----:B------:R-:W-:Y:S05]  /*0860*/  @!P1 BRA `(.L_x_749) ;  /* 0x0000007000009947 */ /* 0x000fea0003800000 */
[----:B------:R-:W-:Y:S02]  /*0870*/  ULDC.64 UR4, c[0x0][0x368] ;  /* 0x0000da0000047ab9 */ /* 0x000fe40000000a00 */
[----:B------:R-:W-:-:S06]  /*0880*/  UIMAD.WIDE UR4, UR18, UR19, UR4 ;  /* 0x00000013120472a5 */ /* 0x000fcc000f8e0204 */
[----:B-1----:R-:W-:Y:S02]  /*0890*/  MOV R4, UR4 ;  /* 0x0000000400047c02 */ /* 0x002fe40008000f00 */
[----:B------:R-:W-:-:S05]  /*08a0*/  MOV R5, UR5 ;  /* 0x0000000500057c02 */ /* 0x000fca0008000f00 */
[----:B----4-:R-:W4:Y:S02]  /*08b0*/  LDG.E R0, [R4.64] ;  /* 0x0000001404007981 */ /* 0x010f24000c1e1900 */
[----:B----4-:R1:W4:Y:S02]  /*08c0*/  R2UR UR16, R0 ;  /* 0x00000000001073c2 */ /* 0x01032400000e0000 */
[----:B-1--4-:R-:W-:Y:S05]  /*08d0*/  BRA `(.L_x_750) ;  /* 0x0000006000007947 */ /* 0x012fea0003800000 */
.L_x_749:
[----:B------:R-:W-:Y:S05]  /*08e0*/  @!P4 BRA `(.L_x_750) ;  /* 0x000000500000c947 */ /* 0x000fea0003800000 */
[----:B-1--4-:R1:W4:Y:S04]  /*08f0*/  LDG.E R0, [R4.64] ;  /* 0x0000001404007981 */ /* 0x012328000c1e1900 */
[----:B-1-3--:R-:W3:Y:S01]  /*0900*/  LDG.E R4, [R4.64+0x4] ;  /* 0x0000041404047981 */ /* 0x00aee2000c1e1900 */
[----:B----4-:R-:W1:Y:S08]  /*0910*/  R2UR UR16, R0 ;  /* 0x00000000001073c2 */ /* 0x010e7000000e0000 */
[----:B---3--:R-:W1:Y:S02]  /*0920*/  R2UR UR4, R4 ;  /* 0x00000000040473c2 */ /* 0x008e6400000e0000 */
[----:B-1----:R-:W-:-:S06]  /*0930*/  UIADD3 UR16, -UR16, UR4, URZ ;  /* 0x0000000410107290 */ /* 0x002fcc000fffe13f */
.L_x_750:
[----:B-1--4-:R1:W4:Y:S01]  /*0940*/  @P0 LDG.E R0, [R2.64] ;  /* 0x0000001402000981 */ /* 0x012322000c1e1900 */
[----:B------:R-:W-:-:S03]  /*0950*/  ULDC.64 UR4, c[0x0][0x378] ;  /* 0x0000de0000047ab9 */ /* 0x000fc60000000a00 */
[----:B-1-3--:R-:W3:Y:S01]  /*0960*/  @P0 LDG.E R2, [R2.64+0x4] ;  /* 0x0000041402020981 */ /* 0x00aee2000c1e1900 */
[----:B------:R-:W-:Y:S01]  /*0970*/  UISETP.NE.U32.AND UP0, UPT, URZ, UR4, UPT ;  /* 0x000000043f00728c */ /* 0x000fe2000bf05070 */
[----:B------:R-:W-:-:S03]  /*0980*/  IMAD.U32 R147, RZ, RZ, UR16 ;  /* 0x00000010ff937e24 */ /* 0x000fc6000f8e00ff */
[----:B------:R-:W-:-:S03]  /*0990*/  UISETP.NE.AND.EX UP0, UPT, URZ, UR5, UPT, UP0 ;  /* 0x000000053f00728c */ /* 0x000fc6000bf05300 */
[----:B------:R-:W-:-:S03]  /*09a0*/  ULDC.64 UR4, c[0x0][0x378] ;  /* 0x0000de0000047ab9 */ /* 0x000fc60000000a00 */
[----:B------:R-:W-:-:S05]  /*09b0*/  PLOP3.LUT P1, PT, PT, PT, UP0, 0x80, 0x0 ;  /* 0x000000000000781c */ /* 0x000fca0003f2f008 */
[----:B------:R-:W-:-:S06]  /*09c0*/  @UP0 UIMAD.WIDE UR4, UR18, UR19, UR4 ;  /* 0x00000013120402a5 */ /* 0x000fcc000f8e0204 */
[----:B------:R-:W-:Y:S01]  /*09d0*/  MOV R4, UR4 ;  /* 0x0000000400047c02 */ /* 0x000fe20008000f00 */
[----:B------:R-:W-:-:S05]  /*09e0*/  IMAD.U32 R5, RZ, RZ, UR5 ;  /* 0x00000005ff057e24 */ /* 0x000fca000f8e00ff */
[----:B------:R1:W5:Y:S01]  /*09f0*/  @P1 LDG.E R147, [R4.64] ;  /* 0x0000001404931981 */ /* 0x000362000c1e1900 */
[----:B------:R-:W-:Y:S02]  /*0a00*/  ULDC UR6, c[0x0][0x2c4] ;  /* 0x0000b10000067ab9 */ /* 0x000fe40000000800 */
[----:B------:R-:W-:Y:S02]  /*0a10*/  UISETP.NE.AND UP2, UPT, UR6, 0x1, UPT ;  /* 0x000000010600788c */ /* 0x000fe4000bf45270 */
[----:B------:R-:W-:-:S09]  /*0a20*/  UIADD3 UR6, -UR13, UR16, URZ ;  /* 0x000000100d067290 */ /* 0x000fd2000fffe13f */
[----:B------:R-:W-:Y:S01]  /*0a30*/  @UP2 UIADD3 UR22, UR12, 0x7f, URZ ;  /* 0x0000007f0c162890 */ /* 0x000fe2000fffe03f */
[----:B----4-:R-:W4:Y:S08]  /*0a40*/  @P0 R2UR UR4, R0 ;  /* 0x00000000000403c2 */ /* 0x010f3000000e0000 */
[----:B---3--:R-:W4:Y:S02]  /*0a50*/  @P0 R2UR UR5, R2 ;  /* 0x00000000020503c2 */ /* 0x008f2400000e0000 */
[----:B----4-:R-:W-:-:S03]  /*0a60*/  @UP3 UIADD3 UR15, -UR4, UR5, URZ ;  /* 0x00000005040f3290 */ /* 0x010fc6000fffe13f */
[----:B------:R-:W-:Y:S02]  /*0a70*/  ULDC.64 UR4, c[0x0][0x2c8] ;  /* 0x0000b20000047ab9 */ /* 0x000fe40000000a00 */
[----:B------:R-:W-:Y:S02]  /*0a80*/  UIMAD.WIDE.U32 UR22, UR22, UR4, URZ ;  /* 0x00000004161672a5 */ /* 0x000fe4000f8e003f */
[----:B------:R-:W-:Y:S02]  /*0a90*/  UIADD3 UR9, UR6, UR15, URZ ;  /* 0x0000000f06097290 */ /* 0x000fe4000fffe03f */
[----:B------:R-:W-:Y:S02]  /*0aa0*/  UIADD3 UR4, UR12, 0x7f, URZ ;  /* 0x0000007f0c047890 */ /* 0x000fe4000fffe03f */
[----:B--2---:R-:W-:Y:S02]  /*0ab0*/  UIADD3 UR7, UR9, 0x40, -UR17 ;  /* 0x0000004009077890 */ /* 0x004fe4000fffe811 */
[----:B------:R-:W-:-:S02]  /*0ac0*/  @UP2 USHF.R.U32.HI UR4, URZ, UR5, UR23 ;  /* 0x000000053f042299 */ /* 0x000fc40008011617 */
[----:B------:R-:W-:Y:S02]  /*0ad0*/  UIADD3 UR22, UR9, 0x3f, URZ ;  /* 0x0000003f09167890 */ /* 0x000fe4000fffe03f */
[----:B------:R-:W-:Y:S02]  /*0ae0*/  UIADD3 UR5, UR7, UR4, URZ ;  /* 0x0000000407057290 */ /* 0x000fe4000fffe03f */
[----:B------:R-:W-:Y:S02]  /*0af0*/  USHF.R.S32.HI UR8, URZ, 0x1f, UR22 ;  /* 0x0000001f3f087899 */ /* 0x000fe40008011416 */
[----:B------:R-:W-:Y:S02]  /*0b00*/  USHF.R.S32.HI UR4, URZ, 0x1f, UR5 ;  /* 0x0000001f3f047899 */ /* 0x000fe40008011405 */
[----:B------:R-:W-:Y:S02]  /*0b10*/  ULEA.HI UR8, UR8, UR22, URZ, 0x6 ;  /* 0x0000001608087291 */ /* 0x000fe4000f8f303f */
[----:B------:R-:W-:-:S02]  /*0b20*/  ULEA.HI UR4, UR4, UR5, URZ, 0x6 ;  /* 0x0000000504047291 */ /* 0x000fc4000f8f303f */
[----:B------:R-:W-:Y:S02]  /*0b30*/  USHF.R.S32.HI UR8, URZ, 0x6, UR8 ;  /* 0x000000063f087899 */ /* 0x000fe40008011408 */
[----:B------:R-:W-:-:S04]  /*0b40*/  USHF.R.S32.HI UR4, URZ, 0x6, UR4 ;  /* 0x000000063f047899 */ /* 0x000fc80008011404 */
[----:B------:R-:W-:-:S04]  /*0b50*/  UISETP.LT.AND UP0, UPT, UR8, UR4, UPT ;  /* 0x000000040800728c */ /* 0x000fc8000bf01270 */
[----:B------:R-:W-:Y:S02]  /*0b60*/  USEL UR5, UR8, UR4, UP0 ;  /* 0x0000000408057287 */ /* 0x000fe40008000000 */
[----:B------:R-:W-:Y:S02]  /*0b70*/  UIADD3 UR4, -UR6, URZ, URZ ;  /* 0x0000003f06047290 */ /* 0x000fe4000fffe13f */
[----:B------:R-:W-:Y:S02]  /*0b80*/  ULEA UR6, UR5, -UR6, 0x6 ;  /* 0x8000000605067291 */ /* 0x000fe4000f8e303f */
[----:B------:R-:W-:Y:S02]  /*0b90*/  UISETP.LT.AND UP1, UPT, URZ, UR4, UPT ;  /* 0x000000043f00728c */ /* 0x000fe4000bf21270 */
[----:B------:R-:W-:Y:S02]  /*0ba0*/  UISETP.LT.AND UP0, UPT, UR6, UR15, UPT ;  /* 0x0000000f0600728c */ /* 0x000fe4000bf01270 */
[----:B------:R-:W-:-:S02]  /*0bb0*/  USEL UR4, URZ, UR4, !UP1 ;  /* 0x000000043f047287 */ /* 0x000fc4000c800000 */
[----:B------:R-:W-:Y:S02]  /*0bc0*/  USEL UR5, UR6, UR15, UP0 ;  /* 0x0000000f06057287 */ /* 0x000fe40008000000 */
[----:B------:R-:W-:Y:S02]  /*0bd0*/  USHF.R.U32.HI UR6, URZ, 0x6, UR4 ;  /* 0x000000063f067899 */ /* 0x000fe40008011604 */
[----:B------:R-:W-:-:S05]  /*0be0*/  UISETP.GT.AND UP0, UPT, UR5, UR4, UPT ;  /* 0x000000040500728c */ /* 0x000fca000bf04270 */
[----:B------:R-:W-:-:S06]  /*0bf0*/  UMOV UR22, UR6 ;  /* 0x0000000600167c82 */ /* 0x000fcc0008000000 */
[----:B------:R-:W-:-:S04]  /*0c00*/  @UP0 UIADD3 UR5, UR5, 0x3f, URZ ;  /* 0x0000003f05050890 */ /* 0x000fc8000fffe03f */
[----:B------:R-:W-:-:S04]  /*0c10*/  @UP0 USHF.R.S32.HI UR4, URZ, 0x1f, UR5 ;  /* 0x0000001f3f040899 */ /* 0x000fc80008011405 */
[----:B------:R-:W-:-:S04]  /*0c20*/  @UP0 ULEA.HI UR4, UR4, UR5, URZ, 0x6 ;  /* 0x0000000504040291 */ /* 0x000fc8000f8f303f */
[----:B------:R-:W-:-:S04]  /*0c30*/  @UP0 USHF.R.S32.HI UR22, URZ, 0x6, UR4 ;  /* 0x000000063f160899 */ /* 0x000fc80008011404 */
[----:B------:R-:W-:-:S06]  /*0c40*/  UISETP.GT.AND UP0, UPT, UR22, UR6, UPT ;  /* 0x000000061600728c */ /* 0x000fcc000bf04270 */
[----:B------:R-:W-:-:S13]  /*0c50*/  PLOP3.LUT P0, PT, PT, PT, UP0, 0x80, 0x0 ;  /* 0x000000000000781c */ /* 0x000fda0003f0f008 */
[----:B------:R-:W-:Y:S05]  /*0c60*/  @!P0 BRA `(.L_x_751) ;  /* 0x000056f000008947 */ /* 0x000fea0003800000 */
[----:B-1----:R-:W-:Y:S02]  /*0c70*/  ULDC.64 UR4, c[0x0][0x340] ;  /* 0x0000d00000047ab9 */ /* 0x002fe40000000a00 */
        /* <DEDUP_REMOVED lines=8> */
[----:B------:R-:W-:Y:S01]  /*0d00*/  UIADD3 UR19, UR22, -0x1, URZ ;  /* 0xffffffff16137890 */ /* 0x000fe2000fffe03f */
[-C--:B------:R-:W-:Y:S01]  /*0d10*/  LEA.HI R12, R159, R159.reuse, RZ, 0x1 ;  /* 0x0000009f9f0c7211 */ /* 0x080fe200078f08ff */
[----:B------:R-:W-:Y:S01]  /*0d20*/  ULDC.64 UR4, c[0x0][0x240] ;  /* 0x0000900000047ab9 */ /* 0x000fe20000000a00 */
[-C--:B------:R-:W-:Y:S01]  /*0d30*/  LEA.HI R5, R8, R159.reuse, RZ, 0x2 ;  /* 0x0000009f08057211 */ /* 0x080fe200078f10ff */
[----:B------:R1:W2:Y:S01]  /*0d40*/  @P2 LDG.E R26, [R2.64] ;  /* 0x00000014021a2981 */ /* 0x0002a2000c1e1900 */
[----:B------:R-:W-:Y:S01]  /*0d50*/  SHF.R.S32.HI R92, RZ, 0x1, R12 ;  /* 0x00000001ff5c7819 */ /* 0x000fe2000001140c */
[----:B------:R-:W-:Y:S01]  /*0d60*/  IMAD.U32 R7, RZ, RZ, UR19 ;  /* 0x00000013ff077e24 */ /* 0x000fe2000f8e00ff */
[--C-:B------:R-:W-:Y:S01]  /*0d70*/  SHF.R.S32.HI R6, RZ, 0x2, R5.reuse ;  /* 0x00000002ff067819 */ /* 0x100fe20000011405 */
[----:B------:R-:W-:Y:S01]  /*0d80*/  UIMAD UR4, UR10, UR4, URZ ;  /* 0x000000040a0472a4 */ /* 0x000fe2000f8e023f */
[----:B------:R-:W-:Y:S01]  /*0d90*/  SHF.R.S32.HI R0, RZ, 0x1f, R5 ;  /* 0x0000001fff007819 */ /* 0x000fe20000011405 */
[----:B------:R-:W-:Y:S01]  /*0da0*/  USHF.R.S32.HI UR22, URZ, 0x1f, UR18 ;  /* 0x0000001f3f167899 */ /* 0x000fe20008011412 */
[----:B------:R-:W-:Y:S01]  /*0db0*/  IADD3 R144, -R6, UR15, RZ ;  /* 0x0000000f06907c10 */ /* 0x000fe2000fffe1ff */
[----:B------:R-:W-:Y:S01]  /*0dc0*/  UIMAD UR25, UR11, UR5, UR4 ;  /* 0x000000050b1972a4 */ /* 0x000fe2000f8e0204 */
[----:B------:R-:W-:Y:S01]  /*0dd0*/  LEA.HI R0, R0, R6, RZ, 0x2 ;  /* 0x0000000600007211 */ /* 0x000fe200078f10ff */
[----:B------:R-:W-:Y:S01]  /*0de0*/  USEL UR24, UR18, URZ, !UP3 ;  /* 0x0000003f12187287 */ /* 0x000fe2000d800000 */
[----:B-----5:R-:W-:Y:S01]  /*0df0*/  SHF.R.S32.HI R4, RZ, 0x1f, R10 ;  /* 0x0000001fff047819 */ /* 0x020fe2000001140a */
[----:B------:R-:W-:Y:S01]  /*0e00*/  USEL UR23, UR22, URZ, !UP3 ;  /* 0x0000003f16177287 */ /* 0x000fe2000d800000 */
[C---:B------:R-:W-:Y:S01]  /*0e10*/  IADD3 R108, P0, R6.reuse, R10, RZ ;  /* 0x0000000a066c7210 */ /* 0x040fe20007f1e0ff */
[----:B------:R-:W-:Y:S01]  /*0e20*/  ULDC.64 UR4, c[0x0][0x248] ;  /* 0x0000920000047ab9 */ /* 0x000fe20000000a00 */
[----:B------:R-:W-:Y:S01]  /*0e30*/  IMAD.U32 R10, RZ, RZ, UR11 ;  /* 0x0000000bff0a7e24 */ /* 0x000fe2000f8e00ff */
[----:B------:R-:W-:Y:S01]  /*0e40*/  UIMAD UR4, UR23, UR4, URZ ;  /* 0x00000004170472a4 */ /* 0x000fe2000f8e023f */
[----:B------:R-:W-:Y:S01]  /*0e50*/  LEA.HI.X.SX32 R109, R6, R4, 0x1, P0 ;  /* 0x00000004066d7211 */ /* 0x000fe200000f0eff */
[----:B------:R-:W-:Y:S01]  /*0e60*/  IMAD.MOV.U32 R27, RZ, RZ, c[0x0][0x238] ;  /* 0x00008e00ff1b7624 */ /* 0x000fe200078e00ff */
[----:B------:R-:W-:Y:S01]  /*0e70*/  LOP3.LUT R4, R5, 0x1ffffffc, RZ, 0xc0, !PT ;  /* 0x1ffffffc05047812 */ /* 0x000fe200078ec0ff */
[----:B------:R-:W-:Y:S01]  /*0e80*/  IMAD.MOV.U32 R150, RZ, RZ, 0x6 ;  /* 0x00000006ff967424 */ /* 0x000fe200078e00ff */
[----:B------:R-:W-:Y:S01]  /*0e90*/  UIMAD UR4, UR24, UR5, UR4 ;  /* 0x00000005180472a4 */ /* 0x000fe2000f8e0204 */
[----:B------:R-:W-:Y:S01]  /*0ea0*/  IMAD.U32 R14, RZ, RZ, UR24 ;  /* 0x00000018ff0e7e24 */ /* 0x000fe2000f8e00ff */
[----:B------:R-:W-:Y:S01]  /*0eb0*/  USHF.R.S32.HI UR5, URZ, 0x1f, UR19 ;  /* 0x0000001f3f057899 */ /* 0x000fe20008011413 */
[----:B------:R-:W-:Y:S01]  /*0ec0*/  IMAD.SHL.U32 R153, R27, 0x40, RZ ;  /* 0x000000401b997824 */ /* 0x000fe200078e00ff */
[----:B-1----:R-:W-:Y:S01]  /*0ed0*/  LEA.HI R2, R5, R6, RZ, 0x1 ;  /* 0x0000000605027211 */ /* 0x002fe200078f08ff */
[----:B------:R-:W-:Y:S01]  /*0ee0*/  IMAD.MOV.U32 R151, RZ, RZ, 0x5 ;  /* 0x00000005ff977424 */ /* 0x000fe200078e00ff */
[-C--:B------:R-:W-:Y:S01]  /*0ef0*/  LEA.HI R5, R8, R159.reuse, RZ, 0x3 ;  /* 0x0000009f08057211 */ /* 0x080fe200078f18ff */
[----:B------:R-:W-:Y:S01]  /*0f00*/  IMAD.SHL.U32 R156, R27, 0x20, RZ ;  /* 0x000000201b9c7824 */ /* 0x000fe200078e00ff */
[----:B------:R-:W-:Y:S01]  /*0f10*/  LOP3.LUT R3, R2, 0x7fffffe, RZ, 0xc0, !PT ;  /* 0x07fffffe02037812 */ /* 0x000fe200078ec0ff */
[----:B------:R-:W-:Y:S01]  /*0f20*/  IMAD.MOV.U32 R154, RZ, RZ, c[0x0][0x280] ;  /* 0x0000a000ff9a7624 */ /* 0x000fe200078e00ff */
[----:B------:R-:W-:Y:S01]  /*0f30*/  LOP3.LUT R2, R0, 0xfffffffc, RZ, 0xc0, !PT ;  /* 0xfffffffc00027812 */ /* 0x000fe200078ec0ff */
[----:B------:R-:W-:Y:S01]  /*0f40*/  IMAD R0, R7, -0x40, R144 ;  /* 0xffffffc007007824 */ /* 0x000fe200078e0290 */
[----:B------:R-:W-:Y:S01]  /*0f50*/  SHF.R.S32.HI R5, RZ, 0x3, R5 ;  /* 0x00000003ff057819 */ /* 0x000fe20000011405 */
[----:B------:R-:W-:Y:S01]  /*0f60*/  IMAD.IADD R9, R6, 0x1, -R3 ;  /* 0x0000000106097824 */ /* 0x000fe200078e0a03 */
[----:B------:R-:W-:Y:S01]  /*0f70*/  LEA.HI R3, R12, R92, RZ, 0x1 ;  /* 0x0000005c0c037211 */ /* 0x000fe200078f08ff */
[----:B------:R-:W-:Y:S01]  /*0f80*/  IMAD.IADD R28, R6, 0x1, -R2 ;  /* 0x00000001061c7824 */ /* 0x000fe200078e0a02 */
[-C--:B------:R-:W-:Y:S01]  /*0f90*/  LEA.HI R2, R8, R159.reuse, RZ, 0x4 ;  /* 0x0000009f08027211 */ /* 0x080fe200078f20ff */
[----:B------:R-:W-:Y:S01]  /*0fa0*/  IMAD.MOV.U32 R155, RZ, RZ, c[0x0][0x290] ;  /* 0x0000a400ff9b7624 */ /* 0x000fe200078e00ff */
[C---:B------:R-:W-:Y:S01]  /*0fb0*/  ISETP.GE.AND P1, PT, R0.reuse, 0x1, PT ;  /* 0x000000010000780c */ /* 0x040fe20003f26270 */
[----:B------:R-:W-:Y:S01]  /*0fc0*/  IMAD.MOV.U32 R158, RZ, RZ, c[0x0][0x2b8] ;  /* 0x0000ae00ff9e7624 */ /* 0x000fe200078e00ff */
[----:B------:R-:W-:Y:S01]  /*0fd0*/  ISETP.GT.AND P0, PT, R0, 0x20, PT ;  /* 0x000000200000780c */ /* 0x000fe20003f04270 */
[----:B------:R-:W-:Y:S01]  /*0fe0*/  IMAD.SHL.U32 R0, R2, 0x10, RZ ;  /* 0x0000001002007824 */ /* 0x000fe200078e00ff */
[----:B------:R-:W-:Y:S01]  /*0ff0*/  LOP3.LUT R2, R3, 0x7fffffe, RZ, 0xc0, !PT ;  /* 0x07fffffe03027812 */ /* 0x000fe200078ec0ff */
[----:B------:R-:W-:Y:S01]  /*1000*/  IMAD.MOV.U32 R157, RZ, RZ, c[0x0][0x27c] ;  /* 0x00009f00ff9d7624 */ /* 0x000fe200078e00ff */
[----:B------:R-:W-:Y:S01]  /*1010*/  LEA.HI R6, R8, R159, RZ, 0x5 ;  /* 0x0000009f08067211 */ /* 0x000fe200078f28ff */
[----:B------:R-:W-:Y:S01]  /*1020*/  IMAD.MOV.U32 R148, RZ, RZ, c[0x0][0x27c] ;  /* 0x00009f00ff947624 */ /* 0x000fe200078e00ff */
[----:B------:R-:W-:Y:S01]  /*1030*/  LOP3.LUT R3, R0, 0xffffff00, RZ, 0xc0, !PT ;  /* 0xffffff0000037812 */ /* 0x000fe200078ec0ff */
[----:B------:R-:W-:Y:S01]  /*1040*/  IMAD.IADD R0, R92, 0x1, -R2 ;  /* 0x000000015c007824 */ /* 0x000fe200078e0a02 */
[-C--:B------:R-:W-:Y:S01]  /*1050*/  SHF.L.U64.HI R152, R27, R150.reuse, c[0x0][0x23c] ;  /* 0x00008f001b987619 */ /* 0x080fe20000010296 */
[----:B------:R-:W-:Y:S01]  /*1060*/  IMAD.IADD R2, R159, 0x1, -R4 ;  /* 0x000000019f027824 */ /* 0x000fe200078e0a04 */
[----:B------:R-:W-:Y:S01]  /*1070*/  SHF.L.U64.HI R151, R27, R151, c[0x0][0x23c] ;  /* 0x00008f001b977619 */ /* 0x000fe20000010297 */
[----:B------:R-:W-:Y:S01]  /*1080*/  IMAD.SHL.U32 R4, R6, 0x8, RZ ;  /* 0x0000000806047824 */ /* 0x000fe200078e00ff */
[-C--:B------:R-:W-:Y:S01]  /*1090*/  SHF.L.U64.HI R149, R154, R150.reuse, c[0x0][0x284] ;  /* 0x0000a1009a957619 */ /* 0x080fe20000010296 */
[----:B------:R-:W-:Y:S01]  /*10a0*/  IMAD R105, R0, 0x20, R3 ;  /* 0x0000002000697824 */ /* 0x000fe200078e0203 */
[----:B------:R-:W-:Y:S01]  /*10b0*/  SHF.L.U64.HI R150, R155, R150, c[0x0][0x294] ;  /* 0x0000a5009b967619 */ /* 0x000fe20000010296 */
[----:B------:R-:W-:Y:S01]  /*10c0*/  IMAD.SHL.U32 R2, R2, 0x8, RZ ;  /* 0x0000000802027824 */ /* 0x000fe200078e00ff */
[----:B------:R-:W-:Y:S01]  /*10d0*/  LOP3.LUT R0, R4, 0xffffff00, RZ, 0xc0, !PT ;  /* 0xffffff0004007812 */ /* 0x000fe200078ec0ff */
[----:B------:R-:W-:Y:S01]  /*10e0*/  IMAD.SHL.U32 R4, R5, 0x40, RZ ;  /* 0x0000004005047824 */ /* 0x000fe200078e00ff */
[----:B------:R-:W-:Y:S01]  /*10f0*/  IADD3 R141, R29, UR16, RZ ;  /* 0x000000101d8d7c10 */ /* 0x000fe2000fffe0ff */
[----:B------:R-:W-:Y:S01]  /*1100*/  IMAD R6, R109, c[0x0][0x238], RZ ;  /* 0x00008e006d067a24 */ /* 0x000fe200078e02ff */
[----:B------:R-:W-:Y:S01]  /*1110*/  SHF.R.S32.HI R3, RZ, 0x1f, R2 ;  /* 0x0000001fff037819 */ /* 0x000fe20000011402 */
[----:B------:R-:W-:Y:S01]  /*1120*/  IMAD R9, R9, 0x20, R0 ;  /* 0x0000002009097824 */ /* 0x000fe200078e0200 */
[----:B------:R-:W-:Y:S01]  /*1130*/  LOP3.LUT R0, R4, 0xc0, RZ, 0xc0, !PT ;  /* 0x000000c004007812 */ /* 0x000fe200078ec0ff */
[----:B------:R-:W-:Y:S01]  /*1140*/  IMAD R6, R108, c[0x0][0x23c], R6 ;  /* 0x00008f006c067a24 */ /* 0x000fe200078e0206 */
[----:B------:R-:W-:Y:S01]  /*1150*/  ISETP.GE.AND P4, PT, R2, c[0x0][0x1d4], PT ;  /* 0x0000750002007a0c */ /* 0x000fe20003f86270 */
[----:B------:R-:W-:Y:S01]  /*1160*/  IMAD.WIDE.U32 R4, R108, c[0x0][0x238], R2 ;  /* 0x00008e006c047a25 */ /* 0x000fe200078e0002 */
[----:B------:R-:W-:-:S02]  /*1170*/  LOP3.LUT R8, R0, 0x18, R2, 0xf8, !PT ;  /* 0x0000001800087812 */ /* 0x000fc400078ef802 */
[----:B------:R-:W-:Y:S01]  /*1180*/  SHF.R.U32.HI R7, RZ, 0x3, R0 ;  /* 0x00000003ff077819 */ /* 0x000fe20000011600 */
[----:B------:R-:W-:Y:S01]  /*1190*/  IMAD.IADD R5, R5, 0x1, R6 ;  /* 0x0000000105057824 */ /* 0x000fe200078e0206 */
[----:B------:R-:W-:Y:S01]  /*11a0*/  IADD3 R0, R2, 0x20, RZ ;  /* 0x0000002002007810 */ /* 0x000fe20007ffe0ff */
[----:B------:R-:W-:Y:S01]  /*11b0*/  IMAD.U32 R6, RZ, RZ, UR11 ;  /* 0x0000000bff067e24 */ /* 0x000fe2000f8e00ff */
[----:B------:R-:W-:Y:S01]  /*11c0*/  LOP3.LUT R7, R8, R7, RZ, 0x3c, !PT ;  /* 0x0000000708077212 */ /* 0x000fe200078e3cff */
[----:B------:R-:W-:Y:S01]  /*11d0*/  IMAD.WIDE.U32 R10, R10, c[0x0][0x260], R2 ;  /* 0x000098000a0a7a25 */ /* 0x000fe200078e0002 */
[----:B------:R-:W-:Y:S02]  /*11e0*/  ISETP.GE.AND P6, PT, R0, c[0x0][0x1d4], PT ;  /* 0x0000750000007a0c */ /* 0x000fe40003fc6270 */
[----:B------:R-:W-:Y:S01]  /*11f0*/  IADD3 R0, R2, 0x40, RZ ;  /* 0x0000004002007810 */ /* 0x000fe20007ffe0ff */
[----:B------:R-:W-:Y:S01]  /*1200*/  IMAD.WIDE.U32 R4, R6, c[0x0][0x240], R4 ;  /* 0x0000900006047a25 */ /* 0x000fe200078e0004 */
[----:B------:R-:W-:-:S02]  /*1210*/  SHF.R.S32.HI R2, RZ, 0x1f, R92 ;  /* 0x0000001fff027819 */ /* 0x000fc4000001145c */
[----:B------:R-:W-:Y:S01]  /*1220*/  ISETP.GE.AND P5, PT, R0, c[0x0][0x1d4], PT ;  /* 0x0000750000007a0c */ /* 0x000fe20003fa6270 */
[----:B------:R-:W-:Y:S01]  /*1230*/  IMAD.IADD R80, R9, 0x1, R7 ;  /* 0x0000000109507824 */ /* 0x000fe200078e0207 */
[----:B------:R-:W-:Y:S01]  /*1240*/  LOP3.LUT R0, R12, 0xfffffffe, RZ, 0xc0, !PT ;  /* 0xfffffffe0c007812 */ /* 0x000fe200078ec0ff */
[----:B------:R-:W-:Y:S01]  /*1250*/  IMAD R12, R152, UR19, RZ ;  /* 0x00000013980c7c24 */ /* 0x000fe2000f8e02ff */
[----:B------:R-:W-:Y:S01]  /*1260*/  IADD3 R5, R5, UR25, RZ ;  /* 0x0000001905057c10 */ /* 0x000fe2000fffe0ff */
[----:B------:R-:W-:Y:S01]  /*1270*/  IMAD.SHL.U32 R80, R80, 0x2, RZ ;  /* 0x0000000250507824 */ /* 0x000fe200078e00ff */
[----:B------:R-:W-:Y:S01]  /*1280*/  P2R R112, PR, RZ, 0x10 ;  /* 0x00000010ff707803 */ /* 0x000fe20000000000 */
[----:B------:R-:W-:Y:S02]  /*1290*/  IMAD.IADD R15, R159, 0x1, -R0 ;  /* 0x000000019f0f7824 */ /* 0x000fe400078e0a00 */
[----:B------:R-:W-:-:S04]  /*12a0*/  IMAD.WIDE.U32 R116, R14, c[0x0][0x248], R4 ;  /* 0x000092000e747a25 */ /* 0x000fc800078e0004 */
[----:B------:R-:W-:Y:S01]  /*12b0*/  IMAD.SHL.U32 R32, R15, 0x4, RZ ;  /* 0x000000040f207824 */ /* 0x000fe200078e00ff */
[----:B------:R-:W-:Y:S01]  /*12c0*/  IADD3 R115, R117, UR4, RZ ;  /* 0x0000000475737c10 */ /* 0x000fe2000fffe0ff */
[C---:B------:R-:W-:Y:S02]  /*12d0*/  IMAD R0, R2.reuse, c[0x0][0x280], RZ ;  /* 0x0000a00002007a24 */ /* 0x040fe400078e02ff */
[----:B------:R-:W-:Y:S01]  /*12e0*/  IMAD R2, R2, c[0x0][0x290], RZ ;  /* 0x0000a40002027a24 */ /* 0x000fe200078e02ff */
[----:B------:R-:W-:Y:S01]  /*12f0*/  SHF.R.S32.HI R33, RZ, 0x1f, R32 ;  /* 0x0000001fff217819 */ /* 0x000fe20000011420 */
[----:B------:R-:W-:Y:S01]  /*1300*/  IMAD.MOV.U32 R114, RZ, RZ, R116 ;  /* 0x000000ffff727224 */ /* 0x000fe200078e0074 */
[----:B------:R-:W-:Y:S01]  /*1310*/  IADD3 R34, R32, 0x10, RZ ;  /* 0x0000001020227810 */ /* 0x000fe20007ffe0ff */
[----:B------:R-:W-:Y:S01]  /*1320*/  IMAD R13, R92, c[0x0][0x284], R0 ;  /* 0x0000a1005c0d7a24 */ /* 0x000fe200078e0200 */
[C---:B------:R-:W-:Y:S01]  /*1330*/  IADD3 R31, R32.reuse, 0x20, RZ ;  /* 0x00000020201f7810 */ /* 0x040fe20007ffe0ff */
[----:B------:R-:W-:Y:S01]  /*1340*/  IMAD.SHL.U32 R24, R15, 0x8, RZ ;  /* 0x000000080f187824 */ /* 0x000fe200078e00ff */
[----:B------:R-:W-:Y:S01]  /*1350*/  IADD3 R37, R32, 0x28, RZ ;  /* 0x0000002820257810 */ /* 0x000fe20007ffe0ff */
[----:B------:R-:W-:Y:S01]  /*1360*/  IMAD R0, R92, c[0x0][0x294], R2 ;  /* 0x0000a5005c007a24 */ /* 0x000fe200078e0202 */
[----:B------:R-:W-:Y:S01]  /*1370*/  IADD3 R36, R32, 0x8, RZ ;  /* 0x0000000820247810 */ /* 0x000fe20007ffe0ff */
[----:B------:R-:W-:Y:S01]  /*1380*/  IMAD.WIDE.U32 R2, R92, c[0x0][0x290], R32 ;  /* 0x0000a4005c027a25 */ /* 0x000fe200078e0020 */
[----:B------:R-:W-:-:S02]  /*1390*/  SHF.R.S32.HI R25, RZ, 0x1f, R24 ;  /* 0x0000001fff197819 */ /* 0x000fc40000011418 */
[C---:B------:R-:W-:Y:S01]  /*13a0*/  IADD3 R95, R24.reuse, 0x30, RZ ;  /* 0x00000030185f7810 */ /* 0x040fe20007ffe0ff */
[C---:B------:R-:W-:Y:S01]  /*13b0*/  IMAD R12, R153.reuse, UR5, R12 ;  /* 0x00000005990c7c24 */ /* 0x040fe2000f8e020c */
[----:B------:R-:W-:Y:S01]  /*13c0*/  ULDC.64 UR4, c[0x0][0x260] ;  /* 0x0000980000047ab9 */ /* 0x000fe20000000a00 */
[----:B------:R-:W-:Y:S01]  /*13d0*/  IMAD.WIDE.U32 R4, R153, UR19, R114 ;  /* 0x0000001399047c25 */ /* 0x000fe2000f8e0072 */
[----:B------:R-:W-:Y:S01]  /*13e0*/  UIMAD UR4, UR10, UR4, URZ ;  /* 0x000000040a0472a4 */ /* 0x000fe2000f8e023f */
[----:B------:R-:W-:Y:S02]  /*13f0*/  IADD3 R94, R24, 0x40, RZ ;  /* 0x00000040185e7810 */ /* 0x000fe40007ffe0ff */
[----:B------:R-:W-:Y:S01]  /*1400*/  IMAD.WIDE.U32 R6, R92, c[0x0][0x280], R32 ;  /* 0x0000a0005c067a25 */ /* 0x000fe200078e0020 */
[----:B------:R-:W-:Y:S01]  /*1410*/  UIMAD UR4, UR11, UR5, UR4 ;  /* 0x000000050b0472a4 */ /* 0x000fe2000f8e0204 */
[----:B------:R-:W-:Y:S02]  /*1420*/  IADD3 R93, R24, 0x50, RZ ;  /* 0x00000050185d7810 */ /* 0x000fe40007ffe0ff */
[----:B------:R-:W-:Y:S01]  /*1430*/  IMAD.MOV.U32 R20, RZ, RZ, R2 ;  /* 0x000000ffff147224 */ /* 0x000fe200078e0002 */
[C---:B------:R-:W-:Y:S01]  /*1440*/  @P1 LEA R2, P3, R4.reuse, c[0x0][0x220], 0x1 ;  /* 0x0000880004021a11 */ /* 0x040fe200078608ff */
[----:B------:R-:W-:Y:S01]  /*1450*/  IMAD.IADD R12, R5, 0x1, R12 ;  /* 0x00000001050c7824 */ /* 0x000fe200078e020c */
[----:B------:R-:W-:Y:S01]  /*1460*/  IADD3 R5, R11, UR4, RZ ;  /* 0x000000040b057c10 */ /* 0x000fe2000fffe0ff */
[----:B------:R-:W-:Y:S01]  /*1470*/  IMAD.IADD R23, R7, 0x1, R13 ;  /* 0x0000000107177824 */ /* 0x000fe200078e020d */
[----:B------:R-:W-:Y:S01]  /*1480*/  ULDC.64 UR4, c[0x0][0x1e8] ;  /* 0x00007a0000047ab9 */ /* 0x000fe20000000a00 */
[----:B------:R-:W-:Y:S01]  /*1490*/  IMAD.IADD R21, R3, 0x1, R0 ;  /* 0x0000000103157824 */ /* 0x000fe200078e0200 */
[----:B------:R-:W-:Y:S01]  /*14a0*/  @P1 LEA.HI.X R3, R4, c[0x0][0x224], R12, 0x1, P3 ;  /* 0x0000890004031a11 */ /* 0x000fe200018f0c0c */
[----:B------:R-:W-:Y:S01]  /*14b0*/  IMAD.MOV.U32 R22, RZ, RZ, R6 ;  /* 0x000000ffff167224 */ /* 0x000fe200078e0006 */
[----:B------:R-:W-:Y:S01]  /*14c0*/  ISETP.GE.AND P3, PT, R24, c[0x0][0x27c], PT ;  /* 0x00009f0018007a0c */ /* 0x000fe20003f66270 */
[----:B------:R-:W-:Y:S01]  /*14d0*/  IMAD.WIDE.U32 R6, R92, c[0x0][0x290], R24 ;  /* 0x0000a4005c067a25 */ /* 0x000fe200078e0018 */
[----:B------:R-:W-:Y:S01]  /*14e0*/  UIMAD UR25, UR10, UR4, URZ ;  /* 0x000000040a1972a4 */ /* 0x000fe2000f8e023f */
[----:B------:R-:W-:Y:S01]  /*14f0*/  @!PT LDS RZ, [RZ] ;  /* 0x00000000fffff984 */ /* 0x000fe20000000800 */
[----:B------:R-:W-:Y:S01]  /*1500*/  @!PT LDS RZ, [RZ] ;  /* 0x00000000fffff984 */ /* 0x000fe20000000800 */
[----:B------:R-:W-:Y:S01]  /*1510*/  @!PT LDS RZ, [RZ] ;  /* 0x00000000fffff984 */ /* 0x000fe20000000800 */
[----:B------:R1:W-:Y:S01]  /*1520*/  @P1 LDGSTS.E.BYPASS.LTC128B.128 [R80+0x3100], [R2.64], !P4 ;  /* 0x0310000002501fae */ /* 0x0003e2000e101d54 */
[----:B------:R-:W-:Y:S01]  /*1530*/  P2R R145, PR, RZ, 0x8 ;  /* 0x00000008ff917803 */ /* 0x000fe20000000000 */
[----:B------:R-:W-:Y:S01]  /*1540*/  IMAD.IADD R17, R0, 0x1, R7 ;  /* 0x0000000100117824 */ /* 0x000fe200078e0207 */
[----:B------:R-:W-:Y:S01]  /*1550*/  SEL R0, RZ, c[0x0][0x27c], !P3 ;  /* 0x00009f00ff007a07 */ /* 0x000fe20005800000 */
[----:B------:R-:W-:Y:S01]  /*1560*/  IMAD.MOV.U32 R16, RZ, RZ, R6 ;  /* 0x000000ffff107224 */ /* 0x000fe200078e0006 */
[----:B------:R1:W-:Y:S01]  /*1570*/  @P1 LDGSTS.E.BYPASS.LTC128B.128 [R80+0x4100], [R2.64+0x40], !P6 ;  /* 0x0410004002501fae */ /* 0x0003e2000f101d54 */
[----:B------:R-:W-:Y:S01]  /*1580*/  IMAD.IADD R27, R32, 0x1, R34 ;  /* 0x00000001201b7824 */ /* 0x000fe200078e0222 */
[----:B------:R-:W-:Y:S01]  /*1590*/  UIMAD.WIDE.U32 UR28, UR11, UR4, URZ ;  /* 0x000000040b1c72a5 */ /* 0x000fe2000f8e003f */
[----:B------:R-:W-:Y:S01]  /*15a0*/  IMAD.IADD R6, R24, 0x1, R0 ;  /* 0x0000000118067824 */ /* 0x000fe200078e0200 */
[----:B------:R1:W-:Y:S01]  /*15b0*/  @P1 LDGSTS.E.BYPASS.LTC128B.128 [R80+0x5100], [R2.64+0x80], !P5 ;  /* 0x0510008002501fae */ /* 0x0003e2000e901d54 */
[----:B------:R-:W-:Y:S01]  /*15c0*/  @P0 IADD3 R0, P1, R156, R4, RZ ;  /* 0x000000049c000210 */ /* 0x000fe20007f3e0ff */
[----:B------:R-:W-:Y:S01]  /*15d0*/  IMAD.MOV.U32 R4, RZ, RZ, R10 ;  /* 0x000000ffff047224 */ /* 0x000fe200078e000a */
[----:B------:R-:W-:Y:S01]  /*15e0*/  ISETP.GE.AND P3, PT, R27, c[0x0][0x27c], PT ;  /* 0x00009f001b007a0c */ /* 0x000fe20003f66270 */
[----:B------:R-:W-:Y:S01]  /*15f0*/  IMAD.WIDE.U32 R8, R92, c[0x0][0x280], R24 ;  /* 0x0000a0005c087a25 */ /* 0x000fe200078e0018 */
[----:B------:R-:W-:Y:S01]  /*1600*/  SHF.R.S32.HI R7, RZ, 0x1f, R6 ;  /* 0x0000001fff077819 */ /* 0x000fe20000011406 */
[----:B------:R-:W-:Y:S01]  /*1610*/  UIMAD UR25, UR11, UR5, UR25 ;  /* 0x000000050b1972a4 */ /* 0x000fe2000f8e0219 */
[----:B------:R-:W-:Y:S01]  /*1620*/  P2R R143, PR, RZ, 0x8 ;  /* 0x00000008ff8f7803 */ /* 0x000fe20000000000 */
[----:B------:R-:W-:Y:S01]  /*1630*/  IMAD.WIDE.U32 R106, R14, c[0x0][0x268], R4 ;  /* 0x00009a000e6a7a25 */ /* 0x000fe200078e0004 */
[CC--:B------:R-:W-:Y:S01]  /*1640*/  LEA.HI R11, R7.reuse, R6.reuse, RZ, 0x3 ;  /* 0x00000006070b7211 */ /* 0x0c0fe200078f18ff */
[----:B------:R-:W-:Y:S01]  /*1650*/  ULDC.64 UR4, c[0x0][0x210] ;  /* 0x0000840000047ab9 */ /* 0x000fe20000000a00 */
[----:B------:R-:W-:Y:S01]  /*1660*/  LEA.HI R6, R7, R6, RZ, 0x5 ;  /* 0x0000000607067211 */ /* 0x000fe200078f28ff */
[----:B------:R-:W-:Y:S01]  /*1670*/  IMAD.IADD R19, R13, 0x1, R9 ;  /* 0x000000010d137824 */ /* 0x000fe200078e0209 */
[----:B------:R-:W-:Y:S01]  /*1680*/  UIMAD UR27, UR10, UR4, URZ ;  /* 0x000000040a1b72a4 */ /* 0x000fe2000f8e023f */
[----:B------:R-:W-:Y:S01]  /*1690*/  IMAD.MOV.U32 R18, RZ, RZ, R8 ;  /* 0x000000ffff127224 */ /* 0x000fe200078e0008 */
[----:B------:R-:W-:Y:S01]  /*16a0*/  UIMAD.WIDE.U32 UR30, UR11, UR4, URZ ;  /* 0x000000040b1e72a5 */ /* 0x000fe2000f8e003f */
[C---:B------:R-:W-:Y:S01]  /*16b0*/  IMAD.WIDE.U32 R124, R147.reuse, c[0x0][0x280], R22 ;  /* 0x0000a000937c7a25 */ /* 0x040fe200078e0016 */
[----:B------:R-:W-:Y:S01]  /*16c0*/  UIMAD UR27, UR11, UR5, UR27 ;  /* 0x000000050b1b72a4 */ /* 0x000fe2000f8e021b */
[----:B------:R-:W-:Y:S01]  /*16d0*/  SHF.R.S32.HI R8, RZ, 0x1f, R27 ;  /* 0x0000001fff087819 */ /* 0x000fe2000001141b */
[----:B------:R-:W-:Y:S01]  /*16e0*/  UIADD3 UR25, UR29, UR25, URZ ;  /* 0x000000191d197290 */ /* 0x000fe2000fffe03f */
[C---:B------:R-:W-:Y:S01]  /*16f0*/  IMAD.WIDE.U32 R122, R147.reuse, c[0x0][0x290], R20 ;  /* 0x0000a400937a7a25 */ /* 0x040fe200078e0014 */
[----:B------:R-:W-:Y:S01]  /*1700*/  ULDC.64 UR4, c[0x0][0x268] ;  /* 0x00009a0000047ab9 */ /* 0x000fe20000000a00 */
[----:B------:R-:W-:Y:S01]  /*1710*/  LEA.HI R8, R8, R27, RZ, 0x3 ;  /* 0x0000001b08087211 */ /* 0x000fe200078f18ff */
[----:B------:R-:W-:Y:S01]  /*1720*/  UIMAD UR4, UR23, UR4, URZ ;  /* 0x00000004170472a4 */ /* 0x000fe2000f8e023f */
[----:B------:R-:W-:Y:S01]  /*1730*/  IMAD.WIDE.U32 R120, R147, c[0x0][0x280], R18 ;  /* 0x0000a00093787a25 */ /* 0x000fe200078e0012 */
[----:B------:R-:W-:Y:S01]  /*1740*/  IADD3 R35, R32, 0x18, RZ ;  /* 0x0000001820237810 */ /* 0x000fe20007ffe0ff */
[----:B------:R-:W-:Y:S01]  /*1750*/  UIADD3 UR27, UR31, UR27, URZ ;  /* 0x0000001b1f1b7290 */ /* 0x000fe2000fffe03f */
[----:B------:R-:W-:Y:S01]  /*1760*/  LOP3.LUT R88, R8, 0xfffffff8, RZ, 0xc0, !PT ;  /* 0xfffffff808587812 */ /* 0x000fe200078ec0ff */
[----:B-1----:R-:W-:Y:S01]  /*1770*/  @P0 IMAD.X R3, R151, 0x1, R12, P1 ;  /* 0x0000000197030824 */ /* 0x002fe200008e060c */
[----:B------:R-:W-:Y:S01]  /*1780*/  @P0 LEA R2, P1, R0, c[0x0][0x220], 0x1 ;  /* 0x0000880000020a11 */ /* 0x000fe200078208ff */
[----:B------:R-:W-:Y:S01]  /*1790*/  IMAD.WIDE.U32 R118, R147, c[0x0][0x290], R16 ;  /* 0x0000a40093767a25 */ /* 0x000fe200078e0010 */
[----:B------:R-:W-:Y:S01]  /*17a0*/  UIMAD UR24, UR24, UR5, UR4 ;  /* 0x00000005181872a4 */ /* 0x000fe2000f8e0204 */
[----:B------:R-:W-:-:S02]  /*17b0*/  SHF.R.S32.HI R140, RZ, 0x3, R11 ;  /* 0x00000003ff8c7819 */ /* 0x000fc4000001140b */
[----:B------:R-:W-:Y:S01]  /*17c0*/  @P0 LEA.HI.X R3, R0, c[0x0][0x224], R3, 0x1, P1 ;  /* 0x0000890000030a11 */ /* 0x000fe200008f0c03 */
[----:B------:R-:W-:Y:S01]  /*17d0*/  ULDC.64 UR4, c[0x0][0x2b0] ;  /* 0x0000ac0000047ab9 */ /* 0x000fe20000000a00 */
[----:B------:R-:W-:Y:S01]  /*17e0*/  SEL R0, RZ, c[0x0][0x27c], !P3 ;  /* 0x00009f00ff007a07 */ /* 0x000fe20005800000 */
[----:B------:R-:W-:Y:S01]  /*17f0*/  IMAD.SHL.U32 R154, R154, 0x40, RZ ;  /* 0x000000409a9a7824 */ /* 0x000fe200078e00ff */
[----:B------:R-:W-:Y:S01]  /*1800*/  SHF.R.S32.HI R101, RZ, 0x1f, R88 ;  /* 0x0000001fff657819 */ /* 0x000fe20000011458 */
[----:B------:R1:W-:Y:S01]  /*1810*/  @P0 LDGSTS.E.BYPASS.LTC128B.128 [R80+0x3900], [R2.64], !P4 ;  /* 0x0390000002500fae */ /* 0x0003e2000e101d54 */
[----:B------:R-:W-:Y:S01]  /*1820*/  IMAD.SHL.U32 R155, R155, 0x40, RZ ;  /* 0x000000409b9b7824 */ /* 0x000fe200078e00ff */
[----:B------:R-:W-:Y:S01]  /*1830*/  IADD3 R110, R107, UR24, RZ ;  /* 0x000000186b6e7c10 */ /* 0x000fe2000fffe0ff */
[----:B------:R-:W-:Y:S01]  /*1840*/  IMAD.IADD R0, R0, 0x1, R27 ;  /* 0x0000000100007824 */ /* 0x000fe200078e021b */
[----:B------:R1:W-:Y:S01]  /*1850*/  @P0 LDGSTS.E.BYPASS.LTC128B.128 [R80+0x4900], [R2.64+0x40], !P6 ;  /* 0x0490004002500fae */ /* 0x0003e2000f101d54 */
[----:B------:R-:W-:-:S02]  /*1860*/  IMAD.SHL.U32 R148, R148, 0x2, RZ ;  /* 0x0000000294947824 */ /* 0x000fc400078e00ff */
[----:B------:R-:W-:Y:S01]  /*1870*/  IMAD.U32 R79, RZ, RZ, UR19 ;  /* 0x00000013ff4f7e24 */ /* 0x000fe2000f8e00ff */
[----:B------:R1:W-:Y:S01]  /*1880*/  @P0 LDGSTS.E.BYPASS.LTC128B.128 [R80+0x5900], [R2.64+0x80], !P5 ;  /* 0x0590008002500fae */ /* 0x0003e2000e901d54 */
[C---:B------:R-:W-:Y:S01]  /*1890*/  LOP3.LUT P0, RZ, R28.reuse, 0x2, RZ, 0xc0, !PT ;  /* 0x000000021cff7812 */ /* 0x040fe2000780c0ff */
[----:B------:R-:W-:Y:S02]  /*18a0*/  IMAD R111, R15, 0x40, R92 ;  /* 0x000000400f6f7824 */ /* 0x000fe400078e025c */
[----:B------:R-:W0:Y:S01]  /*18b0*/  LDGDEPBAR ;  /* 0x00000000000079af */ /* 0x000e220000000000 */
[----:B-1----:R-:W-:Y:S01]  /*18c0*/  IMAD.SHL.U32 R3, R28, 0x40, RZ ;  /* 0x000000401c037824 */ /* 0x002fe200078e00ff */
[----:B------:R-:W-:-:S04]  /*18d0*/  SHF.R.S32.HI R2, RZ, 0x1f, R0 ;  /* 0x0000001fff027819 */ /* 0x000fc80000011400 */
[----:B------:R-:W-:Y:S02]  /*18e0*/  LOP3.LUT R98, R3, 0xc0, RZ, 0xc0, !PT ;  /* 0x000000c003627812 */ /* 0x000fe400078ec0ff */
[CC--:B------:R-:W-:Y:S02]  /*18f0*/  LEA.HI R10, R2.reuse, R0.reuse, RZ, 0x3 ;  /* 0x00000000020a7211 */ /* 0x0c0fe400078f18ff */
[----:B------:R-:W-:Y:S02]  /*1900*/  LEA.HI R5, R2, R0, RZ, 0x5 ;  /* 0x0000000002057211 */ /* 0x000fe400078f28ff */
[----:B------:R-:W-:Y:S02]  /*1910*/  SHF.R.U32.HI R99, RZ, 0x3, R98 ;  /* 0x00000003ff637819 */ /* 0x000fe40000011662 */
[----:B------:R-:W-:Y:S02]  /*1920*/  LOP3.LUT R4, R98, 0x18, R11, 0xf8, !PT ;  /* 0x0000001862047812 */ /* 0x000fe400078ef80b */
[----:B------:R-:W-:Y:S01]  /*1930*/  SHF.R.S32.HI R133, RZ, 0x3, R10 ;  /* 0x00000003ff857819 */ /* 0x000fe2000001140a */
[----:B--2---:R1:W2:Y:S02]  /*1940*/  @P2 R2UR UR26, R26 ;  /* 0x000000001a1a23c2 */ /* 0x0042a400000e0000 */
[----:B-1----:R-:W-:Y:S01]  /*1950*/  IMAD.IADD R26, R32, 0x1, R31 ;  /* 0x00000001201a7824 */ /* 0x002fe200078e021f */
[----:B--2---:R-:W-:-:S02]  /*1960*/  @UP0 USHF.R.S32.HI UR33, URZ, 0x1f, UR26 ;  /* 0x0000001f3f210899 */ /* 0x004fc4000801141a */
[----:B------:R-:W-:Y:S01]  /*1970*/  @UP0 UMOV UR32, UR26 ;  /* 0x0000001a00200c82 */ /* 0x000fe20008000000 */
[----:B------:R-:W-:Y:S01]  /*1980*/  BAR.SYNC.DEFER_BLOCKING 0x0 ;  /* 0x0000000000007b1d */ /* 0x000fe20000010000 */
[----:B------:R-:W-:Y:S02]  /*1990*/  ISETP.GE.AND P1, PT, R26, c[0x0][0x27c], PT ;  /* 0x00009f001a007a0c */ /* 0x000fe40003f26270 */
[--C-:B------:R-:W-:Y:S02]  /*19a0*/  SHF.R.S32.HI R7, RZ, 0x1f, R26.reuse ;  /* 0x0000001fff077819 */ /* 0x100fe4000001141a */
[----:B------:R-:W-:Y:S01]  /*19b0*/  SEL R3, RZ, c[0x0][0x27c], !P1 ;  /* 0x00009f00ff037a07 */ /* 0x000fe20004800000 */
[----:B------:R-:W-:Y:S01]  /*19c0*/  @!UP0 UMOV UR33, UR22 ;  /* 0x0000001600218c82 */ /* 0x000fe20008000000 */
[----:B------:R-:W-:Y:S01]  /*19d0*/  LEA.HI R7, R7, R26, RZ, 0x3 ;  /* 0x0000001a07077211 */ /* 0x000fe200078f18ff */
[----:B------:R-:W-:Y:S01]  /*19e0*/  UIMAD UR22, UR33, UR4, URZ ;  /* 0x00000004211672a4 */ /* 0x000fe2000f8e023f */
[----:B------:R-:W-:Y:S01]  /*19f0*/  P2R R142, PR, RZ, 0x2 ;  /* 0x00000002ff8e7803 */ /* 0x000fe20000000000 */
[----:B------:R-:W-:Y:S01]  /*1a00*/  IMAD.IADD R0, R3, 0x1, R26 ;  /* 0x0000000103007824 */ /* 0x000fe200078e021a */
[----:B------:R-:W-:Y:S01]  /*1a10*/  LOP3.LUT R87, R7, 0xfffffff8, RZ, 0xc0, !PT ;  /* 0xfffffff807577812 */ /* 0x000fe200078ec0ff */
[----:B------:R-:W-:Y:S01]  /*1a20*/  IMAD.SHL.U32 R3, R6, 0x40, RZ ;  /* 0x0000004006037824 */ /* 0x000fe200078e00ff */
[----:B------:R-:W-:Y:S01]  /*1a30*/  @!UP0 UMOV UR32, UR18 ;  /* 0x0000001200208c82 */ /* 0x000fe20008000000 */
[----:B------:R-:W-:Y:S01]  /*1a40*/  ISETP.NE.AND P1, PT, R158, 0x1, PT ;  /* 0x000000019e00780c */ /* 0x000fe20003f25270 */
[----:B------:R-:W-:Y:S01]  /*1a50*/  UIMAD.WIDE.U32 UR34, UR32, UR4, URZ ;  /* 0x00000004202272a5 */ /* 0x000fe2000f8e003f */
[----:B------:R-:W-:Y:S01]  /*1a60*/  SHF.R.S32.HI R2, RZ, 0x1f, R0 ;  /* 0x0000001fff027819 */ /* 0x000fe20000011400 */
[----:B------:R-:W-:Y:S01]  /*1a70*/  UIMAD UR5, UR32, UR5, UR22 ;  /* 0x00000005200572a4 */ /* 0x000fe2000f8e0216 */
[----:B------:R-:W-:Y:S01]  /*1a80*/  LOP3.LUT R6, R3, 0x7ffff800, RZ, 0xc0, !PT ;  /* 0x7ffff80003067812 */ /* 0x000fe200078ec0ff */
[----:B------:R-:W-:Y:S01]  /*1a90*/  ULDC.U8 UR4, c[0x0][0x298] ;  /* 0x0000a60000047ab9 */ /* 0x000fe20000000000 */
[----:B------:R-:W-:Y:S01]  /*1aa0*/  LOP3.LUT R3, R4, R99, RZ, 0x3c, !PT ;  /* 0x0000006304037212 */ /* 0x000fe200078e3cff */
[----:B------:R-:W-:Y:S01]  /*1ab0*/  UIADD3 UR5, UR35, UR5, URZ ;  /* 0x0000000523057290 */ /* 0x000fe2000fffe03f */
[----:B------:R-:W-:-:S02]  /*1ac0*/  LEA.HI R9, R2, R0, RZ, 0x3 ;  /* 0x0000000002097211 */ /* 0x000fc400078f18ff */
[----:B------:R-:W-:Y:S01]  /*1ad0*/  LEA.HI R0, R2, R0, RZ, 0x5 ;  /* 0x0000000002007211 */ /* 0x000fe200078f28ff */
[----:B------:R-:W-:Y:S01]  /*1ae0*/  IMAD.SHL.U32 R2, R5, 0x40, RZ ;  /* 0x0000004005027824 */ /* 0x000fe200078e00ff */
[----:B------:R-:W-:Y:S02]  /*1af0*/  IADD3 R14, R3, R6, R105 ;  /* 0x00000006030e7210 */ /* 0x000fe40007ffe069 */
[----:B------:R-:W-:Y:S01]  /*1b00*/  LOP3.LUT R3, R98, 0x18, R10, 0xf8, !PT ;  /* 0x0000001862037812 */ /* 0x000fe200078ef80a */
[----:B------:R-:W-:Y:S01]  /*1b10*/  IMAD.SHL.U32 R0, R0, 0x40, RZ ;  /* 0x0000004000007824 */ /* 0x000fe200078e00ff */
[----:B------:R-:W-:Y:S01]  /*1b20*/  LOP3.LUT R4, R98, 0x18, R9, 0xf8, !PT ;  /* 0x0000001862047812 */ /* 0x000fe200078ef809 */
[----:B------:R-:W-:Y:S01]  /*1b30*/  IMAD.SHL.U32 R131, R14, 0x2, RZ ;  /* 0x000000020e837824 */ /* 0x000fe200078e00ff */
[----:B------:R-:W-:Y:S02]  /*1b40*/  LOP3.LUT R5, R2, 0x7ffff800, RZ, 0xc0, !PT ;  /* 0x7ffff80002057812 */ /* 0x000fe400078ec0ff */
[----:B------:R-:W-:-:S02]  /*1b50*/  LOP3.LUT R3, R3, R99, RZ, 0x3c, !PT ;  /* 0x0000006303037212 */ /* 0x000fc400078e3cff */
[----:B------:R-:W-:Y:S02]  /*1b60*/  LOP3.LUT R2, R0, 0x7ffff800, RZ, 0xc0, !PT ;  /* 0x7ffff80000027812 */ /* 0x000fe400078ec0ff */
[----:B------:R-:W-:Y:S02]  /*1b70*/  LOP3.LUT R0, R4, R99, RZ, 0x3c, !PT ;  /* 0x0000006304007212 */ /* 0x000fe400078e3cff */
[----:B------:R-:W-:Y:S02]  /*1b80*/  IADD3 R13, R3, R5, R105 ;  /* 0x00000005030d7210 */ /* 0x000fe40007ffe069 */
[----:B------:R-:W-:Y:S02]  /*1b90*/  SHF.R.S32.HI R4, RZ, 0x1f, R95 ;  /* 0x0000001fff047819 */ /* 0x000fe4000001145f */
[----:B------:R-:W-:Y:S01]  /*1ba0*/  SHF.R.S32.HI R3, RZ, 0x1f, R94 ;  /* 0x0000001fff037819 */ /* 0x000fe2000001145e */
[----:B------:R-:W-:Y:S01]  /*1bb0*/  IMAD.SHL.U32 R126, R13, 0x2, RZ ;  /* 0x000000020d7e7824 */ /* 0x000fe200078e00ff */
[----:B------:R-:W-:-:S02]  /*1bc0*/  SHF.R.S32.HI R5, RZ, 0x1f, R93 ;  /* 0x0000001fff057819 */ /* 0x000fc4000001145d */
[----:B------:R-:W-:Y:S02]  /*1bd0*/  LEA.HI R6, R4, R95, RZ, 0x3 ;  /* 0x0000005f04067211 */ /* 0x000fe400078f18ff */
[----:B------:R-:W-:Y:S02]  /*1be0*/  LEA.HI R4, R3, R94, RZ, 0x3 ;  /* 0x0000005e03047211 */ /* 0x000fe400078f18ff */
[----:B------:R-:W-:Y:S02]  /*1bf0*/  LEA.HI R3, R5, R93, RZ, 0x3 ;  /* 0x0000005d05037211 */ /* 0x000fe400078f18ff */
[----:B------:R-:W-:Y:S02]  /*1c00*/  IADD3 R12, R0, R2, R105 ;  /* 0x00000002000c7210 */ /* 0x000fe40007ffe069 */
[----:B------:R-:W-:Y:S02]  /*1c10*/  SHF.R.S32.HI R0, RZ, 0x1f, R147 ;  /* 0x0000001fff007819 */ /* 0x000fe40000011493 */
[----:B------:R-:W-:Y:S01]  /*1c20*/  LOP3.LUT R86, R3, 0xfffffff8, RZ, 0xc0, !PT ;  /* 0xfffffff803567812 */ /* 0x000fe200078ec0ff */
[----:B------:R-:W-:Y:S01]  /*1c30*/  IMAD.SHL.U32 R113, R12, 0x2, RZ ;  /* 0x000000020c717824 */ /* 0x000fe200078e00ff */
[----:B------:R-:W-:Y:S01]  /*1c40*/  LOP3.LUT R3, R98, 0x8, R24, 0xf8, !PT ;  /* 0x0000000862037812 */ /* 0x000fe200078ef818 */
[----:B------:R-:W-:Y:S01]  /*1c50*/  IMAD R2, R0, c[0x0][0x280], RZ ;  /* 0x0000a00000027a24 */ /* 0x000fe200078e02ff */
[----:B------:R-:W-:Y:S01]  /*1c60*/  LOP3.LUT R89, R4, 0xfffffff8, RZ, 0xc0, !PT ;  /* 0xfffffff804597812 */ /* 0x000fe200078ec0ff */
[----:B------:R-:W-:Y:S01]  /*1c70*/  IMAD R0, R0, c[0x0][0x290], RZ ;  /* 0x0000a40000007a24 */ /* 0x000fe200078e02ff */
[----:B------:R-:W-:Y:S01]  /*1c80*/  LOP3.LUT R81, R3, R99, RZ, 0x3c, !PT ;  /* 0x0000006303517212 */ /* 0x000fe200078e3cff */
[----:B------:R-:W-:Y:S01]  /*1c90*/  IMAD R2, R147, c[0x0][0x284], R2 ;  /* 0x0000a10093027a24 */ /* 0x000fe200078e0202 */
[----:B------:R-:W-:Y:S01]  /*1ca0*/  LOP3.LUT R3, R11, 0xfffffff8, RZ, 0xc0, !PT ;  /* 0xfffffff80b037812 */ /* 0x000fe200078ec0ff */
[----:B------:R-:W-:Y:S01]  /*1cb0*/  IMAD R0, R147, c[0x0][0x294], R0 ;  /* 0x0000a50093007a24 */ /* 0x000fe200078e0200 */
[----:B------:R-:W-:Y:S01]  /*1cc0*/  LOP3.LUT R90, R6, 0xfffffff8, RZ, 0xc0, !PT ;  /* 0xfffffff8065a7812 */ /* 0x000fe200078ec0ff */
[----:B------:R-:W-:Y:S01]  /*1cd0*/  IMAD.IADD R81, R105, 0x1, R81 ;  /* 0x0000000169517824 */ /* 0x000fe200078e0251 */
[----:B------:R-:W-:Y:S01]  /*1ce0*/  SHF.R.S32.HI R4, RZ, 0x1f, R3 ;  /* 0x0000001fff047819 */ /* 0x000fe20000011403 */
[----:B------:R-:W-:Y:S01]  /*1cf0*/  IMAD.IADD R139, R125, 0x1, R2 ;  /* 0x000000017d8b7824 */ /* 0x000fe200078e0202 */
[----:B------:R-:W-:Y:S01]  /*1d00*/  SHF.R.S32.HI R104, RZ, 0x1f, R90 ;  /* 0x0000001fff687819 */ /* 0x000fe2000001145a */
[----:B------:R-:W-:Y:S01]  /*1d10*/  IMAD.IADD R137, R2, 0x1, R121 ;  /* 0x0000000102897824 */ /* 0x000fe200078e0279 */
[----:B------:R-:W-:Y:S01]  /*1d20*/  LOP3.LUT R2, R10, 0xfffffff8, RZ, 0xc0, !PT ;  /* 0xfffffff80a027812 */ /* 0x000fe200078ec0ff */
[----:B------:R-:W-:Y:S01]  /*1d30*/  IMAD.IADD R138, R123, 0x1, R0 ;  /* 0x000000017b8a7824 */ /* 0x000fe200078e0200 */
[----:B------:R-:W-:Y:S01]  /*1d40*/  LEA R81, R81, 0x100, 0x1 ;  /* 0x0000010051517811 */ /* 0x000fe200078e08ff */
[----:B------:R-:W-:Y:S01]  /*1d50*/  IMAD.IADD R136, R0, 0x1, R119 ;  /* 0x0000000100887824 */ /* 0x000fe200078e0277 */
[----:B------:R-:W-:Y:S01]  /*1d60*/  LOP3.LUT R0, R9, 0xfffffff8, RZ, 0xc0, !PT ;  /* 0xfffffff809007812 */ /* 0x000fe200078ec0ff */
[C---:B------:R-:W-:Y:S01]  /*1d70*/  IMAD.SHL.U32 R134, R3.reuse, 0x2, RZ ;  /* 0x0000000203867824 */ /* 0x040fe200078e00ff */
[----:B------:R-:W-:Y:S01]  /*1d80*/  SHF.L.U64.HI R135, R3, 0x1, R4 ;  /* 0x0000000103877819 */ /* 0x000fe20000010204 */
[----:B------:R-:W-:Y:S01]  /*1d90*/  IMAD.SHL.U32 R129, R2, 0x2, RZ ;  /* 0x0000000202817824 */ /* 0x000fe200078e00ff */
[----:B------:R-:W-:Y:S01]  /*1da0*/  SHF.R.S32.HI R3, RZ, 0x1f, R2 ;  /* 0x0000001fff037819 */ /* 0x000fe20000011402 */
[----:B------:R-:W-:Y:S01]  /*1db0*/  IMAD.SHL.U32 R127, R0, 0x2, RZ ;  /* 0x00000002007f7824 */ /* 0x000fe200078e00ff */
[----:B------:R-:W-:-:S02]  /*1dc0*/  SHF.R.S32.HI R4, RZ, 0x1f, R0 ;  /* 0x0000001fff047819 */ /* 0x000fc40000011400 */
[C---:B------:R-:W-:Y:S02]  /*1dd0*/  IADD3 R82, R81.reuse, 0x20, RZ ;  /* 0x0000002051527810 */ /* 0x040fe40007ffe0ff */
[----:B------:R-:W-:Y:S02]  /*1de0*/  @P0 IADD3 R82, R81, -0x20, RZ ;  /* 0xffffffe051520810 */ /* 0x000fe40007ffe0ff */
[----:B------:R-:W-:Y:S02]  /*1df0*/  SHF.R.S32.HI R103, RZ, 0x1f, R89 ;  /* 0x0000001fff677819 */ /* 0x000fe40000011459 */
[----:B------:R-:W-:Y:S02]  /*1e00*/  SHF.R.S32.HI R102, RZ, 0x1f, R86 ;  /* 0x0000001fff667819 */ /* 0x000fe40000011456 */
[----:B------:R-:W-:Y:S02]  /*1e10*/  SHF.R.S32.HI R100, RZ, 0x1f, R87 ;  /* 0x0000001fff647819 */ /* 0x000fe40000011457 */
[----:B------:R-:W-:-:S02]  /*1e20*/  SHF.R.S32.HI R132, RZ, 0x3, R9 ;  /* 0x00000003ff847819 */ /* 0x000fc40000011409 */
[----:B------:R-:W-:Y:S02]  /*1e30*/  SHF.L.U64.HI R130, R2, 0x1, R3 ;  /* 0x0000000102827819 */ /* 0x000fe40000010203 */
[----:B------:R-:W-:Y:S02]  /*1e40*/  SHF.L.U64.HI R128, R0, 0x1, R4 ;  /* 0x0000000100807819 */ /* 0x000fe40000010204 */
[----:B------:R-:W-:Y:S02]  /*1e50*/  ISETP.GE.AND P0, PT, R157, 0x1, PT ;  /* 0x000000019d00780c */ /* 0x000fe40003f06270 */
.L_x_776:
[----:B------:R-:W-:Y:S01]  /*1e60*/  IMAD.SHL.U32 R91, R79, 0x40, RZ ;  /* 0x000000404f5b7824 */ /* 0x000fe200078e00ff */
[----:B------:R-:W-:Y:S04]  /*1e70*/  DEPBAR.LE SB0, 0x0 ;  /* 0x000080000000791a */ /* 0x000fe80000000000 */
[----:B-1----:R-:W-:Y:S01]  /*1e80*/  IMAD.IADD R2, R111, 0x1, R91 ;  /* 0x000000016f027824 */ /* 0x002fe200078e025b */
[----:B------:R-:W-:Y:S01]  /*1e90*/  ISETP.NE.AND P1, PT, R158, 0x1, PT ;  /* 0x000000019e00780c */ /* 0x000fe20003f25270 */
[----:B------:R-:W-:Y:S01]  /*1ea0*/  IMAD.MOV.U32 R83, RZ, RZ, RZ ;  /* 0x000000ffff537224 */ /* 0x000fe200078e00ff */
[----:B------:R-:W-:Y:S01]  /*1eb0*/  ISETP.GE.AND P2, PT, R157, 0x1, PT ;  /* 0x000000019d00780c */ /* 0x000fe20003f46270 */
[----:B------:R-:W-:Y:S01]  /*1ec0*/  IMAD.IADD R0, R141, 0x1, R2 ;  /* 0x000000018d007824 */ /* 0x000fe200078e0202 */
[----:B------:R-:W-:Y:S01]  /*1ed0*/  ISETP.GE.AND P0, PT, R2, UR15, PT ;  /* 0x0000000f02007c0c */ /* 0x000fe2000bf06270 */
[----:B------:R-:W-:Y:S02]  /*1ee0*/  BSSY B1, `(.L_x_752) ;  /* 0x00003d8000017945 */ /* 0x000fe40003800000 */
[----:B------:R-:W-:Y:S01]  /*1ef0*/  IMAD.MOV.U32 R2, RZ, RZ, R0 ;  /* 0x000000ffff027224 */ /* 0x000fe200078e0000 */
[----:B------:R-:W-:Y:S05]  /*1f00*/  ISETP.GT.OR P0, PT, R111, 0x3f, P0 ;  /* 0x0000003f6f00780c */ /* 0x000fea0000704670 */
[----:B------:R-:W-:Y:S05]  /*1f10*/  @P1 IMAD.HI.U32 R3, R0, c[0x0][0x2bc], RZ ;  /* 0x0000af0000031a27 */ /* 0x000fea00078e00ff */
[----:B------:R-:W-:Y:S04]  /*1f20*/  @P1 SHF.R.U32.HI R2, RZ, c[0x0][0x2c0], R3 ;  /* 0x0000b000ff021a19 */ /* 0x000fe80000011603 */
[C---:B------:R-:W-:Y:S04]  /*1f30*/  @!P0 IADD3 R3, P1, R2.reuse, UR34, RZ ;  /* 0x0000002202038c10 */ /* 0x040fe8000ff3e0ff */
[----:B------:R-:W-:Y:S01]  /*1f40*/  @!P0 LEA.HI.X.SX32 R5, R2, UR5, 0x1, P1 ;  /* 0x0000000502058c11 */ /* 0x000fe200088f0eff */
        /* <DEDUP_REMOVED lines=25> */
[----:B------:R-:W-:Y:S03]  /*20e0*/  IADD3 R4, -R91, UR15, RZ ;  /* 0x0000000f5b047c10 */ /* 0x000fe6000fffe1ff */
        /* <DEDUP_REMOVED lines=66> */
.L_x_756:
[----:B------:R-:W-:Y:S05]  /*2510*/  BSYNC B0 ;  /* 0x0000000000007941 */ /* 0x000fea0003800000 */
.L_x_755:
        /* <DEDUP_REMOVED lines=94> */
.L_x_759:
[----:B------:R-:W-:Y:S05]  /*2b00*/  BSYNC B0 ;  /* 0x0000000000007941 */ /* 0x000fea0003800000 */
.L_x_758:
        /* <DEDUP_REMOVED lines=58> */
.L_x_761:
[----:B------:R-:W-:Y:S05]  /*2eb0*/  BSYNC B0 ;  /* 0x0000000000007941 */ /* 0x000fea0003800000 */
.L_x_760:
        /* <DEDUP_REMOVED lines=58> */
.L_x_763:
[----:B------:R-:W-:Y:S05]  /*3260*/  BSYNC B0 ;  /* 0x0000000000007941 */ /* 0x000fea0003800000 */
.L_x_762:
        /* <DEDUP_REMOVED lines=58> */
.L_x_765:
[----:B------:R-:W-:Y:S05]  /*3610*/  BSYNC B0 ;  /* 0x0000000000007941 */ /* 0x000fea0003800000 */
.L_x_764:
        /* <DEDUP_REMOVED lines=58> */
.L_x_767:
[----:B------:R-:W-:Y:S05]  /*39c0*/  BSYNC B0 ;  /* 0x0000000000007941 */ /* 0x000fea0003800000 */
.L_x_766:
        /* <DEDUP_REMOVED lines=58> */
.L_x_754:
        /* <DEDUP_REMOVED lines=47> */
.L_x_769:
[----:B------:R-:W-:Y:S05]  /*4060*/  BSYNC B0 ;  /* 0x0000000000007941 */ /* 0x000fea0003800000 */
.L_x_768:
        /* <DEDUP_REMOVED lines=57> */
[----:B------:R-:W-:Y:S01]  /*4400*/  @!P0 SHF.R.U64 R5, R6, 0x10, R7 ;  /* 0x0000001006058819 */ /* 0x000fe20000001207 */
        /* <DEDUP_REMOVED lines=100> */
.L_x_771:
[----:B------:R-:W-:Y:S05]  /*4a50*/  BSYNC B0 ;  /* 0x0000000000007941 */ /* 0x000fea0003800000 */
.L_x_770:
        /* <DEDUP_REMOVED lines=123> */
.L_x_773:
[----:B------:R-:W-:Y:S05]  /*5210*/  BSYNC B0 ;  /* 0x0000000000007941 */ /* 0x000fea0003800000 */
.L_x_772:
        /* <DEDUP_REMOVED lines=126> */
.L_x_753:
[----:B------:R1:W2:Y:S01]  /*5a00*/  SHFL.IDX PT, R2, R14, RZ, 0x1e1f ;  /* 0x001e1fff0e027589 */ /* 0x0002a200000e0000 */
[----:B------:R-:W-:Y:S03]  /*5a10*/  IADD3 R3, -R91, UR15, RZ ;  /* 0x0000000f5b037c10 */ /* 0x000fe6000fffe1ff */
[----:B------:R1:W3:Y:S01]  /*5a20*/  SHFL.IDX PT, R0, R15, RZ, 0x1e1f ;  /* 0x001e1fff0f007589 */ /* 0x0002e200000e0000 */
        /* <DEDUP_REMOVED lines=35> */
.L_x_757:
[----:B------:R-:W-:Y:S05]  /*5c60*/  BSYNC B1 ;  /* 0x0000000000017941 */ /* 0x000fea0003800000 */
.L_x_752:
[----:B---3--:R-:W-:Y:S01]  /*5c70*/  IMAD.IADD R0, R144, 0x1, -R91 ;  /* 0x0000000190007824 */ /* 0x008fe200078e0a5b */
[C---:B-12--5:R-:W-:Y:S01]  /*5c80*/  LEA R2, P0, R79.reuse, R108, 0x6 ;  /* 0x0000006c4f027211 */ /* 0x066fe200078030ff */
        /* <DEDUP_REMOVED lines=13> */
[----:B------:R-:W-:Y:S04]  /*5d60*/  IADD3 R8, P1, R4, UR30, RZ ;  /* 0x0000001e04087c10 */ /* 0x000fe8000ff3e0ff */
[----:B------:R-:W-:Y:S02]  /*5d70*/  IADD3.X R9, R5, UR27, R6, P1, !PT ;  /* 0x0000001b05097c10 */ /* 0x000fe40008ffe406 */
        /* <DEDUP_REMOVED lines=41> */
[C---:B-1----:R-:W-:Y:S04]  /*6010*/  @!P2 LEA R6, P0, R24.reuse, R0, 0x1 ;  /* 0x000000001806a211 */ /* 0x042fe800078008ff */
[----:B---3--:R-:W-:Y:S02]  /*6020*/  @!P2 LEA.HI.X R7, R24, R2, R25, 0x1, P0 ;  /* 0x000000021807a211 */ /* 0x008fe400000f0c19 */
[C---:B------:R-:W-:Y:S04]  /*6030*/  @!P1 LEA R4, P0, R88.reuse, R0, 0x1 ;  /* 0x0000000058049211 */ /* 0x040fe800078008ff */
        /* <DEDUP_REMOVED lines=23> */
.L_x_775:
[----:B--2---:R-:W-:Y:S05]  /*61b0*/  BSYNC B0 ;  /* 0x0000000000007941 */ /* 0x004fea0003800000 */
.L_x_774:
[C---:B------:R-:W-:Y:S02]  /*61c0*/  ISETP.GT.AND P0, PT, R79.reuse, UR6, PT ;  /* 0x000000064f007c0c */ /* 0x040fe4000bf04270 */
        /* <DEDUP_REMOVED lines=25> */
.L_x_751:
[----:B-1----:R-:W-:Y:S01]  /*6360*/  UIADD3 UR6, UR12, 0x7f, URZ ;  /* 0x0000007f0c067890 */ /* 0x002fe2000fffe03f */
[----:B------:R-:W-:Y:S01]  /*6370*/  PLOP3.LUT P4, PT, PT, PT, PT, 0x80, 0x0 ;  /* 0x000000000000781c */ /* 0x000fe20003f8f070 */
[----:B------:R-:W-:Y:S01]  /*6380*/  ULDC.64 UR4, c[0x0][0x2c8] ;  /* 0x0000b20000047ab9 */ /* 0x000fe20000000a00 */
[----:B------:R-:W-:Y:S01]  /*6390*/  CS2R R94, SRZ ;  /* 0x00000000005e7805 */ /* 0x000fe2000001ff00 */
[----:B------:R-:W-:Y:S01]  /*63a0*/  UIMAD.WIDE.U32 UR22, UR6, UR4, URZ ;  /* 0x00000004061672a5 */ /* 0x000fe2000f8e003f */
[----:B------:R-:W-:Y:S01]  /*63b0*/  CS2R R92, SRZ ;  /* 0x00000000005c7805 */ /* 0x000fe2000001ff00 */
[----:B------:R-:W-:Y:S01]  /*63c0*/  CS2R R98, SRZ ;  /* 0x0000000000627805 */ /* 0x000fe2000001ff00 */
[----:B------:R-:W-:Y:S01]  /*63d0*/  CS2R R96, SRZ ;  /* 0x0000000000607805 */ /* 0x000fe2000001ff00 */
[----:B------:R-:W-:Y:S01]  /*63e0*/  @UP2 USHF.R.U32.HI UR6, URZ, UR5, UR23 ;  /* 0x000000053f062299 */ /* 0x000fe20008011617 */
[----:B------:R-:W-:Y:S01]  /*63f0*/  CS2R R90, SRZ ;  /* 0x00000000005a7805 */ /* 0x000fe2000001ff00 */
[----:B------:R-:W-:Y:S01]  /*6400*/  CS2R R88, SRZ ;  /* 0x0000000000587805 */ /* 0x000fe2000001ff00 */
[----:B------:R-:W-:Y:S01]  /*6410*/  IMAD.MOV.U32 R11, RZ, RZ, RZ ;  /* 0x000000ffff0b7224 */ /* 0x000fe200078e00ff */
[----:B------:R-:W-:Y:S01]  /*6420*/  UIADD3 UR6, UR7, UR6, URZ ;  /* 0x0000000607067290 */ /* 0x000fe2000fffe03f */
[----:B------:R-:W-:Y:S01]  /*6430*/  IMAD.MOV.U32 R86, RZ, RZ, RZ ;  /* 0x000000ffff567224 */ /* 0x000fe200078e00ff */
[----:B------:R-:W-:Y:S01]  /*6440*/  MOV R12, RZ ;  /* 0x000000ff000c7202 */ /* 0x000fe20000000f00 */
[----:B------:R-:W-:Y:S01]  /*6450*/  IMAD.MOV.U32 R84, RZ, RZ, RZ ;  /* 0x000000ffff547224 */ /* 0x000fe200078e00ff */
[----:B------:R-:W-:Y:S01]  /*6460*/  USHF.R.S32.HI UR4, URZ, 0x1f, UR6 ;  /* 0x0000001f3f047899 */ /* 0x000fe20008011406 */
[----:B------:R-:W-:Y:S01]  /*6470*/  CS2R R14, SRZ ;  /* 0x00000000000e7805 */ /* 0x000fe2000001ff00 */
[----:B------:R-:W-:Y:S01]  /*6480*/  MOV R78, RZ ;  /* 0x000000ff004e7202 */ /* 0x000fe20000000f00 */
[----:B------:R-:W-:Y:S01]  /*6490*/  IMAD.MOV.U32 R76, RZ, RZ, RZ ;  /* 0x000000ffff4c7224 */ /* 0x000fe200078e00ff */
[----:B------:R-:W-:Y:S01]  /*64a0*/  ULEA.HI UR4, UR4, UR6, URZ, 0x6 ;  /* 0x0000000604047291 */ /* 0x000fe2000f8f303f */
[----:B------:R-:W-:Y:S01]  /*64b0*/  CS2R R16, SRZ ;  /* 0x0000000000107805 */ /* 0x000fe2000001ff00 */
[----:B------:R-:W-:Y:S01]  /*64c0*/  MOV R82, RZ ;  /* 0x000000ff00527202 */ /* 0x000fe20000000f00 */
[----:B------:R-:W-:Y:S01]  /*64d0*/  IMAD.MOV.U32 R80, RZ, RZ, RZ ;  /* 0x000000ffff507224 */ /* 0x000fe200078e00ff */
[----:B------:R-:W-:Y:S01]  /*64e0*/  USHF.R.S32.HI UR4, URZ, 0x6, UR4 ;  /* 0x000000063f047899 */ /* 0x000fe20008011404 */
[----:B------:R-:W-:Y:S01]  /*64f0*/  MOV R18, RZ ;  /* 0x000000ff00127202 */ /* 0x000fe20000000f00 */
[----:B------:R-:W-:Y:S01]  /*6500*/  IMAD.MOV.U32 R74, RZ, RZ, RZ ;  /* 0x000000ffff4a7224 */ /* 0x000fe200078e00ff */
[----:B------:R-:W-:Y:S01]  /*6510*/  CS2R R20, SRZ ;  /* 0x0000000000147805 */ /* 0x000fe2000001ff00 */
[----:B------:R-:W-:Y:S01]  /*6520*/  UISETP.LT.AND UP0, UPT, UR8, UR4, UPT ;  /* 0x000000040800728c */ /* 0x000fe2000bf01270 */
[----:B------:R-:W-:Y:S01]  /*6530*/  MOV R72, RZ ;  /* 0x000000ff00487202 */ /* 0x000fe20000000f00 */
[----:B------:R-:W-:Y:S01]  /*6540*/  IMAD.MOV.U32 R70, RZ, RZ, RZ ;  /* 0x000000ffff467224 */ /* 0x000fe200078e00ff */
[----:B------:R-:W-:Y:S01]  /*6550*/  CS2R R22, SRZ ;  /* 0x0000000000167805 */ /* 0x000fe2000001ff00 */
[----:B------:R-:W-:Y:S01]  /*6560*/  USEL UR8, UR8, UR4, UP0 ;  /* 0x0000000408087287 */ /* 0x000fe20008000000 */
[----:B----4-:R-:W-:Y:S01]  /*6570*/  MOV R68, RZ ;  /* 0x000000ff00447202 */ /* 0x010fe20000000f00 */
[----:B------:R-:W-:Y:S01]  /*6580*/  IMAD.MOV.U32 R170, RZ, RZ, RZ ;  /* 0x000000ffffaa7224 */ /* 0x000fe200078e00ff */
[----:B------:R-:W-:Y:S01]  /*6590*/  CS2R R24, SRZ ;  /* 0x0000000000187805 */ /* 0x000fe2000001ff00 */
[----:B------:R-:W-:Y:S01]  /*65a0*/  UISETP.GE.AND UP0, UPT, UR8, 0x1, UPT ;  /* 0x000000010800788c */ /* 0x000fe2000bf06270 */
[----:B------:R-:W-:Y:S01]  /*65b0*/  MOV R168, RZ ;  /* 0x000000ff00a87202 */ /* 0x000fe20000000f00 */
[----:B------:R-:W-:Y:S01]  /*65c0*/  IMAD.MOV.U32 R174, RZ, RZ, RZ ;  /* 0x000000ffffae7224 */ /* 0x000fe200078e00ff */
[----:B------:R-:W-:Y:S01]  /*65d0*/  CS2R R26, SRZ ;  /* 0x00000000001a7805 */ /* 0x000fe2000001ff00 */
[----:B------:R-:W-:Y:S01]  /*65e0*/  MOV R172, RZ ;  /* 0x000000ff00ac7202 */ /* 0x000fe20000000f00 */
[----:B------:R-:W-:Y:S01]  /*65f0*/  CS2R R166, SRZ ;  /* 0x0000000000a67805 */ /* 0x000fe2000001ff00 */
[----:B------:R-:W-:Y:S01]  /*6600*/  PLOP3.LUT P0, PT, PT, PT, UP0, 0x80, 0x0 ;  /* 0x000000000000781c */ /* 0x000fe20003f0f008 */
[----:B------:R-:W-:Y:S01]  /*6610*/  IMAD.MOV.U32 R164, RZ, RZ, RZ ;  /* 0x000000ffffa47224 */ /* 0x000fe200078e00ff */
[----:B-----5:R-:W-:Y:S01]  /*6620*/  CS2R R28, SRZ ;  /* 0x00000000001c7805 */ /* 0x020fe2000001ff00 */
        /* <DEDUP_REMOVED lines=49> */
[----:B------:R-:W-:Y:S01]  /*6940*/  USHF.R.S32.HI UR6, URZ, 0x1f, UR14 ;  /* 0x0000001f3f067899 */ /* 0x000fe2000801140e */
[----:B------:R-:W-:Y:S01]  /*6950*/  SHF.R.S32.HI R8, RZ, 0x1f, R159 ;  /* 0x0000001fff087819 */ /* 0x000fe2000001149f */
[----:B------:R-:W-:Y:S02]  /*6960*/  ULDC.64 UR4, c[0x0][0x178] ;  /* 0x00005e0000047ab9 */ /* 0x000fe40000000a00 */
        /* <DEDUP_REMOVED lines=9> */
[----:B------:R-:W-:Y:S01]  /*6a00*/  LEA.HI R154, R8, R159, RZ, 0x5 ;  /* 0x0000009f089a7211 */ /* 0x000fe200078f28ff */
[----:B------:R-:W-:Y:S01]  /*6a10*/  UISETP.NE.U32.AND UP0, UPT, URZ, UR6, UPT ;  /* 0x000000063f00728c */ /* 0x000fe2000bf05070 */
[----:B------:R-:W-:Y:S01]  /*6a20*/  SHF.R.S32.HI R112, RZ, 0x3, R113 ;  /* 0x00000003ff707819 */ /* 0x000fe20000011471 */
[----:B------:R-:W-:Y:S01]  /*6a30*/  ULDC.64 UR4, c[0x0][0x1b8] ;  /* 0x00006e0000047ab9 */ /* 0x000fe20000000a00 */
[----:B------:R-:W-:Y:S01]  /*6a40*/  SHF.R.S32.HI R153, RZ, 0x5, R154 ;  /* 0x00000005ff997819 */ /* 0x000fe2000001149a */
[----:B------:R-:W-:-:S02]  /*6a50*/  UISETP.NE.AND.EX UP0, UPT, URZ, UR7, UPT, UP0 ;  /* 0x000000073f00728c */ /* 0x000fc4000bf05300 */
[----:B------:R-:W-:Y:S02]  /*6a60*/  USHF.R.S32.HI UR7, URZ, 0x1f, UR18 ;  /* 0x0000001f3f077899 */ /* 0x000fe40008011412 */
[----:B------:R-:W-:Y:S02]  /*6a70*/  UIADD3 UR23, UR23, UR14, URZ ;  /* 0x0000000e17177290 */ /* 0x000fe4000fffe03f */
[----:B------:R-:W-:Y:S02]  /*6a80*/  UIMAD UR6, UR10, UR4, URZ ;  /* 0x000000040a0672a4 */ /* 0x000fe4000f8e023f */
[----:B------:R-:W-:Y:S02]  /*6a90*/  USEL UR7, UR7, URZ, !UP0 ;  /* 0x0000003f07077287 */ /* 0x000fe4000c000000 */
[----:B------:R-:W-:Y:S01]  /*6aa0*/  UIMAD UR6, UR11, UR5, UR6 ;  /* 0x000000050b0672a4 */ /* 0x000fe2000f8e0206 */
[----:B-1----:R-:W-:Y:S01]  /*6ab0*/  LEA.HI R2, R8, R159, RZ, 0x2 ;  /* 0x0000009f08027211 */ /* 0x002fe200078f10ff */
[----:B------:R-:W-:-:S02]  /*6ac0*/  UIMAD.WIDE.U32 UR22, UR11, UR4, UR22 ;  /* 0x000000040b1672a5 */ /* 0x000fc4000f8e0016 */
[----:B------:R-:W-:Y:S01]  /*6ad0*/  USEL UR14, UR18, URZ, !UP0 ;  /* 0x0000003f120e7287 */ /* 0x000fe2000c000000 */
[----:B------:R-:W-:Y:S01]  /*6ae0*/  LOP3.LUT R0, R2, 0xfffffffc, RZ, 0xc0, !PT ;  /* 0xfffffffc02007812 */ /* 0x000fe200078ec0ff */
[----:B------:R-:W-:Y:S01]  /*6af0*/  ULDC.64 UR4, c[0x0][0x1c0] ;  /* 0x0000700000047ab9 */ /* 0x000fe20000000a00 */
[----:B------:R-:W-:Y:S01]  /*6b00*/  SHF.R.S32.HI R47, RZ, 0x2, R2 ;  /* 0x00000002ff2f7819 */ /* 0x000fe20000011402 */
[----:B------:R-:W-:Y:S02]  /*6b10*/  UIMAD UR7, UR7, UR4, URZ ;  /* 0x00000004070772a4 */ /* 0x000fe4000f8e023f */
[----:B------:R-:W-:Y:S01]  /*6b20*/  IMAD.IADD R152, R159, 0x1, -R0 ;  /* 0x000000019f987824 */ /* 0x000fe200078e0a00 */
[----:B------:R-:W-:Y:S01]  /*6b30*/  UIADD3 UR23, UR23, UR6, URZ ;  /* 0x0000000617177290 */ /* 0x000fe2000fffe03f */
[----:B------:R-:W-:Y:S01]  /*6b40*/  IADD3 R11, R47, UR12, RZ ;  /* 0x0000000c2f0b7c10 */ /* 0x000fe2000fffe0ff */
[----:B------:R-:W-:Y:S01]  /*6b50*/  UIMAD UR5, UR14, UR5, UR7 ;  /* 0x000000050e0572a4 */ /* 0x000fe2000f8e0207 */
[C---:B------:R-:W-:Y:S01]  /*6b60*/  IMAD R163, R152.reuse, 0x20, R47 ;  /* 0x0000002098a37824 */ /* 0x040fe200078e022f */
[----:B------:R-:W-:Y:S01]  /*6b70*/  UIMAD.WIDE.U32 UR14, UR14, UR4, UR22 ;  /* 0x000000040e0e72a5 */ /* 0x000fe2000f8e0016 */
[----:B------:R-:W-:Y:S01]  /*6b80*/  IMAD.SHL.U32 R161, R152, 0x8, RZ ;  /* 0x0000000898a17824 */ /* 0x000fe200078e00ff */
[----:B------:R-:W-:-:S02]  /*6b90*/  ULDC UR7, c[0x0][0x2c4] ;  /* 0x0000b10000077ab9 */ /* 0x000fc40000000800 */
[----:B------:R-:W-:Y:S01]  /*6ba0*/  IADD3 R4, R163, UR12, RZ ;  /* 0x0000000ca3047c10 */ /* 0x000fe2000fffe0ff */
[----:B------:R-:W-:Y:S01]  /*6bb0*/  UIADD3 UR5, UR15, UR5, URZ ;  /* 0x000000050f057290 */ /* 0x000fe2000fffe03f */
[----:B------:R-:W-:Y:S01]  /*6bc0*/  IMAD.U32 R3, RZ, RZ, UR15 ;  /* 0x0000000fff037e24 */ /* 0x000fe2000f8e00ff */
[----:B------:R1:W-:Y:S01]  /*6bd0*/  STL [R1+0x54], R163 ;  /* 0x000054a301007387 */ /* 0x0003e20000100800 */
[----:B------:R-:W-:Y:S01]  /*6be0*/  UIMAD UR7, UR17, UR7, URZ ;  /* 0x00000007110772a4 */ /* 0x000fe2000f8e023f */
[----:B------:R-:W-:Y:S01]  /*6bf0*/  @P1 IMAD.HI.U32 R2, R4, c[0x0][0x2c8], RZ ;  /* 0x0000b20004021a27 */ /* 0x000fe200078e00ff */
[C---:B------:R-:W-:Y:S01]  /*6c00*/  IADD3 R97, R161.reuse, 0x20, RZ ;  /* 0x00000020a1617810 */ /* 0x040fe20007ffe0ff */
[----:B------:R1:W-:Y:S01]  /*6c10*/  STL [R1+0x20], R161 ;  /* 0x000020a101007387 */ /* 0x0003e20000100800 */
[C---:B------:R-:W-:Y:S01]  /*6c20*/  IADD3 R96, R161.reuse, 0x40, RZ ;  /* 0x00000040a1607810 */ /* 0x040fe20007ffe0ff */
[----:B------:R-:W-:Y:S01]  /*6c30*/  IMAD.MOV.U32 R0, RZ, RZ, R4 ;  /* 0x000000ffff007224 */ /* 0x000fe200078e0004 */
[----:B------:R-:W-:Y:S01]  /*6c40*/  @P0 SHF.R.U32.HI R0, RZ, c[0x0][0x2cc], R2 ;  /* 0x0000b300ff000a19 */ /* 0x000fe20000011602 */
[----:B------:R-:W-:Y:S01]  /*6c50*/  IMAD.U32 R2, RZ, RZ, UR14 ;  /* 0x0000000eff027e24 */ /* 0x000fe2000f8e00ff */
[----:B------:R-:W-:Y:S01]  /*6c60*/  ISETP.GE.AND P4, PT, R161, c[0x0][0x198], PT ;  /* 0x00006600a1007a0c */ /* 0x000fe20003f86270 */
[----:B------:R-:W-:Y:S01]  /*6c70*/  IMAD.U32 R3, RZ, RZ, UR5 ;  /* 0x00000005ff037e24 */ /* 0x000fe2000f8e00ff */
[--C-:B------:R-:W-:Y:S01]  /*6c80*/  SHF.R.S32.HI R6, RZ, 0x1f, R0.reuse ;  /* 0x0000001fff067819 */ /* 0x100fe20000011400 */
[----:B------:R-:W-:Y:S01]  /*6c90*/  IMAD.MOV R5, RZ, RZ, -R0 ;  /* 0x000000ffff057224 */ /* 0x000fe200078e0a00 */
[----:B------:R-:W-:Y:S01]  /*6ca0*/  ISETP.GE.AND P3, PT, R97, c[0x0][0x198], PT ;  /* 0x0000660061007a0c */ /* 0x000fe20003f66270 */
[----:B------:R-:W-:-:S04]  /*6cb0*/  IMAD.WIDE.U32 R2, R0, c[0x0][0x1b0], R2 ;  /* 0x00006c0000027a25 */ /* 0x000fc800078e0002 */
[----:B------:R-:W-:Y:S02]  /*6cc0*/  IMAD R6, R6, c[0x0][0x1b0], RZ ;  /* 0x00006c0006067a24 */ /* 0x000fe400078e02ff */
[----:B------:R-:W-:Y:S02]  /*6cd0*/  IMAD R4, R5, c[0x0][0x2c4], R4 ;  /* 0x0000b10005047a24 */ /* 0x000fe400078e0204 */
[----:B------:R-:W-:Y:S01]  /*6ce0*/  IMAD R5, R0, c[0x0][0x1b4], R6 ;  /* 0x00006d0000057a24 */ /* 0x000fe200078e0206 */
[----:B------:R-:W-:Y:S02]  /*6cf0*/  LEA.HI R6, R8, R159, RZ, 0x4 ;  /* 0x0000009f08067211 */ /* 0x000fe400078f20ff */
[----:B------:R-:W-:Y:S01]  /*6d00*/  SHF.R.S32.HI R0, RZ, 0x1f, R4 ;  /* 0x0000001fff007819 */ /* 0x000fe20000011404 */
[----:B------:R-:W-:Y:S01]  /*6d10*/  IMAD.IADD R3, R3, 0x1, R5 ;  /* 0x0000000103037824 */ /* 0x000fe200078e0205 */
[----:B------:R-:W-:-:S03]  /*6d20*/  LOP3.LUT R6, R6, 0xfffffff0, RZ, 0xc0, !PT ;  /* 0xfffffff006067812 */ /* 0x000fc600078ec0ff */
[----:B------:R-:W-:Y:S02]  /*6d30*/  IMAD R5, R0, c[0x0][0x1a8], RZ ;  /* 0x00006a0000057a24 */ /* 0x000fe400078e02ff */
[----:B------:R-:W-:Y:S02]  /*6d40*/  IMAD.SHL.U32 R0, R112, 0x40, RZ ;  /* 0x0000004070007824 */ /* 0x000fe400078e00ff */
[----:B------:R-:W-:Y:S02]  /*6d50*/  IMAD.IADD R102, R159, 0x1, -R6 ;  /* 0x000000019f667824 */ /* 0x000fe400078e0a06 */
[----:B------:R-:W-:Y:S01]  /*6d60*/  IMAD R5, R4, c[0x0][0x1ac], R5 ;  /* 0x00006b0004057a24 */ /* 0x000fe200078e0205 */
[----:B------:R-:W-:Y:S01]  /*6d70*/  LOP3.LUT R0, R0, 0xc0, RZ, 0xc0, !PT ;  /* 0x000000c000007812 */ /* 0x000fe200078ec0ff */
[----:B------:R-:W-:Y:S01]  /*6d80*/  IMAD.WIDE.U32 R2, R4, c[0x0][0x1a8], R2 ;  /* 0x00006a0004027a25 */ /* 0x000fe200078e0002 */
[----:B------:R-:W-:Y:S02]  /*6d90*/  LEA.HI R108, R102, R102, RZ, 0x1 ;  /* 0x00000066666c7211 */ /* 0x000fe400078f08ff */
[----:B------:R-:W-:Y:S01]  /*6da0*/  SHF.R.U32.HI R4, RZ, 0x3, R0 ;  /* 0x00000003ff047819 */ /* 0x000fe20000011600 */
[----:B------:R-:W-:Y:S01]  /*6db0*/  IMAD.IADD R5, R3, 0x1, R5 ;  /* 0x0000000103057824 */ /* 0x000fe200078e0205 */
[----:B------:R-:W-:-:S02]  /*6dc0*/  LOP3.LUT R0, R0, 0x18, R161, 0xf8, !PT ;  /* 0x0000001800007812 */ /* 0x000fc400078ef8a1 */
[--C-:B------:R-:W-:Y:S02]  /*6dd0*/  SHF.R.S32.HI R3, RZ, 0x1, R108.reuse ;  /* 0x00000001ff037819 */ /* 0x100fe4000001146c */
[----:B------:R-:W-:Y:S02]  /*6de0*/  LOP3.LUT R6, R0, R4, RZ, 0x3c, !PT ;  /* 0x0000000400067212 */ /* 0x000fe400078e3cff */
        /* <DEDUP_REMOVED lines=22> */
[----:B------:R-:W-:Y:S01]  /*6f50*/  IMAD.WIDE R8, R161, 0x2, R4 ;  /* 0x00000002a1087825 */ /* 0x000fe200078e0204 */
[----:B------:R-:W-:Y:S02]  /*6f60*/  SHF.R.S32.HI R0, RZ, 0x1f, R96 ;  /* 0x0000001fff007819 */ /* 0x000fe40000011460 */
[----:B------:R-:W-:Y:S02]  /*6f70*/  LEA.HI R3, R3, R97, RZ, 0x3 ;  /* 0x0000006103037211 */ /* 0x000fe400078f18ff */
[----:B------:R-:W-:-:S02]  /*6f80*/  LEA.HI R0, R0, R96, RZ, 0x3 ;  /* 0x0000006000007211 */ /* 0x000fc400078f18ff */
[----:B------:R-:W-:Y:S02]  /*6f90*/  LOP3.LUT R3, R3, 0xfffffff8, RZ, 0xc0, !PT ;  /* 0xfffffff803037812 */ /* 0x000fe400078ec0ff */
[----:B------:R-:W-:Y:S01]  /*6fa0*/  LOP3.LUT R10, R0, 0xfffffff8, RZ, 0xc0, !PT ;  /* 0xfffffff8000a7812 */ /* 0x000fe200078ec0ff */
[----:B------:R-:W-:Y:S02]  /*6fb0*/  IMAD.SHL.U32 R0, R92, 0x2, RZ ;  /* 0x000000025c007824 */ /* 0x000fe400078e00ff */
[----:B-1----:R-:W-:-:S03]  /*6fc0*/  IMAD.WIDE R6, R3, 0x2, R4 ;  /* 0x0000000203067825 */ /* 0x002fc600078e0204 */
[----:B------:R-:W-:Y:S01]  /*6fd0*/  @!PT LDS RZ, [RZ] ;  /* 0x00000000fffff984 */ /* 0x000fe20000000800 */
[----:B------:R1:W-:Y:S01]  /*6fe0*/  LDGSTS.E.BYPASS.LTC128B.128 [R0+0x6100], [R8.64], !P4 ;  /* 0x0610000008007fae */ /* 0x0003e2000e101d54 */
[----:B------:R-:W-:-:S03]  /*6ff0*/  IMAD.WIDE R4, R10, 0x2, R4 ;  /* 0x000000020a047825 */ /* 0x000fc600078e0204 */
[----:B------:R1:W-:Y:S04]  /*7000*/  LDGSTS.E.BYPASS.LTC128B.128 [R0+0x8100], [R6.64], !P3 ;  /* 0x0810000006007fae */ /* 0x0003e8000d901d54 */
[----:B------:R1:W-:Y:S02]  /*7010*/  LDGSTS.E.BYPASS.LTC128B.128 [R0+0xa100], [R4.64], !P2 ;  /* 0x0a10000004007fae */ /* 0x0003e4000d101d54 */
.L_x_779:
[----:B---34-:R-:W-:Y:S05]  /*7020*/  BSYNC B0 ;  /* 0x0000000000007941 */ /* 0x018fea0003800000 */
.L_x_778:
        /* <DEDUP_REMOVED lines=20> */
.L_x_781:
[----:B------:R-:W-:Y:S05]  /*7170*/  BSYNC B0 ;  /* 0x0000000000007941 */ /* 0x000fea0003800000 */
.L_x_780:
        /* <DEDUP_REMOVED lines=20> */
.L_x_783:
[----:B------:R-:W-:Y:S05]  /*72c0*/  BSYNC B0 ;  /* 0x0000000000007941 */ /* 0x000fea0003800000 */
.L_x_782:
[----:B------:R-:W-:Y:S01]  /*72d0*/  IMAD.MOV.U32 R164, RZ, RZ, c[0x0][0x2b8] ;  /* 0x0000ae00ffa47624 */ /* 0x000fe200078e00ff */
[----:B---3--:R-:W-:Y:S01]  /*72e0*/  IADD3 R6, R11, 0x60, RZ ;  /* 0x000000600b067810 */ /* 0x008fe20007ffe0ff */
[----:B------:R-:W-:Y:S01]  /*72f0*/  IMAD.U32 R3, RZ, RZ, UR8 ;  /* 0x00000008ff037e24 */ /* 0x000fe2000f8e00ff */
[----:B------:R-:W-:Y:S01]  /*7300*/  SHFL.IDX PT, R4, R13, 0x3, 0x1c1f ;  /* 0x007c1f000d047f89 */ /* 0x000fe200000e0000 */
[----:B------:R-:W-:Y:S01]  /*7310*/  USHF.R.S32.HI UR6, URZ, 0x1f, UR16 ;  /* 0x0000001f3f067899 */ /* 0x000fe20008011410 */
[----:B------:R-:W-:Y:S01]  /*7320*/  ISETP.NE.AND P5, PT, R164, 0x1, PT ;  /* 0x00000001a400780c */ /* 0x000fe20003fa5270 */
[----:B------:R-:W-:Y:S01]  /*7330*/  IMAD R3, R3, 0x40, R163 ;  /* 0x0000004003037824 */ /* 0x000fe200078e02a3 */
[----:B------:R-:W-:Y:S01]  /*7340*/  ISETP.GE.AND P0, PT, R6, UR7, PT ;  /* 0x0000000706007c0c */ /* 0x000fe2000bf06270 */
[----:B----4-:R-:W3:Y:S01]  /*7350*/  SHFL.IDX PT, R5, R12, 0x3, 0x1c1f ;  /* 0x007c1f000c057f89 */ /* 0x010ee200000e0000 */
[----:B------:R-:W-:Y:S01]  /*7360*/  ULDC.64 UR4, c[0x0][0x2b0] ;  /* 0x0000ac0000047ab9 */ /* 0x000fe20000000a00 */
[----:B------:R-:W-:Y:S01]  /*7370*/  IMAD.MOV.U32 R114, RZ, RZ, RZ ;  /* 0x000000ffff727224 */ /* 0x000fe200078e00ff */
[----:B------:R-:W-:Y:S01]  /*7380*/  IADD3 R3, R3, -0x40, RZ ;  /* 0xffffffc003037810 */ /* 0x000fe20007ffe0ff */
[----:B------:R-:W-:-:S02]  /*7390*/  UIMAD UR6, UR6, UR4, URZ ;  /* 0x00000004060672a4 */ /* 0x000fc4000f8e023f */
[----:B------:R-:W-:Y:S01]  /*73a0*/  UIMAD.WIDE.U32 UR14, UR16, UR4, URZ ;  /* 0x00000004100e72a5 */ /* 0x000fe2000f8e003f */
[C---:B------:R-:W-:Y:S01]  /*73b0*/  IADD3 R11, R3.reuse, UR13, RZ ;  /* 0x0000000d030b7c10 */ /* 0x040fe2000fffe0ff */
[----:B------:R-:W-:Y:S01]  /*73c0*/  UIMAD UR6, UR16, UR5, UR6 ;  /* 0x00000005100672a4 */ /* 0x000fe2000f8e0206 */
[----:B------:R-:W-:Y:S02]  /*73d0*/  ISETP.GE.AND P1, PT, R3, UR9, PT ;  /* 0x0000000903007c0c */ /* 0x000fe4000bf26270 */
[----:B------:R-:W-:Y:S01]  /*73e0*/  ULDC.64 UR4, c[0x0][0x1e8] ;  /* 0x00007a0000047ab9 */ /* 0x000fe20000000a00 */
[----:B------:R-:W-:Y:S01]  /*73f0*/  @P5 IMAD.HI.U32 R3, R11, c[0x0][0x2bc], RZ ;  /* 0x0000af000b035a27 */ /* 0x000fe200078e00ff */
[----:B------:R-:W-:Y:S01]  /*7400*/  @!P0 SHF.R.S32.HI R8, RZ, 0x1f, R96 ;  /* 0x0000001fff088819 */ /* 0x000fe20000011460 */
[----:B------:R-:W-:Y:S01]  /*7410*/  UIADD3 UR6, UR15, UR6, URZ ;  /* 0x000000060f067290 */ /* 0x000fe2000fffe03f */
[----:B------:R-:W-:Y:S01]  /*7420*/  ISETP.GT.OR P1, PT, R163, 0x3f, P1 ;  /* 0x0000003fa300780c */ /* 0x000fe20000f24670 */
[----:B------:R-:W-:Y:S01]  /*7430*/  IMAD.MOV.U32 R0, RZ, RZ, R11 ;  /* 0x000000ffff007224 */ /* 0x000fe200078e000b */
[----:B------:R-:W-:Y:S01]  /*7440*/  @P5 SHF.R.U32.HI R0, RZ, c[0x0][0x2c0], R3 ;  /* 0x0000b000ff005a19 */ /* 0x000fe20000011603 */
[----:B------:R-:W-:Y:S01]  /*7450*/  @!P0 IMAD.SHL.U32 R10, R92, 0x2, RZ ;  /* 0x000000025c0a8824 */ /* 0x000fe200078e00ff */
[----:B------:R-:W-:-:S02]  /*7460*/  @!P0 SHF.R.S32.HI R3, RZ, 0x1f, R97 ;  /* 0x0000001fff038819 */ /* 0x000fc40000011461 */
[----:B------:R-:W-:Y:S02]  /*7470*/  @!P0 LEA.HI R9, R8, R96, RZ, 0x3 ;  /* 0x0000006008098211 */ /* 0x000fe400078f18ff */
[----:B------:R-:W-:Y:S01]  /*7480*/  @!P0 LEA.HI R3, R3, R97, RZ, 0x3 ;  /* 0x0000006103038211 */ /* 0x000fe200078f18ff */
[--C-:B---3--:R-:W-:Y:S01]  /*7490*/  @!P0 IMAD.WIDE R6, R161, 0x2, R4.reuse ;  /* 0x00000002a1068825 */ /* 0x108fe200078e0204 */
[----:B-12---:R-:W-:Y:S02]  /*74a0*/  @!P0 LOP3.LUT R12, R9, 0xfffffff8, RZ, 0xc0, !PT ;  /* 0xfffffff8090c8812 */ /* 0x006fe400078ec0ff */
[----:B------:R-:W-:Y:S02]  /*74b0*/  @!P0 LOP3.LUT R8, R3, 0xfffffff8, RZ, 0xc0, !PT ;  /* 0xfffffff803088812 */ /* 0x000fe400078ec0ff */
[----:B------:R-:W-:Y:S01]  /*74c0*/  @!PT LDS RZ, [RZ] ;  /* 0x00000000fffff984 */ /* 0x000fe20000000800 */
[----:B------:R1:W-:Y:S01]  /*74d0*/  @!P0 LDGSTS.E.BYPASS.LTC128B.128 [R10+0x7900], [R6.64], !P4 ;  /* 0x07900000060a8fae */ /* 0x0003e2000e101d54 */
[----:B------:R-:W-:Y:S02]  /*74e0*/  @!P1 IADD3 R3, P5, R0, UR14, RZ ;  /* 0x0000000e00039c10 */ /* 0x000fe4000ffbe0ff */
[----:B------:R-:W-:-:S04]  /*74f0*/  @!P0 IMAD.WIDE R8, R8, 0x2, R4 ;  /* 0x0000000208088825 */ /* 0x000fc800078e0204 */
[----:B------:R-:W-:Y:S01]  /*7500*/  @!P0 IMAD.WIDE R4, R12, 0x2, R4 ;  /* 0x000000020c048825 */ /* 0x000fe200078e0204 */
[----:B------:R2:W-:Y:S04]  /*7510*/  @!P0 LDGSTS.E.BYPASS.LTC128B.128 [R10+0x9900], [R8.64], !P3 ;  /* 0x09900000080a8fae */ /* 0x0005e8000d901d54 */
[----:B------:R3:W-:Y:S04]  /*7520*/  @!P0 LDGSTS.E.BYPASS.LTC128B.128 [R10+0xb900], [R4.64], !P2 ;  /* 0x0b900000040a8fae */ /* 0x0007e8000d101d54 */
[----:B------:R-:W0:Y:S01]  /*7530*/  LDGDEPBAR ;  /* 0x00000000000079af */ /* 0x000e220000000000 */
[----:B-1----:R-:W-:-:S02]  /*7540*/  @!P1 LEA.HI.X.SX32 R7, R0, UR6, 0x1, P5 ;  /* 0x0000000600079c11 */ /* 0x002fc4000a8f0eff */
[----:B------:R-:W-:-:S04]  /*7550*/  @!P1 LEA R6, P4, R3, c[0x0][0x2a0], 0x2 ;  /* 0x0000a80003069a11 */ /* 0x000fc800078810ff */
[----:B------:R-:W-:Y:S01]  /*7560*/  @!P1 LEA.HI.X R7, R3, c[0x0][0x2a4], R7, 0x2, P4 ;  /* 0x0000a90003079a11 */ /* 0x000fe200020f1407 */
[----:B------:R-:W-:Y:S06]  /*7570*/  BAR.SYNC.DEFER_BLOCKING 0x0 ;  /* 0x0000000000007b1d */ /* 0x000fec0000010000 */
[----:B------:R-:W4:Y:S01]  /*7580*/  @!P1 LDG.E R114, [R6.64] ;  /* 0x0000001406729981 */ /* 0x000f22000c1e1900 */
[----:B------:R-:W-:Y:S01]  /*7590*/  IMAD.MOV R0, RZ, RZ, -R0 ;  /* 0x000000ffff007224 */ /* 0x000fe200078e0a00 */
[----:B------:R-:W-:Y:S01]  /*75a0*/  UIMAD UR16, UR10, UR4, URZ ;  /* 0x000000040a1072a4 */ /* 0x000fe2000f8e023f */
[----:B------:R-:W-:Y:S01]  /*75b0*/  ISETP.GE.AND P5, PT, R161, c[0x0][0x1d4], PT ;  /* 0x00007500a1007a0c */ /* 0x000fe20003fa6270 */
[----:B------:R-:W-:Y:S01]  /*75c0*/  UIMAD.WIDE.U32 UR22, UR11, UR4, URZ ;  /* 0x000000040b1672a5 */ /* 0x000fe2000f8e003f */
[----:B------:R-:W-:Y:S01]  /*75d0*/  IMAD R115, R0, c[0x0][0x2b8], R11 ;  /* 0x0000ae0000737a24 */ /* 0x000fe200078e020b */
[----:B------:R-:W-:Y:S01]  /*75e0*/  UIMAD UR16, UR11, UR5, UR16 ;  /* 0x000000050b1072a4 */ /* 0x000fe2000f8e0210 */
[----:B------:R-:W-:Y:S01]  /*75f0*/  ISETP.GE.AND P6, PT, R97, c[0x0][0x1d4], PT ;  /* 0x0000750061007a0c */ /* 0x000fe20003fc6270 */
[----:B------:R-:W-:Y:S01]  /*7600*/  ULEA UR19, UR8, 0xffffffc0, 0x6 ;  /* 0xffffffc008137891 */ /* 0x000fe2000f8e303f */
[----:B---3--:R-:W-:Y:S01]  /*7610*/  IMAD.WIDE.U32 R4, R115, c[0x0][0x1e0], RZ ;  /* 0x0000780073047a25 */ /* 0x008fe200078e00ff */
[----:B------:R-:W-:Y:S01]  /*7620*/  SHF.R.S32.HI R109, RZ, 0x1f, R115 ;  /* 0x0000001fff6d7819 */ /* 0x000fe20000011473 */
[----:B------:R-:W-:Y:S01]  /*7630*/  UIADD3 UR16, UR23, UR16, URZ ;  /* 0x0000001017107290 */ /* 0x000fe2000fffe03f */
[----:B------:R-:W-:Y:S01]  /*7640*/  ISETP.GE.AND P4, PT, R96, c[0x0][0x1d4], PT ;  /* 0x0000750060007a0c */ /* 0x000fe20003f86270 */
[----:B------:R-:W-:Y:S01]  /*7650*/  UIADD3 UR19, UR9, -UR19, URZ ;  /* 0x8000001309137290 */ /* 0x000fe2000fffe03f */
[----:B------:R-:W-:Y:S01]  /*7660*/  STL [R1+0x10], R115 ;  /* 0x0000107301007387 */ /* 0x000fe20000100800 */
[----:B------:R-:W-:Y:S01]  /*7670*/  IMAD R0, R109, c[0x0][0x1e0], RZ ;  /* 0x000078006d007a24 */ /* 0x000fe200078e02ff */
[----:B------:R-:W-:Y:S01]  /*7680*/  ULDC.64 UR4, c[0x0][0x210] ;  /* 0x0000840000047ab9 */ /* 0x000fe20000000a00 */
[----:B------:R-:W-:Y:S01]  /*7690*/  ISETP.GT.AND P3, PT, R163, 0x3f, PT ;  /* 0x0000003fa300780c */ /* 0x000fe20003f64270 */
[----:B------:R-:W-:Y:S01]  /*76a0*/  UIMAD UR10, UR10, UR4, URZ ;  /* 0x000000040a0a72a4 */ /* 0x000fe2000f8e023f */
[----:B------:R-:W-:Y:S01]  /*76b0*/  IMAD R0, R115, c[0x0][0x1e4], R0 ;  /* 0x0000790073007a24 */ /* 0x000fe200078e0200 */
[----:B------:R-:W-:Y:S01]  /*76c0*/  IADD3 R104, -R47, UR19, RZ ;  /* 0x000000132f687c10 */ /* 0x000fe2000fffe1ff */
[----:B------:R-:W-:Y:S01]  /*76d0*/  UIMAD.WIDE.U32 UR24, UR11, UR4, URZ ;  /* 0x000000040b1872a5 */ /* 0x000fe2000f8e003f */
[----:B------:R-:W-:Y:S01]  /*76e0*/  SEL R151, RZ, 0x10, P4 ;  /* 0x00000010ff977807 */ /* 0x000fe20002000000 */
[----:B------:R-:W-:Y:S01]  /*76f0*/  IMAD.IADD R5, R5, 0x1, R0 ;  /* 0x0000000105057824 */ /* 0x000fe200078e0200 */
[----:B------:R-:W-:Y:S01]  /*7700*/  ISETP.GE.AND P1, PT, R104, 0x1, PT ;  /* 0x000000016800780c */ /* 0x000fe20003f26270 */
[----:B------:R-:W-:-:S04]  /*7710*/  UIMAD UR10, UR11, UR5, UR10 ;  /* 0x000000050b0a72a4 */ /* 0x000fc8000f8e020a */
[----:B------:R-:W-:-:S08]  /*7720*/  UIADD3 UR10, UR25, UR10, URZ ;  /* 0x0000000a190a7290 */ /* 0x000fd0000fffe03f */
[----:B------:R-:W-:Y:S01]  /*7730*/  @P1 IMAD.SHL.U32 R17, R92, 0x2, RZ ;  /* 0x000000025c111824 */ /* 0x000fe200078e00ff */
[----:B----4-:R-:W-:Y:S01]  /*7740*/  SHF.R.S32.HI R110, RZ, 0x1f, R114 ;  /* 0x0000001fff6e7819 */ /* 0x010fe20000011472 */
[----:B------:R-:W-:Y:S01]  /*7750*/  IMAD.WIDE.U32 R4, R114, c[0x0][0x1f0], R4 ;  /* 0x00007c0072047a25 */ /* 0x000fe200078e0004 */
[----:B------:R-:W-:Y:S03]  /*7760*/  STL [R1+0xc], R114 ;  /* 0x00000c7201007387 */ /* 0x000fe60000100800 */
[----:B------:R-:W-:Y:S01]  /*7770*/  IMAD R3, R110, c[0x0][0x1f0], RZ ;  /* 0x00007c006e037a24 */ /* 0x000fe200078e02ff */
[----:B------:R-:W-:-:S03]  /*7780*/  IADD3 R0, P0, R4, UR22, RZ ;  /* 0x0000001604007c10 */ /* 0x000fc6000ff1e0ff */
[----:B------:R-:W-:-:S05]  /*7790*/  IMAD R3, R114, c[0x0][0x1f4], R3 ;  /* 0x00007d0072037a24 */ /* 0x000fca00078e0203 */
[----:B------:R-:W-:Y:S02]  /*77a0*/  IADD3.X R4, R5, UR16, R3, P0, !PT ;  /* 0x0000001005047c10 */ /* 0x000fe400087fe403 */
[C---:B------:R-:W-:Y:S02]  /*77b0*/  LEA R5, P0, R0.reuse, c[0x0][0x1c8], 0x1 ;  /* 0x0000720000057a11 */ /* 0x040fe400078008ff */
[--C-:B------:R-:W-:Y:S02]  /*77c0*/  @P1 SHF.R.S32.HI R3, RZ, 0x1f, R97.reuse ;  /* 0x0000001fff031819 */ /* 0x100fe40000011461 */
[----:B------:R-:W-:Y:S01]  /*77d0*/  LEA.HI.X R0, R0, c[0x0][0x1cc], R4, 0x1, P0 ;  /* 0x0000730000007a11 */ /* 0x000fe200000f0c04 */
[----:B------:R-:W-:Y:S01]  /*77e0*/  SHFL.IDX PT, R6, R5, RZ, 0x1c1f ;  /* 0x001c1fff05067589 */ /* 0x000fe200000e0000 */
[----:B------:R-:W-:Y:S02]  /*77f0*/  ISETP.GE.AND P0, PT, R104, 0x21, PT ;  /* 0x000000216800780c */ /* 0x000fe40003f06270 */
[----:B--2---:R-:W-:Y:S01]  /*7800*/  @P1 LEA.HI R9, R3, R97, RZ, 0x3 ;  /* 0x0000006103091211 */ /* 0x004fe200078f18ff */
[----:B------:R-:W1:Y:S03]  /*7810*/  SHFL.IDX PT, R7, R0, RZ, 0x1c1f ;  /* 0x001c1fff00077589 */ /* 0x000e6600000e0000 */
[----:B------:R-:W-:Y:S01]  /*7820*/  @P1 LOP3.LUT R9, R9, 0xfffffff8, RZ, 0xc0, !PT ;  /* 0xfffffff809091812 */ /* 0x000fe200078ec0ff */
[----:B------:R-:W-:Y:S04]  /*7830*/  SHFL.IDX PT, R4, R5, 0x1, 0x1c1f ;  /* 0x003c1f0005047f89 */ /* 0x000fe800000e0000 */
[----:B------:R2:W3:Y:S02]  /*7840*/  SHFL.IDX PT, R5, R0, 0x1, 0x1c1f ;  /* 0x003c1f0000057f89 */ /* 0x0004e400000e0000 */
[----:B------:R-:W-:Y:S01]  /*7850*/  @P0 SHF.R.S32.HI R10, RZ, 0x1f, R97 ;  /* 0x0000001fff0a0819 */ /* 0x000fe20000011461 */
[----:B------:R-:W-:Y:S01]  /*7860*/  @P0 IMAD.SHL.U32 R16, R92, 0x2, RZ ;  /* 0x000000025c100824 */ /* 0x000fe200078e00ff */
[----:B------:R-:W-:-:S02]  /*7870*/  @P0 SHF.R.S32.HI R11, RZ, 0x1f, R96 ;  /* 0x0000001fff0b0819 */ /* 0x000fc40000011460 */
[----:B------:R-:W-:-:S04]  /*7880*/  @P0 LEA.HI R3, R10, R97, RZ, 0x3 ;  /* 0x000000610a030211 */ /* 0x000fc800078f18ff */
[----:B------:R-:W-:Y:S01]  /*7890*/  @P0 LOP3.LUT R3, R3, 0xfffffff8, RZ, 0xc0, !PT ;  /* 0xfffffff803030812 */ /* 0x000fe200078ec0ff */
        /* <DEDUP_REMOVED lines=8> */
[----:B------:R-:W-:-:S03]  /*7920*/  @P1 IMAD.WIDE R12, R8, 0x2, R6 ;  /* 0x00000002080c1825 */ /* 0x000fc600078e0206 */
[----:B------:R1:W-:Y:S01]  /*7930*/  @P1 LDGSTS.E.BYPASS.LTC128B.128 [R17+0x4100], [R14.64], !P6 ;  /* 0x041000000e111fae */ /* 0x0003e2000f101d54 */
[----:B---3--:R-:W-:-:S03]  /*7940*/  @P0 IMAD.WIDE R8, R161, 0x2, R4 ;  /* 0x00000002a1080825 */ /* 0x008fc600078e0204 */
[----:B------:R1:W-:Y:S01]  /*7950*/  @P1 LDGSTS.E.BYPASS.LTC128B.128 [R17+0x5100], [R12.64], !P4 ;  /* 0x051000000c111fae */ /* 0x0003e2000e101d54 */
[----:B------:R-:W-:-:S03]  /*7960*/  @P0 IMAD.WIDE R6, R3, 0x2, R4 ;  /* 0x0000000203060825 */ /* 0x000fc600078e0204 */
[----:B------:R1:W-:Y:S01]  /*7970*/  @P0 LDGSTS.E.BYPASS.LTC128B.128 [R16+0x3900], [R8.64], !P5 ;  /* 0x0390000008100fae */ /* 0x0003e2000e901d54 */
[----:B------:R-:W-:Y:S01]  /*7980*/  @P0 IMAD.WIDE R4, R0, 0x2, R4 ;  /* 0x0000000200040825 */ /* 0x000fe200078e0204 */
[----:B------:R-:W-:Y:S02]  /*7990*/  SHF.R.S32.HI R0, RZ, 0x1f, R159 ;  /* 0x0000001fff007819 */ /* 0x000fe4000001149f */
[----:B------:R1:W-:Y:S02]  /*79a0*/  @P0 LDGSTS.E.BYPASS.LTC128B.128 [R16+0x4900], [R6.64], !P6 ;  /* 0x0490000006100fae */ /* 0x0003e4000f101d54 */
[----:B------:R-:W-:Y:S02]  /*79b0*/  LEA.HI R0, R0, R159, RZ, 0x4 ;  /* 0x0000009f00007211 */ /* 0x000fe400078f20ff */
[----:B------:R1:W-:Y:S01]  /*79c0*/  @P0 LDGSTS.E.BYPASS.LTC128B.128 [R16+0x5900], [R4.64], !P4 ;  /* 0x0590000004100fae */ /* 0x0003e2000e101d54 */
[----:B------:R-:W-:Y:S02]  /*79d0*/  ISETP.LT.AND P0, PT, RZ, c[0x0][0x27c], PT ;  /* 0x00009f00ff007a0c */ /* 0x000fe40003f01270 */
[----:B------:R-:W-:Y:S01]  /*79e0*/  SHF.R.S32.HI R90, RZ, 0x4, R0 ;  /* 0x00000004ff5a7819 */ /* 0x000fe20000011400 */
[----:B------:R-:W0:Y:S10]  /*79f0*/  LDGDEPBAR ;  /* 0x00000000000079af */ /* 0x000e340000000000 */
[----:B------:R-:W-:Y:S05]  /*7a00*/  @P0 BRA `(.L_x_784) ;  /* 0x0000002000000947 */ /* 0x000fea0003800000 */
[----:B------:R-:W-:-:S04]  /*7a10*/  DEPBAR.LE SB0, 0x1 ;  /* 0x000080400000791a */ /* 0x000fc80000000000 */
[----:B------:R-:W-:Y:S05]  /*7a20*/  BRA `(.L_x_785) ;  /* 0x0000766000007947 */ /* 0x000fea0003800000 */
.L_x_784:
[----:B------:R-:W-:Y:S01]  /*7a30*/  ULDC.U8 UR4, c[0x0][0x298] ;  /* 0x0000a60000047ab9 */ /* 0x000fe20000000000 */
[----:B------:R-:W-:Y:S01]  /*7a40*/  SHF.R.S32.HI R0, RZ, 0x1f, R147 ;  /* 0x0000001fff007819 */ /* 0x000fe20000011493 */
[----:B-1----:R-:W-:Y:S01]  /*7a50*/  IMAD.WIDE.U32 R10, R147, c[0x0][0x280], RZ ;  /* 0x0000a000930a7a25 */ /* 0x002fe200078e00ff */
[----:B------:R-:W-:Y:S01]  /*7a60*/  ISETP.NE.AND P0, PT, RZ, UR4, PT ;  /* 0x00000004ff007c0c */ /* 0x000fe2000bf05270 */
[----:B------:R-:W-:Y:S01]  /*7a70*/  BSSY B2, `(.L_x_785) ;  /* 0x0000761000027945 */ /* 0x000fe20003800000 */
[-C--:B------:R-:W-:Y:S01]  /*7a80*/  LEA.HI R4, R159, R159.reuse, RZ, 0x1 ;  /* 0x0000009f9f047211 */ /* 0x080fe200078f08ff */
[C---:B------:R-:W-:Y:S02]  /*7a90*/  IMAD R3, R0.reuse, c[0x0][0x280], RZ ;  /* 0x0000a00000037a24 */ /* 0x040fe400078e02ff */
[----:B------:R-:W-:Y:S01]  /*7aa0*/  IMAD R0, R0, c[0x0][0x290], RZ ;  /* 0x0000a40000007a24 */ /* 0x000fe200078e02ff */
[----:B------:R-:W-:Y:S01]  /*7ab0*/  SHF.R.S32.HI R56, RZ, 0x1, R4 ;  /* 0x00000001ff387819 */ /* 0x000fe20000011404 */
[C---:B------:R-:W-:Y:S01]  /*7ac0*/  IMAD R3, R147.reuse, c[0x0][0x284], R3 ;  /* 0x0000a10093037a24 */ /* 0x040fe200078e0203 */
[----:B------:R-:W-:Y:S01]  /*7ad0*/  LOP3.LUT R4, R4, 0xfffffffe, RZ, 0xc0, !PT ;  /* 0xfffffffe04047812 */ /* 0x000fe200078ec0ff */
[C---:B------:R-:W-:Y:S01]  /*7ae0*/  IMAD R0, R147.reuse, c[0x0][0x294], R0 ;  /* 0x0000a50093007a24 */ /* 0x040fe200078e0200 */
[----:B------:R-:W-:Y:S01]  /*7af0*/  IADD3 R24, R56, UR12, RZ ;  /* 0x0000000c38187c10 */ /* 0x000fe2000fffe0ff */
[----:B------:R-:W-:Y:S01]  /*7b00*/  IMAD.WIDE.U32 R8, R147, c[0x0][0x290], RZ ;  /* 0x0000a40093087a25 */ /* 0x000fe200078e00ff */
[----:B------:R-:W-:-:S02]  /*7b10*/  IADD3 R46, -R4, R159, RZ ;  /* 0x0000009f042e7210 */ /* 0x000fc40007ffe1ff */
[----:B------:R-:W-:Y:S01]  /*7b20*/  IADD3 R7, R3, R11, RZ ;  /* 0x0000000b03077210 */ /* 0x000fe20007ffe0ff */
[----:B------:R-:W-:Y:S01]  /*7b30*/  IMAD.IADD R5, R0, 0x1, R9 ;  /* 0x0000000100057824 */ /* 0x000fe200078e0209 */
[C---:B------:R-:W-:Y:S01]  /*7b40*/  SHF.L.U32 R57, R46.reuse, 0x3, RZ ;  /* 0x000000032e397819 */ /* 0x040fe200000006ff */
[----:B------:R-:W-:Y:S01]  /*7b50*/  IMAD R0, R46, 0x40, R24 ;  /* 0x000000402e007824 */ /* 0x000fe200078e0218 */
[----:B------:R-:W-:Y:S05]  /*7b60*/  @!P0 BRA `(.L_x_786) ;  /* 0x0000388000008947 */ /* 0x000fea0003800000 */
[----:B------:R-:W-:Y:S01]  /*7b70*/  PLOP3.LUT P1, PT, PT, PT, UP2, 0x80, 0x0 ;  /* 0x000000000000781c */ /* 0x000fe20003f2f028 */
[----:B------:R-:W-:Y:S01]  /*7b80*/  IMAD.MOV.U32 R6, RZ, RZ, R10 ;  /* 0x000000ffff067224 */ /* 0x000fe200078e000a */
[----:B------:R-:W-:Y:S01]  /*7b90*/  PLOP3.LUT P0, PT, PT, PT, UP2, 0x80, 0x0 ;  /* 0x000000000000781c */ /* 0x000fe20003f0f028 */
[----:B------:R-:W-:Y:S01]  /*7ba0*/  BSSY B0, `(.L_x_787) ;  /* 0x0000063000007945 */ /* 0x000fe20003800000 */
[----:B------:R-:W-:Y:S01]  /*7bb0*/  MOV R4, R8 ;  /* 0x0000000800047202 */ /* 0x000fe20000000f00 */
[----:B------:R-:W-:Y:S01]  /*7bc0*/  IMAD.SHL.U32 R17, R46, 0x4, RZ ;  /* 0x000000042e117824 */ /* 0x000fe200078e00ff */
[----:B------:R-:W-:Y:S01]  /*7bd0*/  CS2R R68, SRZ ;  /* 0x0000000000447805 */ /* 0x000fe2000001ff00 */
[----:B------:R-:W-:Y:S01]  /*7be0*/  CS2R R40, SRZ ;  /* 0x0000000000287805 */ /* 0x000fe2000001ff00 */
[----:B------:R-:W-:Y:S01]  /*7bf0*/  CS2R R36, SRZ ;  /* 0x0000000000247805 */ /* 0x000fe2000001ff00 */
[----:B------:R-:W-:Y:S01]  /*7c00*/  CS2R R32, SRZ ;  /* 0x0000000000207805 */ /* 0x000fe2000001ff00 */
[----:B------:R-:W-:Y:S01]  /*7c10*/  CS2R R30, SRZ ;  /* 0x00000000001e7805 */ /* 0x000fe2000001ff00 */
[----:B------:R-:W-:Y:S01]  /*7c20*/  CS2R R20, SRZ ;  /* 0x0000000000147805 */ /* 0x000fe2000001ff00 */
[----:B------:R-:W-:Y:S01]  /*7c30*/  CS2R R14, SRZ ;  /* 0x00000000000e7805 */ /* 0x000fe2000001ff00 */
[----:B------:R-:W-:Y:S01]  /*7c40*/  @P1 IMAD.HI.U32 R3, R0, c[0x0][0x2c8], RZ ;  /* 0x0000b20000031a27 */ /* 0x000fe200078e00ff */
[----:B------:R-:W-:Y:S01]  /*7c50*/  CS2R R42, SRZ ;  /* 0x00000000002a7805 */ /* 0x000fe2000001ff00 */
[----:B------:R-:W-:Y:S01]  /*7c60*/  CS2R R38, SRZ ;  /* 0x0000000000267805 */ /* 0x000fe2000001ff00 */
[----:B------:R-:W-:Y:S01]  /*7c70*/  CS2R R34, SRZ ;  /* 0x0000000000227805 */ /* 0x000fe2000001ff00 */
[----:B------:R-:W-:Y:S01]  /*7c80*/  CS2R R28, SRZ ;  /* 0x00000000001c7805 */ /* 0x000fe2000001ff00 */
[----:B------:R-:W-:Y:S01]  /*7c90*/  @P0 SHF.R.U32.HI R0, RZ, c[0x0][0x2cc], R3 ;  /* 0x0000b300ff000a19 */ /* 0x000fe20000011603 */
[----:B------:R-:W-:Y:S01]  /*7ca0*/  CS2R R22, SRZ ;  /* 0x0000000000167805 */ /* 0x000fe2000001ff00 */
[----:B------:R-:W-:-:S02]  /*7cb0*/  CS2R R18, SRZ ;  /* 0x0000000000127805 */ /* 0x000fc4000001ff00 */
[----:B------:R-:W-:Y:S01]  /*7cc0*/  SHF.R.S32.HI R3, RZ, 0x1f, R0 ;  /* 0x0000001fff037819 */ /* 0x000fe20000011400 */
[----:B------:R-:W-:-:S04]  /*7cd0*/  IMAD.WIDE.U32 R6, R0, c[0x0][0x280], R6 ;  /* 0x0000a00000067a25 */ /* 0x000fc800078e0006 */
[C---:B------:R-:W-:Y:S01]  /*7ce0*/  IMAD R9, R3.reuse, c[0x0][0x280], RZ ;  /* 0x0000a00003097a24 */ /* 0x040fe200078e02ff */
[----:B------:R-:W-:Y:S01]  /*7cf0*/  LEA R26, P1, R6, c[0x0][0x270], 0x1 ;  /* 0x00009c00061a7a11 */ /* 0x000fe200078208ff */
[----:B------:R-:W-:Y:S02]  /*7d00*/  IMAD R8, R3, c[0x0][0x290], RZ ;  /* 0x0000a40003087a24 */ /* 0x000fe400078e02ff */
[----:B------:R-:W-:-:S04]  /*7d10*/  IMAD.WIDE.U32 R4, R0, c[0x0][0x290], R4 ;  /* 0x0000a40000047a25 */ /* 0x000fc800078e0004 */
[----:B------:R-:W-:Y:S01]  /*7d20*/  IMAD R3, R0, c[0x0][0x284], R9 ;  /* 0x0000a10000037a24 */ /* 0x000fe200078e0209 */
[----:B------:R-:W-:Y:S01]  /*7d30*/  LEA R27, P0, R4, c[0x0][0x288], 0x1 ;  /* 0x0000a200041b7a11 */ /* 0x000fe200078008ff */
[----:B------:R-:W-:Y:S02]  /*7d40*/  IMAD R0, R0, c[0x0][0x294], R8 ;  /* 0x0000a50000007a24 */ /* 0x000fe400078e0208 */
[----:B------:R-:W-:-:S03]  /*7d50*/  IMAD.IADD R3, R7, 0x1, R3 ;  /* 0x0000000107037824 */ /* 0x000fc600078e0203 */
[----:B------:R-:W-:Y:S02]  /*7d60*/  IADD3 R0, R5, R0, RZ ;  /* 0x0000000005007210 */ /* 0x000fe40007ffe0ff */
[----:B------:R-:W-:Y:S02]  /*7d70*/  LEA.HI.X R25, R6, c[0x0][0x274], R3, 0x1, P1 ;  /* 0x00009d0006197a11 */ /* 0x000fe400008f0c03 */
[----:B------:R-:W-:Y:S01]  /*7d80*/  LEA.HI.X R16, R4, c[0x0][0x28c], R0, 0x1, P0 ;  /* 0x0000a30004107a11 */ /* 0x000fe200000f0c00 */
[----:B------:R1:W2:Y:S01]  /*7d90*/  SHFL.IDX PT, R6, R27, RZ, 0x1e1f ;  /* 0x001e1fff1b067589 */ /* 0x0002a200000e0000 */
[----:B------:R-:W-:-:S03]  /*7da0*/  ISETP.GE.AND P0, PT, R24, UR7, PT ;  /* 0x0000000718007c0c */ /* 0x000fc6000bf06270 */
[----:B------:R1:W3:Y:S04]  /*7db0*/  SHFL.IDX PT, R4, R26, RZ, 0x1e1f ;  /* 0x001e1fff1a047589 */ /* 0x0002e800000e0000 */
[----:B------:R1:W4:Y:S04]  /*7dc0*/  SHFL.IDX PT, R5, R25, RZ, 0x1e1f ;  /* 0x001e1fff19057589 */ /* 0x00032800000e0000 */
[----:B------:R1:W1:Y:S02]  /*7dd0*/  SHFL.IDX PT, R7, R16, RZ, 0x1e1f ;  /* 0x001e1fff10077589 */ /* 0x00026400000e0000 */
[----:B------:R-:W-:Y:S05]  /*7de0*/  @P0 BRA `(.L_x_788) ;  /* 0x000003e000000947 */ /* 0x000fea0003800000 */
[C---:B------:R-:W-:Y:S01]  /*7df0*/  IADD3 R3, R17.reuse, 0x8, RZ ;  /* 0x0000000811037810 */ /* 0x040fe20007ffe0ff */
[----:B------:R-:W-:Y:S01]  /*7e00*/  CS2R R14, SRZ ;  /* 0x00000000000e7805 */ /* 0x000fe2000001ff00 */
[----:B------:R-:W-:Y:S01]  /*7e10*/  ISETP.GE.AND P0, PT, R17, c[0x0][0x27c], PT ;  /* 0x00009f0011007a0c */ /* 0x000fe20003f06270 */
[----:B------:R-:W-:Y:S01]  /*7e20*/  CS2R R18, SRZ ;  /* 0x0000000000127805 */ /* 0x000fe2000001ff00 */
[----:B------:R-:W-:-:S02]  /*7e30*/  ISETP.GE.AND P2, PT, R3, c[0x0][0x27c], PT ;  /* 0x00009f0003007a0c */ /* 0x000fc40003f46270 */
[----:B------:R-:W-:-:S09]  /*7e40*/  IADD3 R12, R17, 0x18, RZ ;  /* 0x00000018110c7810 */ /* 0x000fd20007ffe0ff */
[C---:B---34-:R-:W-:Y:S02]  /*7e50*/  @!P0 IMAD.WIDE R10, R17.reuse, 0x2, R4 ;  /* 0x00000002110a8825 */ /* 0x058fe400078e0204 */
[----:B------:R-:W-:Y:S02]  /*7e60*/  @!P2 SHF.R.S32.HI R0, RZ, 0x1f, R3 ;  /* 0x0000001fff00a819 */ /* 0x000fe40000011403 */
[C---:B-12---:R-:W-:Y:S01]  /*7e70*/  @!P0 IMAD.WIDE R8, R17.reuse, 0x2, R6 ;  /* 0x0000000211088825 */ /* 0x046fe200078e0206 */
[----:B------:R1:W5:Y:S01]  /*7e80*/  @!P0 LD.E.64 R14, [R10.64] ;  /* 0x000000140a0e8980 */ /* 0x000362000c101b00 */
[----:B------:R-:W-:Y:S02]  /*7e90*/  @!P2 LEA.HI R0, R0, R3, RZ, 0x2 ;  /* 0x000000030000a211 */ /* 0x000fe400078f10ff */
[----:B------:R-:W-:Y:S01]  /*7ea0*/  IADD3 R3, R17, 0x10, RZ ;  /* 0x0000001011037810 */ /* 0x000fe20007ffe0ff */
[----:B------:R2:W5:Y:S03]  /*7eb0*/  @!P0 LD.E.64 R18, [R8.64] ;  /* 0x0000001408128980 */ /* 0x000566000c101b00 */
[----:B------:R-:W-:-:S02]  /*7ec0*/  ISETP.GE.AND P1, PT, R3, c[0x0][0x27c], PT ;  /* 0x00009f0003007a0c */ /* 0x000fc40003f26270 */
[----:B------:R-:W-:Y:S01]  /*7ed0*/  ISETP.GE.AND P0, PT, R12, c[0x0][0x27c], PT ;  /* 0x00009f000c007a0c */ /* 0x000fe20003f06270 */
[----:B------:R-:W-:Y:S01]  /*7ee0*/  CS2R R22, SRZ ;  /* 0x0000000000167805 */ /* 0x000fe2000001ff00 */
[----:B------:R-:W-:Y:S01]  /*7ef0*/  CS2R R30, SRZ ;  /* 0x00000000001e7805 */ /* 0x000fe2000001ff00 */
[----:B--2---:R-:W-:-:S08]  /*7f00*/  @!P2 LOP3.LUT R8, R0, 0xfffffffc, RZ, 0xc0, !PT ;  /* 0xfffffffc0008a812 */ /* 0x004fd000078ec0ff */
[----:B------:R-:W-:-:S04]  /*7f10*/  @!P1 SHF.R.S32.HI R0, RZ, 0x1f, R3 ;  /* 0x0000001fff009819 */ /* 0x000fc80000011403 */
[----:B------:R-:W-:Y:S01]  /*7f20*/  @!P1 LEA.HI R0, R0, R3, RZ, 0x2 ;  /* 0x0000000300009211 */ /* 0x000fe200078f10ff */
[----:B-1----:R-:W-:-:S03]  /*7f30*/  @!P2 IMAD.WIDE R10, R8, 0x2, R4 ;  /* 0x00000002080aa825 */ /* 0x002fc600078e0204 */
[----:B------:R-:W-:Y:S01]  /*7f40*/  @!P1 LOP3.LUT R0, R0, 0xfffffffc, RZ, 0xc0, !PT ;  /* 0xfffffffc00009812 */ /* 0x000fe200078ec0ff */
[----:B------:R-:W-:Y:S01]  /*7f50*/  @!P2 IMAD.WIDE R8, R8, 0x2, R6 ;  /* 0x000000020808a825 */ /* 0x000fe200078e0206 */
[----:B------:R-:W-:-:S04]  /*7f60*/  @!P0 SHF.R.S32.HI R3, RZ, 0x1f, R12 ;  /* 0x0000001fff038819 */ /* 0x000fc8000001140c */
[----:B------:R1:W5:Y:S01]  /*7f70*/  @!P2 LD.E.64 R22, [R8.64] ;  /* 0x000000140816a980 */ /* 0x000362000c101b00 */
[----:B------:R-:W-:Y:S01]  /*7f80*/  @!P0 LEA.HI R3, R3, R12, RZ, 0x2 ;  /* 0x0000000c03038211 */ /* 0x000fe200078f10ff */
[----:B------:R-:W-:Y:S01]  /*7f90*/  CS2R R20, SRZ ;  /* 0x0000000000147805 */ /* 0x000fe2000001ff00 */
[----:B------:R-:W-:Y:S01]  /*7fa0*/  CS2R R28, SRZ ;  /* 0x00000000001c7805 */ /* 0x000fe2000001ff00 */
[C---:B------:R-:W-:Y:S01]  /*7fb0*/  @!P1 IMAD.WIDE R12, R0.reuse, 0x2, R6 ;  /* 0x00000002000c9825 */ /* 0x040fe200078e0206 */
[----:B------:R-:W-:Y:S01]  /*7fc0*/  CS2R R32, SRZ ;  /* 0x0000000000207805 */ /* 0x000fe2000001ff00 */
[----:B------:R-:W-:Y:S02]  /*7fd0*/  CS2R R34, SRZ ;  /* 0x0000000000227805 */ /* 0x000fe4000001ff00 */
[----:B------:R2:W5:Y:S04]  /*7fe0*/  @!P2 LD.E.64 R20, [R10.64] ;  /* 0x000000140a14a980 */ /* 0x000568000c101b00 */
[----:B------:R3:W5:Y:S01]  /*7ff0*/  @!P1 LD.E.64 R28, [R12.64] ;  /* 0x000000140c1c9980 */ /* 0x000762000c101b00 */
[----:B-1----:R-:W-:-:S05]  /*8000*/  @!P1 IMAD.WIDE R8, R0, 0x2, R4 ;  /* 0x0000000200089825 */ /* 0x002fca00078e0204 */
[----:B------:R1:W5:Y:S01]  /*8010*/  @!P1 LD.E.64 R30, [R8.64] ;  /* 0x00000014081e9980 */ /* 0x000362000c101b00 */
[C---:B---3--:R-:W-:Y:S02]  /*8020*/  IADD3 R12, R17.reuse, 0x20, RZ ;  /* 0x00000020110c7810 */ /* 0x048fe40007ffe0ff */
[----:B------:R-:W-:Y:S02]  /*8030*/  IADD3 R13, R17, 0x28, RZ ;  /* 0x00000028110d7810 */ /* 0x000fe40007ffe0ff */
[----:B------:R-:W-:Y:S02]  /*8040*/  ISETP.GE.AND P1, PT, R12, c[0x0][0x27c], PT ;  /* 0x00009f000c007a0c */ /* 0x000fe40003f26270 */
[----:B-1----:R-:W-:-:S05]  /*8050*/  @!P0 LOP3.LUT R8, R3, 0xfffffffc, RZ, 0xc0, !PT ;  /* 0xfffffffc03088812 */ /* 0x002fca00078ec0ff */
[----:B--2---:R-:W-:-:S04]  /*8060*/  @!P0 IMAD.WIDE R10, R8, 0x2, R4 ;  /* 0x00000002080a8825 */ /* 0x004fc800078e0204 */
[----:B------:R-:W-:Y:S01]  /*8070*/  @!P0 IMAD.WIDE R8, R8, 0x2, R6 ;  /* 0x0000000208088825 */ /* 0x000fe200078e0206 */
[----:B------:R1:W5:Y:S04]  /*8080*/  @!P0 LD.E.64 R32, [R10.64] ;  /* 0x000000140a208980 */ /* 0x000368000c101b00 */
[----:B------:R2:W5:Y:S01]  /*8090*/  @!P0 LD.E.64 R34, [R8.64] ;  /* 0x0000001408228980 */ /* 0x000562000c101b00 */
[----:B------:R-:W-:Y:S02]  /*80a0*/  ISETP.GE.AND P0, PT, R13, c[0x0][0x27c], PT ;  /* 0x00009f000d007a0c */ /* 0x000fe40003f06270 */
[----:B------:R-:W-:-:S11]  /*80b0*/  @!P1 SHF.R.S32.HI R3, RZ, 0x1f, R12 ;  /* 0x0000001fff039819 */ /* 0x000fd6000001140c */
[----:B------:R-:W-:Y:S02]  /*80c0*/  @!P0 SHF.R.S32.HI R0, RZ, 0x1f, R13 ;  /* 0x0000001fff008819 */ /* 0x000fe4000001140d */
[----:B--2---:R-:W-:Y:S02]  /*80d0*/  @!P1 LEA.HI R8, R3, R12, RZ, 0x2 ;  /* 0x0000000c03089211 */ /* 0x004fe400078f10ff */
[----:B------:R-:W-:Y:S02]  /*80e0*/  @!P0 LEA.HI R3, R0, R13, RZ, 0x2 ;  /* 0x0000000d00038211 */ /* 0x000fe400078f10ff */
[----:B------:R-:W-:Y:S02]  /*80f0*/  @!P1 LOP3.LUT R0, R8, 0xfffffffc, RZ, 0xc0, !PT ;  /* 0xfffffffc08009812 */ /* 0x000fe400078ec0ff */
[----:B------:R-:W-:Y:S01]  /*8100*/  @!P0 LOP3.LUT R3, R3, 0xfffffffc, RZ, 0xc0, !PT ;  /* 0xfffffffc03038812 */ /* 0x000fe200078ec0ff */
[----:B------:R-:W-:Y:S01]  /*8110*/  CS2R R36, SRZ ;  /* 0x0000000000247805 */ /* 0x000fe2000001ff00 */
[----:B------:R-:W-:Y:S01]  /*8120*/  CS2R R40, SRZ ;  /* 0x0000000000287805 */ /* 0x000fe2000001ff00 */
[----:B-1----:R-:W-:Y:S01]  /*8130*/  @!P1 IMAD.WIDE R10, R0, 0x2, R4 ;  /* 0x00000002000a9825 */ /* 0x002fe200078e0204 */
[----:B------:R-:W-:Y:S01]  /*8140*/  CS2R R38, SRZ ;  /* 0x0000000000267805 */ /* 0x000fe2000001ff00 */
[----:B------:R-:W-:-:S02]  /*8150*/  CS2R R42, SRZ ;  /* 0x00000000002a7805 */ /* 0x000fc4000001ff00 */
[C---:B------:R-:W-:Y:S01]  /*8160*/  @!P0 IMAD.WIDE R8, R3.reuse, 0x2, R4 ;  /* 0x0000000203088825 */ /* 0x040fe200078e0204 */
[----:B------:R1:W5:Y:S03]  /*8170*/  @!P1 LD.E.64 R36, [R10.64] ;  /* 0x000000140a249980 */ /* 0x000366000c101b00 */
[--C-:B------:R-:W-:Y:S01]  /*8180*/  @!P1 IMAD.WIDE R4, R0, 0x2, R6.reuse ;  /* 0x0000000200049825 */ /* 0x100fe200078e0206 */
[----:B------:R1:W5:Y:S03]  /*8190*/  @!P0 LD.E.64 R40, [R8.64] ;  /* 0x0000001408288980 */ /* 0x000366000c101b00 */
[----:B------:R-:W-:Y:S01]  /*81a0*/  @!P0 IMAD.WIDE R6, R3, 0x2, R6 ;  /* 0x0000000203068825 */ /* 0x000fe200078e0206 */
[----:B------:R1:W5:Y:S04]  /*81b0*/  @!P1 LD.E.64 R38, [R4.64] ;  /* 0x0000001404269980 */ /* 0x000368000c101b00 */
[----:B------:R1:W5:Y:S02]  /*81c0*/  @!P0 LD.E.64 R42, [R6.64] ;  /* 0x00000014062a8980 */ /* 0x000364000c101b00 */
.L_x_788:
[----:B------:R-:W-:Y:S05]  /*81d0*/  BSYNC B0 ;  /* 0x0000000000007941 */ /* 0x000fea0003800000 */
.L_x_787:
[----:B------:R-:W-:Y:S01]  /*81e0*/  IADD3 R3, R24, 0x40, RZ ;  /* 0x0000004018037810 */ /* 0x000fe20007ffe0ff */
[----:B-----5:R-:W-:Y:S01]  /*81f0*/  IMAD.MOV.U32 R0, RZ, RZ, R40 ;  /* 0x000000ffff007224 */ /* 0x020fe200078e0028 */
[----:B-1----:R1:W4:Y:S02]  /*8200*/  SHFL.IDX PT, R7, R16, 0x1, 0x1e1f ;  /* 0x003e1f0010077f89 */ /* 0x00232400000e0000 */
[----:B----4-:R-:W-:Y:S01]  /*8210*/  IMAD.MOV.U32 R5, RZ, RZ, R41 ;  /* 0x000000ffff057224 */ /* 0x010fe200078e0029 */
[----:B------:R-:W-:Y:S01]  /*8220*/  ISETP.GE.AND P0, PT, R3, UR7, PT ;  /* 0x0000000703007c0c */ /* 0x000fe2000bf06270 */
[----:B---3--:R-:W-:Y:S01]  /*8230*/  IMAD.MOV.U32 R4, RZ, RZ, R36 ;  /* 0x000000ffff047224 */ /* 0x008fe200078e0024 */
[----:B--2---:R-:W2:Y:S01]  /*8240*/  SHFL.IDX PT, R6, R27, 0x1, 0x1e1f ;  /* 0x003e1f001b067f89 */ /* 0x004ea200000e0000 */
[----:B------:R-:W-:Y:S01]  /*8250*/  IMAD.MOV.U32 R3, RZ, RZ, R37 ;  /* 0x000000ffff037224 */ /* 0x000fe200078e0025 */
[----:B------:R-:W-:Y:S01]  /*8260*/  PRMT R80, R5, 0x5410, R0 ;  /* 0x0000541005507816 */ /* 0x000fe20000000000 */
[----:B------:R-:W-:Y:S01]  /*8270*/  IMAD.MOV.U32 R0, RZ, RZ, R32 ;  /* 0x000000ffff007224 */ /* 0x000fe200078e0020 */
[----:B------:R-:W-:Y:S01]  /*8280*/  BSSY B0, `(.L_x_789) ;  /* 0x000006f000007945 */ /* 0x000fe20003800000 */
[----:B------:R-:W-:Y:S01]  /*8290*/  IMAD.MOV.U32 R5, RZ, RZ, R33 ;  /* 0x000000ffff057224 */ /* 0x000fe200078e0021 */
[----:B------:R-:W-:Y:S01]  /*82a0*/  PRMT R77, R3, 0x5410, R4 ;  /* 0x00005410034d7816 */ /* 0x000fe20000000004 */
        /* <DEDUP_REMOVED lines=20> */
[----:B------:R-:W-:Y:S01]  /*83f0*/  CS2R R62, SRZ ;  /* 0x00000000003e7805 */ /* 0x000fe2000001ff00 */
[----:B------:R-:W-:Y:S01]  /*8400*/  PRMT R79, R5, 0x7610, R79 ;  /* 0x00007610054f7816 */ /* 0x000fe2000000004f */
[----:B------:R-:W-:Y:S01]  /*8410*/  CS2R R58, SRZ ;  /* 0x00000000003a7805 */ /* 0x000fe2000001ff00 */
[----:B------:R-:W-:Y:S01]  /*8420*/  PRMT R76, R3, 0x5410, R4 ;  /* 0x00005410034c7816 */ /* 0x000fe20000000004 */
[----:B------:R-:W-:Y:S01]  /*8430*/  IMAD.MOV.U32 R3, RZ, RZ, R28 ;  /* 0x000000ffff037224 */ /* 0x000fe200078e001c */
[----:B------:R-:W-:Y:S01]  /*8440*/  PRMT R74, R74, 0x5410, R0 ;  /* 0x000054104a4a7816 */ /* 0x000fe20000000000 */
[----:B------:R-:W-:Y:S01]  /*8450*/  IMAD.MOV.U32 R0, RZ, RZ, R29 ;  /* 0x000000ffff007224 */ /* 0x000fe200078e001d */
[----:B------:R-:W3:Y:S01]  /*8460*/  SHFL.IDX PT, R5, R25, 0x1, 0x1e1f ;  /* 0x003e1f0019057f89 */ /* 0x000ee200000e0000 */
[----:B------:R-:W-:Y:S01]  /*8470*/  CS2R R54, SRZ ;  /* 0x0000000000367805 */ /* 0x000fe2000001ff00 */
[----:B------:R-:W-:Y:S01]  /*8480*/  PRMT R74, R8, 0x7610, R74 ;  /* 0x00007610084a7816 */ /* 0x000fe2000000004a */
[----:B------:R-:W-:Y:S01]  /*8490*/  CS2R R48, SRZ ;  /* 0x0000000000307805 */ /* 0x000fe2000001ff00 */
[----:B------:R-:W-:Y:S01]  /*84a0*/  PRMT R72, R0, 0x5410, R3 ;  /* 0x0000541000487816 */ /* 0x000fe20000000003 */
[----:B------:R-:W-:Y:S01]  /*84b0*/  IMAD.MOV.U32 R3, RZ, RZ, R18 ;  /* 0x000000ffff037224 */ /* 0x000fe200078e0012 */
[----:B------:R-:W-:Y:S01]  /*84c0*/  MOV R8, R23 ;  /* 0x0000001700087202 */ /* 0x000fe20000000f00 */
[----:B------:R-:W-:Y:S01]  /*84d0*/  IMAD.MOV.U32 R0, RZ, RZ, R19 ;  /* 0x000000ffff007224 */ /* 0x000fe200078e0013 */
[----:B------:R4:W2:Y:S01]  /*84e0*/  SHFL.IDX PT, R4, R26, 0x1, 0x1e1f ;  /* 0x003e1f001a047f89 */ /* 0x0008a200000e0000 */
[----:B------:R-:W-:Y:S01]  /*84f0*/  CS2R R66, SRZ ;  /* 0x0000000000427805 */ /* 0x000fe2000001ff00 */
[----:B------:R-:W-:Y:S01]  /*8500*/  PRMT R70, R8, 0x5410, R9 ;  /* 0x0000541008467816 */ /* 0x000fe20000000009 */
[----:B------:R-:W-:Y:S01]  /*8510*/  CS2R R64, SRZ ;  /* 0x0000000000407805 */ /* 0x000fe2000001ff00 */
[----:B-1----:R-:W-:Y:S01]  /*8520*/  PRMT R16, R0, 0x5410, R3 ;  /* 0x0000541000107816 */ /* 0x002fe20000000003 */
[----:B------:R-:W-:Y:S01]  /*8530*/  CS2R R60, SRZ ;  /* 0x00000000003c7805 */ /* 0x000fe2000001ff00 */
[----:B------:R-:W-:Y:S01]  /*8540*/  CS2R R52, SRZ ;  /* 0x0000000000347805 */ /* 0x000fe2000001ff00 */
[----:B------:R-:W-:Y:S01]  /*8550*/  CS2R R50, SRZ ;  /* 0x0000000000327805 */ /* 0x000fe2000001ff00 */
[----:B------:R-:W-:Y:S01]  /*8560*/  CS2R R44, SRZ ;  /* 0x00000000002c7805 */ /* 0x000fe2000001ff00 */
[----:B----4-:R-:W-:Y:S01]  /*8570*/  CS2R R26, SRZ ;  /* 0x00000000001a7805 */ /* 0x010fe2000001ff00 */
[----:B------:R-:W-:Y:S05]  /*8580*/  @P0 BRA `(.L_x_790) ;  /* 0x000003e000000947 */ /* 0x000fea0003800000 */
[C---:B--23--:R-:W-:Y:S01]  /*8590*/  IADD3 R3, R17.reuse, 0x8, RZ ;  /* 0x0000000811037810 */ /* 0x04cfe20007ffe0ff */
[----:B------:R-:W-:Y:S01]  /*85a0*/  CS2R R26, SRZ ;  /* 0x00000000001a7805 */ /* 0x000fe2000001ff00 */
[----:B------:R-:W-:Y:S01]  /*85b0*/  ISETP.GE.AND P0, PT, R17, c[0x0][0x27c], PT ;  /* 0x00009f0011007a0c */ /* 0x000fe20003f06270 */
[----:B------:R-:W-:Y:S01]  /*85c0*/  CS2R R44, SRZ ;  /* 0x00000000002c7805 */ /* 0x000fe2000001ff00 */
[----:B------:R-:W-:-:S02]  /*85d0*/  ISETP.GE.AND P2, PT, R3, c[0x0][0x27c], PT ;  /* 0x00009f0003007a0c */ /* 0x000fc40003f46270 */
[----:B------:R-:W-:-:S09]  /*85e0*/  IADD3 R12, R17, 0x18, RZ ;  /* 0x00000018110c7810 */ /* 0x000fd20007ffe0ff */
[C---:B------:R-:W-:Y:S02]  /*85f0*/  @!P0 IMAD.WIDE R10, R17.reuse, 0x2, R4 ;  /* 0x00000002110a8825 */ /* 0x040fe400078e0204 */
[----:B------:R-:W-:Y:S02]  /*8600*/  @!P2 SHF.R.S32.HI R0, RZ, 0x1f, R3 ;  /* 0x0000001fff00a819 */ /* 0x000fe40000011403 */
[C---:B------:R-:W-:Y:S01]  /*8610*/  @!P0 IMAD.WIDE R8, R17.reuse, 0x2, R6 ;  /* 0x0000000211088825 */ /* 0x040fe200078e0206 */
[----:B------:R1:W5:Y:S01]  /*8620*/  @!P0 LD.E.64 R26, [R10.64] ;  /* 0x000000140a1a8980 */ /* 0x000362000c101b00 */
[----:B------:R-:W-:Y:S02]  /*8630*/  @!P2 LEA.HI R0, R0, R3, RZ, 0x2 ;  /* 0x000000030000a211 */ /* 0x000fe400078f10ff */
[----:B------:R-:W-:Y:S01]  /*8640*/  IADD3 R3, R17, 0x10, RZ ;  /* 0x0000001011037810 */ /* 0x000fe20007ffe0ff */
[----:B------:R2:W5:Y:S03]  /*8650*/  @!P0 LD.E.64 R44, [R8.64] ;  /* 0x00000014082c8980 */ /* 0x000566000c101b00 */
[----:B------:R-:W-:-:S02]  /*8660*/  ISETP.GE.AND P1, PT, R3, c[0x0][0x27c], PT ;  /* 0x00009f0003007a0c */ /* 0x000fc40003f26270 */
[----:B------:R-:W-:Y:S02]  /*8670*/  @!P2 LOP3.LUT R0, R0, 0xfffffffc, RZ, 0xc0, !PT ;  /* 0xfffffffc0000a812 */ /* 0x000fe400078ec0ff */
[----:B------:R-:W-:Y:S01]  /*8680*/  ISETP.GE.AND P0, PT, R12, c[0x0][0x27c], PT ;  /* 0x00009f000c007a0c */ /* 0x000fe20003f06270 */
[----:B------:R-:W-:Y:S02]  /*8690*/  CS2R R50, SRZ ;  /* 0x0000000000327805 */ /* 0x000fe4000001ff00 */
[----:B-1----:R-:W-:-:S04]  /*86a0*/  @!P2 IMAD.WIDE R10, R0, 0x2, R4 ;  /* 0x00000002000aa825 */ /* 0x002fc800078e0204 */
[----:B--2---:R-:W-:Y:S02]  /*86b0*/  @!P2 IMAD.WIDE R8, R0, 0x2, R6 ;  /* 0x000000020008a825 */ /* 0x004fe400078e0206 */
[----:B------:R-:W-:-:S04]  /*86c0*/  @!P1 SHF.R.S32.HI R0, RZ, 0x1f, R3 ;  /* 0x0000001fff009819 */ /* 0x000fc80000011403 */
[----:B------:R-:W-:Y:S01]  /*86d0*/  @!P1 LEA.HI R0, R0, R3, RZ, 0x2 ;  /* 0x0000000300009211 */ /* 0x000fe200078f10ff */
[----:B------:R1:W5:Y:S03]  /*86e0*/  @!P2 LD.E.64 R50, [R8.64] ;  /* 0x000000140832a980 */ /* 0x000366000c101b00 */
[----:B------:R-:W-:Y:S01]  /*86f0*/  @!P1 LOP3.LUT R0, R0, 0xfffffffc, RZ, 0xc0, !PT ;  /* 0xfffffffc00009812 */ /* 0x000fe200078ec0ff */
[----:B------:R-:W-:Y:S01]  /*8700*/  CS2R R54, SRZ ;  /* 0x0000000000367805 */ /* 0x000fe2000001ff00 */
[----:B------:R-:W-:Y:S01]  /*8710*/  @!P0 SHF.R.S32.HI R3, RZ, 0x1f, R12 ;  /* 0x0000001fff038819 */ /* 0x000fe2000001140c */
[----:B------:R-:W-:-:S03]  /*8720*/  CS2R R48, SRZ ;  /* 0x0000000000307805 */ /* 0x000fc6000001ff00 */
[----:B------:R-:W-:Y:S01]  /*8730*/  @!P0 LEA.HI R3, R3, R12, RZ, 0x2 ;  /* 0x0000000c03038211 */ /* 0x000fe200078f10ff */
[----:B------:R-:W-:Y:S01]  /*8740*/  CS2R R52, SRZ ;  /* 0x0000000000347805 */ /* 0x000fe2000001ff00 */
[C---:B------:R-:W-:Y:S01]  /*8750*/  @!P1 IMAD.WIDE R12, R0.reuse, 0x2, R6 ;  /* 0x00000002000c9825 */ /* 0x040fe200078e0206 */
[----:B------:R2:W5:Y:S01]  /*8760*/  @!P2 LD.E.64 R48, [R10.64] ;  /* 0x000000140a30a980 */ /* 0x000562000c101b00 */
[----:B------:R-:W-:Y:S01]  /*8770*/  CS2R R58, SRZ ;  /* 0x00000000003a7805 */ /* 0x000fe2000001ff00 */
[----:B------:R-:W-:Y:S02]  /*8780*/  CS2R R60, SRZ ;  /* 0x00000000003c7805 */ /* 0x000fe4000001ff00 */
[----:B------:R3:W5:Y:S01]  /*8790*/  @!P1 LD.E.64 R52, [R12.64] ;  /* 0x000000140c349980 */ /* 0x000762000c101b00 */
[----:B-1----:R-:W-:-:S05]  /*87a0*/  @!P1 IMAD.WIDE R8, R0, 0x2, R4 ;  /* 0x0000000200089825 */ /* 0x002fca00078e0204 */
[----:B------:R1:W5:Y:S01]  /*87b0*/  @!P1 LD.E.64 R54, [R8.64] ;  /* 0x0000001408369980 */ /* 0x000362000c101b00 */
[C---:B---3--:R-:W-:Y:S02]  /*87c0*/  IADD3 R12, R17.reuse, 0x20, RZ ;  /* 0x00000020110c7810 */ /* 0x048fe40007ffe0ff */
[----:B------:R-:W-:Y:S02]  /*87d0*/  IADD3 R13, R17, 0x28, RZ ;  /* 0x00000028110d7810 */ /* 0x000fe40007ffe0ff */
[----:B-1----:R-:W-:-:S05]  /*87e0*/  @!P0 LOP3.LUT R8, R3, 0xfffffffc, RZ, 0xc0, !PT ;  /* 0xfffffffc03088812 */ /* 0x002fca00078ec0ff */
[----:B--2---:R-:W-:-:S04]  /*87f0*/  @!P0 IMAD.WIDE R10, R8, 0x2, R4 ;  /* 0x00000002080a8825 */ /* 0x004fc800078e0204 */
[----:B------:R-:W-:Y:S01]  /*8800*/  @!P0 IMAD.WIDE R8, R8, 0x2, R6 ;  /* 0x0000000208088825 */ /* 0x000fe200078e0206 */
[----:B------:R1:W5:Y:S01]  /*8810*/  @!P0 LD.E.64 R58, [R10.64] ;  /* 0x000000140a3a8980 */ /* 0x000362000c101b00 */
[----:B------:R-:W-:-:S03]  /*8820*/  ISETP.GE.AND P1, PT, R12, c[0x0][0x27c], PT ;  /* 0x00009f000c007a0c */ /* 0x000fc60003f26270 */
[----:B------:R2:W5:Y:S01]  /*8830*/  @!P0 LD.E.64 R60, [R8.64] ;  /* 0x00000014083c8980 */ /* 0x000562000c101b00 */
[----:B------:R-:W-:-:S09]  /*8840*/  ISETP.GE.AND P0, PT, R13, c[0x0][0x27c], PT ;  /* 0x00009f000d007a0c */ /* 0x000fd20003f06270 */
[----:B------:R-:W-:-:S04]  /*8850*/  @!P1 SHF.R.S32.HI R3, RZ, 0x1f, R12 ;  /* 0x0000001fff039819 */ /* 0x000fc8000001140c */
        /* <DEDUP_REMOVED lines=17> */
.L_x_790:
[----:B--23--:R-:W-:Y:S05]  /*8970*/  BSYNC B0 ;  /* 0x0000000000007941 */ /* 0x00cfea0003800000 */
.L_x_789:
[----:B-----5:R-:W-:Y:S01]  /*8980*/  IMAD.MOV.U32 R0, RZ, RZ, R68 ;  /* 0x000000ffff007224 */ /* 0x020fe200078e0044 */
[----:B------:R-:W-:Y:S01]  /*8990*/  UIADD3 UR4, -UR12, UR7, URZ ;  /* 0x000000070c047290 */ /* 0x000fe2000fffe13f */
[----:B-1----:R-:W-:Y:S01]  /*89a0*/  IMAD.MOV.U32 R5, RZ, RZ, R69 ;  /* 0x000000ffff057224 */ /* 0x002fe200078e0045 */
[C---:B------:R-:W-:Y:S01]  /*89b0*/  LEA.HI R7, R56.reuse, R56, RZ, 0x1 ;  /* 0x0000003838077211 */ /* 0x040fe200078f08ff */
[----:B------:R-:W-:Y:S01]  /*89c0*/  IMAD.MOV.U32 R4, RZ, RZ, R62 ;  /* 0x000000ffff047224 */ /* 0x000fe200078e003e */
[----:B------:R-:W-:Y:S01]  /*89d0*/  UISETP.LT.AND UP0, UPT, UR4, 0x80, UPT ;  /* 0x000000800400788c */ /* 0x000fe2000bf01270 */
[----:B------:R-:W-:Y:S01]  /*89e0*/  IMAD.MOV.U32 R3, RZ, RZ, R63 ;  /* 0x000000ffff037224 */ /* 0x000fe200078e003f */
[----:B------:R-:W-:Y:S01]  /*89f0*/  PRMT R89, R5, 0x5410, R0 ;  /* 0x0000541005597816 */ /* 0x000fe20000000000 */
[----:B------:R-:W-:Y:S01]  /*8a00*/  IMAD.MOV.U32 R0, RZ, RZ, R58 ;  /* 0x000000ffff007224 */ /* 0x000fe200078e003a */
[----:B------:R-:W-:Y:S01]  /*8a10*/  USEL UR4, UR4, 0x80, UP0 ;  /* 0x0000008004047887 */ /* 0x000fe20008000000 */
[----:B------:R-:W-:Y:S01]  /*8a20*/  IMAD.MOV.U32 R5, RZ, RZ, R59 ;  /* 0x000000ffff057224 */ /* 0x000fe200078e003b */
[----:B------:R-:W-:Y:S01]  /*8a30*/  PRMT R87, R3, 0x5410, R4 ;  /* 0x0000541003577816 */ /* 0x000fe20000000004 */
[----:B------:R-:W-:Y:S01]  /*8a40*/  IMAD.MOV.U32 R4, RZ, RZ, R54 ;  /* 0x000000ffff047224 */ /* 0x000fe200078e0036 */
[----:B------:R-:W-:Y:S01]  /*8a50*/  PRMT R85, R85, 0x5410, R0 ;  /* 0x0000541055557816 */ /* 0x000fe20000000000 */
[----:B------:R-:W-:Y:S01]  /*8a60*/  IMAD.MOV.U32 R0, RZ, RZ, R48 ;  /* 0x000000ffff007224 */ /* 0x000fe200078e0030 */
[----:B------:R-:W-:Y:S01]  /*8a70*/  ISETP.GE.AND P0, PT, R56, UR4, PT ;  /* 0x0000000438007c0c */ /* 0x000fe2000bf06270 */
[----:B------:R-:W-:Y:S01]  /*8a80*/  IMAD.MOV.U32 R3, RZ, RZ, R55 ;  /* 0x000000ffff037224 */ /* 0x000fe200078e0037 */
[----:B------:R-:W-:Y:S01]  /*8a90*/  PRMT R85, R5, 0x7610, R85 ;  /* 0x0000761005557816 */ /* 0x000fe20000000055 */
[----:B------:R-:W-:-:S04]  /*8aa0*/  DEPBAR.LE SB0, 0x1 ;  /* 0x000080400000791a */ /* 0x000fc80000000000 */
[----:B------:R-:W-:Y:S01]  /*8ab0*/  PRMT R81, R81, 0x5410, R0 ;  /* 0x0000541051517816 */ /* 0x000fe20000000000 */
[----:B------:R-:W-:Y:S01]  /*8ac0*/  IMAD.MOV.U32 R0, RZ, RZ, R49 ;  /* 0x000000ffff007224 */ /* 0x000fe200078e0031 */
[----:B------:R-:W-:Y:S01]  /*8ad0*/  SHF.R.S32.HI R5, RZ, 0x1f, R47 ;  /* 0x0000001fff057819 */ /* 0x000fe2000001142f */
[----:B------:R-:W-:Y:S01]  /*8ae0*/  BSSY B1, `(.L_x_791) ;  /* 0x000015d000017945 */ /* 0x000fe20003800000 */
[----:B------:R-:W-:Y:S01]  /*8af0*/  PRMT R83, R3, 0x5410, R4 ;  /* 0x0000541003537816 */ /* 0x000fe20000000004 */
[----:B------:R-:W-:Y:S01]  /*8b00*/  IMAD.MOV.U32 R4, RZ, RZ, R26 ;  /* 0x000000ffff047224 */ /* 0x000fe200078e001a */
[----:B------:R-:W-:Y:S01]  /*8b10*/  PRMT R81, R0, 0x7610, R81 ;  /* 0x0000761000517816 */ /* 0x000fe20000000051 */
[----:B------:R-:W-:Y:S01]  /*8b20*/  IMAD.MOV.U32 R3, RZ, RZ, R27 ;  /* 0x000000ffff037224 */ /* 0x000fe200078e001b */
[----:B------:R-:W-:Y:S01]  /*8b30*/  LEA.HI R0, R5, R47, RZ, 0x2 ;  /* 0x0000002f05007211 */ /* 0x000fe200078f10ff */
[----:B------:R-:W-:-:S03]  /*8b40*/  IMAD.MOV.U32 R5, RZ, RZ, R66 ;  /* 0x000000ffff057224 */ /* 0x000fc600078e0042 */
[----:B------:R-:W-:Y:S01]  /*8b50*/  PRMT R78, R3, 0x5410, R4 ;  /* 0x00005410034e7816 */ /* 0x000fe20000000004 */
[----:B------:R-:W-:Y:S01]  /*8b60*/  IMAD.MOV.U32 R3, RZ, RZ, R67 ;  /* 0x000000ffff037224 */ /* 0x000fe200078e0043 */
[----:B------:R-:W-:Y:S01]  /*8b70*/  LOP3.LUT R4, R0, 0xfffffffc, RZ, 0xc0, !PT ;  /* 0xfffffffc00047812 */ /* 0x000fe200078ec0ff */
[----:B------:R-:W-:-:S03]  /*8b80*/  IMAD.MOV.U32 R0, RZ, RZ, R64 ;  /* 0x000000ffff007224 */ /* 0x000fc600078e0040 */
[----:B------:R-:W-:Y:S01]  /*8b90*/  PRMT R88, R3, 0x5410, R5 ;  /* 0x0000541003587816 */ /* 0x000fe20000000005 */
[----:B------:R-:W-:Y:S01]  /*8ba0*/  IMAD.IADD R6, R47, 0x1, -R4 ;  /* 0x000000012f067824 */ /* 0x000fe200078e0a04 */
[----:B------:R-:W-:Y:S01]  /*8bb0*/  PRMT R86, R86, 0x5410, R0 ;  /* 0x0000541056567816 */ /* 0x000fe20000000000 */
[----:B------:R-:W-:Y:S02]  /*8bc0*/  IMAD.MOV.U32 R0, RZ, RZ, R65 ;  /* 0x000000ffff007224 */ /* 0x000fe400078e0041 */
[----:B------:R-:W-:Y:S01]  /*8bd0*/  IMAD.SHL.U32 R3, R6, 0x40, RZ ;  /* 0x0000004006037824 */ /* 0x000fe200078e00ff */
[----:B------:R-:W-:Y:S01]  /*8be0*/  BAR.SYNC.DEFER_BLOCKING 0x0 ;  /* 0x0000000000007b1d */ /* 0x000fe20000010000 */
[----:B------:R-:W-:Y:S01]  /*8bf0*/  IMAD.MOV.U32 R5, RZ, RZ, R60 ;  /* 0x000000ffff057224 */ /* 0x000fe200078e003c */
[----:B------:R-:W-:Y:S01]  /*8c00*/  PRMT R86, R0, 0x7610, R86 ;  /* 0x0000761000567816 */ /* 0x000fe20000000056 */
[----:B------:R-:W-:Y:S01]  /*8c10*/  IMAD.MOV.U32 R4, RZ, RZ, R61 ;  /* 0x000000ffff047224 */ /* 0x000fe200078e003d */
[----:B------:R-:W-:Y:S01]  /*8c20*/  LOP3.LUT R0, R3, 0xc0, RZ, 0xc0, !PT ;  /* 0x000000c003007812 */ /* 0x000fe200078ec0ff */
[----:B------:R-:W-:Y:S01]  /*8c30*/  IMAD.MOV.U32 R3, RZ, RZ, R52 ;  /* 0x000000ffff037224 */ /* 0x000fe200078e0034 */
[----:B------:R-:W-:Y:S01]  /*8c40*/  LOP3.LUT P1, RZ, R6, 0x2, RZ, 0xc0, !PT ;  /* 0x0000000206ff7812 */ /* 0x000fe2000782c0ff */
[----:B------:R-:W-:Y:S01]  /*8c50*/  IMAD.MOV.U32 R6, RZ, RZ, R51 ;  /* 0x000000ffff067224 */ /* 0x000fe200078e0033 */
[----:B------:R-:W-:-:S02]  /*8c60*/  PRMT R84, R4, 0x5410, R5 ;  /* 0x0000541004547816 */ /* 0x000fc40000000005 */
[----:B------:R-:W-:Y:S02]  /*8c70*/  LOP3.LUT R4, R0, 0x8, R57, 0xf8, !PT ;  /* 0x0000000800047812 */ /* 0x000fe400078ef839 */
[----:B------:R-:W-:Y:S02]  /*8c80*/  SHF.R.U32.HI R0, RZ, 0x3, R0 ;  /* 0x00000003ff007819 */ /* 0x000fe40000011600 */
[----:B------:R-:W-:Y:S01]  /*8c90*/  PRMT R82, R82, 0x5410, R3 ;  /* 0x0000541052527816 */ /* 0x000fe20000000003 */
[----:B------:R-:W-:Y:S01]  /*8ca0*/  IMAD.MOV.U32 R3, RZ, RZ, R50 ;  /* 0x000000ffff037224 */ /* 0x000fe200078e0032 */
[----:B------:R-:W-:Y:S01]  /*8cb0*/  LOP3.LUT R5, R4, R0, RZ, 0x3c, !PT ;  /* 0x0000000004057212 */ /* 0x000fe200078e3cff */
[----:B------:R-:W-:Y:S01]  /*8cc0*/  IMAD.MOV.U32 R4, RZ, RZ, R53 ;  /* 0x000000ffff047224 */ /* 0x000fe200078e0035 */
[----:B------:R-:W-:Y:S02]  /*8cd0*/  LOP3.LUT R0, R7, 0x7fffffe, RZ, 0xc0, !PT ;  /* 0x07fffffe07007812 */ /* 0x000fe400078ec0ff */
[----:B------:R-:W-:-:S02]  /*8ce0*/  PRMT R57, R57, 0x5410, R3 ;  /* 0x0000541039397816 */ /* 0x000fc40000000003 */
[----:B------:R-:W-:Y:S01]  /*8cf0*/  PRMT R82, R4, 0x7610, R82 ;  /* 0x0000761004527816 */ /* 0x000fe20000000052 */
[----:B------:R-:W-:Y:S01]  /*8d00*/  IMAD.IADD R0, R56, 0x1, -R0 ;  /* 0x0000000138007824 */ /* 0x000fe200078e0a00 */
[----:B------:R-:W-:Y:S01]  /*8d10*/  PRMT R57, R6, 0x7610, R57 ;  /* 0x0000761006397816 */ /* 0x000fe20000000039 */
[----:B------:R-:W-:Y:S02]  /*8d20*/  IMAD.MOV.U32 R4, RZ, RZ, R45 ;  /* 0x000000ffff047224 */ /* 0x000fe400078e002d */
[----:B------:R-:W-:-:S04]  /*8d30*/  IMAD R0, R90, 0x8, R0 ;  /* 0x000000085a007824 */ /* 0x000fc800078e0200 */
[----:B------:R-:W-:Y:S02]  /*8d40*/  IMAD.U32 R0, R0, 0x20, R5 ;  /* 0x0000002000007824 */ /* 0x000fe400078e0005 */
[----:B------:R-:W-:-:S03]  /*8d50*/  IMAD.MOV.U32 R5, RZ, RZ, R44 ;  /* 0x000000ffff057224 */ /* 0x000fc600078e002c */
[C---:B------:R-:W-:Y:S02]  /*8d60*/  IADD3 R3, R0.reuse, 0x10, RZ ;  /* 0x0000001000037810 */ /* 0x040fe40007ffe0ff */
[----:B------:R-:W-:Y:S02]  /*8d70*/  @P1 IADD3 R3, R0, -0x10, RZ ;  /* 0xfffffff000031810 */ /* 0x000fe40007ffe0ff */
[----:B------:R-:W-:Y:S02]  /*8d80*/  PRMT R47, R4, 0x5410, R5 ;  /* 0x00005410042f7816 */ /* 0x000fe40000000005 */
[----:B------:R-:W-:Y:S02]  /*8d90*/  LEA R24, R0, 0x6100, 0x1 ;  /* 0x0000610000187811 */ /* 0x000fe400078e08ff */
[----:B------:R-:W-:Y:S01]  /*8da0*/  LEA R25, R3, 0x6100, 0x1 ;  /* 0x0000610003197811 */ /* 0x000fe200078e08ff */
        /* <DEDUP_REMOVED lines=15> */
[C---:B------:R-:W-:Y:S01]  /*8ea0*/  IMAD.U32 R16, R3.reuse, 0x10000, RZ ;  /* 0x0001000003107824 */ /* 0x040fe200078e00ff */
[----:B------:R-:W-:Y:S02]  /*8eb0*/  LOP3.LUT R18, R3, 0xffff0000, RZ, 0xc0, !PT ;  /* 0xffff000003127812 */ /* 0x000fe400078ec0ff */
[C---:B-1----:R-:W-:Y:S01]  /*8ec0*/  LOP3.LUT R8, R6.reuse, 0xffff0000, RZ, 0xc0, !PT ;  /* 0xffff000006087812 */ /* 0x042fe200078ec0ff */
[----:B------:R-:W-:Y:S01]  /*8ed0*/  IMAD.U32 R9, R6, 0x10000, RZ ;  /* 0x0001000006097824 */ /* 0x000fe200078e00ff */
[C---:B------:R-:W-:Y:S01]  /*8ee0*/  LOP3.LUT R6, R7.reuse, 0xffff0000, RZ, 0xc0, !PT ;  /* 0xffff000007067812 */ /* 0x040fe200078ec0ff */
[----:B------:R-:W-:Y:S01]  /*8ef0*/  IMAD.U32 R10, R7, 0x10000, RZ ;  /* 0x00010000070a7824 */ /* 0x000fe200078e00ff */
[----:B------:R-:W-:Y:S01]  /*8f00*/  SHF.L.U32 R13, R4, 0x10, RZ ;  /* 0x00000010040d7819 */ /* 0x000fe200000006ff */
[----:B------:R-:W-:Y:S01]  /*8f10*/  FMUL.FTZ R0, R8, R15 ;  /* 0x0000000f08007220 */ /* 0x000fe20000410000 */
[----:B------:R-:W-:Y:S01]  /*8f20*/  LOP3.LUT R7, R4, 0xffff0000, RZ, 0xc0, !PT ;  /* 0xffff000004077812 */ /* 0x000fe200078ec0ff */
[-C--:B------:R-:W-:Y:S01]  /*8f30*/  FMUL.FTZ R8, R8, R16.reuse ;  /* 0x0000001008087220 */ /* 0x080fe20000410000 */
[----:B------:R-:W-:Y:S01]  /*8f40*/  LOP3.LUT R4, R5, 0xffff0000, RZ, 0xc0, !PT ;  /* 0xffff000005047812 */ /* 0x000fe200078ec0ff */
[----:B------:R-:W-:Y:S01]  /*8f50*/  FFMA.FTZ R16, R9, R16, -R0 ;  /* 0x0000001009107223 */ /* 0x000fe20000010800 */
[----:B------:R-:W-:Y:S01]  /*8f60*/  SHF.L.U32 R14, R5, 0x10, RZ ;  /* 0x00000010050e7819 */ /* 0x000fe200000006ff */
[----:B------:R-:W-:-:S02]  /*8f70*/  FMUL.FTZ R3, R6, R19 ;  /* 0x0000001306037220 */ /* 0x000fc40000410000 */
[-C--:B------:R-:W-:Y:S02]  /*8f80*/  FMUL.FTZ R0, R6, R18.reuse ;  /* 0x0000001206007220 */ /* 0x080fe40000410000 */
[----:B------:R-:W-:Y:S01]  /*8f90*/  FFMA.FTZ R15, R9, R15, R8 ;  /* 0x0000000f090f7223 */ /* 0x000fe20000010008 */
[----:B------:R-:W-:Y:S01]  /*8fa0*/  SHF.L.U32 R8, R12, 0x10, RZ ;  /* 0x000000100c087819 */ /* 0x000fe200000006ff */
[C---:B------:R-:W-:Y:S01]  /*8fb0*/  IMAD.U32 R6, R11.reuse, 0x10000, RZ ;  /* 0x000100000b067824 */ /* 0x040fe200078e00ff */
[----:B------:R-:W-:Y:S01]  /*8fc0*/  LOP3.LUT R11, R11, 0xffff0000, RZ, 0xc0, !PT ;  /* 0xffff00000b0b7812 */ /* 0x000fe200078ec0ff */
[----:B------:R-:W-:Y:S01]  /*8fd0*/  FFMA.FTZ R9, R10, R18, -R3 ;  /* 0x000000120a097223 */ /* 0x000fe20000010803 */
[----:B------:R-:W-:Y:S01]  /*8fe0*/  LOP3.LUT R12, R12, 0xffff0000, RZ, 0xc0, !PT ;  /* 0xffff00000c0c7812 */ /* 0x000fe200078ec0ff */
[----:B------:R-:W-:Y:S02]  /*8ff0*/  FFMA.FTZ R10, R10, R19, R0 ;  /* 0x000000130a0a7223 */ /* 0x000fe40000010000 */
[----:B------:R-:W-:-:S02]  /*9000*/  FMUL.FTZ R5, R7, R6 ;  /* 0x0000000607057220 */ /* 0x000fc40000410000 */
[----:B------:R-:W-:Y:S02]  /*9010*/  FMUL.FTZ R0, R4, R11 ;  /* 0x0000000b04007220 */ /* 0x000fe40000410000 */
[----:B------:R-:W-:Y:S01]  /*9020*/  FMUL.FTZ R3, R7, R8 ;  /* 0x0000000807037220 */ /* 0x000fe20000410000 */
[----:B------:R-:W-:Y:S01]  /*9030*/  F2FP.BF16.PACK_AB R7, R10, R9 ;  /* 0x000000090a07723e */ /* 0x000fe200000010ff */
[----:B------:R-:W-:Y:S02]  /*9040*/  FMUL.FTZ R4, R4, R12 ;  /* 0x0000000c04047220 */ /* 0x000fe40000410000 */
[C---:B------:R-:W-:Y:S02]  /*9050*/  FFMA.FTZ R8, R13.reuse, R8, -R5 ;  /* 0x000000080d087223 */ /* 0x040fe40000010805 */
[----:B------:R-:W-:Y:S01]  /*9060*/  FFMA.FTZ R3, R13, R6, R3 ;  /* 0x000000060d037223 */ /* 0x000fe20000010003 */
[----:B------:R-:W-:Y:S01]  /*9070*/  F2FP.BF16.PACK_AB R6, R15, R16 ;  /* 0x000000100f06723e */ /* 0x000fe200000010ff */
[----:B------:R-:W-:-:S02]  /*9080*/  FFMA.FTZ R0, R14, R12, -R0 ;  /* 0x0000000c0e007223 */ /* 0x000fc40000010800 */
[----:B------:R-:W-:Y:S01]  /*9090*/  FFMA.FTZ R5, R14, R11, R4 ;  /* 0x0000000b0e057223 */ /* 0x000fe20000010004 */
[----:B------:R-:W-:-:S04]  /*90a0*/  F2FP.BF16.PACK_AB R4, R3, R8 ;  /* 0x000000080304723e */ /* 0x000fc800000010ff */
[----:B------:R-:W-:-:S05]  /*90b0*/  F2FP.BF16.PACK_AB R5, R5, R0 ;  /* 0x000000000505723e */ /* 0x000fca00000010ff */
[----:B------:R1:W-:Y:S02]  /*90c0*/  STS.128 [R24], R4 ;  /* 0x0000000418007388 */ /* 0x0003e40000000c00 */
.L_x_794:
[----:B------:R-:W-:Y:S05]  /*90d0*/  BSYNC B0 ;  /* 0x0000000000007941 */ /* 0x000fea0003800000 */
.L_x_793:
        /* <DEDUP_REMOVED lines=50> */
.L_x_796:
[----:B------:R-:W-:Y:S05]  /*9400*/  BSYNC B0 ;  /* 0x0000000000007941 */ /* 0x000fea0003800000 */
.L_x_795:
        /* <DEDUP_REMOVED lines=49> */
[----:B------:R1:W-:Y:S02]  /*9720*/  STS.128 [R24+0x2000], R4 ;  /* 0x0020000418007388 */ /* 0x0003e40000000c00 */
.L_x_798:
[----:B------:R-:W-:Y:S05]  /*9730*/  BSYNC B0 ;  /* 0x0000000000007941 */ /* 0x000fea0003800000 */
.L_x_797:
        /* <DEDUP_REMOVED lines=50> */
.L_x_800:
[----:B------:R-:W-:Y:S05]  /*9a60*/  BSYNC B0 ;  /* 0x0000000000007941 */ /* 0x000fea0003800000 */
.L_x_799:
        /* <DEDUP_REMOVED lines=50> */
.L_x_802:
[----:B------:R-:W-:Y:S05]  /*9d90*/  BSYNC B0 ;  /* 0x0000000000007941 */ /* 0x000fea0003800000 */
.L_x_801:
        /* <DEDUP_REMOVED lines=49> */
.L_x_792:
[----:B------:R-:W-:Y:S05]  /*a0b0*/  BSYNC B1 ;  /* 0x0000000000017941 */ /* 0x000fea0003800000 */
.L_x_791:
[----:B------:R-:W-:-:S04]  /*a0c0*/  IADD3 R0, R56, 0x40, RZ ;  /* 0x0000004038007810 */ /* 0x000fc80007ffe0ff */
[----:B------:R-:W-:-:S13]  /*a0d0*/  ISETP.GE.AND P0, PT, R0, UR4, PT ;  /* 0x0000000400007c0c */ /* 0x000fda000bf06270 */
        /* <DEDUP_REMOVED lines=50> */
.L_x_805:
[----:B------:R-:W-:Y:S05]  /*a400*/  BSYNC B0 ;  /* 0x0000000000007941 */ /* 0x000fea0003800000 */
.L_x_804:
        /* <DEDUP_REMOVED lines=50> */
.L_x_807:
[----:B------:R-:W-:Y:S05]  /*a730*/  BSYNC B0 ;  /* 0x0000000000007941 */ /* 0x000fea0003800000 */
.L_x_806:
        /* <DEDUP_REMOVED lines=50> */
.L_x_809:
[----:B------:R-:W-:Y:S05]  /*aa60*/  BSYNC B0 ;  /* 0x0000000000007941 */ /* 0x000fea0003800000 */
.L_x_808:
        /* <DEDUP_REMOVED lines=50> */
.L_x_811:
[----:B------:R-:W-:Y:S05]  /*ad90*/  BSYNC B0 ;  /* 0x0000000000007941 */ /* 0x000fea0003800000 */
.L_x_810:
        /* <DEDUP_REMOVED lines=50> */
.L_x_813:
[----:B------:R-:W-:Y:S05]  /*b0c0*/  BSYNC B0 ;  /* 0x0000000000007941 */ /* 0x000fea0003800000 */
.L_x_812:
        /* <DEDUP_REMOVED lines=28> */
[----:B------:R-:W-:Y:S02]  /*b290*/  FMUL.FTZ R0, R6, R17 ;  /* 0x0000001106007220 */ /* 0x000fe40000410000 */
        /* <DEDUP_REMOVED lines=19> */
[----:B------:R1:W-:Y:S01]  /*b3d0*/  STS.128 [R25+0x5000], R4 ;  /* 0x0050000419007388 */ /* 0x0003e20000000c00 */
[----:B------:R-:W-:Y:S05]  /*b3e0*/  BRA `(.L_x_803) ;  /* 0x00003c9000007947 */ /* 0x000fea0003800000 */
.L_x_786:
[----:B------:R-:W-:Y:S01]  /*b3f0*/  PLOP3.LUT P1, PT, PT, PT, UP2, 0x80, 0x0 ;  /* 0x000000000000781c */ /* 0x000fe20003f2f028 */
[----:B------:R-:W-:Y:S01]  /*b400*/  IMAD.MOV.U32 R6, RZ, RZ, R10 ;  /* 0x000000ffff067224 */ /* 0x000fe200078e000a */
[----:B------:R-:W-:Y:S01]  /*b410*/  PLOP3.LUT P0, PT, PT, PT, UP2, 0x80, 0x0 ;  /* 0x000000000000781c */ /* 0x000fe20003f0f028 */
[----:B------:R-:W-:Y:S01]  /*b420*/  IMAD.MOV.U32 R4, RZ, RZ, R8 ;  /* 0x000000ffff047224 */ /* 0x000fe200078e0008 */
        /* <DEDUP_REMOVED lines=15> */
[----:B------:R-:W-:-:S03]  /*b520*/  CS2R R20, SRZ ;  /* 0x0000000000147805 */ /* 0x000fc6000001ff00 */
        /* <DEDUP_REMOVED lines=8> */
[----:B------:R-:W-:-:S03]  /*b5b0*/  IMAD R0, R0, c[0x0][0x294], R8 ;  /* 0x0000a50000007a24 */ /* 0x000fc600078e0208 */
[----:B------:R-:W-:Y:S01]  /*b5c0*/  IADD3 R3, R7, R3, RZ ;  /* 0x0000000307037210 */ /* 0x000fe20007ffe0ff */
[----:B------:R-:W-:-:S03]  /*b5d0*/  IMAD.IADD R0, R5, 0x1, R0 ;  /* 0x0000000105007824 */ /* 0x000fc600078e0200 */
        /* <DEDUP_REMOVED lines=15> */
[----:B--2-4-:R-:W-:-:S04]  /*b6d0*/  @!P0 IMAD.WIDE R10, R57, 0x2, R6 ;  /* 0x00000002390a8825 */ /* 0x014fc800078e0206 */
[----:B-1-3--:R-:W-:Y:S01]  /*b6e0*/  @!P0 IMAD.WIDE R8, R57, 0x2, R4 ;  /* 0x0000000239088825 */ /* 0x00afe200078e0204 */
        /* <DEDUP_REMOVED lines=12> */
[----:B------:R-:W-:-:S04]  /*b7b0*/  @!P1 SHF.R.S32.HI R3, RZ, 0x1f, R12 ;  /* 0x0000001fff039819 */ /* 0x000fc8000001140c */
[----:B------:R-:W-:Y:S02]  /*b7c0*/  @!P0 SHF.R.S32.HI R0, RZ, 0x1f, R13 ;  /* 0x0000001fff008819 */ /* 0x000fe4000001140d */
[----:B--2---:R-:W-:Y:S02]  /*b7d0*/  @!P1 LEA.HI R8, R3, R12, RZ, 0x3 ;  /* 0x0000000c03089211 */ /* 0x004fe400078f18ff */
[----:B------:R-:W-:Y:S02]  /*b7e0*/  @!P0 LEA.HI R3, R0, R13, RZ, 0x3 ;  /* 0x0000000d00038211 */ /* 0x000fe400078f18ff */
[----:B------:R-:W-:Y:S02]  /*b7f0*/  @!P1 LOP3.LUT R0, R8, 0xfffffff8, RZ, 0xc0, !PT ;  /* 0xfffffff808009812 */ /* 0x000fe400078ec0ff */
[----:B------:R-:W-:-:S03]  /*b800*/  @!P0 LOP3.LUT R3, R3, 0xfffffff8, RZ, 0xc0, !PT ;  /* 0xfffffff803038812 */ /* 0x000fc600078ec0ff */
[----:B-1----:R-:W-:-:S04]  /*b810*/  @!P1 IMAD.WIDE R10, R0, 0x2, R6 ;  /* 0x00000002000a9825 */ /* 0x002fc800078e0206 */
[C---:B------:R-:W-:Y:S01]  /*b820*/  @!P0 IMAD.WIDE R8, R3.reuse, 0x2, R6 ;  /* 0x0000000203088825 */ /* 0x040fe200078e0206 */
[----:B------:R1:W5:Y:S03]  /*b830*/  @!P1 LD.E.128 R36, [R10.64] ;  /* 0x000000140a249980 */ /* 0x000366000c101d00 */
[--C-:B------:R-:W-:Y:S01]  /*b840*/  @!P1 IMAD.WIDE R6, R0, 0x2, R4.reuse ;  /* 0x0000000200069825 */ /* 0x100fe200078e0204 */
[----:B------:R1:W5:Y:S03]  /*b850*/  @!P0 LD.E.128 R48, [R8.64] ;  /* 0x0000001408308980 */ /* 0x000366000c101d00 */
[----:B------:R-:W-:Y:S01]  /*b860*/  @!P0 IMAD.WIDE R4, R3, 0x2, R4 ;  /* 0x0000000203048825 */ /* 0x000fe200078e0204 */
[----:B------:R1:W5:Y:S04]  /*b870*/  @!P1 LD.E.128 R40, [R6.64] ;  /* 0x0000001406289980 */ /* 0x000368000c101d00 */
[----:B------:R1:W5:Y:S02]  /*b880*/  @!P0 LD.E.128 R52, [R4.64] ;  /* 0x0000001404348980 */ /* 0x000364000c101d00 */
.L_x_815:
[----:B------:R-:W-:Y:S05]  /*b890*/  BSYNC B0 ;  /* 0x0000000000007941 */ /* 0x000fea0003800000 */
.L_x_814:
[----:B------:R-:W-:Y:S01]  /*b8a0*/  IADD3 R3, R24, 0x40, RZ ;  /* 0x0000004018037810 */ /* 0x000fe20007ffe0ff */
[----:B-----5:R-:W-:Y:S01]  /*b8b0*/  IMAD.MOV.U32 R0, RZ, RZ, R50 ;  /* 0x000000ffff007224 */ /* 0x020fe200078e0032 */
[----:B-1--4-:R-:W1:Y:S01]  /*b8c0*/  SHFL.IDX PT, R7, R15, 0x1, 0x1e1f ;  /* 0x003e1f000f077f89 */ /* 0x012e6200000e0000 */
[----:B------:R-:W-:Y:S01]  /*b8d0*/  IMAD.MOV.U32 R5, RZ, RZ, R51 ;  /* 0x000000ffff057224 */ /* 0x000fe200078e0033 */
[----:B------:R-:W-:Y:S01]  /*b8e0*/  ISETP.GE.AND P0, PT, R3, UR7, PT ;  /* 0x0000000703007c0c */ /* 0x000fe2000bf06270 */
[----:B---3--:R-:W-:Y:S01]  /*b8f0*/  IMAD.MOV.U32 R4, RZ, RZ, R48 ;  /* 0x000000ffff047224 */ /* 0x008fe200078e0030 */
[----:B--2---:R2:W3:Y:S01]  /*b900*/  SHFL.IDX PT, R6, R25, 0x1, 0x1e1f ;  /* 0x003e1f0019067f89 */ /* 0x0044e200000e0000 */
        /* <DEDUP_REMOVED lines=33> */
[----:B------:R4:W1:Y:S01]  /*bb20*/  SHFL.IDX PT, R5, R14, 0x1, 0x1e1f ;  /* 0x003e1f000e057f89 */ /* 0x00086200000e0000 */
[----:B------:R-:W-:Y:S01]  /*bb30*/  CS2R R68, SRZ ;  /* 0x0000000000447805 */ /* 0x000fe2000001ff00 */
[----:B------:R-:W-:Y:S01]  /*bb40*/  PRMT R59, R8, 0x7610, R59 ;  /* 0x00007610083b7816 */ /* 0x000fe2000000003b */
[----:B------:R-:W-:Y:S01]  /*bb50*/  CS2R R62, SRZ ;  /* 0x00000000003e7805 */ /* 0x000fe2000001ff00 */
[----:B------:R-:W-:Y:S01]  /*bb60*/  PRMT R58, R0, 0x5410, R3 ;  /* 0x00005410003a7816 */ /* 0x000fe20000000003 */
[----:B------:R-:W-:Y:S01]  /*bb70*/  IMAD.MOV.U32 R3, RZ, RZ, R20 ;  /* 0x000000ffff037224 */ /* 0x000fe200078e0014 */
[----:B------:R-:W-:Y:S01]  /*bb80*/  MOV R8, R23 ;  /* 0x0000001700087202 */ /* 0x000fe20000000f00 */
[----:B------:R-:W-:Y:S01]  /*bb90*/  IMAD.MOV.U32 R0, RZ, RZ, R21 ;  /* 0x000000ffff007224 */ /* 0x000fe200078e0015 */
[----:B------:R4:W1:Y:S01]  /*bba0*/  SHFL.IDX PT, R4, R26, 0x1, 0x1e1f ;  /* 0x003e1f001a047f89 */ /* 0x00086200000e0000 */
[----:B------:R-:W-:Y:S01]  /*bbb0*/  CS2R R60, SRZ ;  /* 0x00000000003c7805 */ /* 0x000fe2000001ff00 */
[----:B--2---:R-:W-:Y:S01]  /*bbc0*/  PRMT R25, R8, 0x5410, R9 ;  /* 0x0000541008197816 */ /* 0x004fe20000000009 */
[----:B------:R-:W-:Y:S01]  /*bbd0*/  CS2R R78, SRZ ;  /* 0x00000000004e7805 */ /* 0x000fe2000001ff00 */
[----:B------:R-:W-:Y:S01]  /*bbe0*/  PRMT R24, R0, 0x5410, R3 ;  /* 0x0000541000187816 */ /* 0x000fe20000000003 */
[----:B------:R-:W-:Y:S01]  /*bbf0*/  CS2R R76, SRZ ;  /* 0x00000000004c7805 */ /* 0x000fe2000001ff00 */
[----:B------:R-:W-:Y:S01]  /*bc00*/  CS2R R74, SRZ ;  /* 0x00000000004a7805 */ /* 0x000fe2000001ff00 */
[----:B------:R-:W-:Y:S01]  /*bc10*/  CS2R R72, SRZ ;  /* 0x0000000000487805 */ /* 0x000fe2000001ff00 */
[----:B------:R-:W-:Y:S01]  /*bc20*/  CS2R R66, SRZ ;  /* 0x0000000000427805 */ /* 0x000fe2000001ff00 */
[----:B------:R-:W-:Y:S01]  /*bc30*/  CS2R R64, SRZ ;  /* 0x0000000000407805 */ /* 0x000fe2000001ff00 */
[----:B------:R-:W-:Y:S05]  /*bc40*/  @P0 BRA `(.L_x_817) ;  /* 0x0000023000000947 */ /* 0x000fea0003800000 */
[C---:B---3--:R-:W-:Y:S01]  /*bc50*/  ISETP.GE.AND P0, PT, R57.reuse, c[0x0][0x27c], PT ;  /* 0x00009f0039007a0c */ /* 0x048fe20003f06270 */
[----:B------:R-:W-:Y:S01]  /*bc60*/  CS2R R62, SRZ ;  /* 0x00000000003e7805 */ /* 0x000fe2000001ff00 */
[----:B------:R-:W-:Y:S01]  /*bc70*/  CS2R R60, SRZ ;  /* 0x00000000003c7805 */ /* 0x000fe2000001ff00 */
[----:B------:R-:W-:Y:S01]  /*bc80*/  CS2R R66, SRZ ;  /* 0x0000000000427805 */ /* 0x000fe2000001ff00 */
[----:B------:R-:W-:Y:S01]  /*bc90*/  CS2R R64, SRZ ;  /* 0x0000000000407805 */ /* 0x000fe2000001ff00 */
[----:B------:R-:W-:-:S02]  /*bca0*/  IADD3 R12, R57, 0x10, RZ ;  /* 0x00000010390c7810 */ /* 0x000fc40007ffe0ff */
[----:B------:R-:W-:-:S06]  /*bcb0*/  IADD3 R13, R57, 0x20, RZ ;  /* 0x00000020390d7810 */ /* 0x000fcc0007ffe0ff */
[----:B-1----:R-:W-:-:S04]  /*bcc0*/  @!P0 IMAD.WIDE R10, R57, 0x2, R6 ;  /* 0x00000002390a8825 */ /* 0x002fc800078e0206 */
        /* <DEDUP_REMOVED lines=27> */
.L_x_817:
[----:B---3--:R-:W-:Y:S05]  /*be80*/  BSYNC B0 ;  /* 0x0000000000007941 */ /* 0x008fea0003800000 */
.L_x_816:
[----:B-----5:R-:W-:Y:S01]  /*be90*/  IMAD.MOV.U32 R0, RZ, RZ, R82 ;  /* 0x000000ffff007224 */ /* 0x020fe200078e0052 */
[----:B------:R-:W-:Y:S01]  /*bea0*/  UIADD3 UR4, -UR12, UR7, URZ ;  /* 0x000000070c047290 */ /* 0x000fe2000fffe13f */
[----:B-1----:R-:W-:Y:S01]  /*beb0*/  IMAD.MOV.U32 R5, RZ, RZ, R83 ;  /* 0x000000ffff057224 */ /* 0x002fe200078e0053 */
[----:B------:R-:W-:-:S04]  /*bec0*/  DEPBAR.LE SB0, 0x1 ;  /* 0x000080400000791a */ /* 0x000fc80000000000 */
[----:B------:R-:W-:Y:S01]  /*bed0*/  IMAD.MOV.U32 R4, RZ, RZ, R80 ;  /* 0x000000ffff047224 */ /* 0x000fe200078e0050 */
[----:B------:R-:W-:Y:S01]  /*bee0*/  PRMT R107, R5, 0x5410, R0 ;  /* 0x00005410056b7816 */ /* 0x000fe20000000000 */
[----:B------:R-:W-:Y:S01]  /*bef0*/  IMAD.MOV.U32 R3, RZ, RZ, R81 ;  /* 0x000000ffff037224 */ /* 0x000fe200078e0051 */
[----:B------:R-:W-:Y:S01]  /*bf00*/  MOV R0, R70 ;  /* 0x0000004600007202 */ /* 0x000fe20000000f00 */
[----:B------:R-:W-:Y:S01]  /*bf10*/  UISETP.LT.AND UP0, UPT, UR4, 0x80, UPT ;  /* 0x000000800400788c */ /* 0x000fe2000bf01270 */
[----:B------:R-:W-:Y:S01]  /*bf20*/  IMAD.MOV.U32 R5, RZ, RZ, R71 ;  /* 0x000000ffff057224 */ /* 0x000fe200078e0047 */
[----:B------:R-:W-:Y:S01]  /*bf30*/  BSSY B1, `(.L_x_818) ;  /* 0x0000197000017945 */ /* 0x000fe20003800000 */
[----:B------:R-:W-:Y:S01]  /*bf40*/  PRMT R106, R3, 0x5410, R4 ;  /* 0x00005410036a7816 */ /* 0x000fe20000000004 */
[----:B------:R-:W-:Y:S01]  /*bf50*/  IMAD.MOV.U32 R4, RZ, RZ, R68 ;  /* 0x000000ffff047224 */ /* 0x000fe200078e0044 */
[----:B------:R-:W-:Y:S01]  /*bf60*/  PRMT R101, R101, 0x5410, R0 ;  /* 0x0000541065657816 */ /* 0x000fe20000000000 */
[----:B------:R-:W-:Y:S01]  /*bf70*/  IMAD.MOV.U32 R3, RZ, RZ, R69 ;  /* 0x000000ffff037224 */ /* 0x000fe200078e0045 */
[----:B------:R-:W-:Y:S01]  /*bf80*/  USEL UR4, UR4, 0x80, UP0 ;  /* 0x0000008004047887 */ /* 0x000fe20008000000 */
[----:B------:R-:W-:Y:S01]  /*bf90*/  IMAD.MOV.U32 R0, RZ, RZ, R62 ;  /* 0x000000ffff007224 */ /* 0x000fe200078e003e */
[----:B------:R-:W-:-:S02]  /*bfa0*/  PRMT R101, R5, 0x7610, R101 ;  /* 0x0000761005657816 */ /* 0x000fc40000000065 */
[----:B------:R-:W-:Y:S01]  /*bfb0*/  PRMT R100, R3, 0x5410, R4 ;  /* 0x0000541003647816 */ /* 0x000fe20000000004 */
[----:B------:R-:W-:Y:S01]  /*bfc0*/  IMAD.MOV.U32 R4, RZ, RZ, R60 ;  /* 0x000000ffff047224 */ /* 0x000fe200078e003c */
[----:B------:R-:W-:Y:S01]  /*bfd0*/  PRMT R95, R95, 0x5410, R0 ;  /* 0x000054105f5f7816 */ /* 0x000fe20000000000 */
[----:B------:R-:W-:Y:S01]  /*bfe0*/  IMAD.MOV.U32 R3, RZ, RZ, R61 ;  /* 0x000000ffff037224 */ /* 0x000fe200078e003d */
[----:B------:R-:W-:Y:S01]  /*bff0*/  MOV R5, R63 ;  /* 0x0000003f00057202 */ /* 0x000fe20000000f00 */
[----:B------:R-:W-:Y:S01]  /*c000*/  IMAD.MOV.U32 R0, RZ, RZ, R78 ;  /* 0x000000ffff007224 */ /* 0x000fe200078e004e */
[----:B------:R-:W-:Y:S01]  /*c010*/  BAR.SYNC.DEFER_BLOCKING 0x0 ;  /* 0x0000000000007b1d */ /* 0x000fe20000010000 */
[----:B------:R-:W-:Y:S02]  /*c020*/  ISETP.GE.AND P0, PT, R56, UR4, PT ;  /* 0x0000000438007c0c */ /* 0x000fe4000bf06270 */
[----:B------:R-:W-:Y:S01]  /*c030*/  PRMT R94, R3, 0x5410, R4 ;  /* 0x00005410035e7816 */ /* 0x000fe20000000004 */
[----:B------:R-:W-:Y:S01]  /*c040*/  IMAD.MOV.U32 R4, RZ, RZ, R76 ;  /* 0x000000ffff047224 */ /* 0x000fe200078e004c */
[----:B------:R-:W-:Y:S01]  /*c050*/  PRMT R105, R105, 0x5410, R0 ;  /* 0x0000541069697816 */ /* 0x000fe20000000000 */
[----:B------:R-:W-:Y:S01]  /*c060*/  IMAD.MOV.U32 R3, RZ, RZ, R77 ;  /* 0x000000ffff037224 */ /* 0x000fe200078e004d */
[----:B------:R-:W-:Y:S01]  /*c070*/  PRMT R95, R5, 0x7610, R95 ;  /* 0x00007610055f7816 */ /* 0x000fe2000000005f */
[----:B------:R-:W-:Y:S01]  /*c080*/  IMAD.MOV.U32 R0, RZ, RZ, R74 ;  /* 0x000000ffff007224 */ /* 0x000fe200078e004a */
[----:B------:R-:W-:-:S02]  /*c090*/  MOV R5, R79 ;  /* 0x0000004f00057202 */ /* 0x000fc40000000f00 */
[----:B------:R-:W-:Y:S01]  /*c0a0*/  PRMT R103, R3, 0x5410, R4 ;  /* 0x0000541003677816 */ /* 0x000fe20000000004 */
        /* <DEDUP_REMOVED lines=8> */
[----:B------:R-:W-:Y:S01]  /*c130*/  PRMT R99, R4, 0x7610, R99 ;  /* 0x0000761004637816 */ /* 0x000fe20000000063 */
[----:B------:R-:W-:Y:S01]  /*c140*/  IMAD.MOV.U32 R0, RZ, RZ, R65 ;  /* 0x000000ffff007224 */ /* 0x000fe200078e0041 */
[----:B------:R-:W-:-:S04]  /*c150*/  MOV R4, R67 ;  /* 0x0000004300047202 */ /* 0x000fc80000000f00 */
[----:B------:R-:W-:Y:S02]  /*c160*/  PRMT R93, R4, 0x5410, R5 ;  /* 0x00005410045d7816 */ /* 0x000fe40000000005 */
[----:B------:R-:W-:Y:S01]  /*c170*/  PRMT R91, R0, 0x5410, R3 ;  /* 0x00005410005b7816 */ /* 0x000fe20000000003 */
[----:B------:R-:W-:Y:S05]  /*c180*/  @P0 BRA `(.L_x_819) ;  /* 0x0000171000000947 */ /* 0x000fea0003800000 */
[----:B------:R-:W-:Y:S01]  /*c190*/  ISETP.GE.AND P0, PT, R57, c[0x0][0x27c], PT ;  /* 0x00009f0039007a0c */ /* 0x000fe20003f06270 */
[----:B------:R-:W-:-:S12]  /*c1a0*/  BSSY B0, `(.L_x_820) ;  /* 0x0000075000007945 */ /* 0x000fd80003800000 */
[----:B------:R-:W-:Y:S05]  /*c1b0*/  @P0 BRA `(.L_x_821) ;  /* 0x0000073000000947 */ /* 0x000fea0003800000 */
[----:B------:R-:W-:Y:S01]  /*c1c0*/  IMAD.MOV.U32 R4, RZ, RZ, c[0x0][0x27c] ;  /* 0x00009f00ff047624 */ /* 0x000fe200078e00ff */
[----:B------:R-:W-:Y:S01]  /*c1d0*/  LEA.HI R3, R56, R56, RZ, 0x1 ;  /* 0x0000003838037211 */ /* 0x000fe200078f08ff */
[----:B------:R-:W-:Y:S01]  /*c1e0*/  IMAD.SHL.U32 R0, R47, 0x40, RZ ;  /* 0x000000402f007824 */ /* 0x000fe200078e00ff */
[----:B------:R-:W-:Y:S02]  /*c1f0*/  SHF.R.U64 R12, R18, 0x10, R19 ;  /* 0x00000010120c7819 */ /* 0x000fe40000001213 */
[----:B------:R-:W-:Y:S02]  /*c200*/  LOP3.LUT R3, R3, 0x7fffffe, RZ, 0xc0, !PT ;  /* 0x07fffffe03037812 */ /* 0x000fe400078ec0ff */
[----:B------:R-:W-:Y:S02]  /*c210*/  LEA.HI R4, R4, R46, RZ, 0x1d ;  /* 0x0000002e04047211 */ /* 0x000fe400078fe8ff */
[----:B------:R-:W-:Y:S01]  /*c220*/  LOP3.LUT R0, R0, 0xc0, RZ, 0xc0, !PT ;  /* 0x000000c000007812 */ /* 0x000fe200078ec0ff */
[----:B------:R-:W-:Y:S01]  /*c230*/  IMAD.IADD R3, R56, 0x1, -R3 ;  /* 0x0000000138037824 */ /* 0x000fe200078e0a03 */
[----:B------:R-:W-:-:S02]  /*c240*/  SHF.R.S32.HI R6, RZ, 0x1f, R4 ;  /* 0x0000001fff067819 */ /* 0x000fc40000011404 */
[----:B------:R-:W-:Y:S01]  /*c250*/  LOP3.LUT R5, R0, 0x18, R57, 0xf8, !PT ;  /* 0x0000001800057812 */ /* 0x000fe200078ef839 */
[----:B------:R-:W-:Y:S01]  /*c260*/  IMAD R3, R90, 0x8, R3 ;  /* 0x000000085a037824 */ /* 0x000fe200078e0203 */
[----:B------:R-:W-:Y:S02]  /*c270*/  SHF.R.U32.HI R8, RZ, 0x3, R0 ;  /* 0x00000003ff087819 */ /* 0x000fe40000011600 */
[----:B------:R-:W-:Y:S01]  /*c280*/  LEA.HI R6, R6, R4, RZ, 0x2 ;  /* 0x0000000406067211 */ /* 0x000fe200078f10ff */
[----:B------:R-:W-:Y:S01]  /*c290*/  IMAD.SHL.U32 R4, R4, 0x8, RZ ;  /* 0x0000000804047824 */ /* 0x000fe200078e00ff */
[----:B------:R-:W-:Y:S01]  /*c2a0*/  LOP3.LUT R7, R5, R8, RZ, 0x3c, !PT ;  /* 0x0000000805077212 */ /* 0x000fe200078e3cff */
[----:B------:R-:W-:Y:S01]  /*c2b0*/  IMAD.SHL.U32 R5, R3, 0x20, RZ ;  /* 0x0000002003057824 */ /* 0x000fe200078e00ff */
[----:B------:R-:W-:Y:S02]  /*c2c0*/  SHF.L.U32 R3, R6, 0xa, RZ ;  /* 0x0000000a06037819 */ /* 0x000fe400000006ff */
[----:B------:R-:W-:Y:S01]  /*c2d0*/  LOP3.LUT R0, R0, 0x18, R4, 0xf8, !PT ;  /* 0x0000001800007812 */ /* 0x000fe200078ef804 */
[----:B------:R-:W-:Y:S01]  /*c2e0*/  IMAD.IADD R4, R5, 0x1, R7 ;  /* 0x0000000105047824 */ /* 0x000fe200078e0207 */
[----:B------:R-:W-:-:S02]  /*c2f0*/  LOP3.LUT R3, R3, 0x7ffff000, RZ, 0xc0, !PT ;  /* 0x7ffff00003037812 */ /* 0x000fc400078ec0ff */
[----:B------:R-:W-:Y:S01]  /*c300*/  LOP3.LUT R0, R0, R8, RZ, 0x3c, !PT ;  /* 0x0000000800007212 */ /* 0x000fe200078e3cff */
[----:B------:R-:W-:Y:S01]  /*c310*/  IMAD.SHL.U32 R45, R4, 0x2, RZ ;  /* 0x00000002042d7824 */ /* 0x000fe200078e00ff */
[----:B----4-:R-:W-:Y:S02]  /*c320*/  SHF.R.U64 R14, R20, 0x10, R21 ;  /* 0x00000010140e7819 */ /* 0x010fe40000001215 */
[----:B------:R-:W-:Y:S02]  /*c330*/  IADD3 R0, R0, R3, R5 ;  /* 0x0000000300007210 */ /* 0x000fe40007ffe005 */
[----:B------:R-:W1:Y:S01]  /*c340*/  LDS.128 R8, [R45+0x6100] ;  /* 0x006100002d087984 */ /* 0x000e620000000c00 */
[----:B------:R-:W-:Y:S02]  /*c350*/  PRMT R26, R28, 0x5432, R12 ;  /* 0x000054321c1a7816 */ /* 0x000fe4000000000c */
[----:B------:R-:W-:Y:S01]  /*c360*/  IMAD.SHL.U32 R35, R0, 0x2, RZ ;  /* 0x0000000200237824 */ /* 0x000fe200078e00ff */
[----:B------:R-:W-:-:S02]  /*c370*/  SHF.R.U64 R0, R16, 0x10, R17 ;  /* 0x0000001010007819 */ /* 0x000fc40000001211 */
[----:B------:R-:W-:Y:S02]  /*c380*/  SHF.R.U32.HI R3, RZ, 0x10, R17 ;  /* 0x00000010ff037819 */ /* 0x000fe40000011611 */
[----:B------:R-:W2:Y:S01]  /*c390*/  LDS.128 R4, [R35+0x6100] ;  /* 0x0061000023047984 */ /* 0x000ea20000000c00 */
[----:B------:R-:W-:Y:S02]  /*c3a0*/  PRMT R12, R24, 0x5432, R14 ;  /* 0x00005432180c7816 */ /* 0x000fe4000000000e */
[----:B------:R-:W-:Y:S02]  /*c3b0*/  SHF.R.U32.HI R13, RZ, 0x10, R19 ;  /* 0x00000010ff0d7819 */ /* 0x000fe40000011613 */
[----:B------:R-:W-:Y:S01]  /*c3c0*/  SHF.R.U64 R16, R22, 0x10, R23 ;  /* 0x0000001016107819 */ /* 0x000fe20000001217 */
[----:B------:R-:W-:Y:S01]  /*c3d0*/  IMAD.U32 R30, R12, 0x10000, RZ ;  /* 0x000100000c1e7824 */ /* 0x000fe200078e00ff */
[----:B------:R-:W-:Y:S02]  /*c3e0*/  SHF.R.U32.HI R15, RZ, 0x10, R21 ;  /* 0x00000010ff0f7819 */ /* 0x000fe40000011615 */
[----:B------:R-:W-:-:S02]  /*c3f0*/  SHF.R.U32.HI R17, RZ, 0x10, R23 ;  /* 0x00000010ff117819 */ /* 0x000fc40000011617 */
[C---:B------:R-:W-:Y:S02]  /*c400*/  PRMT R18, R27.reuse, 0x5432, R0 ;  /* 0x000054321b127816 */ /* 0x040fe40000000000 */
[----:B------:R-:W-:Y:S02]  /*c410*/  PRMT R20, R27, 0x5410, R3 ;  /* 0x000054101b147816 */ /* 0x000fe40000000003 */
[----:B------:R-:W-:Y:S02]  /*c420*/  PRMT R27, R28, 0x5410, R13 ;  /* 0x000054101c1b7816 */ /* 0x000fe4000000000d */
[C---:B------:R-:W-:Y:S02]  /*c430*/  PRMT R23, R25.reuse, 0x5432, R16 ;  /* 0x0000543219177816 */ /* 0x040fe40000000010 */
[----:B------:R-:W-:Y:S02]  /*c440*/  PRMT R19, R24, 0x5410, R15 ;  /* 0x0000541018137816 */ /* 0x000fe4000000000f */
[----:B------:R-:W-:-:S02]  /*c450*/  PRMT R24, R25, 0x5410, R17 ;  /* 0x0000541019187816 */ /* 0x000fc40000000011 */
[----:B------:R-:W-:Y:S02]  /*c460*/  LOP3.LUT R12, R12, 0xffff0000, RZ, 0xc0, !PT ;  /* 0xffff00000c0c7812 */ /* 0x000fe400078ec0ff */
[C---:B-1----:R-:W-:Y:S01]  /*c470*/  SHF.L.U32 R16, R11.reuse, 0x10, RZ ;  /* 0x000000100b107819 */ /* 0x042fe200000006ff */
[----:B------:R-:W-:Y:S01]  /*c480*/  IMAD.U32 R13, R8, 0x10000, RZ ;  /* 0x00010000080d7824 */ /* 0x000fe200078e00ff */
[----:B------:R-:W-:Y:S01]  /*c490*/  LOP3.LUT R28, R11, 0xffff0000, RZ, 0xc0, !PT ;  /* 0xffff00000b1c7812 */ /* 0x000fe200078ec0ff */
[C---:B------:R-:W-:Y:S01]  /*c4a0*/  IMAD.U32 R15, R9.reuse, 0x10000, RZ ;  /* 0x00010000090f7824 */ /* 0x040fe200078e00ff */
[----:B------:R-:W-:Y:S01]  /*c4b0*/  SHF.L.U32 R11, R18, 0x10, RZ ;  /* 0x00000010120b7819 */ /* 0x000fe200000006ff */
        /* <DEDUP_REMOVED lines=8> */
[C---:B------:R-:W-:Y:S01]  /*c540*/  IMAD.U32 R5, R7.reuse, 0x10000, RZ ;  /* 0x0001000007057824 */ /* 0x040fe200078e00ff */
[----:B------:R-:W-:Y:S01]  /*c550*/  LOP3.LUT R21, R7, 0xffff0000, RZ, 0xc0, !PT ;  /* 0xffff000007157812 */ /* 0x000fe200078ec0ff */
[-C--:B------:R-:W-:Y:S01]  /*c560*/  FMUL.FTZ R3, R3, R11.reuse ;  /* 0x0000000b03037220 */ /* 0x080fe20000410000 */
[----:B------:R-:W-:Y:S01]  /*c570*/  LOP3.LUT R7, R18, 0xffff0000, RZ, 0xc0, !PT ;  /* 0xffff000012077812 */ /* 0x000fe200078ec0ff */
[----:B------:R-:W-:Y:S01]  /*c580*/  FFMA.FTZ R44, R13, R11, -R0 ;  /* 0x0000000b0d2c7223 */ /* 0x000fe20000010800 */
[----:B------:R-:W-:Y:S01]  /*c590*/  LOP3.LUT R29, R10, 0xffff0000, RZ, 0xc0, !PT ;  /* 0xffff00000a1d7812 */ /* 0x000fe200078ec0ff */
[C---:B------:R-:W-:Y:S01]  /*c5a0*/  IMAD.U32 R10, R6.reuse, 0x10000, RZ ;  /* 0x00010000060a7824 */ /* 0x040fe200078e00ff */
[----:B------:R-:W-:Y:S01]  /*c5b0*/  LOP3.LUT R22, R6, 0xffff0000, RZ, 0xc0, !PT ;  /* 0xffff000006167812 */ /* 0x000fe200078ec0ff */
[----:B------:R-:W-:-:S02]  /*c5c0*/  IMAD.U32 R11, R19, 0x10000, RZ ;  /* 0x00010000130b7824 */ /* 0x000fc400078e00ff */
[----:B------:R-:W-:Y:S02]  /*c5d0*/  FMUL.FTZ R0, R4, R12 ;  /* 0x0000000c04007220 */ /* 0x000fe40000410000 */
[----:B------:R-:W-:Y:S02]  /*c5e0*/  IMAD.U32 R6, R20, 0x10000, RZ ;  /* 0x0001000014067824 */ /* 0x000fe400078e00ff */
[----:B------:R-:W-:Y:S01]  /*c5f0*/  FFMA.FTZ R34, R13, R30, R3 ;  /* 0x0000001e0d227223 */ /* 0x000fe20000010003 */
[----:B------:R-:W-:Y:S01]  /*c600*/  SHF.L.U32 R13, R24, 0x10, RZ ;  /* 0x00000010180d7819 */ /* 0x000fe200000006ff */
[-C--:B------:R-:W-:Y:S02]  /*c610*/  FMUL.FTZ R4, R4, R7.reuse ;  /* 0x0000000704047220 */ /* 0x080fe40000410000 */
[----:B------:R-:W-:Y:S01]  /*c620*/  FFMA.FTZ R33, R14, R7, -R0 ;  /* 0x000000070e217223 */ /* 0x000fe20000010800 */
[----:B------:R-:W-:Y:S01]  /*c630*/  LOP3.LUT R7, R19, 0xffff0000, RZ, 0xc0, !PT ;  /* 0xffff000013077812 */ /* 0x000fe200078ec0ff */
[----:B------:R-:W-:-:S02]  /*c640*/  FMUL.FTZ R3, R8, R11 ;  /* 0x0000000b08037220 */ /* 0x000fc40000410000 */
[----:B------:R-:W-:Y:S01]  /*c650*/  FMUL.FTZ R0, R8, R6 ;  /* 0x0000000608007220 */ /* 0x000fe20000410000 */
[----:B------:R-:W-:Y:S01]  /*c660*/  LOP3.LUT R8, R20, 0xffff0000, RZ, 0xc0, !PT ;  /* 0xffff000014087812 */ /* 0x000fe200078ec0ff */
[----:B------:R-:W-:Y:S01]  /*c670*/  FFMA.FTZ R32, R14, R12, R4 ;  /* 0x0000000c0e207223 */ /* 0x000fe20000010004 */
[----:B------:R-:W-:Y:S01]  /*c680*/  LOP3.LUT R14, R24, 0xffff0000, RZ, 0xc0, !PT ;  /* 0xffff0000180e7812 */ /* 0x000fe200078ec0ff */
[----:B------:R-:W-:Y:S02]  /*c690*/  FFMA.FTZ R31, R15, R6, -R3 ;  /* 0x000000060f1f7223 */ /* 0x000fe40000010803 */
[----:B------:R-:W-:Y:S02]  /*c6a0*/  IMAD.U32 R4, R27, 0x10000, RZ ;  /* 0x000100001b047824 */ /* 0x000fe400078e00ff */
[----:B------:R-:W-:Y:S02]  /*c6b0*/  FFMA.FTZ R30, R15, R11, R0 ;  /* 0x0000000b0f1e7223 */ /* 0x000fe40000010000 */
[----:B------:R-:W-:-:S02]  /*c6c0*/  FMUL.FTZ R3, R5, R13 ;  /* 0x0000000d05037220 */ /* 0x000fc40000410000 */
[----:B------:R-:W-:Y:S02]  /*c6d0*/  IMAD.U32 R11, R23, 0x10000, RZ ;  /* 0x00010000170b7824 */ /* 0x000fe400078e00ff */
[-C--:B------:R-:W-:Y:S02]  /*c6e0*/  FMUL.FTZ R0, R5, R4.reuse ;  /* 0x0000000405007220 */ /* 0x080fe40000410000 */
[----:B------:R-:W-:Y:S02]  /*c6f0*/  FFMA.FTZ R18, R16, R4, -R3 ;  /* 0x0000000410127223 */ /* 0x000fe40000010803 */
[----:B------:R-:W-:Y:S02]  /*c700*/  IMAD.U32 R6, R26, 0x10000, RZ ;  /* 0x000100001a067824 */ /* 0x000fe400078e00ff */
[----:B------:R-:W-:Y:S02]  /*c710*/  FMUL.FTZ R5, R9, R7 ;  /* 0x0000000709057220 */ /* 0x000fe40000410000 */
[----:B------:R-:W-:-:S02]  /*c720*/  FMUL.FTZ R3, R10, R11 ;  /* 0x0000000b0a037220 */ /* 0x000fc40000410000 */
[----:B------:R-:W-:Y:S02]  /*c730*/  FFMA.FTZ R15, R16, R13, R0 ;  /* 0x0000000d100f7223 */ /* 0x000fe40000010000 */
[-C--:B------:R-:W-:Y:S01]  /*c740*/  FMUL.FTZ R4, R9, R8.reuse ;  /* 0x0000000809047220 */ /* 0x080fe20000410000 */
[----:B------:R-:W-:Y:S01]  /*c750*/  LOP3.LUT R9, R27, 0xffff0000, RZ, 0xc0, !PT ;  /* 0xffff00001b097812 */ /* 0x000fe200078ec0ff */
[----:B------:R-:W-:Y:S01]  /*c760*/  FFMA.FTZ R13, R17, R8, -R5 ;  /* 0x00000008110d7223 */ /* 0x000fe20000010805 */
[----:B------:R-:W-:Y:S01]  /*c770*/  LOP3.LUT R8, R23, 0xffff0000, RZ, 0xc0, !PT ;  /* 0xffff000017087812 */ /* 0x000fe200078ec0ff */
[-C--:B------:R-:W-:Y:S02]  /*c780*/  FMUL.FTZ R0, R10, R6.reuse ;  /* 0x000000060a007220 */ /* 0x080fe40000410000 */
[----:B------:R-:W-:Y:S01]  /*c790*/  FFMA.FTZ R10, R25, R6, -R3 ;  /* 0x00000006190a7223 */ /* 0x000fe20000010803 */
[----:B------:R-:W-:Y:S01]  /*c7a0*/  LOP3.LUT R6, R26, 0xffff0000, RZ, 0xc0, !PT ;  /* 0xffff00001a067812 */ /* 0x000fe200078ec0ff */
[----:B------:R-:W-:-:S02]  /*c7b0*/  FFMA.FTZ R12, R17, R7, R4 ;  /* 0x00000007110c7223 */ /* 0x000fc40000010004 */
[C---:B------:R-:W-:Y:S02]  /*c7c0*/  FMUL.FTZ R5, R22.reuse, R8 ;  /* 0x0000000816057220 */ /* 0x040fe40000410000 */
[----:B------:R-:W-:Y:S02]  /*c7d0*/  FMUL.FTZ R4, R22, R6 ;  /* 0x0000000616047220 */ /* 0x000fe40000410000 */
[----:B------:R-:W-:Y:S02]  /*c7e0*/  FFMA.FTZ R11, R25, R11, R0 ;  /* 0x0000000b190b7223 */ /* 0x000fe40000010000 */
[C---:B------:R-:W-:Y:S02]  /*c7f0*/  FMUL.FTZ R3, R21.reuse, R14 ;  /* 0x0000000e15037220 */ /* 0x040fe40000410000 */
[-C--:B------:R-:W-:Y:S02]  /*c800*/  FMUL.FTZ R0, R21, R9.reuse ;  /* 0x0000000915007220 */ /* 0x080fe40000410000 */
[C---:B------:R-:W-:Y:S01]  /*c810*/  FFMA.FTZ R7, R29.reuse, R6, -R5 ;  /* 0x000000061d077223 */ /* 0x040fe20000010805 */
[----:B------:R-:W-:Y:S01]  /*c820*/  F2FP.BF16.PACK_AB R5, R12, R30 ;  /* 0x0000001e0c05723e */ /* 0x000fe200000010ff */
[----:B------:R-:W-:Y:S01]  /*c830*/  FFMA.FTZ R6, R29, R8, R4 ;  /* 0x000000081d067223 */ /* 0x000fe20000010004 */
[----:B------:R-:W-:Y:S01]  /*c840*/  F2FP.BF16.PACK_AB R8, R33, R44 ;  /* 0x0000002c2108723e */ /* 0x000fe200000010ff */
[C---:B------:R-:W-:Y:S01]  /*c850*/  FFMA.FTZ R3, R28.reuse, R9, -R3 ;  /* 0x000000091c037223 */ /* 0x040fe20000010803 */
        /* <DEDUP_REMOVED lines=9> */
.L_x_821:
[----:B------:R-:W-:Y:S05]  /*c8f0*/  BSYNC B0 ;  /* 0x0000000000007941 */ /* 0x000fea0003800000 */
.L_x_820:
        /* <DEDUP_REMOVED lines=27> */
[----:B------:R-:W-:Y:S02]  /*cab0*/  SHF.R.U64 R12, R38, 0x10, R39 ;  /* 0x00000010260c7819 */ /* 0x000fe40000001227 */
[----:B------:R-:W-:Y:S02]  /*cac0*/  LOP3.LUT R3, R4, R10, RZ, 0x3c, !PT ;  /* 0x0000000a04037212 */ /* 0x000fe400078e3cff */
[----:B------:R-:W-:Y:S02]  /*cad0*/  LOP3.LUT R0, R0, 0x7ffff000, RZ, 0xc0, !PT ;  /* 0x7ffff00000007812 */ /* 0x000fe400078ec0ff */
[----:B------:R-:W-:-:S02]  /*cae0*/  IADD3 R5, R8, R9, R6 ;  /* 0x0000000908057210 */ /* 0x000fc40007ffe006 */
[----:B------:R-:W-:Y:S02]  /*caf0*/  IADD3 R0, R3, R0, R6 ;  /* 0x0000000003007210 */ /* 0x000fe40007ffe006 */
[----:B----4-:R-:W-:Y:S01]  /*cb00*/  SHF.R.U64 R14, R40, 0x10, R41 ;  /* 0x00000010280e7819 */ /* 0x010fe20000001229 */
[----:B------:R-:W-:Y:S01]  /*cb10*/  IMAD.SHL.U32 R44, R5, 0x2, RZ ;  /* 0x00000002052c7824 */ /* 0x000fe200078e00ff */
[----:B------:R-:W-:Y:S01]  /*cb20*/  PRMT R26, R85, 0x5432, R12 ;  /* 0x00005432551a7816 */ /* 0x000fe2000000000c */
[----:B------:R-:W-:Y:S01]  /*cb30*/  IMAD.SHL.U32 R35, R0, 0x2, RZ ;  /* 0x0000000200237824 */ /* 0x000fe200078e00ff */
[--C-:B------:R-:W-:Y:S02]  /*cb40*/  SHF.R.U64 R0, R36, 0x10, R37.reuse ;  /* 0x0000001024007819 */ /* 0x100fe40000001225 */
[----:B------:R-:W1:Y:S01]  /*cb50*/  LDS.128 R8, [R44+0x6100] ;  /* 0x006100002c087984 */ /* 0x000e620000000c00 */
[----:B------:R-:W-:Y:S02]  /*cb60*/  SHF.R.U32.HI R3, RZ, 0x10, R37 ;  /* 0x00000010ff037819 */ /* 0x000fe40000011625 */
[----:B------:R-:W-:Y:S01]  /*cb70*/  PRMT R12, R58, 0x5432, R14 ;  /* 0x000054323a0c7816 */ /* 0x000fe2000000000e */
[----:B------:R-:W2:Y:S01]  /*cb80*/  LDS.128 R4, [R35+0x6100] ;  /* 0x0061000023047984 */ /* 0x000ea20000000c00 */
[----:B------:R-:W-:-:S02]  /*cb90*/  SHF.R.U64 R16, R42, 0x10, R43 ;  /* 0x000000102a107819 */ /* 0x000fc4000000122b */
[----:B------:R-:W-:Y:S01]  /*cba0*/  SHF.R.U32.HI R13, RZ, 0x10, R39 ;  /* 0x00000010ff0d7819 */ /* 0x000fe20000011627 */
[----:B------:R-:W-:Y:S01]  /*cbb0*/  IMAD.U32 R30, R12, 0x10000, RZ ;  /* 0x000100000c1e7824 */ /* 0x000fe200078e00ff */
[----:B------:R-:W-:Y:S02]  /*cbc0*/  SHF.R.U32.HI R15, RZ, 0x10, R41 ;  /* 0x00000010ff0f7819 */ /* 0x000fe40000011629 */
[----:B------:R-:W-:Y:S02]  /*cbd0*/  SHF.R.U32.HI R17, RZ, 0x10, R43 ;  /* 0x00000010ff117819 */ /* 0x000fe4000001162b */
[C---:B------:R-:W-:Y:S02]  /*cbe0*/  PRMT R18, R84.reuse, 0x5432, R0 ;  /* 0x0000543254127816 */ /* 0x040fe40000000000 */
[----:B------:R-:W-:Y:S02]  /*cbf0*/  PRMT R20, R84, 0x5410, R3 ;  /* 0x0000541054147816 */ /* 0x000fe40000000003 */
[----:B------:R-:W-:-:S02]  /*cc00*/  PRMT R23, R59, 0x5432, R16 ;  /* 0x000054323b177816 */ /* 0x000fc40000000010 */
[----:B------:R-:W-:Y:S02]  /*cc10*/  PRMT R27, R85, 0x5410, R13 ;  /* 0x00005410551b7816 */ /* 0x000fe4000000000d */
[----:B------:R-:W-:Y:S02]  /*cc20*/  PRMT R19, R58, 0x5410, R15 ;  /* 0x000054103a137816 */ /* 0x000fe4000000000f */
[----:B------:R-:W-:Y:S02]  /*cc30*/  PRMT R24, R59, 0x5410, R17 ;  /* 0x000054103b187816 */ /* 0x000fe40000000011 */
[----:B------:R-:W-:Y:S01]  /*cc40*/  LOP3.LUT R12, R12, 0xffff0000, RZ, 0xc0, !PT ;  /* 0xffff00000c0c7812 */ /* 0x000fe200078ec0ff */
[C---:B-1----:R-:W-:Y:S01]  /*cc50*/  IMAD.U32 R16, R11.reuse, 0x10000, RZ ;  /* 0x000100000b107824 */ /* 0x042fe200078e00ff */
[----:B------:R-:W-:Y:S01]  /*cc60*/  LOP3.LUT R28, R11, 0xffff0000, RZ, 0xc0, !PT ;  /* 0xffff00000b1c7812 */ /* 0x000fe200078ec0ff */
[C---:B------:R-:W-:Y:S01]  /*cc70*/  IMAD.U32 R13, R8.reuse, 0x10000, RZ ;  /* 0x00010000080d7824 */ /* 0x040fe200078e00ff */
[----:B------:R-:W-:Y:S01]  /*cc80*/  LOP3.LUT R14, R8, 0xffff0000, RZ, 0xc0, !PT ;  /* 0xffff0000080e7812 */ /* 0x000fe200078ec0ff */
[C---:B--2---:R-:W-:Y:S01]  /*cc90*/  IMAD.U32 R3, R4.reuse, 0x10000, RZ ;  /* 0x0001000004037824 */ /* 0x044fe200078e00ff */
[C---:B------:R-:W-:Y:S01]  /*cca0*/  LOP3.LUT R17, R9.reuse, 0xffff0000, RZ, 0xc0, !PT ;  /* 0xffff000009117812 */ /* 0x040fe200078ec0ff */
[----:B------:R-:W-:Y:S01]  /*ccb0*/  IMAD.U32 R15, R9, 0x10000, RZ ;  /* 0x00010000090f7824 */ /* 0x000fe200078e00ff */
        /* <DEDUP_REMOVED lines=11> */
[----:B------:R-:W-:-:S02]  /*cd70*/  FMUL.FTZ R3, R3, R11 ;  /* 0x0000000b03037220 */ /* 0x000fc40000410000 */
[----:B------:R-:W-:Y:S02]  /*cd80*/  FFMA.FTZ R36, R13, R11, -R0 ;  /* 0x0000000b0d247223 */ /* 0x000fe40000010800 */
[----:B------:R-:W-:Y:S02]  /*cd90*/  IMAD.U32 R10, R6, 0x10000, RZ ;  /* 0x00010000060a7824 */ /* 0x000fe400078e00ff */
[----:B------:R-:W-:Y:S02]  /*cda0*/  IMAD.U32 R11, R19, 0x10000, RZ ;  /* 0x00010000130b7824 */ /* 0x000fe400078e00ff */
[----:B------:R-:W-:Y:S02]  /*cdb0*/  FMUL.FTZ R0, R4, R12 ;  /* 0x0000000c04007220 */ /* 0x000fe40000410000 */
[----:B------:R-:W-:Y:S02]  /*cdc0*/  IMAD.U32 R6, R20, 0x10000, RZ ;  /* 0x0001000014067824 */ /* 0x000fe400078e00ff */
[----:B------:R-:W-:-:S02]  /*cdd0*/  FFMA.FTZ R34, R13, R30, R3 ;  /* 0x0000001e0d227223 */ /* 0x000fc40000010003 */
[-C--:B------:R-:W-:Y:S02]  /*cde0*/  FMUL.FTZ R4, R4, R7.reuse ;  /* 0x0000000704047220 */ /* 0x080fe40000410000 */
[----:B------:R-:W-:Y:S01]  /*cdf0*/  FFMA.FTZ R33, R14, R7, -R0 ;  /* 0x000000070e217223 */ /* 0x000fe20000010800 */
[----:B------:R-:W-:Y:S01]  /*ce00*/  LOP3.LUT R7, R19, 0xffff0000, RZ, 0xc0, !PT ;  /* 0xffff000013077812 */ /* 0x000fe200078ec0ff */
[----:B------:R-:W-:Y:S02]  /*ce10*/  FMUL.FTZ R3, R8, R11 ;  /* 0x0000000b08037220 */ /* 0x000fe40000410000 */
[----:B------:R-:W-:Y:S02]  /*ce20*/  IMAD.U32 R13, R24, 0x10000, RZ ;  /* 0x00010000180d7824 */ /* 0x000fe400078e00ff */
[----:B------:R-:W-:Y:S01]  /*ce30*/  FMUL.FTZ R0, R8, R6 ;  /* 0x0000000608007220 */ /* 0x000fe20000410000 */
[----:B------:R-:W-:Y:S01]  /*ce40*/  LOP3.LUT R8, R20, 0xffff0000, RZ, 0xc0, !PT ;  /* 0xffff000014087812 */ /* 0x000fe200078ec0ff */
[----:B------:R-:W-:Y:S01]  /*ce50*/  FFMA.FTZ R32, R14, R12, R4 ;  /* 0x0000000c0e207223 */ /* 0x000fe20000010004 */
[----:B------:R-:W-:Y:S01]  /*ce60*/  LOP3.LUT R14, R24, 0xffff0000, RZ, 0xc0, !PT ;  /* 0xffff0000180e7812 */ /* 0x000fe200078ec0ff */
[----:B------:R-:W-:-:S02]  /*ce70*/  FFMA.FTZ R31, R15, R6, -R3 ;  /* 0x000000060f1f7223 */ /* 0x000fc40000010803 */
[----:B------:R-:W-:Y:S02]  /*ce80*/  IMAD.U32 R4, R27, 0x10000, RZ ;  /* 0x000100001b047824 */ /* 0x000fe400078e00ff */
[----:B------:R-:W-:Y:S02]  /*ce90*/  FFMA.FTZ R30, R15, R11, R0 ;  /* 0x0000000b0f1e7223 */ /* 0x000fe40000010000 */
[----:B------:R-:W-:Y:S02]  /*cea0*/  FMUL.FTZ R3, R5, R13 ;  /* 0x0000000d05037220 */ /* 0x000fe40000410000 */
[----:B------:R-:W-:Y:S02]  /*ceb0*/  IMAD.U32 R11, R23, 0x10000, RZ ;  /* 0x00010000170b7824 */ /* 0x000fe400078e00ff */
[-C--:B------:R-:W-:Y:S02]  /*cec0*/  FMUL.FTZ R0, R5, R4.reuse ;  /* 0x0000000405007220 */ /* 0x080fe40000410000 */
[----:B------:R-:W-:-:S02]  /*ced0*/  FFMA.FTZ R18, R16, R4, -R3 ;  /* 0x0000000410127223 */ /* 0x000fc40000010803 */
[----:B------:R-:W-:Y:S02]  /*cee0*/  IMAD.U32 R6, R26, 0x10000, RZ ;  /* 0x000100001a067824 */ /* 0x000fe400078e00ff */
[C---:B------:R-:W-:Y:S02]  /*cef0*/  FMUL.FTZ R5, R9.reuse, R7 ;  /* 0x0000000709057220 */ /* 0x040fe40000410000 */
[----:B------:R-:W-:Y:S02]  /*cf00*/  FMUL.FTZ R3, R10, R11 ;  /* 0x0000000b0a037220 */ /* 0x000fe40000410000 */
[----:B------:R-:W-:Y:S02]  /*cf10*/  FFMA.FTZ R15, R16, R13, R0 ;  /* 0x0000000d100f7223 */ /* 0x000fe40000010000 */
[-C--:B------:R-:W-:Y:S01]  /*cf20*/  FMUL.FTZ R4, R9, R8.reuse ;  /* 0x0000000809047220 */ /* 0x080fe20000410000 */
[----:B------:R-:W-:Y:S01]  /*cf30*/  LOP3.LUT R9, R27, 0xffff0000, RZ, 0xc0, !PT ;  /* 0xffff00001b097812 */ /* 0x000fe200078ec0ff */
[----:B------:R-:W-:Y:S01]  /*cf40*/  FFMA.FTZ R13, R17, R8, -R5 ;  /* 0x00000008110d7223 */ /* 0x000fe20000010805 */
[----:B------:R-:W-:Y:S01]  /*cf50*/  LOP3.LUT R8, R23, 0xffff0000, RZ, 0xc0, !PT ;  /* 0xffff000017087812 */ /* 0x000fe200078ec0ff */
[----:B------:R-:W-:-:S02]  /*cf60*/  FMUL.FTZ R0, R10, R6 ;  /* 0x000000060a007220 */ /* 0x000fc40000410000 */
[----:B------:R-:W-:Y:S01]  /*cf70*/  FFMA.FTZ R10, R25, R6, -R3 ;  /* 0x00000006190a7223 */ /* 0x000fe20000010803 */
[----:B------:R-:W-:Y:S01]  /*cf80*/  LOP3.LUT R6, R26, 0xffff0000, RZ, 0xc0, !PT ;  /* 0xffff00001a067812 */ /* 0x000fe200078ec0ff */
[----:B------:R-:W-:Y:S02]  /*cf90*/  FFMA.FTZ R12, R17, R7, R4 ;  /* 0x00000007110c7223 */ /* 0x000fe40000010004 */
[C---:B------:R-:W-:Y:S02]  /*cfa0*/  FMUL.FTZ R5, R22.reuse, R8 ;  /* 0x0000000816057220 */ /* 0x040fe40000410000 */
[----:B------:R-:W-:Y:S02]  /*cfb0*/  FMUL.FTZ R4, R22, R6 ;  /* 0x0000000616047220 */ /* 0x000fe40000410000 */
[----:B------:R-:W-:Y:S02]  /*cfc0*/  FFMA.FTZ R11, R25, R11, R0 ;  /* 0x0000000b190b7223 */ /* 0x000fe40000010000 */
[----:B------:R-:W-:-:S02]  /*cfd0*/  FMUL.FTZ R3, R21, R14 ;  /* 0x0000000e15037220 */ /* 0x000fc40000410000 */
        /* <DEDUP_REMOVED lines=8> */
[----:B------:R-:W-:Y:S02]  /*d060*/  F2FP.BF16.PACK_AB R6, R6, R11 ;  /* 0x0000000b0606723e */ /* 0x000fe400000010ff */
[----:B------:R-:W-:-:S02]  /*d070*/  F2FP.BF16.PACK_AB R10, R7, R10 ;  /* 0x0000000a070a723e */ /* 0x000fc400000010ff */
[----:B------:R-:W-:Y:S02]  /*d080*/  F2FP.BF16.PACK_AB R11, R3, R18 ;  /* 0x00000012030b723e */ /* 0x000fe400000010ff */
[----:B------:R-:W-:Y:S02]  /*d090*/  F2FP.BF16.PACK_AB R4, R32, R34 ;  /* 0x000000222004723e */ /* 0x000fe400000010ff */
[----:B------:R-:W-:Y:S01]  /*d0a0*/  F2FP.BF16.PACK_AB R7, R0, R15 ;  /* 0x0000000f0007723e */ /* 0x000fe200000010ff */
[----:B------:R1:W-:Y:S04]  /*d0b0*/  STS.128 [R44+0x6100], R8 ;  /* 0x006100082c007388 */ /* 0x0003e80000000c00 */
[----:B------:R1:W-:Y:S02]  /*d0c0*/  STS.128 [R35+0x6100], R4 ;  /* 0x0061000423007388 */ /* 0x0003e40000000c00 */
.L_x_823:
[----:B------:R-:W-:Y:S05]  /*d0d0*/  BSYNC B0 ;  /* 0x0000000000007941 */ /* 0x000fea0003800000 */
.L_x_822:
        /* <DEDUP_REMOVED lines=109> */
[----:B------:R-:W-:Y:S02]  /*d7b0*/  FMUL.FTZ R0, R21, R9 ;  /* 0x0000000915007220 */ /* 0x000fe40000410000 */
        /* <DEDUP_REMOVED lines=14> */
.L_x_819:
[----:B------:R-:W-:Y:S05]  /*d8a0*/  BSYNC B1 ;  /* 0x0000000000017941 */ /* 0x000fea0003800000 */
.L_x_818:
[----:B------:R-:W-:-:S04]  /*d8b0*/  IADD3 R19, R56, 0x40, RZ ;  /* 0x0000004038137810 */ /* 0x000fc80007ffe0ff */
[----:B------:R-:W-:-:S13]  /*d8c0*/  ISETP.GE.AND P0, PT, R19, UR4, PT ;  /* 0x0000000413007c0c */ /* 0x000fda000bf06270 */
[----:B------:R-:W-:Y:S05]  /*d8d0*/  @P0 BRA `(.L_x_803) ;  /* 0x000017a000000947 */ /* 0x000fea0003800000 */
[----:B------:R-:W-:Y:S01]  /*d8e0*/  ISETP.GE.AND P0, PT, R57, c[0x0][0x27c], PT ;  /* 0x00009f0039007a0c */ /* 0x000fe20003f06270 */
[----:B------:R-:W-:-:S12]  /*d8f0*/  BSSY B0, `(.L_x_824) ;  /* 0x0000078000007945 */ /* 0x000fd80003800000 */
[----:B------:R-:W-:Y:S05]  /*d900*/  @P0 BRA `(.L_x_825) ;  /* 0x0000076000000947 */ /* 0x000fea0003800000 */
[----:B------:R-:W-:Y:S01]  /*d910*/  SHF.R.S32.HI R0, RZ, 0x1f, R19 ;  /* 0x0000001fff007819 */ /* 0x000fe20000011413 */
[----:B-1----:R-:W-:Y:S01]  /*d920*/  IMAD.MOV.U32 R6, RZ, RZ, c[0x0][0x27c] ;  /* 0x00009f00ff067624 */ /* 0x002fe200078e00ff */
        /* <DEDUP_REMOVED lines=12> */
[----:B------:R-:W-:Y:S01]  /*d9f0*/  LOP3.LUT R5, R0, 0x18, R57, 0xf8, !PT ;  /* 0x0000001800057812 */ /* 0x000fe200078ef839 */
[----:B------:R-:W-:Y:S01]  /*da00*/  IMAD R4, R4, 0x20, R3 ;  /* 0x0000002004047824 */ /* 0x000fe200078e0203 */
[----:B------:R-:W-:Y:S02]  /*da10*/  SHF.R.U32.HI R8, RZ, 0x3, R0 ;  /* 0x00000003ff087819 */ /* 0x000fe40000011600 */
        /* <DEDUP_REMOVED lines=9> */
[----:B----4-:R-:W-:Y:S02]  /*dab0*/  SHF.R.U64 R14, R64, 0x10, R65 ;  /* 0x00000010400e7819 */ /* 0x010fe40000001241 */
[----:B------:R-:W-:Y:S01]  /*dac0*/  PRMT R26, R95, 0x5432, R12 ;  /* 0x000054325f1a7816 */ /* 0x000fe2000000000c */
[----:B------:R-:W-:Y:S01]  /*dad0*/  IMAD.SHL.U32 R34, R0, 0x2, RZ ;  /* 0x0000000200227824 */ /* 0x000fe200078e00ff */
[----:B------:R-:W1:Y:S01]  /*dae0*/  LDS.128 R8, [R35+0x6100] ;  /* 0x0061000023087984 */ /* 0x000e620000000c00 */
[----:B------:R-:W-:-:S02]  /*daf0*/  SHF.R.U64 R0, R60, 0x10, R61 ;  /* 0x000000103c007819 */ /* 0x000fc4000000123d */
[----:B------:R-:W-:Y:S01]  /*db00*/  SHF.R.U32.HI R3, RZ, 0x10, R61 ;  /* 0x00000010ff037819 */ /* 0x000fe2000001163d */
[----:B------:R-:W2:Y:S01]  /*db10*/  LDS.128 R4, [R34+0x6100] ;  /* 0x0061000022047984 */ /* 0x000ea20000000c00 */
[----:B------:R-:W-:Y:S02]  /*db20*/  PRMT R12, R91, 0x5432, R14 ;  /* 0x000054325b0c7816 */ /* 0x000fe4000000000e */
[----:B------:R-:W-:Y:S02]  /*db30*/  SHF.R.U64 R16, R66, 0x10, R67 ;  /* 0x0000001042107819 */ /* 0x000fe40000001243 */
[----:B------:R-:W-:Y:S01]  /*db40*/  SHF.R.U32.HI R13, RZ, 0x10, R63 ;  /* 0x00000010ff0d7819 */ /* 0x000fe2000001163f */
[----:B------:R-:W-:Y:S01]  /*db50*/  IMAD.U32 R30, R12, 0x10000, RZ ;  /* 0x000100000c1e7824 */ /* 0x000fe200078e00ff */
[C---:B------:R-:W-:Y:S02]  /*db60*/  PRMT R18, R94.reuse, 0x5432, R0 ;  /* 0x000054325e127816 */ /* 0x040fe40000000000 */
[----:B------:R-:W-:-:S02]  /*db70*/  PRMT R21, R94, 0x5410, R3 ;  /* 0x000054105e157816 */ /* 0x000fc40000000003 */
[----:B------:R-:W-:Y:S02]  /*db80*/  SHF.R.U32.HI R15, RZ, 0x10, R65 ;  /* 0x00000010ff0f7819 */ /* 0x000fe40000011641 */
[----:B------:R-:W-:Y:S02]  /*db90*/  PRMT R23, R93, 0x5432, R16 ;  /* 0x000054325d177816 */ /* 0x000fe40000000010 */
[----:B------:R-:W-:Y:S02]  /*dba0*/  PRMT R27, R95, 0x5410, R13 ;  /* 0x000054105f1b7816 */ /* 0x000fe4000000000d */
[----:B------:R-:W-:Y:S02]  /*dbb0*/  PRMT R20, R91, 0x5410, R15 ;  /* 0x000054105b147816 */ /* 0x000fe4000000000f */
[----:B------:R-:W-:Y:S02]  /*dbc0*/  SHF.R.U32.HI R17, RZ, 0x10, R67 ;  /* 0x00000010ff117819 */ /* 0x000fe40000011643 */
[----:B------:R-:W-:-:S02]  /*dbd0*/  LOP3.LUT R31, R12, 0xffff0000, RZ, 0xc0, !PT ;  /* 0xffff00000c1f7812 */ /* 0x000fc400078ec0ff */
[----:B------:R-:W-:Y:S02]  /*dbe0*/  SHF.L.U32 R12, R20, 0x10, RZ ;  /* 0x00000010140c7819 */ /* 0x000fe400000006ff */
[----:B------:R-:W-:Y:S01]  /*dbf0*/  PRMT R25, R93, 0x5410, R17 ;  /* 0x000054105d197816 */ /* 0x000fe20000000011 */
[C---:B-1----:R-:W-:Y:S01]  /*dc00*/  IMAD.U32 R16, R11.reuse, 0x10000, RZ ;  /* 0x000100000b107824 */ /* 0x042fe200078e00ff */
[----:B------:R-:W-:Y:S01]  /*dc10*/  LOP3.LUT R28, R11, 0xffff0000, RZ, 0xc0, !PT ;  /* 0xffff00000b1c7812 */ /* 0x000fe200078ec0ff */
[C---:B------:R-:W-:Y:S01]  /*dc20*/  IMAD.U32 R13, R8.reuse, 0x10000, RZ ;  /* 0x00010000080d7824 */ /* 0x040fe200078e00ff */
[----:B------:R-:W-:Y:S01]  /*dc30*/  LOP3.LUT R14, R8, 0xffff0000, RZ, 0xc0, !PT ;  /* 0xffff0000080e7812 */ /* 0x000fe200078ec0ff */
[C---:B--2---:R-:W-:Y:S01]  /*dc40*/  IMAD.U32 R3, R4.reuse, 0x10000, RZ ;  /* 0x0001000004037824 */ /* 0x044fe200078e00ff */
[----:B------:R-:W-:Y:S01]  /*dc50*/  LOP3.LUT R4, R4, 0xffff0000, RZ, 0xc0, !PT ;  /* 0xffff000004047812 */ /* 0x000fe200078ec0ff */
[----:B------:R-:W-:Y:S01]  /*dc60*/  IMAD.U32 R11, R18, 0x10000, RZ ;  /* 0x00010000120b7824 */ /* 0x000fe200078e00ff */
[C---:B------:R-:W-:Y:S01]  /*dc70*/  SHF.L.U32 R24, R10.reuse, 0x10, RZ ;  /* 0x000000100a187819 */ /* 0x040fe200000006ff */
[C---:B------:R-:W-:Y:S01]  /*dc80*/  FMUL.FTZ R0, R3.reuse, R30 ;  /* 0x0000001e03007220 */ /* 0x040fe20000410000 */
[----:B------:R-:W-:Y:S01]  /*dc90*/  LOP3.LUT R29, R10, 0xffff0000, RZ, 0xc0, !PT ;  /* 0xffff00000a1d7812 */ /* 0x000fe200078ec0ff */
[-C--:B------:R-:W-:Y:S01]  /*dca0*/  FMUL.FTZ R3, R3, R11.reuse ;  /* 0x0000000b03037220 */ /* 0x080fe20000410000 */
[----:B------:R-:W-:Y:S01]  /*dcb0*/  LOP3.LUT R17, R9, 0xffff0000, RZ, 0xc0, !PT ;  /* 0xffff000009117812 */ /* 0x000fe200078ec0ff */
[----:B------:R-:W-:Y:S01]  /*dcc0*/  FFMA.FTZ R37, R13, R11, -R0 ;  /* 0x0000000b0d257223 */ /* 0x000fe20000010800 */
[----:B------:R-:W-:Y:S01]  /*dcd0*/  LOP3.LUT R11, R18, 0xffff0000, RZ, 0xc0, !PT ;  /* 0xffff0000120b7812 */ /* 0x000fe200078ec0ff */
[----:B------:R-:W-:Y:S01]  /*dce0*/  IMAD.U32 R8, R5, 0x10000, RZ ;  /* 0x0001000005087824 */ /* 0x000fe200078e00ff */
[----:B------:R-:W-:Y:S01]  /*dcf0*/  LOP3.LUT R22, R6, 0xffff0000, RZ, 0xc0, !PT ;  /* 0xffff000006167812 */ /* 0x000fe200078ec0ff */
[----:B------:R-:W-:-:S02]  /*dd00*/  FMUL.FTZ R0, R4, R31 ;  /* 0x0000001f04007220 */ /* 0x000fc40000410000 */
[----:B------:R-:W-:Y:S01]  /*dd10*/  IMAD.U32 R15, R9, 0x10000, RZ ;  /* 0x00010000090f7824 */ /* 0x000fe200078e00ff */
[----:B------:R-:W-:Y:S01]  /*dd20*/  LOP3.LUT R9, R5, 0xffff0000, RZ, 0xc0, !PT ;  /* 0xffff000005097812 */ /* 0x000fe200078ec0ff */
[----:B------:R-:W-:Y:S02]  /*dd30*/  IMAD.U32 R10, R6, 0x10000, RZ ;  /* 0x00010000060a7824 */ /* 0x000fe400078e00ff */
[----:B------:R-:W-:Y:S02]  /*dd40*/  FFMA.FTZ R36, R13, R30, R3 ;  /* 0x0000001e0d247223 */ /* 0x000fe40000010003 */
[----:B------:R-:W-:Y:S02]  /*dd50*/  FMUL.FTZ R4, R4, R11 ;  /* 0x0000000b04047220 */ /* 0x000fe40000410000 */
[----:B------:R-:W-:Y:S02]  /*dd60*/  IMAD.U32 R6, R21, 0x10000, RZ ;  /* 0x0001000015067824 */ /* 0x000fe400078e00ff */
[----:B------:R-:W-:-:S02]  /*dd70*/  FMUL.FTZ R3, R8, R12 ;  /* 0x0000000c08037220 */ /* 0x000fc40000410000 */
[C---:B------:R-:W-:Y:S01]  /*dd80*/  IMAD.U32 R5, R7.reuse, 0x10000, RZ ;  /* 0x0001000007057824 */ /* 0x040fe200078e00ff */
[----:B------:R-:W-:Y:S01]  /*dd90*/  LOP3.LUT R7, R7, 0xffff0000, RZ, 0xc0, !PT ;  /* 0xffff000007077812 */ /* 0x000fe200078ec0ff */
[----:B------:R-:W-:Y:S02]  /*dda0*/  IMAD.U32 R13, R25, 0x10000, RZ ;  /* 0x00010000190d7824 */ /* 0x000fe400078e00ff */
[C---:B------:R-:W-:Y:S01]  /*ddb0*/  FFMA.FTZ R33, R14.reuse, R11, -R0 ;  /* 0x0000000b0e217223 */ /* 0x040fe20000010800 */
[----:B------:R-:W-:Y:S01]  /*ddc0*/  LOP3.LUT R11, R21, 0xffff0000, RZ, 0xc0, !PT ;  /* 0xffff0000150b7812 */ /* 0x000fe200078ec0ff */
[----:B------:R-:W-:Y:S01]  /*ddd0*/  FFMA.FTZ R32, R14, R31, R4 ;  /* 0x0000001f0e207223 */ /* 0x000fe20000010004 */
[----:B------:R-:W-:Y:S01]  /*dde0*/  LOP3.LUT R14, R25, 0xffff0000, RZ, 0xc0, !PT ;  /* 0xffff0000190e7812 */ /* 0x000fe200078ec0ff */
[-C--:B------:R-:W-:Y:S01]  /*ddf0*/  FMUL.FTZ R0, R8, R6.reuse ;  /* 0x0000000608007220 */ /* 0x080fe20000410000 */
[----:B------:R-:W-:Y:S01]  /*de00*/  LOP3.LUT R8, R20, 0xffff0000, RZ, 0xc0, !PT ;  /* 0xffff000014087812 */ /* 0x000fe200078ec0ff */
[----:B------:R-:W-:-:S02]  /*de10*/  FFMA.FTZ R31, R15, R6, -R3 ;  /* 0x000000060f1f7223 */ /* 0x000fc40000010803 */
[----:B------:R-:W-:Y:S02]  /*de20*/  IMAD.U32 R4, R27, 0x10000, RZ ;  /* 0x000100001b047824 */ /* 0x000fe400078e00ff */
[----:B------:R-:W-:Y:S02]  /*de30*/  FMUL.FTZ R3, R5, R13 ;  /* 0x0000000d05037220 */ /* 0x000fe40000410000 */
[----:B------:R-:W-:Y:S02]  /*de40*/  IMAD.U32 R20, R23, 0x10000, RZ ;  /* 0x0001000017147824 */ /* 0x000fe400078e00ff */
[----:B------:R-:W-:Y:S02]  /*de50*/  FFMA.FTZ R30, R15, R12, R0 ;  /* 0x0000000c0f1e7223 */ /* 0x000fe40000010000 */
[-C--:B------:R-:W-:Y:S02]  /*de60*/  FMUL.FTZ R0, R5, R4.reuse ;  /* 0x0000000405007220 */ /* 0x080fe40000410000 */
[----:B------:R-:W-:-:S02]  /*de70*/  FFMA.FTZ R18, R16, R4, -R3 ;  /* 0x0000000410127223 */ /* 0x000fc40000010803 */
[----:B------:R-:W-:Y:S02]  /*de80*/  IMAD.U32 R6, R26, 0x10000, RZ ;  /* 0x000100001a067824 */ /* 0x000fe400078e00ff */
[----:B------:R-:W-:Y:S02]  /*de90*/  FMUL.FTZ R4, R9, R11 ;  /* 0x0000000b09047220 */ /* 0x000fe40000410000 */
[----:B------:R-:W-:Y:S02]  /*dea0*/  FMUL.FTZ R3, R10, R20 ;  /* 0x000000140a037220 */ /* 0x000fe40000410000 */
[----:B------:R-:W-:Y:S01]  /*deb0*/  FFMA.FTZ R15, R16, R13, R0 ;  /* 0x0000000d100f7223 */ /* 0x000fe20000010000 */
[----:B------:R-:W-:Y:S01]  /*dec0*/  LOP3.LUT R13, R27, 0xffff0000, RZ, 0xc0, !PT ;  /* 0xffff00001b0d7812 */ /* 0x000fe200078ec0ff */
[-C--:B------:R-:W-:Y:S02]  /*ded0*/  FMUL.FTZ R5, R9, R8.reuse ;  /* 0x0000000809057220 */ /* 0x080fe40000410000 */
[----:B------:R-:W-:Y:S01]  /*dee0*/  FFMA.FTZ R12, R17, R8, R4 ;  /* 0x00000008110c7223 */ /* 0x000fe20000010004 */
[----:B------:R-:W-:Y:S01]  /*def0*/  LOP3.LUT R8, R23, 0xffff0000, RZ, 0xc0, !PT ;  /* 0xffff000017087812 */ /* 0x000fe200078ec0ff */
[----:B------:R-:W-:-:S02]  /*df00*/  FMUL.FTZ R0, R10, R6 ;  /* 0x000000060a007220 */ /* 0x000fc40000410000 */
[----:B------:R-:W-:Y:S01]  /*df10*/  FFMA.FTZ R10, R24, R6, -R3 ;  /* 0x00000006180a7223 */ /* 0x000fe20000010803 */
[----:B------:R-:W-:Y:S01]  /*df20*/  LOP3.LUT R6, R26, 0xffff0000, RZ, 0xc0, !PT ;  /* 0xffff00001a067812 */ /* 0x000fe200078ec0ff */
[----:B------:R-:W-:Y:S02]  /*df30*/  FFMA.FTZ R9, R17, R11, -R5 ;  /* 0x0000000b11097223 */ /* 0x000fe40000010805 */
[C---:B------:R-:W-:Y:S02]  /*df40*/  FMUL.FTZ R5, R22.reuse, R8 ;  /* 0x0000000816057220 */ /* 0x040fe40000410000 */
[----:B------:R-:W-:Y:S01]  /*df50*/  FMUL.FTZ R4, R22, R6 ;  /* 0x0000000616047220 */ /* 0x000fe20000410000 */
[----:B------:R-:W-:Y:S01]  /*df60*/  F2FP.BF16.PACK_AB R9, R9, R31 ;  /* 0x0000001f0909723e */ /* 0x000fe200000010ff */
        /* <DEDUP_REMOVED lines=13> */
[----:B------:R-:W-:Y:S01]  /*e040*/  F2FP.BF16.PACK_AB R7, R0, R15 ;  /* 0x0000000f0007723e */ /* 0x000fe200000010ff */
[----:B------:R1:W-:Y:S04]  /*e050*/  STS.128 [R35+0x6100], R8 ;  /* 0x0061000823007388 */ /* 0x0003e80000000c00 */
[----:B------:R1:W-:Y:S02]  /*e060*/  STS.128 [R34+0x6100], R4 ;  /* 0x0061000422007388 */ /* 0x0003e40000000c00 */
.L_x_825:
[----:B------:R-:W-:Y:S05]  /*e070*/  BSYNC B0 ;  /* 0x0000000000007941 */ /* 0x000fea0003800000 */
.L_x_824:
[----:B-1----:R-:W-:Y:S01]  /*e080*/  IADD3 R4, R57, 0x10, RZ ;  /* 0x0000001039047810 */ /* 0x002fe20007ffe0ff */
[----:B------:R-:W-:Y:S03]  /*e090*/  BSSY B0, `(.L_x_826) ;  /* 0x000007f000007945 */ /* 0x000fe60003800000 */
[----:B------:R-:W-:-:S13]  /*e0a0*/  ISETP.GE.AND P0, PT, R4, c[0x0][0x27c], PT ;  /* 0x00009f0004007a0c */ /* 0x000fda0003f06270 */
[----:B------:R-:W-:Y:S05]  /*e0b0*/  @P0 BRA `(.L_x_827) ;  /* 0x000007c000000947 */ /* 0x000fea0003800000 */
[----:B------:R-:W-:Y:S01]  /*e0c0*/  SHF.R.S32.HI R0, RZ, 0x1f, R19 ;  /* 0x0000001fff007819 */ /* 0x000fe20000011413 */
[----:B------:R-:W-:Y:S01]  /*e0d0*/  IMAD.MOV.U32 R10, RZ, RZ, c[0x0][0x27c] ;  /* 0x00009f00ff0a7624 */ /* 0x000fe200078e00ff */
        /* <DEDUP_REMOVED lines=30> */
[----:B----4-:R-:W-:Y:S01]  /*e2c0*/  SHF.R.U64 R14, R72, 0x10, R73 ;  /* 0x00000010480e7819 */ /* 0x010fe20000001249 */
[----:B------:R-:W-:Y:S01]  /*e2d0*/  IMAD.SHL.U32 R34, R0, 0x2, RZ ;  /* 0x0000000200227824 */ /* 0x000fe200078e00ff */
[----:B------:R-:W-:Y:S02]  /*e2e0*/  PRMT R26, R101, 0x5432, R12 ;  /* 0x00005432651a7816 */ /* 0x000fe4000000000c */
[----:B------:R-:W1:Y:S01]  /*e2f0*/  LDS.128 R8, [R36+0x6100] ;  /* 0x0061000024087984 */ /* 0x000e620000000c00 */
[--C-:B------:R-:W-:Y:S02]  /*e300*/  SHF.R.U64 R0, R68, 0x10, R69.reuse ;  /* 0x0000001044007819 */ /* 0x100fe40000001245 */
[----:B------:R-:W-:Y:S01]  /*e310*/  SHF.R.U32.HI R3, RZ, 0x10, R69 ;  /* 0x00000010ff037819 */ /* 0x000fe20000011645 */
[----:B------:R-:W2:Y:S01]  /*e320*/  LDS.128 R4, [R34+0x6100] ;  /* 0x0061000022047984 */ /* 0x000ea20000000c00 */
[----:B------:R-:W-:-:S02]  /*e330*/  PRMT R12, R98, 0x5432, R14 ;  /* 0x00005432620c7816 */ /* 0x000fc4000000000e */
[----:B------:R-:W-:Y:S02]  /*e340*/  SHF.R.U64 R16, R74, 0x10, R75 ;  /* 0x000000104a107819 */ /* 0x000fe4000000124b */
[----:B------:R-:W-:Y:S01]  /*e350*/  SHF.R.U32.HI R13, RZ, 0x10, R71 ;  /* 0x00000010ff0d7819 */ /* 0x000fe20000011647 */
[----:B------:R-:W-:Y:S01]  /*e360*/  IMAD.U32 R30, R12, 0x10000, RZ ;  /* 0x000100000c1e7824 */ /* 0x000fe200078e00ff */
[C---:B------:R-:W-:Y:S02]  /*e370*/  PRMT R18, R100.reuse, 0x5432, R0 ;  /* 0x0000543264127816 */ /* 0x040fe40000000000 */
[----:B------:R-:W-:Y:S02]  /*e380*/  PRMT R21, R100, 0x5410, R3 ;  /* 0x0000541064157816 */ /* 0x000fe40000000003 */
[----:B------:R-:W-:Y:S02]  /*e390*/  SHF.R.U32.HI R15, RZ, 0x10, R73 ;  /* 0x00000010ff0f7819 */ /* 0x000fe40000011649 */
[----:B------:R-:W-:-:S02]  /*e3a0*/  PRMT R23, R99, 0x5432, R16 ;  /* 0x0000543263177816 */ /* 0x000fc40000000010 */
[----:B------:R-:W-:Y:S02]  /*e3b0*/  PRMT R27, R101, 0x5410, R13 ;  /* 0x00005410651b7816 */ /* 0x000fe4000000000d */
[----:B------:R-:W-:Y:S02]  /*e3c0*/  PRMT R20, R98, 0x5410, R15 ;  /* 0x0000541062147816 */ /* 0x000fe4000000000f */
[----:B------:R-:W-:Y:S02]  /*e3d0*/  SHF.R.U32.HI R17, RZ, 0x10, R75 ;  /* 0x00000010ff117819 */ /* 0x000fe4000001164b */
[----:B------:R-:W-:Y:S01]  /*e3e0*/  LOP3.LUT R31, R12, 0xffff0000, RZ, 0xc0, !PT ;  /* 0xffff00000c1f7812 */ /* 0x000fe200078ec0ff */
[----:B------:R-:W-:Y:S01]  /*e3f0*/  IMAD.U32 R12, R20, 0x10000, RZ ;  /* 0x00010000140c7824 */ /* 0x000fe200078e00ff */
        /* <DEDUP_REMOVED lines=8> */
[----:B------:R-:W-:Y:S01]  /*e480*/  LOP3.LUT R29, R10, 0xffff0000, RZ, 0xc0, !PT ;  /* 0xffff00000a1d7812 */ /* 0x000fe200078ec0ff */
[----:B------:R-:W-:Y:S01]  /*e490*/  FMUL.FTZ R0, R3, R30 ;  /* 0x0000001e03007220 */ /* 0x000fe20000410000 */
[----:B------:R-:W-:Y:S01]  /*e4a0*/  LOP3.LUT R17, R9, 0xffff0000, RZ, 0xc0, !PT ;  /* 0xffff000009117812 */ /* 0x000fe200078ec0ff */
[-C--:B------:R-:W-:Y:S01]  /*e4b0*/  FMUL.FTZ R3, R3, R11.reuse ;  /* 0x0000000b03037220 */ /* 0x080fe20000410000 */
[----:B------:R-:W-:Y:S01]  /*e4c0*/  LOP3.LUT R22, R6, 0xffff0000, RZ, 0xc0, !PT ;  /* 0xffff000006167812 */ /* 0x000fe200078ec0ff */
[----:B------:R-:W-:Y:S01]  /*e4d0*/  FFMA.FTZ R37, R13, R11, -R0 ;  /* 0x0000000b0d257223 */ /* 0x000fe20000010800 */
[----:B------:R-:W-:Y:S01]  /*e4e0*/  LOP3.LUT R11, R18, 0xffff0000, RZ, 0xc0, !PT ;  /* 0xffff0000120b7812 */ /* 0x000fe200078ec0ff */
[----:B------:R-:W-:-:S02]  /*e4f0*/  IMAD.U32 R8, R5, 0x10000, RZ ;  /* 0x0001000005087824 */ /* 0x000fc400078e00ff */
[----:B------:R-:W-:Y:S02]  /*e500*/  IMAD.U32 R24, R10, 0x10000, RZ ;  /* 0x000100000a187824 */ /* 0x000fe400078e00ff */
[----:B------:R-:W-:Y:S02]  /*e510*/  FMUL.FTZ R0, R4, R31 ;  /* 0x0000001f04007220 */ /* 0x000fe40000410000 */
[----:B------:R-:W-:Y:S01]  /*e520*/  IMAD.U32 R15, R9, 0x10000, RZ ;  /* 0x00010000090f7824 */ /* 0x000fe200078e00ff */
[----:B------:R-:W-:Y:S01]  /*e530*/  LOP3.LUT R9, R5, 0xffff0000, RZ, 0xc0, !PT ;  /* 0xffff000005097812 */ /* 0x000fe200078ec0ff */
[----:B------:R-:W-:Y:S02]  /*e540*/  IMAD.U32 R10, R6, 0x10000, RZ ;  /* 0x00010000060a7824 */ /* 0x000fe400078e00ff */
[----:B------:R-:W-:Y:S02]  /*e550*/  FFMA.FTZ R35, R13, R30, R3 ;  /* 0x0000001e0d237223 */ /* 0x000fe40000010003 */
[----:B------:R-:W-:-:S02]  /*e560*/  FMUL.FTZ R4, R4, R11 ;  /* 0x0000000b04047220 */ /* 0x000fc40000410000 */
[----:B------:R-:W-:Y:S02]  /*e570*/  IMAD.U32 R6, R21, 0x10000, RZ ;  /* 0x0001000015067824 */ /* 0x000fe400078e00ff */
[----:B------:R-:W-:Y:S02]  /*e580*/  FMUL.FTZ R3, R8, R12 ;  /* 0x0000000c08037220 */ /* 0x000fe40000410000 */
        /* <DEDUP_REMOVED lines=47> */
.L_x_827:
[----:B------:R-:W-:Y:S05]  /*e880*/  BSYNC B0 ;  /* 0x0000000000007941 */ /* 0x000fea0003800000 */
.L_x_826:
[----:B------:R-:W-:-:S04]  /*e890*/  IADD3 R0, R57, 0x20, RZ ;  /* 0x0000002039007810 */ /* 0x000fc80007ffe0ff */
[----:B------:R-:W-:-:S13]  /*e8a0*/  ISETP.GE.AND P0, PT, R0, c[0x0][0x27c], PT ;  /* 0x00009f0000007a0c */ /* 0x000fda0003f06270 */
[----:B------:R-:W-:Y:S05]  /*e8b0*/  @P0 BRA `(.L_x_803) ;  /* 0x000007c000000947 */ /* 0x000fea0003800000 */
[----:B------:R-:W-:Y:S01]  /*e8c0*/  SHF.R.S32.HI R3, RZ, 0x1f, R19 ;  /* 0x0000001fff037819 */ /* 0x000fe20000011413 */
[----:B-1----:R-:W-:Y:S01]  /*e8d0*/  IMAD.MOV.U32 R11, RZ, RZ, c[0x0][0x27c] ;  /* 0x00009f00ff0b7624 */ /* 0x002fe200078e00ff */
[-C--:B------:R-:W-:Y:S02]  /*e8e0*/  LEA.HI R5, R19, R19.reuse, RZ, 0x1 ;  /* 0x0000001313057211 */ /* 0x080fe400078f08ff */
[----:B------:R-:W-:Y:S02]  /*e8f0*/  SHF.R.S32.HI R10, RZ, 0x1f, R0 ;  /* 0x0000001fff0a7819 */ /* 0x000fe40000011400 */
[----:B------:R-:W-:Y:S02]  /*e900*/  LEA.HI R3, R3, R19, RZ, 0x3 ;  /* 0x0000001303037211 */ /* 0x000fe400078f18ff */
[C---:B------:R-:W-:Y:S01]  /*e910*/  LOP3.LUT R4, R5.reuse, 0x7fffffe, RZ, 0xc0, !PT ;  /* 0x07fffffe05047812 */ /* 0x040fe200078ec0ff */
[----:B------:R-:W-:Y:S01]  /*e920*/  IMAD.SHL.U32 R5, R5, 0x20, RZ ;  /* 0x0000002005057824 */ /* 0x000fe200078e00ff */
[----:B------:R-:W-:Y:S01]  /*e930*/  LEA.HI R6, R10, R0, RZ, 0x3 ;  /* 0x000000000a067211 */ /* 0x000fe200078f18ff */
[----:B------:R-:W-:Y:S01]  /*e940*/  IMAD.SHL.U32 R3, R3, 0x20, RZ ;  /* 0x0000002003037824 */ /* 0x000fe200078e00ff */
[----:B------:R-:W-:Y:S01]  /*e950*/  SHF.R.U64 R12, R82, 0x10, R83 ;  /* 0x00000010520c7819 */ /* 0x000fe20000001253 */
[----:B------:R-:W-:Y:S01]  /*e960*/  IMAD.IADD R9, R19, 0x1, -R4 ;  /* 0x0000000113097824 */ /* 0x000fe200078e0a04 */
[----:B------:R-:W-:-:S02]  /*e970*/  SHF.R.S32.HI R8, RZ, 0x3, R6 ;  /* 0x00000003ff087819 */ /* 0x000fc40000011406 */
[----:B------:R-:W-:Y:S02]  /*e980*/  LEA.HI R4, R10, R0, RZ, 0x5 ;  /* 0x000000000a047211 */ /* 0x000fe400078f28ff */
[----:B------:R-:W-:Y:S02]  /*e990*/  LOP3.LUT R7, R3, 0xffffff00, RZ, 0xc0, !PT ;  /* 0xffffff0003077812 */ /* 0x000fe400078ec0ff */
[----:B------:R-:W-:Y:S01]  /*e9a0*/  LOP3.LUT R0, R5, 0xc0, RZ, 0xc0, !PT ;  /* 0x000000c005007812 */ /* 0x000fe200078ec0ff */
[----:B------:R-:W-:Y:S01]  /*e9b0*/  IMAD.SHL.U32 R5, R4, 0x80, RZ ;  /* 0x0000008004057824 */ /* 0x000fe200078e00ff */
[----:B------:R-:W-:Y:S01]  /*e9c0*/  LEA.HI R3, R11, R8, RZ, 0x1d ;  /* 0x000000080b037211 */ /* 0x000fe200078fe8ff */
[----:B------:R-:W-:Y:S01]  /*e9d0*/  IMAD R8, R9, 0x20, R7 ;  /* 0x0000002009087824 */ /* 0x000fe200078e0207 */
[----:B------:R-:W-:Y:S02]  /*e9e0*/  LOP3.LUT R6, R0, 0x18, R6, 0xf8, !PT ;  /* 0x0000001800067812 */ /* 0x000fe400078ef806 */
[----:B------:R-:W-:-:S02]  /*e9f0*/  SHF.R.S32.HI R4, RZ, 0x1f, R3 ;  /* 0x0000001fff047819 */ /* 0x000fc40000011403 */
[----:B------:R-:W-:Y:S01]  /*ea00*/  LOP3.LUT R7, R5, 0x7ffff000, RZ, 0xc0, !PT ;  /* 0x7ffff00005077812 */ /* 0x000fe200078ec0ff */
[----:B------:R-:W-:Y:S01]  /*ea10*/  IMAD.SHL.U32 R5, R3, 0x8, RZ ;  /* 0x0000000803057824 */ /* 0x000fe200078e00ff */
[----:B------:R-:W-:Y:S02]  /*ea20*/  LEA.HI R3, R4, R3, RZ, 0x2 ;  /* 0x0000000304037211 */ /* 0x000fe400078f10ff */
[----:B------:R-:W-:Y:S02]  /*ea30*/  SHF.R.U32.HI R9, RZ, 0x3, R0 ;  /* 0x00000003ff097819 */ /* 0x000fe40000011600 */
[----:B------:R-:W-:Y:S01]  /*ea40*/  LOP3.LUT R4, R0, 0x18, R5, 0xf8, !PT ;  /* 0x0000001800047812 */ /* 0x000fe200078ef805 */
[----:B------:R-:W-:Y:S01]  /*ea50*/  IMAD.SHL.U32 R0, R3, 0x400, RZ ;  /* 0x0000040003007824 */ /* 0x000fe200078e00ff */
[-C--:B------:R-:W-:Y:S02]  /*ea60*/  LOP3.LUT R6, R6, R9.reuse, RZ, 0x3c, !PT ;  /* 0x0000000906067212 */ /* 0x080fe400078e3cff */
[----:B------:R-:W-:-:S02]  /*ea70*/  LOP3.LUT R3, R4, R9, RZ, 0x3c, !PT ;  /* 0x0000000904037212 */ /* 0x000fc400078e3cff */
[----:B------:R-:W-:Y:S02]  /*ea80*/  LOP3.LUT R0, R0, 0x7ffff000, RZ, 0xc0, !PT ;  /* 0x7ffff00000007812 */ /* 0x000fe400078ec0ff */
[----:B------:R-:W-:Y:S02]  /*ea90*/  IADD3 R5, R6, R8, R7 ;  /* 0x0000000806057210 */ /* 0x000fe40007ffe007 */
[----:B------:R-:W-:Y:S02]  /*eaa0*/  IADD3 R0, R3, R0, R8 ;  /* 0x0000000003007210 */ /* 0x000fe40007ffe008 */
[----:B----4-:R-:W-:Y:S01]  /*eab0*/  SHF.R.U64 R14, R76, 0x10, R77 ;  /* 0x000000104c0e7819 */ /* 0x010fe2000000124d */
[----:B------:R-:W-:Y:S01]  /*eac0*/  IMAD.SHL.U32 R35, R5, 0x2, RZ ;  /* 0x0000000205237824 */ /* 0x000fe200078e00ff */
[----:B------:R-:W-:Y:S01]  /*ead0*/  PRMT R26, R107, 0x5432, R12 ;  /* 0x000054326b1a7816 */ /* 0x000fe2000000000c */
[----:B------:R-:W-:Y:S01]  /*eae0*/  IMAD.SHL.U32 R33, R0, 0x2, RZ ;  /* 0x0000000200217824 */ /* 0x000fe200078e00ff */
[----:B------:R-:W-:-:S02]  /*eaf0*/  SHF.R.U64 R0, R80, 0x10, R81 ;  /* 0x0000001050007819 */ /* 0x000fc40000001251 */
[----:B------:R-:W1:Y:S01]  /*eb00*/  LDS.128 R8, [R35+0x6100] ;  /* 0x0061000023087984 */ /* 0x000e620000000c00 */
[----:B------:R-:W-:Y:S02]  /*eb10*/  SHF.R.U32.HI R3, RZ, 0x10, R81 ;  /* 0x00000010ff037819 */ /* 0x000fe40000011651 */
[----:B------:R-:W-:Y:S01]  /*eb20*/  SHF.R.U64 R16, R78, 0x10, R79 ;  /* 0x000000104e107819 */ /* 0x000fe2000000124f */
[----:B------:R-:W2:Y:S01]  /*eb30*/  LDS.128 R4, [R33+0x6100] ;  /* 0x0061000021047984 */ /* 0x000ea20000000c00 */
[----:B------:R-:W-:Y:S02]  /*eb40*/  PRMT R12, R103, 0x5432, R14 ;  /* 0x00005432670c7816 */ /* 0x000fe4000000000e */
[----:B------:R-:W-:Y:S02]  /*eb50*/  PRMT R18, R106, 0x5432, R0 ;  /* 0x000054326a127816 */ /* 0x000fe40000000000 */
[----:B------:R-:W-:Y:S01]  /*eb60*/  SHF.R.U32.HI R15, RZ, 0x10, R77 ;  /* 0x00000010ff0f7819 */ /* 0x000fe2000001164d */
[----:B------:R-:W-:Y:S01]  /*eb70*/  IMAD.U32 R30, R12, 0x10000, RZ ;  /* 0x000100000c1e7824 */ /* 0x000fe200078e00ff */
[----:B------:R-:W-:-:S02]  /*eb80*/  SHF.R.U32.HI R13, RZ, 0x10, R83 ;  /* 0x00000010ff0d7819 */ /* 0x000fc40000011653 */
[----:B------:R-:W-:Y:S02]  /*eb90*/  SHF.R.U32.HI R17, RZ, 0x10, R79 ;  /* 0x00000010ff117819 */ /* 0x000fe4000001164f */
[----:B------:R-:W-:Y:S02]  /*eba0*/  PRMT R20, R106, 0x5410, R3 ;  /* 0x000054106a147816 */ /* 0x000fe40000000003 */
[----:B------:R-:W-:Y:S02]  /*ebb0*/  PRMT R23, R105, 0x5432, R16 ;  /* 0x0000543269177816 */ /* 0x000fe40000000010 */
[----:B------:R-:W-:Y:S02]  /*ebc0*/  PRMT R19, R103, 0x5410, R15 ;  /* 0x0000541067137816 */ /* 0x000fe4000000000f */
[----:B------:R-:W-:Y:S02]  /*ebd0*/  PRMT R27, R107, 0x5410, R13 ;  /* 0x000054106b1b7816 */ /* 0x000fe4000000000d */
[----:B------:R-:W-:-:S02]  /*ebe0*/  PRMT R24, R105, 0x5410, R17 ;  /* 0x0000541069187816 */ /* 0x000fc40000000011 */
[----:B------:R-:W-:Y:S01]  /*ebf0*/  LOP3.LUT R12, R12, 0xffff0000, RZ, 0xc0, !PT ;  /* 0xffff00000c0c7812 */ /* 0x000fe200078ec0ff */
[C---:B-1----:R-:W-:Y:S01]  /*ec00*/  IMAD.U32 R16, R11.reuse, 0x10000, RZ ;  /* 0x000100000b107824 */ /* 0x042fe200078e00ff */
[----:B------:R-:W-:Y:S01]  /*ec10*/  LOP3.LUT R28, R11, 0xffff0000, RZ, 0xc0, !PT ;  /* 0xffff00000b1c7812 */ /* 0x000fe200078ec0ff */
[----:B------:R-:W-:Y:S01]  /*ec20*/  IMAD.U32 R11, R18, 0x10000, RZ ;  /* 0x00010000120b7824 */ /* 0x000fe200078e00ff */
[----:B------:R-:W-:Y:S01]  /*ec30*/  LOP3.LUT R14, R8, 0xffff0000, RZ, 0xc0, !PT ;  /* 0xffff0000080e7812 */ /* 0x000fe200078ec0ff */
[----:B--2---:R-:W-:Y:S01]  /*ec40*/  IMAD.U32 R3, R4, 0x10000, RZ ;  /* 0x0001000004037824 */ /* 0x004fe200078e00ff */
[C---:B------:R-:W-:Y:S01]  /*ec50*/  LOP3.LUT R17, R9.reuse, 0xffff0000, RZ, 0xc0, !PT ;  /* 0xffff000009117812 */ /* 0x040fe200078ec0ff */
[----:B------:R-:W-:Y:S01]  /*ec60*/  IMAD.U32 R13, R8, 0x10000, RZ ;  /* 0x00010000080d7824 */ /* 0x000fe200078e00ff */
        /* <DEDUP_REMOVED lines=9> */
[----:B------:R-:W-:Y:S01]  /*ed00*/  FMUL.FTZ R3, R3, R11 ;  /* 0x0000000b03037220 */ /* 0x000fe20000410000 */
[----:B------:R-:W-:Y:S01]  /*ed10*/  LOP3.LUT R22, R6, 0xffff0000, RZ, 0xc0, !PT ;  /* 0xffff000006167812 */ /* 0x000fe200078ec0ff */
[----:B------:R-:W-:-:S02]  /*ed20*/  IMAD.U32 R7, R19, 0x10000, RZ ;  /* 0x0001000013077824 */ /* 0x000fc400078e00ff */
[----:B------:R-:W-:Y:S02]  /*ed30*/  IMAD.U32 R25, R10, 0x10000, RZ ;  /* 0x000100000a197824 */ /* 0x000fe400078e00ff */
[C---:B------:R-:W-:Y:S02]  /*ed40*/  FFMA.FTZ R36, R13.reuse, R11, -R0 ;  /* 0x0000000b0d247223 */ /* 0x040fe40000010800 */
[----:B------:R-:W-:Y:S02]  /*ed50*/  IMAD.U32 R10, R6, 0x10000, RZ ;  /* 0x00010000060a7824 */ /* 0x000fe400078e00ff */
[----:B------:R-:W-:Y:S02]  /*ed60*/  FMUL.FTZ R0, R4, R12 ;  /* 0x0000000c04007220 */ /* 0x000fe40000410000 */
[----:B------:R-:W-:Y:S02]  /*ed70*/  FFMA.FTZ R34, R13, R30, R3 ;  /* 0x0000001e0d227223 */ /* 0x000fe40000010003 */
[C---:B------:R-:W-:Y:S01]  /*ed80*/  IMAD.U32 R6, R20.reuse, 0x10000, RZ ;  /* 0x0001000014067824 */ /* 0x040fe200078e00ff */
[----:B------:R-:W-:Y:S01]  /*ed90*/  LOP3.LUT R20, R20, 0xffff0000, RZ, 0xc0, !PT ;  /* 0xffff000014147812 */ /* 0x000fe200078ec0ff */
[----:B------:R-:W-:-:S02]  /*eda0*/  FMUL.FTZ R4, R4, R18 ;  /* 0x0000001204047220 */ /* 0x000fc40000410000 */
[----:B------:R-:W-:Y:S02]  /*edb0*/  FMUL.FTZ R3, R8, R7 ;  /* 0x0000000708037220 */ /* 0x000fe40000410000 */
[----:B------:R-:W-:Y:S02]  /*edc0*/  IMAD.U32 R13, R24, 0x10000, RZ ;  /* 0x00010000180d7824 */ /* 0x000fe400078e00ff */
[----:B------:R-:W-:Y:S02]  /*edd0*/  FFMA.FTZ R32, R14, R18, -R0 ;  /* 0x000000120e207223 */ /* 0x000fe40000010800 */
[----:B------:R-:W-:Y:S01]  /*ede0*/  FMUL.FTZ R0, R8, R6 ;  /* 0x0000000608007220 */ /* 0x000fe20000410000 */
[----:B------:R-:W-:Y:S01]  /*edf0*/  LOP3.LUT R8, R27, 0xffff0000, RZ, 0xc0, !PT ;  /* 0xffff00001b087812 */ /* 0x000fe200078ec0ff */
[----:B------:R-:W-:Y:S01]  /*ee00*/  FFMA.FTZ R31, R14, R12, R4 ;  /* 0x0000000c0e1f7223 */ /* 0x000fe20000010004 */
[----:B------:R-:W-:Y:S01]  /*ee10*/  LOP3.LUT R14, R24, 0xffff0000, RZ, 0xc0, !PT ;  /* 0xffff0000180e7812 */ /* 0x000fe200078ec0ff */
[----:B------:R-:W-:-:S02]  /*ee20*/  FFMA.FTZ R30, R15, R6, -R3 ;  /* 0x000000060f1e7223 */ /* 0x000fc40000010803 */
[----:B------:R-:W-:Y:S02]  /*ee30*/  IMAD.U32 R4, R27, 0x10000, RZ ;  /* 0x000100001b047824 */ /* 0x000fe400078e00ff */
[----:B------:R-:W-:Y:S02]  /*ee40*/  FMUL.FTZ R3, R5, R13 ;  /* 0x0000000d05037220 */ /* 0x000fe40000410000 */
[----:B------:R-:W-:Y:S02]  /*ee50*/  IMAD.U32 R11, R23, 0x10000, RZ ;  /* 0x00010000170b7824 */ /* 0x000fe400078e00ff */
[----:B------:R-:W-:Y:S01]  /*ee60*/  FFMA.FTZ R18, R15, R7, R0 ;  /* 0x000000070f127223 */ /* 0x000fe20000010000 */
[----:B------:R-:W-:Y:S01]  /*ee70*/  LOP3.LUT R7, R19, 0xffff0000, RZ, 0xc0, !PT ;  /* 0xffff000013077812 */ /* 0x000fe200078ec0ff */
[-C--:B------:R-:W-:Y:S02]  /*ee80*/  FMUL.FTZ R0, R5, R4.reuse ;  /* 0x0000000405007220 */ /* 0x080fe40000410000 */
[----:B------:R-:W-:-:S02]  /*ee90*/  FFMA.FTZ R15, R16, R4, -R3 ;  /* 0x00000004100f7223 */ /* 0x000fc40000010803 */
[C---:B------:R-:W-:Y:S02]  /*eea0*/  FMUL.FTZ R4, R9.reuse, R20 ;  /* 0x0000001409047220 */ /* 0x040fe40000410000 */
[----:B------:R-:W-:Y:S02]  /*eeb0*/  IMAD.U32 R6, R26, 0x10000, RZ ;  /* 0x000100001a067824 */ /* 0x000fe400078e00ff */
[----:B------:R-:W-:Y:S02]  /*eec0*/  FMUL.FTZ R3, R10, R11 ;  /* 0x0000000b0a037220 */ /* 0x000fe40000410000 */
[----:B------:R-:W-:Y:S02]  /*eed0*/  FFMA.FTZ R16, R16, R13, R0 ;  /* 0x0000000d10107223 */ /* 0x000fe40000010000 */
        /* <DEDUP_REMOVED lines=13> */
[----:B------:R-:W-:Y:S01]  /*efb0*/  FFMA.FTZ R10, R29, R6, -R5 ;  /* 0x000000061d0a7223 */ /* 0x000fe20000010805 */
[----:B------:R-:W-:Y:S01]  /*efc0*/  F2FP.BF16.PACK_AB R5, R13, R18 ;  /* 0x000000120d05723e */ /* 0x000fe200000010ff */
[----:B------:R-:W-:Y:S01]  /*efd0*/  FFMA.FTZ R6, R29, R7, R4 ;  /* 0x000000071d067223 */ /* 0x000fe20000010004 */
[----:B------:R-:W-:Y:S01]  /*efe0*/  F2FP.BF16.PACK_AB R4, R31, R34 ;  /* 0x000000221f04723e */ /* 0x000fe200000010ff */
[----:B------:R-:W-:Y:S01]  /*eff0*/  FFMA.FTZ R3, R28, R8, -R3 ;  /* 0x000000081c037223 */ /* 0x000fe20000010803 */
[----:B------:R-:W-:Y:S01]  /*f000*/  F2FP.BF16.PACK_AB R8, R32, R36 ;  /* 0x000000242008723e */ /* 0x000fe200000010ff */
[----:B------:R-:W-:Y:S01]  /*f010*/  FFMA.FTZ R0, R28, R14, R0 ;  /* 0x0000000e1c007223 */ /* 0x000fe20000010000 */
[----:B------:R-:W-:Y:S02]  /*f020*/  F2FP.BF16.PACK_AB R6, R6, R11 ;  /* 0x0000000b0606723e */ /* 0x000fe400000010ff */
[----:B------:R-:W-:-:S02]  /*f030*/  F2FP.BF16.PACK_AB R10, R10, R12 ;  /* 0x0000000c0a0a723e */ /* 0x000fc400000010ff */
[----:B------:R-:W-:Y:S02]  /*f040*/  F2FP.BF16.PACK_AB R11, R3, R15 ;  /* 0x0000000f030b723e */ /* 0x000fe400000010ff */
[----:B------:R-:W-:-:S03]  /*f050*/  F2FP.BF16.PACK_AB R7, R0, R16 ;  /* 0x000000100007723e */ /* 0x000fc600000010ff */
[----:B------:R1:W-:Y:S04]  /*f060*/  STS.128 [R35+0x6100], R8 ;  /* 0x0061000823007388 */ /* 0x0003e80000000c00 */
[----:B------:R1:W-:Y:S02]  /*f070*/  STS.128 [R33+0x6100], R4 ;  /* 0x0061000421007388 */ /* 0x0003e40000000c00 */
.L_x_803:
[----:B------:R-:W-:Y:S05]  /*f080*/  BSYNC B2 ;  /* 0x0000000000027941 */ /* 0x000fea0003800000 */
.L_x_785:
[----:B------:R-:W-:Y:S01]  /*f090*/  IMAD R0, R109, c[0x0][0x208], RZ ;  /* 0x000082006d007a24 */ /* 0x000fe200078e02ff */
[----:B-1----:R-:W-:Y:S01]  /*f0a0*/  LOP3.LUT R7, R113, 0xfffffff8, RZ, 0xc0, !PT ;  /* 0xfffffff871077812 */ /* 0x002fe200078ec0ff */
[----:B------:R-:W-:Y:S01]  /*f0b0*/  IMAD.WIDE.U32 R4, R115, c[0x0][0x208], RZ ;  /* 0x0000820073047a25 */ /* 0x000fe200078e00ff */
[----:B------:R-:W-:Y:S01]  /*f0c0*/  SHF.R.S32.HI R16, RZ, 0x1f, R97 ;  /* 0x0000001fff107819 */ /* 0x000fe20000011461 */
[----:B------:R-:W-:-:S04]  /*f0d0*/  DEPBAR.LE SB0, 0x0 ;  /* 0x000080000000791a */ /* 0x000fc80000000000 */
[----:B------:R-:W-:Y:S01]  /*f0e0*/  IMAD R0, R115, c[0x0][0x20c], R0 ;  /* 0x0000830073007a24 */ /* 0x000fe200078e0200 */
[----:B------:R-:W-:Y:S01]  /*f0f0*/  SHF.R.S32.HI R13, RZ, 0x1f, R102 ;  /* 0x0000001fff0d7819 */ /* 0x000fe20000011466 */
[----:B------:R-:W-:Y:S01]  /*f100*/  IMAD.IADD R7, R159, 0x1, -R7 ;  /* 0x000000019f077824 */ /* 0x000fe200078e0a07 */
[----:B------:R-:W-:Y:S01]  /*f110*/  ISETP.GE.AND P2, PT, R161, c[0x0][0x1d4], PT ;  /* 0x00007500a1007a0c */ /* 0x000fe20003f46270 */
[----:B------:R-:W-:Y:S01]  /*f120*/  IMAD.IADD R5, R5, 0x1, R0 ;  /* 0x0000000105057824 */ /* 0x000fe200078e0200 */
[----:B------:R-:W-:Y:S01]  /*f130*/  P2R R64, PR, RZ, 0x8 ;  /* 0x00000008ff407803 */ /* 0x000fe20000000000 */
[----:B------:R-:W-:Y:S01]  /*f140*/  IMAD R0, R110, c[0x0][0x218], RZ ;  /* 0x000086006e007a24 */ /* 0x000fe200078e02ff */
[----:B------:R-:W-:Y:S01]  /*f150*/  LEA.HI R3, R7, R7, RZ, 0x1 ;  /* 0x0000000707037211 */ /* 0x000fe200078f08ff */
[----:B------:R-:W-:Y:S01]  /*f160*/  IMAD.WIDE.U32 R4, R114, c[0x0][0x218], R4 ;  /* 0x0000860072047a25 */ /* 0x000fe200078e0004 */
[----:B------:R-:W-:Y:S01]  /*f170*/  SHF.R.S32.HI R162, RZ, 0x1f, R161 ;  /* 0x0000001fffa27819 */ /* 0x000fe200000114a1 */
[----:B------:R-:W-:-:S02]  /*f180*/  UISETP.GE.AND UP0, UPT, UR8, 0x2, UPT ;  /* 0x000000020800788c */ /* 0x000fc4000bf06270 */
[----:B------:R-:W-:Y:S01]  /*f190*/  IMAD R0, R114, c[0x0][0x21c], R0 ;  /* 0x0000870072007a24 */ /* 0x000fe200078e0200 */
[----:B------:R-:W-:Y:S01]  /*f1a0*/  BAR.SYNC.DEFER_BLOCKING 0x0 ;  /* 0x0000000000007b1d */ /* 0x000fe20000010000 */
[----:B------:R-:W-:Y:S01]  /*f1b0*/  IADD3 R6, P0, R4, UR24, RZ ;  /* 0x0000001804067c10 */ /* 0x000fe2000ff1e0ff */
[----:B----4-:R-:W-:-:S03]  /*f1c0*/  IMAD.WIDE R14, R161, 0x2, RZ ;  /* 0x00000002a10e7825 */ /* 0x010fc600078e02ff */
[----:B------:R-:W-:Y:S01]  /*f1d0*/  IADD3.X R4, R5, UR10, R0, P0, !PT ;  /* 0x0000000a05047c10 */ /* 0x000fe200087fe400 */
[----:B------:R-:W-:Y:S01]  /*f1e0*/  IMAD.SHL.U32 R155, R92, 0x2, RZ ;  /* 0x000000025c9b7824 */ /* 0x000fe200078e00ff */
[----:B------:R-:W-:Y:S02]  /*f1f0*/  LEA R0, P0, R6, c[0x0][0x1f8], 0x1 ;  /* 0x00007e0006007a11 */ /* 0x000fe400078008ff */
[----:B------:R-:W-:Y:S02]  /*f200*/  LEA.HI R5, R90, R90, RZ, 0x1 ;  /* 0x0000005a5a057211 */ /* 0x000fe400078f08ff */
[----:B------:R-:W-:Y:S01]  /*f210*/  LEA.HI.X R4, R6, c[0x0][0x1fc], R4, 0x1, P0 ;  /* 0x00007f0006047a11 */ /* 0x000fe200000f0c04 */
[----:B------:R-:W1:Y:S01]  /*f220*/  SHFL.IDX PT, R11, R0, RZ, 0x1c1f ;  /* 0x001c1fff000b7589 */ /* 0x000e6200000e0000 */
[----:B------:R-:W-:Y:S02]  /*f230*/  SHF.R.S32.HI R6, RZ, 0x1, R3 ;  /* 0x00000001ff067819 */ /* 0x000fe40000011403 */
[----:B------:R-:W-:Y:S01]  /*f240*/  LOP3.LUT R5, R5, 0xfffffffe, RZ, 0xc0, !PT ;  /* 0xfffffffe05057812 */ /* 0x000fe200078ec0ff */
[----:B------:R-:W2:Y:S01]  /*f250*/  SHFL.IDX PT, R12, R4, RZ, 0x1c1f ;  /* 0x001c1fff040c7589 */ /* 0x000ea200000e0000 */
[----:B------:R-:W-:-:S03]  /*f260*/  LOP3.LUT P1, RZ, R6, 0x2, RZ, 0xc0, !PT ;  /* 0x0000000206ff7812 */ /* 0x000fc6000782c0ff */
[----:B------:R3:W4:Y:S01]  /*f270*/  SHFL.IDX PT, R9, R0, 0x1, 0x1c1f ;  /* 0x003c1f0000097f89 */ /* 0x00072200000e0000 */
[----:B------:R-:W-:-:S03]  /*f280*/  IMAD.IADD R8, R90, 0x1, -R5 ;  /* 0x000000015a087824 */ /* 0x000fc600078e0a05 */
[----:B------:R5:W5:Y:S01]  /*f290*/  SHFL.IDX PT, R10, R4, 0x1, 0x1c1f ;  /* 0x003c1f00040a7f89 */ /* 0x000b6200000e0000 */
[----:B-1----:R-:W-:-:S05]  /*f2a0*/  IADD3 R58, P0, R11, R14, RZ ;  /* 0x0000000e0b3a7210 */ /* 0x002fca0007f1e0ff */
[----:B--2---:R-:W-:Y:S01]  /*f2b0*/  IMAD.X R59, R12, 0x1, R15, P0 ;  /* 0x000000010c3b7824 */ /* 0x004fe200000e060f */
[----:B---3--:R-:W-:Y:S01]  /*f2c0*/  LOP3.LUT R0, R3, 0x3fffffe, RZ, 0xc0, !PT ;  /* 0x03fffffe03007812 */ /* 0x008fe200078ec0ff */
[----:B------:R-:W-:Y:S01]  /*f2d0*/  IMAD.SHL.U32 R3, R6, 0x40, RZ ;  /* 0x0000004006037824 */ /* 0x000fe200078e00ff */
[----:B----4-:R-:W-:Y:S02]  /*f2e0*/  IADD3 R56, P0, R14, R9, RZ ;  /* 0x000000090e387210 */ /* 0x010fe40007f1e0ff */
[----:B-----5:R-:W-:Y:S01]  /*f2f0*/  LOP3.LUT R4, R108, 0x7fffffe, RZ, 0xc0, !PT ;  /* 0x07fffffe6c047812 */ /* 0x020fe200078ec0ff */
[----:B------:R-:W-:Y:S01]  /*f300*/  IMAD.IADD R5, R7, 0x1, -R0 ;  /* 0x0000000107057824 */ /* 0x000fe200078e0a00 */
[----:B------:R-:W-:Y:S01]  /*f310*/  LOP3.LUT R0, R3, 0xc0, RZ, 0xc0, !PT ;  /* 0x000000c003007812 */ /* 0x000fe200078ec0ff */
[----:B------:R-:W-:Y:S01]  /*f320*/  IMAD.SHL.U32 R7, R112, 0x8, RZ ;  /* 0x0000000870077824 */ /* 0x000fe200078e00ff */
[----:B------:R-:W-:Y:S01]  /*f330*/  SHF.R.S32.HI R6, RZ, 0x1f, R96 ;  /* 0x0000001fff067819 */ /* 0x000fe20000011460 */
[----:B------:R-:W-:Y:S01]  /*f340*/  IMAD.IADD R150, R102, 0x1, -R4 ;  /* 0x0000000166967824 */ /* 0x000fe200078e0a04 */
[----:B------:R-:W-:Y:S01]  /*f350*/  LEA.HI R4, R16, R97, RZ, 0x3 ;  /* 0x0000006110047211 */ /* 0x000fe200078f18ff */
[----:B------:R-:W-:Y:S01]  /*f360*/  IMAD.X R57, R15, 0x1, R10, P0 ;  /* 0x000000010f397824 */ /* 0x000fe200000e060a */
[----:B------:R-:W-:-:S02]  /*f370*/  LOP3.LUT R3, R0, 0x8, R7, 0xf8, !PT ;  /* 0x0000000800037812 */ /* 0x000fc400078ef807 */
[----:B------:R-:W-:Y:S02]  /*f380*/  SHF.R.U32.HI R0, RZ, 0x3, R0 ;  /* 0x00000003ff007819 */ /* 0x000fe40000011600 */
[----:B------:R-:W-:Y:S02]  /*f390*/  LOP3.LUT R158, R4, 0xfffffff8, RZ, 0xc0, !PT ;  /* 0xfffffff8049e7812 */ /* 0x000fe400078ec0ff */
[----:B------:R-:W-:Y:S01]  /*f3a0*/  LOP3.LUT R3, R3, R0, RZ, 0x3c, !PT ;  /* 0x0000000003037212 */ /* 0x000fe200078e3cff */
[----:B------:R-:W-:Y:S01]  /*f3b0*/  IMAD R0, R8, 0x8, R5 ;  /* 0x0000000808007824 */ /* 0x000fe200078e0205 */
[----:B------:R-:W-:Y:S01]  /*f3c0*/  LEA.HI R7, R13, R102, RZ, 0x3 ;  /* 0x000000660d077211 */ /* 0x000fe200078f18ff */
[----:B------:R-:W-:Y:S01]  /*f3d0*/  IMAD.WIDE R4, R158, 0x2, RZ ;  /* 0x000000029e047825 */ /* 0x000fe200078e02ff */
[----:B------:R-:W-:Y:S01]  /*f3e0*/  LEA.HI R6, R6, R96, RZ, 0x3 ;  /* 0x0000006006067211 */ /* 0x000fe200078f18ff */
[----:B------:R-:W-:Y:S01]  /*f3f0*/  STL [R1+0x58], R158 ;  /* 0x0000589e01007387 */ /* 0x000fe20000100800 */
[----:B------:R-:W-:Y:S01]  /*f400*/  SHF.R.S32.HI R160, RZ, 0x1f, R158 ;  /* 0x0000001fffa07819 */ /* 0x000fe2000001149e */
[----:B------:R-:W-:Y:S01]  /*f410*/  IMAD.SHL.U32 R7, R7, 0x20, RZ ;  /* 0x0000002007077824 */ /* 0x000fe200078e00ff */
[----:B------:R-:W-:Y:S01]  /*f420*/  IADD3 R54, P0, R11, R4, RZ ;  /* 0x000000040b367210 */ /* 0x000fe20007f1e0ff */
[----:B------:R-:W-:Y:S01]  /*f430*/  IMAD.U32 R0, R0, 0x20, R3 ;  /* 0x0000002000007824 */ /* 0x000fe200078e0003 */
[----:B------:R-:W-:Y:S01]  /*f440*/  LOP3.LUT R156, R6, 0xfffffff8, RZ, 0xc0, !PT ;  /* 0xfffffff8069c7812 */ /* 0x000fe200078ec0ff */
[----:B------:R-:W-:Y:S01]  /*f450*/  IMAD.SHL.U32 R3, R111, 0x40, RZ ;  /* 0x000000406f037824 */ /* 0x000fe200078e00ff */
[----:B------:R-:W-:Y:S01]  /*f460*/  LOP3.LUT R149, R7, 0xffffff00, RZ, 0xc0, !PT ;  /* 0xffffff0007957812 */ /* 0x000fe200078ec0ff */
[----:B------:R-:W-:Y:S01]  /*f470*/  IMAD.X R55, R12, 0x1, R5, P0 ;  /* 0x000000010c377824 */ /* 0x000fe200000e0605 */
[-C--:B------:R-:W-:Y:S01]  /*f480*/  IADD3 R52, P0, R4, R9.reuse, RZ ;  /* 0x0000000904347210 */ /* 0x080fe20007f1e0ff */
[----:B------:R-:W-:Y:S01]  /*f490*/  IMAD.SHL.U32 R8, R8, 0x8, RZ ;  /* 0x0000000808087824 */ /* 0x000fe200078e00ff */
[----:B------:R-:W-:Y:S01]  /*f4a0*/  LOP3.LUT R3, R3, 0xc0, RZ, 0xc0, !PT ;  /* 0x000000c003037812 */ /* 0x000fe200078ec0ff */
[----:B------:R-:W-:Y:S01]  /*f4b0*/  IMAD.WIDE R6, R156, 0x2, RZ ;  /* 0x000000029c067825 */ /* 0x000fe200078e02ff */
[----:B------:R-:W-:Y:S01]  /*f4c0*/  SHF.R.S32.HI R157, RZ, 0x1f, R156 ;  /* 0x0000001fff9d7819 */ /* 0x000fe2000001149c */
[----:B------:R-:W-:Y:S01]  /*f4d0*/  STL [R1+0x60], R156 ;  /* 0x0000609c01007387 */ /* 0x000fe20000100800 */
[----:B------:R-:W-:Y:S01]  /*f4e0*/  LOP3.LUT R8, R3, 0x8, R8, 0xf8, !PT ;  /* 0x0000000803087812 */ /* 0x000fe200078ef808 */
[----:B------:R-:W-:Y:S01]  /*f4f0*/  IMAD.X R53, R5, 0x1, R10, P0 ;  /* 0x0000000105357824 */ /* 0x000fe200000e060a */
[----:B------:R-:W-:Y:S01]  /*f500*/  SHF.R.U32.HI R4, RZ, 0x3, R3 ;  /* 0x00000003ff047819 */ /* 0x000fe20000011603 */
[----:B------:R-:W-:Y:S01]  /*f510*/  IMAD R3, R153, 0x200, R149 ;  /* 0x0000020099037824 */ /* 0x000fe200078e0295 */
[----:B------:R-:W-:Y:S01]  /*f520*/  IADD3 R38, P0, R11, R6, RZ ;  /* 0x000000060b267210 */ /* 0x000fe20007f1e0ff */
[----:B------:R-:W-:Y:S01]  /*f530*/  IMAD.SHL.U32 R224, R0, 0x2, RZ ;  /* 0x0000000200e07824 */ /* 0x000fe200078e00ff */
[----:B------:R-:W-:Y:S01]  /*f540*/  LOP3.LUT R148, R8, R4, RZ, 0x3c, !PT ;  /* 0x0000000408947212 */ /* 0x000fe200078e3cff */
[----:B------:R-:W-:Y:S01]  /*f550*/  IMAD R0, R150, 0x20, R3 ;  /* 0x0000002096007824 */ /* 0x000fe200078e0203 */
[----:B------:R-:W-:Y:S01]  /*f560*/  STL [R1], R155 ;  /* 0x0000009b01007387 */ /* 0x000fe20000100800 */
[----:B------:R-:W-:Y:S01]  /*f570*/  IMAD.X R39, R12, 0x1, R7, P0 ;  /* 0x000000010c277824 */ /* 0x000fe200000e0607 */
[----:B------:R-:W-:Y:S01]  /*f580*/  IADD3 R36, P0, R6, R9, RZ ;  /* 0x0000000906247210 */ /* 0x000fe20007f1e0ff */
[----:B------:R-:W-:Y:S01]  /*f590*/  IMAD.IADD R0, R148, 0x1, R0 ;  /* 0x0000000194007824 */ /* 0x000fe200078e0200 */
[C---:B------:R-:W-:Y:S01]  /*f5a0*/  IADD3 R3, R224.reuse, 0x3100, RZ ;  /* 0x00003100e0037810 */ /* 0x040fe20007ffe0ff */
[----:B------:R-:W-:Y:S01]  /*f5b0*/  LDSM.16.M88.4 R24, [R224+0x3900] ;  /* 0x00390000e018783b */ /* 0x000fe20000000200 */
[----:B------:R-:W-:Y:S01]  /*f5c0*/  IADD3 R229, R224, 0x3120, RZ ;  /* 0x00003120e0e57810 */ /* 0x000fe20007ffe0ff */
[----:B------:R-:W-:Y:S01]  /*f5d0*/  IMAD.X R37, R7, 0x1, R10, P0 ;  /* 0x0000000107257824 */ /* 0x000fe200000e060a */
[----:B------:R-:W-:Y:S01]  /*f5e0*/  ISETP.LT.OR P0, PT, R104, 0x1, P2 ;  /* 0x000000016800780c */ /* 0x000fe20001701670 */
[----:B------:R-:W-:Y:S01]  /*f5f0*/  IMAD.SHL.U32 R227, R0, 0x2, RZ ;  /* 0x0000000200e37824 */ /* 0x000fe200078e00ff */
[----:B------:R-:W-:Y:S01]  /*f600*/  @P1 IADD3 R229, R3, -0x20, RZ ;  /* 0xffffffe003e51810 */ /* 0x000fe20007ffe0ff */
[----:B------:R-:W-:Y:S01]  /*f610*/  LDSM.16.M88.4 R32, [R224+0x3100] ;  /* 0x00310000e020783b */ /* 0x000fe20000000200 */
[----:B------:R-:W-:Y:S01]  /*f620*/  ISETP.GE.AND P1, PT, R97, c[0x0][0x1d4], PT ;  /* 0x0000750061007a0c */ /* 0x000fe20003f26270 */
[----:B------:R-:W-:Y:S01]  /*f630*/  IMAD R228, R2, 0x2, R227 ;  /* 0x0000000202e47824 */ /* 0x000fe200078e02e3 */
[----:B------:R-:W-:Y:S01]  /*f640*/  ISETP.LT.OR P2, PT, R104, 0x21, P2 ;  /* 0x000000216800780c */ /* 0x000fe20001741670 */
[----:B------:R-:W1:Y:S01]  /*f650*/  LDSM.16.M88.4 R4, [R227+0x7100] ;  /* 0x00710000e304783b */ /* 0x000e620000000200 */
[----:B------:R-:W-:Y:S01]  /*f660*/  IMAD R0, R150, 0x20, R149 ;  /* 0x0000002096007824 */ /* 0x000fe200078e0295 */
[----:B------:R-:W-:-:S02]  /*f670*/  IADD3 R240, R229, 0x400, RZ ;  /* 0x00000400e5f07810 */ /* 0x000fc40007ffe0ff */
[----:B------:R-:W2:Y:S01]  /*f680*/  LDSM.16.M88.4 R28, [R224+0x3500] ;  /* 0x00350000e01c783b */ /* 0x000ea20000000200 */
[----:B------:R-:W-:Y:S01]  /*f690*/  IMAD.IADD R0, R148, 0x1, R0 ;  /* 0x0000000194007824 */ /* 0x000fe200078e0200 */
[C---:B------:R-:W-:Y:S02]  /*f6a0*/  IADD3 R239, R229.reuse, 0x800, RZ ;  /* 0x00000800e5ef7810 */ /* 0x040fe40007ffe0ff */
[----:B------:R-:W3:Y:S01]  /*f6b0*/  LDSM.16.M88.4 R20, [R224+0x3d00] ;  /* 0x003d0000e014783b */ /* 0x000ee20000000200 */
[C---:B------:R-:W-:Y:S02]  /*f6c0*/  IADD3 R238, R229.reuse, 0xc00, RZ ;  /* 0x00000c00e5ee7810 */ /* 0x040fe40007ffe0ff */
[C---:B------:R-:W-:Y:S01]  /*f6d0*/  IADD3 R237, R229.reuse, 0x1000, RZ ;  /* 0x00001000e5ed7810 */ /* 0x040fe20007ffe0ff */
[----:B------:R-:W4:Y:S01]  /*f6e0*/  LDSM.16.M88.4 R8, [R227+0x6100] ;  /* 0x00610000e308783b */ /* 0x000f220000000200 */
[C---:B------:R-:W-:Y:S02]  /*f6f0*/  IADD3 R236, R229.reuse, 0x1400, RZ ;  /* 0x00001400e5ec7810 */ /* 0x040fe40007ffe0ff */
[C---:B------:R-:W-:Y:S01]  /*f700*/  IADD3 R235, R229.reuse, 0x1800, RZ ;  /* 0x00001800e5eb7810 */ /* 0x040fe20007ffe0ff */
[----:B------:R-:W-:Y:S01]  /*f710*/  LDSM.16.M88.4 R16, [R228+0x6100] ;  /* 0x00610000e410783b */ /* 0x000fe20000000200 */
[----:B------:R-:W-:-:S02]  /*f720*/  IADD3 R234, R229, 0x1c00, RZ ;  /* 0x00001c00e5ea7810 */ /* 0x000fc40007ffe0ff */
[C---:B------:R-:W-:Y:S01]  /*f730*/  IADD3 R233, R229.reuse, 0x2000, RZ ;  /* 0x00002000e5e97810 */ /* 0x040fe20007ffe0ff */
[----:B------:R-:W-:Y:S01]  /*f740*/  LDSM.16.M88.4 R12, [R228+0x7100] ;  /* 0x00710000e40c783b */ /* 0x000fe20000000200 */
[C---:B------:R-:W-:Y:S02]  /*f750*/  IADD3 R232, R229.reuse, 0x2400, RZ ;  /* 0x00002400e5e87810 */ /* 0x040fe40007ffe0ff */
[C---:B------:R-:W-:Y:S01]  /*f760*/  IADD3 R231, R229.reuse, 0x2800, RZ ;  /* 0x00002800e5e77810 */ /* 0x040fe20007ffe0ff */
[----:B------:R-:W-:Y:S01]  /*f770*/  LDSM.16.M88.4 R48, [R229] ;  /* 0x00000000e530783b */ /* 0x000fe20000000200 */
[----:B------:R-:W-:-:S03]  /*f780*/  IADD3 R230, R229, 0x2c00, RZ ;  /* 0x00002c00e5e67810 */ /* 0x000fc60007ffe0ff */
[----:B------:R-:W-:Y:S04]  /*f790*/  LDSM.16.M88.4 R44, [R229+0x400] ;  /* 0x00040000e52c783b */ /* 0x000fe80000000200 */
[----:B------:R-:W5:Y:S04]  /*f7a0*/  LDSM.16.M88.4 R40, [R229+0x800] ;  /* 0x00080000e528783b */ /* 0x000f680000000200 */
[----:B------:R-:W3:Y:S04]  /*f7b0*/  LDSM.16.M88.4 R60, [R229+0xc00] ;  /* 0x000c0000e53c783b */ /* 0x000ee80000000200 */
[----:B------:R-:W-:Y:S01]  /*f7c0*/  @!PT LDS RZ, [RZ] ;  /* 0x00000000fffff984 */ /* 0x000fe20000000800 */
[----:B------:R-:W-:Y:S01]  /*f7d0*/  @!PT LDS RZ, [RZ] ;  /* 0x00000000fffff984 */ /* 0x000fe20000000800 */
[----:B------:R-:W-:Y:S01]  /*f7e0*/  @!PT LDS RZ, [RZ] ;  /* 0x00000000fffff984 */ /* 0x000fe20000000800 */
[----:B------:R3:W-:Y:S01]  /*f7f0*/  LDGSTS.E.BYPASS.LTC128B.128 [R155+0x100], [R58.64], !P0 ;  /* 0x001000003a9b7fae */ /* 0x0007e2000c101d54 */
[C---:B------:R-:W-:Y:S01]  /*f800*/  ISETP.LT.OR P0, PT, R104.reuse, 0x1, P1 ;  /* 0x000000016800780c */ /* 0x040fe20000f01670 */
[C---:B-1----:R-:W-:Y:S01]  /*f810*/  HMMA.16816.F32.BF16 R100, R4.reuse, R26, RZ ;  /* 0x0000001a0464723c */ /* 0x042fe200000418ff */
[----:B------:R-:W-:Y:S01]  /*f820*/  ISETP.LT.OR P1, PT, R104, 0x21, P1 ;  /* 0x000000216800780c */ /* 0x000fe20000f21670 */
[----:B------:R-:W-:Y:S04]  /*f830*/  STL [R1+0x30], R162 ;  /* 0x000030a201007387 */ /* 0x000fe80000100800 */
[----:B------:R-:W-:Y:S02]  /*f840*/  STL [R1+0x5c], R160 ;  /* 0x00005ca001007387 */ /* 0x000fe40000100800 */
[C---:B------:R-:W-:Y:S02]  /*f850*/  HMMA.16816.F32.BF16 R76, R4.reuse, R32, RZ ;  /* 0x00000020044c723c */ /* 0x040fe400000418ff */
[----:B------:R-:W-:Y:S04]  /*f860*/  STL [R1+0x64], R157 ;  /* 0x0000649d01007387 */ /* 0x000fe80000100800 */
[----:B------:R1:W-:Y:S01]  /*f870*/  LDGSTS.E.BYPASS.LTC128B.128 [R155+0x1100], [R54.64], !P0 ;  /* 0x01100000369b7fae */ /* 0x0003e2000c101d54 */
[----:B------:R-:W-:Y:S01]  /*f880*/  ISETP.GE.AND P0, PT, R96, c[0x0][0x1d4], PT ;  /* 0x0000750060007a0c */ /* 0x000fe20003f06270 */
[----:B--2---:R-:W-:Y:S03]  /*f890*/  HMMA.16816.F32.BF16 R68, R4, R28, RZ ;  /* 0x0000001c0444723c */ /* 0x004fe600000418ff */
[----:B------:R-:W-:-:S02]  /*f8a0*/  ISETP.LT.OR P3, PT, R104, 0x1, P0 ;  /* 0x000000016800780c */ /* 0x000fc40000761670 */
[----:B------:R-:W-:-:S03]  /*f8b0*/  ISETP.LT.OR P0, PT, R104, 0x21, P0 ;  /* 0x000000216800780c */ /* 0x000fc60000701670 */
[C---:B------:R-:W-:Y:S08]  /*f8c0*/  HMMA.16816.F32.BF16 R72, R4.reuse, R34, RZ ;  /* 0x000000220448723c */ /* 0x040ff000000418ff */
[----:B------:R2:W-:Y:S01]  /*f8d0*/  LDGSTS.E.BYPASS.LTC128B.128 [R155+0x2100], [R38.64], !P3 ;  /* 0x02100000269b7fae */ /* 0x0005e2000d901d54 */
[----:B------:R-:W-:Y:S01]  /*f8e0*/  ISETP.NE.AND P3, PT, R64, RZ, PT ;  /* 0x000000ff4000720c */ /* 0x000fe20003f65270 */
[C---:B------:R-:W-:Y:S02]  /*f8f0*/  HMMA.16816.F32.BF16 R96, R4.reuse, R30, RZ ;  /* 0x0000001e0460723c */ /* 0x040fe400000418ff */
[----:B------:R1:W-:Y:S04]  /*f900*/  LDGSTS.E.BYPASS.LTC128B.128 [R155+0x900], [R56.64], !P2 ;  /* 0x00900000389b7fae */ /* 0x0003e8000d101d54 */
[----:B------:R2:W-:Y:S02]  /*f910*/  LDGSTS.E.BYPASS.LTC128B.128 [R155+0x1900], [R52.64], !P1 ;  /* 0x01900000349b7fae */ /* 0x0005e4000c901d54 */
[----:B------:R-:W-:Y:S02]  /*f920*/  HMMA.16816.F32.BF16 R64, R4, R24, RZ ;  /* 0x000000180440723c */ /* 0x000fe400000418ff */
[----:B------:R5:W-:Y:S01]  /*f930*/  LDGSTS.E.BYPASS.LTC128B.128 [R155+0x2900], [R36.64], !P0 ;  /* 0x02900000249b7fae */ /* 0x000be2000c101d54 */
[----:B------:R-:W-:-:S03]  /*f940*/  PLOP3.LUT P0, PT, PT, PT, UP0, 0x80, 0x0 ;  /* 0x000000000000781c */ /* 0x000fc60003f0f008 */
[----:B------:R-:W0:Y:S02]  /*f950*/  LDGDEPBAR ;  /* 0x00000000000079af */ /* 0x000e240000000000 */
[----:B---3--:R-:W-:Y:S08]  /*f960*/  HMMA.16816.F32.BF16 R92, R4, R22, RZ ;  /* 0x00000016045c723c */ /* 0x008ff000000418ff */
[----:B----4-:R-:W-:Y:S08]  /*f970*/  HMMA.16816.F32.BF16 R88, R8, R32, RZ ;  /* 0x000000200858723c */ /* 0x010ff000000418ff */
[----:B-1----:R-:W-:Y:S01]  /*f980*/  HMMA.16816.F32.BF16 R56, R4, R20, RZ ;  /* 0x000000140438723c */ /* 0x002fe200000418ff */
[----:B--2---:R-:W-:Y:S04]  /*f990*/  LDSM.16.M88.4 R52, [R224+0x4500] ;  /* 0x00450000e034783b */ /* 0x004fe80000000200 */
[----:B-----5:R-:W-:Y:S03]  /*f9a0*/  LDSM.16.M88.4 R36, [R224+0x4900] ;  /* 0x00490000e024783b */ /* 0x020fe60000000200 */
[C---:B------:R-:W-:Y:S08]  /*f9b0*/  HMMA.16816.F32.BF16 R84, R8.reuse, R34, RZ ;  /* 0x000000220854723c */ /* 0x040ff000000418ff */
[C---:B------:R-:W-:Y:S08]  /*f9c0*/  HMMA.16816.F32.BF16 R32, R8.reuse, R28, RZ ;  /* 0x0000001c0820723c */ /* 0x040ff000000418ff */
[C---:B------:R-:W-:Y:S08]  /*f9d0*/  HMMA.16816.F32.BF16 R80, R8.reuse, R30, RZ ;  /* 0x0000001e0850723c */ /* 0x040ff000000418ff */
[C---:B------:R-:W-:Y:S08]  /*f9e0*/  HMMA.16816.F32.BF16 R28, R8.reuse, R24, RZ ;  /* 0x00000018081c723c */ /* 0x040ff000000418ff */
[C---:B------:R-:W-:Y:S08]  /*f9f0*/  HMMA.16816.F32.BF16 R4, R8.reuse, R20, RZ ;  /* 0x000000140804723c */ /* 0x040ff000000418ff */
[C---:B------:R-:W-:Y:S08]  /*fa00*/  HMMA.16816.F32.BF16 R24, R8.reuse, R26, RZ ;  /* 0x0000001a0818723c */ /* 0x040ff000000418ff */
[----:B------:R-:W-:Y:S01]  /*fa10*/  HMMA.16816.F32.BF16 R20, R8, R22, RZ ;  /* 0x000000160814723c */ /* 0x000fe200000418ff */
[----:B------:R-:W1:Y:S07]  /*fa20*/  LDSM.16.M88.4 R8, [R227+0x9100] ;  /* 0x00910000e308783b */ /* 0x000e6e0000000200 */
[C---:B------:R-:W-:Y:S08]  /*fa30*/  HMMA.16816.F32.BF16 R112, R12.reuse, R42, R100 ;  /* 0x0000002a0c70723c */ /* 0x040ff00000041864 */
[C---:B------:R-:W-:Y:S08]  /*fa40*/  HMMA.16816.F32.BF16 R76, R12.reuse, R48, R76 ;  /* 0x000000300c4c723c */ /* 0x040ff0000004184c */
[C---:B------:R-:W-:Y:S08]  /*fa50*/  HMMA.16816.F32.BF16 R104, R12.reuse, R44, R68 ;  /* 0x0000002c0c68723c */ /* 0x040ff00000041844 */
[C---:B------:R-:W-:Y:S08]  /*fa60*/  HMMA.16816.F32.BF16 R128, R12.reuse, R40, R64 ;  /* 0x000000280c80723c */ /* 0x040ff00000041840 */
[C---:B------:R-:W-:Y:S01]  /*fa70*/  HMMA.16816.F32.BF16 R108, R12.reuse, R60, R56 ;  /* 0x0000003c0c6c723c */ /* 0x040fe20000041838 */
[----:B------:R-:W2:Y:S07]  /*fa80*/  LDSM.16.M88.4 R56, [R224+0x4100] ;  /* 0x00410000e038783b */ /* 0x000eae0000000200 */
[C---:B------:R-:W-:Y:S08]  /*fa90*/  HMMA.16816.F32.BF16 R72, R12.reuse, R50, R72 ;  /* 0x000000320c48723c */ /* 0x040ff00000041848 */
[C---:B------:R-:W-:Y:S08]  /*faa0*/  HMMA.16816.F32.BF16 R96, R12.reuse, R46, R96 ;  /* 0x0000002e0c60723c */ /* 0x040ff00000041860 */
[----:B------:R-:W-:Y:S01]  /*fab0*/  HMMA.16816.F32.BF16 R100, R12, R62, R92 ;  /* 0x0000003e0c64723c */ /* 0x000fe2000004185c */
[----:B------:R-:W3:Y:S07]  /*fac0*/  LDSM.16.M88.4 R12, [R227+0x8100] ;  /* 0x00810000e30c783b */ /* 0x000eee0000000200 */
[C---:B------:R-:W-:Y:S08]  /*fad0*/  HMMA.16816.F32.BF16 R92, R16.reuse, R48, R88 ;  /* 0x00000030105c723c */ /* 0x040ff00000041858 */
[C---:B------:R-:W-:Y:S01]  /*fae0*/  HMMA.16816.F32.BF16 R116, R16.reuse, R44, R32 ;  /* 0x0000002c1074723c */ /* 0x040fe20000041820 */
[----:B------:R-:W4:Y:S07]  /*faf0*/  LDSM.16.M88.4 R32, [R224+0x4d00] ;  /* 0x004d0000e020783b */ /* 0x000f2e0000000200 */
[C---:B------:R-:W-:Y:S08]  /*fb00*/  HMMA.16816.F32.BF16 R48, R16.reuse, R50, R84 ;  /* 0x000000321030723c */ /* 0x040ff00000041854 */
[C---:B------:R-:W-:Y:S01]  /*fb10*/  HMMA.16816.F32.BF16 R120, R16.reuse, R40, R28 ;  /* 0x000000281078723c */ /* 0x040fe2000004181c */
[----:B------:R-:W-:Y:S07]  /*fb20*/  LDSM.16.M88.4 R28, [R229+0x1000] ;  /* 0x00100000e51c783b */ /* 0x000fee0000000200 */
[C---:B------:R-:W-:Y:S01]  /*fb30*/  HMMA.16816.F32.BF16 R124, R16.reuse, R60, R4 ;  /* 0x0000003c107c723c */ /* 0x040fe20000041804 */
[----:B------:R-:W5:Y:S07]  /*fb40*/  LDSM.16.M88.4 R4, [R228+0x9100] ;  /* 0x00910000e404783b */ /* 0x000f6e0000000200 */
[C---:B------:R-:W-:Y:S08]  /*fb50*/  HMMA.16816.F32.BF16 R44, R16.reuse, R46, R80 ;  /* 0x0000002e102c723c */ /* 0x040ff00000041850 */
[C---:B------:R-:W-:Y:S01]  /*fb60*/  HMMA.16816.F32.BF16 R64, R16.reuse, R42, R24 ;  /* 0x0000002a1040723c */ /* 0x040fe20000041818 */
[----:B------:R-:W-:Y:S04]  /*fb70*/  LDSM.16.M88.4 R40, [R229+0x1800] ;  /* 0x00180000e528783b */ /* 0x000fe80000000200 */
[----:B------:R-:W-:Y:S03]  /*fb80*/  LDSM.16.M88.4 R24, [R229+0x1400] ;  /* 0x00140000e518783b */ /* 0x000fe60000000200 */
[----:B------:R-:W-:Y:S01]  /*fb90*/  HMMA.16816.F32.BF16 R16, R16, R62, R20 ;  /* 0x0000003e1010723c */ /* 0x000fe20000041814 */
[----:B------:R-:W4:Y:S04]  /*fba0*/  LDSM.16.M88.4 R20, [R228+0x8100] ;  /* 0x00810000e414783b */ /* 0x000f280000000200 */
[----:B------:R-:W4:Y:S03]  /*fbb0*/  LDSM.16.M88.4 R60, [R229+0x1c00] ;  /* 0x001c0000e53c783b */ /* 0x000f260000000200 */
[C---:B-1----:R-:W-:Y:S08]  /*fbc0*/  HMMA.16816.F32.BF16 R84, R8.reuse, R54, R96 ;  /* 0x000000360854723c */ /* 0x042ff00000041860 */
[-C--:B--2---:R-:W-:Y:S08]  /*fbd0*/  HMMA.16816.F32.BF16 R68, R8, R56.reuse, R76 ;  /* 0x000000380844723c */ /* 0x084ff0000004184c */
[----:B---3--:R-:W-:Y:S08]  /*fbe0*/  HMMA.16816.F32.BF16 R96, R12, R56, R92 ;  /* 0x000000380c60723c */ /* 0x008ff0000004185c */
[-C--:B------:R-:W-:Y:S08]  /*fbf0*/  HMMA.16816.F32.BF16 R76, R8, R58.reuse, R72 ;  /* 0x0000003a084c723c */ /* 0x080ff00000041848 */
[----:B------:R-:W-:Y:S01]  /*fc00*/  HMMA.16816.F32.BF16 R92, R12, R58, R48 ;  /* 0x0000003a0c5c723c */ /* 0x000fe20000041830 */
[----:B------:R-:W-:Y:S07]  /*fc10*/  LDSM.16.M88.4 R48, [R224+0x5100] ;  /* 0x00510000e030783b */ /* 0x000fee0000000200 */
[C---:B------:R-:W-:Y:S08]  /*fc20*/  HMMA.16816.F32.BF16 R88, R8.reuse, R52, R104 ;  /* 0x000000340858723c */ /* 0x040ff00000041868 */
[----:B------:R-:W-:Y:S08]  /*fc30*/  HMMA.16816.F32.BF16 R112, R8, R38, R112 ;  /* 0x000000260870723c */ /* 0x000ff00000041870 */
[----:B------:R-:W-:Y:S08]  /*fc40*/  HMMA.16816.F32.BF16 R80, R12, R52, R116 ;  /* 0x000000340c50723c */ /* 0x000ff00000041874 */
[C---:B------:R-:W-:Y:S08]  /*fc50*/  HMMA.16816.F32.BF16 R104, R8.reuse, R36, R128 ;  /* 0x000000240868723c */ /* 0x040ff00000041880 */
[C---:B----4-:R-:W-:Y:S08]  /*fc60*/  HMMA.16816.F32.BF16 R108, R8.reuse, R32, R108 ;  /* 0x00000020086c723c */ /* 0x050ff0000004186c */
[----:B------:R-:W-:Y:S08]  /*fc70*/  HMMA.16816.F32.BF16 R100, R8, R34, R100 ;  /* 0x000000220864723c */ /* 0x000ff00000041864 */
[C---:B------:R-:W-:Y:S01]  /*fc80*/  HMMA.16816.F32.BF16 R52, R12.reuse, R54, R44 ;  /* 0x000000360c34723c */ /* 0x040fe2000004182c */
[----:B------:R-:W-:Y:S07]  /*fc90*/  LDSM.16.M88.4 R44, [R224+0x5500] ;  /* 0x00550000e02c783b */ /* 0x000fee0000000200 */
[C---:B------:R-:W-:Y:S08]  /*fca0*/  HMMA.16816.F32.BF16 R8, R12.reuse, R36, R120 ;  /* 0x000000240c08723c */ /* 0x040ff00000041878 */
[C---:B------:R-:W-:Y:S08]  /*fcb0*/  HMMA.16816.F32.BF16 R36, R12.reuse, R38, R64 ;  /* 0x000000260c24723c */ /* 0x040ff00000041840 */
[C---:B------:R-:W-:Y:S08]  /*fcc0*/  HMMA.16816.F32.BF16 R72, R12.reuse, R32, R124 ;  /* 0x000000200c48723c */ /* 0x040ff0000004187c */
[----:B------:R-:W-:Y:S01]  /*fcd0*/  HMMA.16816.F32.BF16 R56, R12, R34, R16 ;  /* 0x000000220c38723c */ /* 0x000fe20000041810 */
[----:B------:R-:W1:Y:S04]  /*fce0*/  LDSM.16.M88.4 R16, [R227+0xb100] ;  /* 0x00b10000e310783b */ /* 0x000e680000000200 */
[----:B------:R-:W2:Y:S03]  /*fcf0*/  LDSM.16.M88.4 R12, [R227+0xa100] ;  /* 0x00a10000e30c783b */ /* 0x000ea60000000200 */
[C---:B-----5:R-:W-:Y:S01]  /*fd00*/  HMMA.16816.F32.BF16 R68, R4.reuse, R28, R68 ;  /* 0x0000001c0444723c */ /* 0x060fe20000041844 */
[----:B------:R-:W3:Y:S07]  /*fd10*/  LDSM.16.M88.4 R32, [R224+0x5900] ;  /* 0x00590000e020783b */ /* 0x000eee0000000200 */
[----:B------:R-:W-:Y:S08]  /*fd20*/  HMMA.16816.F32.BF16 R64, R4, R30, R76 ;  /* 0x0000001e0440723c */ /* 0x000ff0000004184c */
[C---:B------:R-:W-:Y:S08]  /*fd30*/  HMMA.16816.F32.BF16 R124, R20.reuse, R28, R96 ;  /* 0x0000001c147c723c */ /* 0x040ff00000041860 */
[----:B------:R-:W-:Y:S01]  /*fd40*/  HMMA.16816.F32.BF16 R120, R20, R30, R92 ;  /* 0x0000001e1478723c */ /* 0x000fe2000004185c */
[----:B------:R-:W4:Y:S07]  /*fd50*/  LDSM.16.M88.4 R28, [R224+0x5d00] ;  /* 0x005d0000e01c783b */ /* 0x000f2e0000000200 */
[C---:B------:R-:W-:Y:S08]  /*fd60*/  HMMA.16816.F32.BF16 R136, R4.reuse, R42, R112 ;  /* 0x0000002a0488723c */ /* 0x040ff00000041870 */
[C---:B------:R-:W-:Y:S08]  /*fd70*/  HMMA.16816.F32.BF16 R76, R4.reuse, R24, R88 ;  /* 0x00000018044c723c */ /* 0x040ff00000041858 */
[C---:B------:R-:W-:Y:S08]  /*fd80*/  HMMA.16816.F32.BF16 R144, R4.reuse, R26, R84 ;  /* 0x0000001a0490723c */ /* 0x040ff00000041854 */
[----:B------:R-:W-:Y:S08]  /*fd90*/  HMMA.16816.F32.BF16 R132, R4, R60, R108 ;  /* 0x0000003c0484723c */ /* 0x000ff0000004186c */
[C---:B------:R-:W-:Y:S08]  /*fda0*/  HMMA.16816.F32.BF16 R116, R20.reuse, R24, R80 ;  /* 0x000000181474723c */ /* 0x040ff00000041850 */
[----:B------:R-:W-:Y:S01]  /*fdb0*/  HMMA.16816.F32.BF16 R112, R20, R26, R52 ;  /* 0x0000001a1470723c */ /* 0x000fe20000041834 */
[----:B------:R-:W-:Y:S07]  /*fdc0*/  LDSM.16.M88.4 R24, [R229+0x2400] ;  /* 0x00240000e518783b */ /* 0x000fee0000000200 */
[C---:B------:R-:W-:Y:S08]  /*fdd0*/  HMMA.16816.F32.BF16 R140, R4.reuse, R40, R104 ;  /* 0x00000028048c723c */ /* 0x040ff00000041868 */
[----:B------:R-:W-:Y:S01]  /*fde0*/  HMMA.16816.F32.BF16 R128, R4, R62, R100 ;  /* 0x0000003e0480723c */ /* 0x000fe20000041864 */
[----:B------:R-:W5:Y:S07]  /*fdf0*/  LDSM.16.M88.4 R4, [R228+0xb100] ;  /* 0x00b10000e404783b */ /* 0x000f6e0000000200 */
[C---:B------:R-:W-:Y:S01]  /*fe00*/  HMMA.16816.F32.BF16 R108, R20.reuse, R40, R8 ;  /* 0x00000028146c723c */ /* 0x040fe20000041808 */
[----:B------:R-:W2:Y:S07]  /*fe10*/  LDSM.16.M88.4 R8, [R228+0xa100] ;  /* 0x00a10000e408783b */ /* 0x000eae0000000200 */
[C---:B------:R-:W-:Y:S01]  /*fe20*/  HMMA.16816.F32.BF16 R104, R20.reuse, R42, R36 ;  /* 0x0000002a1468723c */ /* 0x040fe20000041824 */
[----:B------:R-:W3:Y:S04]  /*fe30*/  LDSM.16.M88.4 R36, [R229+0x2c00] ;  /* 0x002c0000e524783b */ /* 0x000ee80000000200 */
[----:B------:R-:W3:Y:S03]  /*fe40*/  LDSM.16.M88.4 R40, [R229+0x2000] ;  /* 0x00200000e528783b */ /* 0x000ee60000000200 */
[C---:B------:R-:W-:Y:S08]  /*fe50*/  HMMA.16816.F32.BF16 R100, R20.reuse, R60, R72 ;  /* 0x0000003c1464723c */ /* 0x040ff00000041848 */
[----:B------:R-:W-:Y:S01]  /*fe60*/  HMMA.16816.F32.BF16 R96, R20, R62, R56 ;  /* 0x0000003e1460723c */ /* 0x000fe20000041838 */
[----:B------:R-:W3:Y:S01]  /*fe70*/  LDSM.16.M88.4 R20, [R229+0x2800] ;  /* 0x00280000e514783b */ /* 0x000ee20000000200 */
[----:B------:R-:W-:-:S06]  /*fe80*/  DEPBAR.LE SB0, 0x0 ;  /* 0x000080000000791a */ /* 0x000fcc0000000000 */
[C---:B-1----:R-:W-:Y:S08]  /*fe90*/  HMMA.16816.F32.BF16 R92, R16.reuse, R48, R68 ;  /* 0x00000030105c723c */ /* 0x042ff00000041844 */
[----:B------:R-:W-:Y:S08]  /*fea0*/  HMMA.16816.F32.BF16 R88, R16, R50, R64 ;  /* 0x000000321058723c */ /* 0x000ff00000041840 */
[C---:B--2---:R-:W-:Y:S08]  /*feb0*/  HMMA.16816.F32.BF16 R60, R12.reuse, R48, R124 ;  /* 0x000000300c3c723c */ /* 0x044ff0000004187c */
[----:B------:R-:W-:Y:S08]  /*fec0*/  HMMA.16816.F32.BF16 R56, R12, R50, R120 ;  /* 0x000000320c38723c */ /* 0x000ff00000041878 */
[C---:B------:R-:W-:Y:S08]  /*fed0*/  HMMA.16816.F32.BF16 R84, R16.reuse, R44, R76 ;  /* 0x0000002c1054723c */ /* 0x040ff0000004184c */
[----:B------:R-:W-:Y:S08]  /*fee0*/  HMMA.16816.F32.BF16 R80, R16, R46, R144 ;  /* 0x0000002e1050723c */ /* 0x000ff00000041890 */
[C---:B------:R-:W-:Y:S08]  /*fef0*/  HMMA.16816.F32.BF16 R52, R12.reuse, R44, R116 ;  /* 0x0000002c0c34723c */ /* 0x040ff00000041874 */
[----:B------:R-:W-:Y:S08]  /*ff00*/  HMMA.16816.F32.BF16 R48, R12, R46, R112 ;  /* 0x0000002e0c30723c */ /* 0x000ff00000041870 */
[C---:B---3--:R-:W-:Y:S08]  /*ff10*/  HMMA.16816.F32.BF16 R76, R16.reuse, R32, R140 ;  /* 0x00000020104c723c */ /* 0x048ff0000004188c */
[C---:B------:R-:W-:Y:S08]  /*ff20*/  HMMA.16816.F32.BF16 R72, R16.reuse, R34, R136 ;  /* 0x000000221048723c */ /* 0x040ff00000041888 */
[C---:B----4-:R-:W-:Y:S08]  /*ff30*/  HMMA.16816.F32.BF16 R68, R16.reuse, R28, R132 ;  /* 0x0000001c1044723c */ /* 0x050ff00000041884 */
[----:B------:R-:W-:Y:S08]  /*ff40*/  HMMA.16816.F32.BF16 R64, R16, R30, R128 ;  /* 0x0000001e1040723c */ /* 0x000ff00000041880 */
[C---:B------:R-:W-:Y:S08]  /*ff50*/  HMMA.16816.F32.BF16 R44, R12.reuse, R32, R108 ;  /* 0x000000200c2c723c */ /* 0x040ff0000004186c */
[C---:B------:R-:W-:Y:S08]  /*ff60*/  HMMA.16816.F32.BF16 R32, R12.reuse, R34, R104 ;  /* 0x000000220c20723c */ /* 0x040ff00000041868 */
[C---:B------:R-:W-:Y:S08]  /*ff70*/  HMMA.16816.F32.BF16 R16, R12.reuse, R28, R100 ;  /* 0x0000001c0c10723c */ /* 0x040ff00000041864 */
[----:B------:R-:W-:Y:S08]  /*ff80*/  HMMA.16816.F32.BF16 R12, R12, R30, R96 ;  /* 0x0000001e0c0c723c */ /* 0x000ff00000041860 */
[C---:B-----5:R-:W-:Y:S08]  /*ff90*/  HMMA.16816.F32.BF16 R84, R4.reuse, R24, R84 ;  /* 0x000000180454723c */ /* 0x060ff00000041854 */
[----:B------:R-:W-:Y:S08]  /*ffa0*/  HMMA.16816.F32.BF16 R80, R4, R26, R80 ;  /* 0x0000001a0450723c */ /* 0x000ff00000041850 */
[C---:B------:R-:W-:Y:S08]  /*ffb0*/  HMMA.16816.F32.BF16 R52, R8.reuse, R24, R52 ;  /* 0x000000180834723c */ /* 0x040ff00000041834 */
[----:B------:R-:W-:Y:S08]  /*ffc0*/  HMMA.16816.F32.BF16 R48, R8, R26, R48 ;  /* 0x0000001a0830723c */ /* 0x000ff00000041830 */
[C---:B------:R-:W-:Y:S08]  /*ffd0*/  HMMA.16816.F32.BF16 R68, R4.reuse, R36, R68 ;  /* 0x000000240444723c */ /* 0x040ff00000041844 */
[----:B------:R-:W-:Y:S08]  /*ffe0*/  HMMA.16816.F32.BF16 R64, R4, R38, R64 ;  /* 0x000000260440723c */ /* 0x000ff00000041840 */
[----:B------:R-:W-:Y:S08]  /*fff0*/  HMMA.16816.F32.BF16 R24, R8, R36, R16 ;  /* 0x000000240818723c */ /* 0x000ff00000041810 */
        /* <DEDUP_REMOVED lines=8> */
[----:B------:R-:W-:Y:S01]  /*10080*/  HMMA.16816.F32.BF16 R36, R8, R38, R12 ;  /* 0x000000260824723c */ /* 0x000fe2000004180c */
[----:B------:R-:W-:Y:S06]  /*10090*/  BAR.SYNC.DEFER_BLOCKING 0x0 ;  /* 0x0000000000007b1d */ /* 0x000fec0000010000 */
[----:B------:R-:W-:Y:S10]  /*100a0*/  @!P0 BRA `(.L_x_828) ;  /* 0x0000045000008947 */ /* 0x000ff40003800000 */
[----:B------:R-:W-:Y:S01]  /*100b0*/  ULEA UR4, UR8, UR13, 0x6 ;  /* 0x0000000d08047291 */ /* 0x000fe2000f8e303f */
[----:B------:R-:W-:Y:S01]  /*100c0*/  ISETP.NE.AND P2, PT, R164, 0x1, PT ;  /* 0x00000001a400780c */ /* 0x000fe20003f45270 */
[----:B------:R-:W-:-:S04]  /*100d0*/  IMAD.MOV.U32 R8, RZ, RZ, RZ ;  /* 0x000000ffff087224 */ /* 0x000fc800078e00ff */
        /* <DEDUP_REMOVED lines=19> */
[----:B------:R-:W-:Y:S01]  /*10210*/  SHF.R.S32.HI R3, RZ, 0x1f, R9 ;  /* 0x0000001fff037819 */ /* 0x000fe20000011409 */
[----:B------:R3:W-:Y:S01]  /*10220*/  STL [R1+0x10], R9 ;  /* 0x0000100901007387 */ /* 0x0007e20000100800 */
[----:B------:R-:W-:-:S03]  /*10230*/  ISETP.NE.U32.AND P2, PT, R20, RZ, PT ;  /* 0x000000ff1400720c */ /* 0x000fc60003f45070 */
[----:B------:R-:W-:-:S04]  /*10240*/  IMAD R3, R3, c[0x0][0x1e0], RZ ;  /* 0x0000780003037a24 */ /* 0x000fc800078e02ff */
[----:B------:R-:W-:-:S04]  /*10250*/  IMAD R3, R9, c[0x0][0x1e4], R3 ;  /* 0x0000790009037a24 */ /* 0x000fc800078e0203 */
[----:B------:R-:W-:Y:S01]  /*10260*/  IMAD.IADD R5, R5, 0x1, R3 ;  /* 0x0000000105057824 */ /* 0x000fe200078e0203 */
[----:B-1----:R-:W-:Y:S02]  /*10270*/  IADD3 R7, -R20, 0x10, RZ ;  /* 0x0000001014077810 */ /* 0x002fe40007ffe1ff */
[----:B---3--:R-:W-:Y:S02]  /*10280*/  SHF.L.U64.HI R9, R158, 0x1, R160 ;  /* 0x000000019e097819 */ /* 0x008fe400000102a0 */
[----:B--2---:R-:W-:Y:S01]  /*10290*/  SHF.R.S32.HI R3, RZ, 0x1f, R8 ;  /* 0x0000001fff037819 */ /* 0x004fe20000011408 */
[----:B------:R-:W-:Y:S01]  /*102a0*/  IMAD.WIDE.U32 R4, R8, c[0x0][0x1f0], R4 ;  /* 0x00007c0008047a25 */ /* 0x000fe200078e0004 */
[----:B------:R1:W-:Y:S03]  /*102b0*/  STL [R1+0xc], R8 ;  /* 0x00000c0801007387 */ /* 0x0003e60000100800 */
[----:B------:R-:W-:-:S04]  /*102c0*/  IMAD R3, R3, c[0x0][0x1f0], RZ ;  /* 0x00007c0003037a24 */ /* 0x000fc800078e02ff */
[----:B------:R-:W-:Y:S01]  /*102d0*/  IMAD R6, R8, c[0x0][0x1f4], R3 ;  /* 0x00007d0008067a24 */ /* 0x000fe200078e0203 */
[----:B------:R-:W-:-:S04]  /*102e0*/  IADD3 R3, P0, R4, UR22, RZ ;  /* 0x0000001604037c10 */ /* 0x000fc8000ff1e0ff */
[----:B------:R-:W-:Y:S02]  /*102f0*/  IADD3.X R6, R5, UR16, R6, P0, !PT ;  /* 0x0000001005067c10 */ /* 0x000fe400087fe406 */
[----:B------:R-:W-:-:S04]  /*10300*/  LEA R5, P0, R3, c[0x0][0x1c8], 0x1 ;  /* 0x0000720003057a11 */ /* 0x000fc800078008ff */
[----:B------:R-:W-:Y:S02]  /*10310*/  LEA.HI.X R6, R3, c[0x0][0x1cc], R6, 0x1, P0 ;  /* 0x0000730003067a11 */ /* 0x000fe400000f0c06 */
[----:B------:R-:W2:Y:S04]  /*10320*/  SHFL.IDX PT, R3, R5, 0x1, 0x1c1f ;  /* 0x003c1f0005037f89 */ /* 0x000ea800000e0000 */
[----:B------:R-:W3:Y:S01]  /*10330*/  SHFL.IDX PT, R4, R6, 0x1, 0x1c1f ;  /* 0x003c1f0006047f89 */ /* 0x000ee200000e0000 */
[----:B-1----:R-:W-:Y:S01]  /*10340*/  LOP3.LUT R8, R7, 0xf, RZ, 0xc0, !PT ;  /* 0x0000000f07087812 */ /* 0x002fe200078ec0ff */
[----:B------:R-:W-:Y:S02]  /*10350*/  IMAD.SHL.U32 R7, R158, 0x2, RZ ;  /* 0x000000029e077824 */ /* 0x000fe400078e00ff */
[----:B------:R-:W1:Y:S04]  /*10360*/  SHFL.IDX PT, R5, R5, RZ, 0x1c1f ;  /* 0x001c1fff05057589 */ /* 0x000e6800000e0000 */
[----:B------:R-:W4:Y:S01]  /*10370*/  SHFL.IDX PT, R6, R6, RZ, 0x1c1f ;  /* 0x001c1fff06067589 */ /* 0x000f2200000e0000 */
[----:B--2---:R-:W-:-:S02]  /*10380*/  IADD3 R16, P1, P0, R8, R3, R21 ;  /* 0x0000000308107210 */ /* 0x004fc4000783e015 */
[----:B------:R-:W-:Y:S02]  /*10390*/  LOP3.LUT R8, R10, 0xf, RZ, 0xc0, !PT ;  /* 0x0000000f0a087812 */ /* 0x000fe400078ec0ff */
[----:B------:R-:W-:Y:S02]  /*103a0*/  IADD3 R10, -R151, 0x10, RZ ;  /* 0x00000010970a7810 */ /* 0x000fe40007ffe1ff */
[-C--:B---3--:R-:W-:Y:S02]  /*103b0*/  IADD3.X R17, RZ, R4.reuse, R11, P1, P0 ;  /* 0x00000004ff117210 */ /* 0x088fe40000fe040b */
[----:B------:R-:W-:Y:S02]  /*103c0*/  IADD3 R14, P1, P0, R8, R3, R7 ;  /* 0x00000003080e7210 */ /* 0x000fe4000783e007 */
[----:B------:R-:W-:Y:S02]  /*103d0*/  LOP3.LUT R8, R10, 0xf, RZ, 0xc0, !PT ;  /* 0x0000000f0a087812 */ /* 0x000fe400078ec0ff */
[----:B------:R-:W-:-:S02]  /*103e0*/  IADD3.X R15, RZ, R4, R9, P1, P0 ;  /* 0x00000004ff0f7210 */ /* 0x000fc40000fe0409 */
[----:B------:R-:W-:Y:S02]  /*103f0*/  IADD3 R12, P1, P0, R8, R3, R18 ;  /* 0x00000003080c7210 */ /* 0x000fe4000783e012 */
[----:B------:R-:W-:-:S04]  /*10400*/  SHF.L.U64.HI R3, R156, 0x1, R157 ;  /* 0x000000019c037819 */ /* 0x000fc8000001029d */
[----:B------:R-:W-:Y:S02]  /*10410*/  IADD3.X R13, RZ, R4, R3, P1, P0 ;  /* 0x00000004ff0d7210 */ /* 0x000fe40000fe0403 */
[C---:B-1----:R-:W-:Y:S02]  /*10420*/  IADD3 R8, P0, R5.reuse, R7, RZ ;  /* 0x0000000705087210 */ /* 0x042fe40007f1e0ff */
[----:B------:R-:W-:-:S03]  /*10430*/  IADD3 R10, P1, R5, R21, RZ ;  /* 0x00000015050a7210 */ /* 0x000fc60007f3e0ff */
[C---:B----4-:R-:W-:Y:S01]  /*10440*/  IMAD.X R9, R6.reuse, 0x1, R9, P0 ;  /* 0x0000000106097824 */ /* 0x050fe200000e0609 */
[----:B------:R-:W-:Y:S01]  /*10450*/  IADD3 R4, P0, R5, R18, RZ ;  /* 0x0000001205047210 */ /* 0x000fe20007f1e0ff */
[----:B------:R-:W-:Y:S01]  /*10460*/  IMAD.X R11, R6, 0x1, R11, P1 ;  /* 0x00000001060b7824 */ /* 0x000fe200008e060b */
[----:B------:R-:W-:-:S03]  /*10470*/  ISETP.NE.U32.AND P1, PT, R19, RZ, PT ;  /* 0x000000ff1300720c */ /* 0x000fc60003f25070 */
[----:B------:R-:W-:Y:S01]  /*10480*/  IMAD.X R5, R6, 0x1, R3, P0 ;  /* 0x0000000106057824 */ /* 0x000fe200000e0603 */
[----:B------:R-:W-:Y:S01]  /*10490*/  ISETP.NE.U32.AND P0, PT, R151, RZ, PT ;  /* 0x000000ff9700720c */ /* 0x000fe20003f05070 */
[----:B------:R1:W-:Y:S04]  /*104a0*/  LDGSTS.E.BYPASS.LTC128B.128 [R155+0x3100], [R10.64], !P5 ;  /* 0x031000000a9b7fae */ /* 0x0003e8000e901d54 */
[----:B------:R1:W-:Y:S04]  /*104b0*/  LDGSTS.E.BYPASS.LTC128B.128 [R155+0x4100], [R8.64], !P6 ;  /* 0x04100000089b7fae */ /* 0x0003e8000f101d54 */
[----:B------:R1:W-:Y:S04]  /*104c0*/  LDGSTS.E.BYPASS.LTC128B.128 [R155+0x5100], [R4.64], !P4 ;  /* 0x05100000049b7fae */ /* 0x0003e8000e101d54 */
[----:B------:R1:W-:Y:S04]  /*104d0*/  LDGSTS.E.BYPASS.LTC128B.128.ZFILL [R155+0x3900], [R16.64], P2 ;  /* 0x03900000109b7fae */ /* 0x0003e80009141d54 */
[----:B------:R1:W-:Y:S04]  /*104e0*/  LDGSTS.E.BYPASS.LTC128B.128.ZFILL [R155+0x4900], [R14.64], P1 ;  /* 0x049000000e9b7fae */ /* 0x0003e80008941d54 */
[----:B------:R1:W-:Y:S02]  /*104f0*/  LDGSTS.E.BYPASS.LTC128B.128.ZFILL [R155+0x5900], [R12.64], P0 ;  /* 0x059000000c9b7fae */ /* 0x0003e40008141d54 */
.L_x_828:
[----:B------:R-:W-:Y:S01]  /*10500*/  FMUL.FTZ R3, R48, c[0x0][0x320] ;  /* 0x0000c80030037a20 */ /* 0x000fe20000410000 */
[----:B-1----:R-:W-:Y:S01]  /*10510*/  SHF.R.S32.HI R5, RZ, 0x1f, R153 ;  /* 0x0000001fff057819 */ /* 0x002fe20000011499 */
[----:B------:R-:W-:Y:S01]  /*10520*/  FMUL.FTZ R4, R26, c[0x0][0x320] ;  /* 0x0000c8001a047a20 */ /* 0x000fe20000410000 */
[----:B------:R-:W-:Y:S01]  /*10530*/  PLOP3.LUT P1, PT, PT, PT, UP2, 0x80, 0x0 ;  /* 0x000000000000781c */ /* 0x000fe20003f2f028 */
[----:B------:R1:W-:Y:S01]  /*10540*/  MUFU.TANH R98, R3 ;  /* 0x0000000300627308 */ /* 0x0003e20000002400 */
[----:B------:R-:W-:Y:S01]  /*10550*/  PLOP3.LUT P0, PT, PT, PT, UP2, 0x80, 0x0 ;  /* 0x000000000000781c */ /* 0x000fe20003f0f028 */
[----:B------:R-:W-:Y:S01]  /*10560*/  UMOV UR4, 0xffffffc0 ;  /* 0xffffffc000047882 */ /* 0x000fe20000000000 */
[----:B------:R-:W-:Y:S01]  /*10570*/  FMUL.FTZ R20, R38, c[0x0][0x320] ;  /* 0x0000c80026147a20 */ /* 0x000fe20000410000 */
[----:B------:R-:W-:Y:S01]  /*10580*/  UIMAD UR4, UR8, UR4, 0x41 ;  /* 0x00000041080474a4 */ /* 0x000fe2000f8e0204 */
[----:B------:R-:W-:Y:S01]  /*10590*/  FMUL.FTZ R16, R27, c[0x0][0x320] ;  /* 0x0000c8001b107a20 */ /* 0x000fe20000410000 */
[----:B------:R-:W-:Y:S01]  /*105a0*/  UIADD3 UR8, UR8, -0x2, URZ ;  /* 0xfffffffe08087890 */ /* 0x000fe2000fffe03f */
[----:B------:R-:W-:Y:S01]  /*105b0*/  FMUL.FTZ R23, R39, c[0x0][0x320] ;  /* 0x0000c80027177a20 */ /* 0x000fe20000410000 */
[----:B------:R2:W-:Y:S01]  /*105c0*/  MUFU.TANH R210, R4 ;  /* 0x0000000400d27308 */ /* 0x0005e20000002400 */
[----:B------:R-:W-:Y:S01]  /*105d0*/  FMUL.FTZ R12, R67, c[0x0][0x320] ;  /* 0x0000c800430c7a20 */ /* 0x000fe20000410000 */
[----:B------:R-:W0:Y:S01]  /*105e0*/  LDGDEPBAR ;  /* 0x00000000000079af */ /* 0x000e220000000000 */
[----:B------:R-:W-:-:S04]  /*105f0*/  IMAD.SHL.U32 R225, R0, 0x2, RZ ;  /* 0x0000000200e17824 */ /* 0x000fc800078e00ff */
[----:B------:R-:W-:Y:S01]  /*10600*/  IMAD R226, R2, 0x2, R225 ;  /* 0x0000000202e27824 */ /* 0x000fe200078e02e1 */
[----:B------:R-:W-:Y:S01]  /*10610*/  MUFU.TANH R12, R12 ;  /* 0x0000000c000c7308 */ /* 0x000fe20000002400 */
[----:B-1----:R-:W-:-:S07]  /*10620*/  FMUL.FTZ R3, R49, c[0x0][0x320] ;  /* 0x0000c80031037a20 */ /* 0x002fce0000410000 */
[----:B------:R1:W-:Y:S01]  /*10630*/  MUFU.TANH R97, R3 ;  /* 0x0000000300617308 */ /* 0x0003e20000002400 */
[----:B--2---:R-:W-:Y:S01]  /*10640*/  LEA.HI R4, R5, R153, RZ, 0x2 ;  /* 0x0000009905047211 */ /* 0x004fe200078f10ff */
[----:B------:R-:W-:-:S03]  /*10650*/  FMUL.FTZ R5, R68, c[0x0][0x320] ;  /* 0x0000c80044057a20 */ /* 0x000fc60000410000 */
[----:B------:R-:W-:-:S03]  /*10660*/  LOP3.LUT R4, R4, 0xffffffc, RZ, 0xc0, !PT ;  /* 0x0ffffffc04047812 */ /* 0x000fc600078ec0ff */
[----:B------:R2:W-:Y:S02]  /*10670*/  MUFU.TANH R28, R5 ;  /* 0x00000005001c7308 */ /* 0x0005e40000002400 */
[----:B------:R-:W-:Y:S01]  /*10680*/  IMAD.IADD R7, R153, 0x1, -R4 ;  /* 0x0000000199077824 */ /* 0x000fe200078e0a04 */
[----:B------:R-:W-:Y:S01]  /*10690*/  LEA.HI R4, R152, R152, RZ, 0x1 ;  /* 0x0000009898047211 */ /* 0x000fe200078f08ff */
[----:B-1----:R-:W-:-:S04]  /*106a0*/  FMUL.FTZ R3, R44, c[0x0][0x320] ;  /* 0x0000c8002c037a20 */ /* 0x002fc80000410000 */
[----:B------:R-:W-:Y:S01]  /*106b0*/  MUFU.TANH R16, R16 ;  /* 0x0000001000107308 */ /* 0x000fe20000002400 */
[----:B--2---:R-:W-:-:S07]  /*106c0*/  FMUL.FTZ R5, R69, c[0x0][0x320] ;  /* 0x0000c80045057a20 */ /* 0x004fce0000410000 */
[----:B------:R1:W-:Y:S08]  /*106d0*/  MUFU.TANH R149, R3 ;  /* 0x0000000300957308 */ /* 0x0003f00000002400 */
[----:B------:R2:W-:Y:S01]  /*106e0*/  MUFU.TANH R26, R5 ;  /* 0x00000005001a7308 */ /* 0x0005e20000002400 */
[----:B-1----:R-:W-:-:S07]  /*106f0*/  FMUL.FTZ R3, R32, c[0x0][0x320] ;  /* 0x0000c80020037a20 */ /* 0x002fce0000410000 */
[----:B------:R-:W-:Y:S01]  /*10700*/  MUFU.TANH R20, R20 ;  /* 0x0000001400147308 */ /* 0x000fe20000002400 */
[----:B--2---:R-:W-:-:S07]  /*10710*/  IMAD.SHL.U32 R5, R4, 0x20, RZ ;  /* 0x0000002004057824 */ /* 0x004fce00078e00ff */
[----:B------:R1:W-:Y:S08]  /*10720*/  MUFU.TANH R166, R3 ;  /* 0x0000000300a67308 */ /* 0x0003f00000002400 */
[----:B------:R-:W-:Y:S01]  /*10730*/  MUFU.TANH R23, R23 ;  /* 0x0000001700177308 */ /* 0x000fe20000002400 */
[----:B-1----:R-:W-:-:S07]  /*10740*/  FMUL.FTZ R3, R33, c[0x0][0x320] ;  /* 0x0000c80021037a20 */ /* 0x002fce0000410000 */
        /* <DEDUP_REMOVED lines=77> */
[----:B-1----:R-:W-:-:S05]  /*10c20*/  LOP3.LUT R3, R154, 0xffffffe0, RZ, 0xc0, !PT ;  /* 0xffffffe09a037812 */ /* 0x002fca00078ec0ff */
[----:B------:R-:W-:-:S05]  /*10c30*/  IMAD.IADD R3, R159, 0x1, -R3 ;  /* 0x000000019f037824 */ /* 0x000fca00078e0a03 */
[----:B------:R-:W-:-:S04]  /*10c40*/  SHF.R.S32.HI R6, RZ, 0x1f, R3 ;  /* 0x0000001fff067819 */ /* 0x000fc80000011403 */
[----:B------:R-:W-:-:S04]  /*10c50*/  LEA.HI R8, R6, R3, RZ, 0x2 ;  /* 0x0000000306087211 */ /* 0x000fc800078f10ff */
[----:B------:R-:W-:-:S05]  /*10c60*/  LEA.HI.SX32 R6, R8, UR12, 0x1e ;  /* 0x0000000c08067c11 */ /* 0x000fca000f8ff2ff */
[----:B------:R-:W-:Y:S01]  /*10c70*/  IMAD R9, R7, 0x10, R6 ;  /* 0x0000001007097824 */ /* 0x000fe200078e0206 */
[----:B------:R-:W-:Y:S01]  /*10c80*/  LOP3.LUT R6, R4, 0x1ffffffe, RZ, 0xc0, !PT ;  /* 0x1ffffffe04067812 */ /* 0x000fe200078ec0ff */
[----:B------:R-:W-:Y:S01]  /*10c90*/  FMUL.FTZ R7, R70, c[0x0][0x320] ;  /* 0x0000c80046077a20 */ /* 0x000fe20000410000 */
[----:B------:R-:W-:-:S03]  /*10ca0*/  LOP3.LUT R4, R5, 0xffffffc0, RZ, 0xc0, !PT ;  /* 0xffffffc005047812 */ /* 0x000fc600078ec0ff */
[----:B------:R-:W-:Y:S01]  /*10cb0*/  IMAD.IADD R6, R152, 0x1, -R6 ;  /* 0x0000000198067824 */ /* 0x000fe200078e0a06 */
[----:B------:R-:W-:Y:S01]  /*10cc0*/  MUFU.TANH R34, R7 ;  /* 0x0000000700227308 */ /* 0x000fe20000002400 */
[----:B------:R-:W-:Y:S02]  /*10cd0*/  IMAD.IADD R5, R4, 0x1, R9 ;  /* 0x0000000104057824 */ /* 0x000fe400078e0209 */
[----:B------:R-:W-:Y:S02]  /*10ce0*/  FMUL.FTZ R4, R71, c[0x0][0x320] ;  /* 0x0000c80047047a20 */ /* 0x000fe40000410000 */
[----:B------:R-:W-:-:S03]  /*10cf0*/  IMAD R10, R6, 0x8, R5 ;  /* 0x00000008060a7824 */ /* 0x000fc600078e0205 */
[----:B------:R1:W-:Y:S01]  /*10d00*/  MUFU.TANH R31, R4 ;  /* 0x00000004001f7308 */ /* 0x0003e20000002400 */
[----:B------:R-:W-:Y:S01]  /*10d10*/  @P1 IMAD.HI.U32 R6, R10, c[0x0][0x2c8], RZ ;  /* 0x0000b2000a061a27 */ /* 0x000fe200078e00ff */
[----:B------:R5:W-:Y:S03]  /*10d20*/  STL [R1+0x24], R10 ;  /* 0x0000240a01007387 */ /* 0x000be60000100800 */
[----:B------:R-:W-:Y:S01]  /*10d30*/  IMAD.MOV.U32 R5, RZ, RZ, R10 ;  /* 0x000000ffff057224 */ /* 0x000fe200078e000a */
[----:B------:R-:W-:Y:S02]  /*10d40*/  @P0 SHF.R.U32.HI R5, RZ, c[0x0][0x2cc], R6 ;  /* 0x0000b300ff050a19 */ /* 0x000fe40000011606 */
[----:B------:R-:W-:Y:S01]  /*10d50*/  LOP3.LUT R6, R8, 0x7ffffffc, RZ, 0xc0, !PT ;  /* 0x7ffffffc08067812 */ /* 0x000fe200078ec0ff */
[----:B------:R-:W-:Y:S02]  /*10d60*/  FMUL.FTZ R8, R84, c[0x0][0x320] ;  /* 0x0000c80054087a20 */ /* 0x000fe40000410000 */
[----:B------:R-:W2:Y:S02]  /*10d70*/  SHFL.IDX PT, R9, R5, RZ, 0x1c1f ;  /* 0x001c1fff05097589 */ /* 0x000ea400000e0000 */
[----:B------:R3:W-:Y:S02]  /*10d80*/  MUFU.TANH R13, R8 ;  /* 0x00000008000d7308 */ /* 0x0007e40000002400 */
[----:B------:R-:W2:Y:S01]  /*10d90*/  SHFL.IDX PT, R11, R5, 0x2, 0x1c1f ;  /* 0x005c1f00050b7f89 */ /* 0x000ea200000e0000 */
[----:B-1----:R-:W-:-:S05]  /*10da0*/  FMUL.FTZ R4, R89, c[0x0][0x320] ;  /* 0x0000c80059047a20 */ /* 0x002fca0000410000 */
[----:B------:R1:W-:Y:S01]  /*10db0*/  MUFU.TANH R19, R4 ;  /* 0x0000000400137308 */ /* 0x0003e20000002400 */
[----:B-----5:R-:W-:Y:S02]  /*10dc0*/  FMUL.FTZ R10, R65, c[0x0][0x320] ;  /* 0x0000c800410a7a20 */ /* 0x020fe40000410000 */
[----:B---3--:R-:W-:-:S06]  /*10dd0*/  FMUL.FTZ R8, R85, c[0x0][0x320] ;  /* 0x0000c80055087a20 */ /* 0x008fcc0000410000 */
[----:B------:R-:W-:Y:S01]  /*10de0*/  MUFU.TANH R8, R8 ;  /* 0x0000000800087308 */ /* 0x000fe20000002400 */
[----:B-1----:R-:W-:-:S07]  /*10df0*/  FMUL.FTZ R4, R90, c[0x0][0x320] ;  /* 0x0000c8005a047a20 */ /* 0x002fce0000410000 */
[----:B------:R1:W-:Y:S02]  /*10e00*/  MUFU.TANH R25, R4 ;  /* 0x0000000400197308 */ /* 0x0003e40000002400 */
[----:B-1----:R-:W-:-:S06]  /*10e10*/  FMUL.FTZ R4, R64, c[0x0][0x320] ;  /* 0x0000c80040047a20 */ /* 0x002fcc0000410000 */
[----:B------:R1:W-:Y:S02]  /*10e20*/  MUFU.TANH R24, R4 ;  /* 0x0000000400187308 */ /* 0x0003e40000002400 */
[----:B-1----:R-:W-:Y:S02]  /*10e30*/  IMAD.IADD R4, R3, 0x1, -R6 ;  /* 0x0000000103047824 */ /* 0x002fe400078e0a06 */
[----:B------:R-:W-:Y:S02]  /*10e40*/  FMUL.FTZ R3, R92, c[0x0][0x320] ;  /* 0x0000c8005c037a20 */ /* 0x000fe40000410000 */
[----:B------:R-:W-:Y:S01]  /*10e50*/  IMAD.U32 R6, RZ, RZ, UR4 ;  /* 0x00000004ff067e24 */ /* 0x000fe2000f8e00ff */
[----:B------:R-:W-:Y:S01]  /*10e60*/  ULDC.64 UR4, c[0x0][0x2c8] ;  /* 0x0000b20000047ab9 */ /* 0x000fe20000000a00 */
[----:B------:R-:W-:Y:S01]  /*10e70*/  IMAD.SHL.U32 R7, R4, 0x2, RZ ;  /* 0x0000000204077824 */ /* 0x000fe200078e00ff */
[----:B------:R1:W3:Y:S01]  /*10e80*/  MUFU.TANH R15, R3 ;  /* 0x00000003000f7308 */ /* 0x0002e20000002400 */
[----:B------:R-:W-:Y:S01]  /*10e90*/  FMUL.FTZ R4, R93, c[0x0][0x320] ;  /* 0x0000c8005d047a20 */ /* 0x000fe20000410000 */
[----:B------:R-:W-:-:S02]  /*10ea0*/  UIMAD.WIDE.U32 UR22, UR12, UR4, URZ ;  /* 0x000000040c1672a5 */ /* 0x000fc4000f8e003f */
[----:B------:R5:W-:Y:S04]  /*10eb0*/  STL [R1+0x2c], R7 ;  /* 0x00002c0701007387 */ /* 0x000be80000100800 */
[----:B------:R2:W2:Y:S01]  /*10ec0*/  MUFU.TANH R14, R4 ;  /* 0x00000004000e7308 */ /* 0x0004a20000002400 */
[----:B------:R-:W-:Y:S02]  /*10ed0*/  @UP2 UMOV UR7, UR23 ;  /* 0x0000001700072c82 */ /* 0x000fe40008000000 */
[----:B------:R-:W-:-:S04]  /*10ee0*/  @UP2 USHF.R.U32.HI UR12, URZ, UR5, UR7 ;  /* 0x000000053f0c2299 */ /* 0x000fc80008011607 */
[----:B------:R-:W-:Y:S01]  /*10ef0*/  UIADD3 UR12, UR12, UR9, -UR17 ;  /* 0x000000090c0c7290 */ /* 0x000fe2000fffe811 */
[----:B-1----:R-:W-:-:S03]  /*10f00*/  IADD3 R3, -R7, UR9, R6 ;  /* 0x0000000907037c10 */ /* 0x002fc6000fffe106 */
[----:B------:R-:W-:Y:S01]  /*10f10*/  USHF.R.S32.HI UR4, URZ, 0x1f, UR12 ;  /* 0x0000001f3f047899 */ /* 0x000fe2000801140c */
[----:B------:R-:W-:-:S03]  /*10f20*/  IADD3 R6, R3, -UR17, RZ ;  /* 0x8000001103067c10 */ /* 0x000fc6000fffe0ff */
[----:B------:R-:W-:Y:S02]  /*10f30*/  ULEA.HI UR4, UR4, UR12, URZ, 0x6 ;  /* 0x0000000c04047291 */ /* 0x000fe4000f8f303f */
[----:B--2---:R-:W-:Y:S02]  /*10f40*/  IMAD.IADD R3, R6, 0x1, R9 ;  /* 0x0000000106037824 */ /* 0x004fe400078e0209 */
[----:B------:R-:W-:Y:S01]  /*10f50*/  FMUL.FTZ R9, R66, c[0x0][0x320] ;  /* 0x0000c80042097a20 */ /* 0x000fe20000410000 */
[----:B------:R-:W-:Y:S01]  /*10f60*/  USHF.R.S32.HI UR7, URZ, 0x6, UR4 ;  /* 0x000000063f077899 */ /* 0x000fe20008011404 */
[----:B-----5:R-:W-:Y:S02]  /*10f70*/  IADD3 R7, -R7, UR19, RZ ;  /* 0x0000001307077c10 */ /* 0x020fe4000fffe1ff */
[----:B------:R1:W-:Y:S01]  /*10f80*/  MUFU.TANH R27, R9 ;  /* 0x00000009001b7308 */ /* 0x0003e20000002400 */
[----:B------:R-:W-:Y:S01]  /*10f90*/  UISETP.LT.AND UP0, UPT, URZ, UR7, UPT ;  /* 0x000000073f00728c */ /* 0x000fe2000bf01270 */
[----:B------:R-:W-:Y:S01]  /*10fa0*/  IMNMX R4, R7, R3, PT ;  /* 0x0000000307047217 */ /* 0x000fe20003800200 */
[----:B------:R-:W-:-:S02]  /*10fb0*/  IMAD.IADD R3, R6, 0x1, R11 ;  /* 0x0000000106037824 */ /* 0x000fc400078e020b */
[----:B------:R-:W-:Y:S01]  /*10fc0*/  FMUL.FTZ R11, R91, c[0x0][0x320] ;  /* 0x0000c8005b0b7a20 */ /* 0x000fe20000410000 */
[C---:B------:R-:W-:Y:S01]  /*10fd0*/  ISETP.GT.AND P0, PT, R4.reuse, RZ, PT ;  /* 0x000000ff0400720c */ /* 0x040fe20003f04270 */
[----:B------:R-:W-:Y:S01]  /*10fe0*/  USEL UR7, URZ, UR7, !UP0 ;  /* 0x000000073f077287 */ /* 0x000fe2000c000000 */
[C---:B------:R-:W-:Y:S02]  /*10ff0*/  ISETP.GT.AND P1, PT, R4.reuse, 0x1, PT ;  /* 0x000000010400780c */ /* 0x040fe40003f24270 */
[----:B------:R-:W-:Y:S01]  /*11000*/  FSEL R33, R33, -INF , P0 ;  /* 0xff80000021217808 */ /* 0x000fe20000000000 */
[----:B------:R-:W-:Y:S01]  /*11010*/  MUFU.TANH R11, R11 ;  /* 0x0000000b000b7308 */ /* 0x000fe20000002400 */
[----:B------:R-:W-:Y:S02]  /*11020*/  ISETP.GT.AND P0, PT, R4, 0x8, PT ;  /* 0x000000080400780c */ /* 0x000fe40003f04270 */
[----:B------:R-:W-:Y:S02]  /*11030*/  IMNMX R3, R7, R3, PT ;  /* 0x0000000307037217 */ /* 0x000fe40003800200 */
[----:B------:R-:W-:Y:S01]  /*11040*/  FSEL R38, R18, -INF , P1 ;  /* 0xff80000012267808 */ /* 0x000fe20000800000 */
[----:B-1----:R-:W-:Y:S01]  /*11050*/  SHFL.IDX PT, R9, R5, 0x1, 0x1c1f ;  /* 0x003c1f0005097f89 */ /* 0x002fe200000e0000 */
[----:B----4-:R-:W-:-:S02]  /*11060*/  FSEL R45, R17, -INF , P0 ;  /* 0xff800000112d7808 */ /* 0x010fc40000000000 */
[C---:B------:R-:W-:Y:S02]  /*11070*/  ISETP.GT.AND P1, PT, R3.reuse, RZ, PT ;  /* 0x000000ff0300720c */ /* 0x040fe40003f24270 */
[----:B------:R-:W-:Y:S02]  /*11080*/  ISETP.GT.AND P0, PT, R3, 0x1, PT ;  /* 0x000000010300780c */ /* 0x000fe40003f04270 */
[----:B---3--:R-:W-:Y:S02]  /*11090*/  FSEL R17, R15, -INF , P1 ;  /* 0xff8000000f117808 */ /* 0x008fe40000800000 */
[----:B------:R-:W-:Y:S02]  /*110a0*/  FSEL R18, R14, -INF , P0 ;  /* 0xff8000000e127808 */ /* 0x000fe40000000000 */
[C---:B------:R-:W-:Y:S01]  /*110b0*/  ISETP.GT.AND P1, PT, R3.reuse, 0x8, PT ;  /* 0x000000080300780c */ /* 0x040fe20003f24270 */
[----:B------:R1:W2:Y:S01]  /*110c0*/  MUFU.TANH R14, R10 ;  /* 0x0000000a000e7308 */ /* 0x0002a20000002400 */
[----:B------:R-:W-:-:S02]  /*110d0*/  ISETP.GT.AND P0, PT, R3, 0x9, PT ;  /* 0x000000090300780c */ /* 0x000fc40003f04270 */
[----:B------:R-:W-:Y:S02]  /*110e0*/  FSEL R21, R21, -INF , P1 ;  /* 0xff80000015157808 */ /* 0x000fe40000800000 */
[----:B------:R-:W-:Y:S02]  /*110f0*/  FSEL R22, R19, -INF , P0 ;  /* 0xff80000013167808 */ /* 0x000fe40000000000 */
[C---:B------:R-:W-:Y:S02]  /*11100*/  ISETP.GT.AND P1, PT, R3.reuse, 0x10, PT ;  /* 0x000000100300780c */ /* 0x040fe40003f24270 */
[----:B------:R-:W-:Y:S02]  /*11110*/  ISETP.GT.AND P0, PT, R3, 0x11, PT ;  /* 0x000000110300780c */ /* 0x000fe40003f04270 */
[----:B------:R-:W-:Y:S01]  /*11120*/  FSEL R50, R13, -INF , P1 ;  /* 0xff8000000d327808 */ /* 0x000fe20000800000 */
[----:B------:R-:W-:Y:S01]  /*11130*/  FMUL.FTZ R13, R54, c[0x0][0x320] ;  /* 0x0000c800360d7a20 */ /* 0x000fe20000410000 */
[----:B------:R-:W-:-:S02]  /*11140*/  FSEL R49, R8, -INF , P0 ;  /* 0xff80000008317808 */ /* 0x000fc40000000000 */
[C---:B------:R-:W-:Y:S01]  /*11150*/  ISETP.GT.AND P1, PT, R3.reuse, 0x18, PT ;  /* 0x000000180300780c */ /* 0x040fe20003f24270 */
[----:B-1----:R-:W1:Y:S01]  /*11160*/  SHFL.IDX PT, R10, R5, 0x3, 0x1c1f ;  /* 0x007c1f00050a7f89 */ /* 0x002e6200000e0000 */
[----:B------:R-:W-:Y:S02]  /*11170*/  ISETP.GT.AND P0, PT, R3, 0x19, PT ;  /* 0x000000190300780c */ /* 0x000fe40003f04270 */
[----:B------:R-:W-:Y:S02]  /*11180*/  FSEL R48, R40, -INF , P1 ;  /* 0xff80000028307808 */ /* 0x000fe40000800000 */
[----:B------:R-:W-:Y:S02]  /*11190*/  FSEL R51, R37, -INF , P0 ;  /* 0xff80000025337808 */ /* 0x000fe40000000000 */
[C---:B------:R-:W-:Y:S02]  /*111a0*/  ISETP.GT.AND P1, PT, R3.reuse, 0x20, PT ;  /* 0x000000200300780c */ /* 0x040fe40003f24270 */
[----:B------:R-:W-:-:S02]  /*111b0*/  ISETP.GT.AND P0, PT, R3, 0x21, PT ;  /* 0x000000210300780c */ /* 0x000fc40003f04270 */
[----:B------:R-:W-:Y:S02]  /*111c0*/  FMNMX.FTZ R8, R17, R18, !PT ;  /* 0x0000001211087209 */ /* 0x000fe40007810000 */
[----:B------:R-:W-:Y:S02]  /*111d0*/  FSEL R164, R36, -INF , P1 ;  /* 0xff80000024a47808 */ /* 0x000fe40000800000 */
[----:B------:R-:W-:Y:S02]  /*111e0*/  FSEL R159, R32, -INF , P0 ;  /* 0xff800000209f7808 */ /* 0x000fe40000000000 */
[----:B------:R-:W-:Y:S02]  /*111f0*/  FMNMX.FTZ R8, R21, R8, !PT ;  /* 0x0000000815087209 */ /* 0x000fe40007810000 */
[C---:B------:R-:W-:Y:S02]  /*11200*/  ISETP.GT.AND P1, PT, R3.reuse, 0x28, PT ;  /* 0x000000280300780c */ /* 0x040fe40003f24270 */
[----:B------:R-:W-:-:S02]  /*11210*/  ISETP.GT.AND P0, PT, R3, 0x29, PT ;  /* 0x000000290300780c */ /* 0x000fc40003f04270 */
[----:B------:R-:W-:Y:S02]  /*11220*/  FMNMX.FTZ R8, R22, R8, !PT ;  /* 0x0000000816087209 */ /* 0x000fe40007810000 */
[----:B------:R-:W-:Y:S02]  /*11230*/  FSEL R158, R30, -INF , P1 ;  /* 0xff8000001e9e7808 */ /* 0x000fe40000800000 */
[----:B------:R-:W-:Y:S02]  /*11240*/  FSEL R165, R29, -INF , P0 ;  /* 0xff8000001da57808 */ /* 0x000fe40000000000 */
[C---:B------:R-:W-:Y:S02]  /*11250*/  ISETP.GT.AND P1, PT, R3.reuse, 0x30, PT ;  /* 0x000000300300780c */ /* 0x040fe40003f24270 */
[----:B------:R-:W-:Y:S02]  /*11260*/  ISETP.GT.AND P0, PT, R3, 0x31, PT ;  /* 0x000000310300780c */ /* 0x000fe40003f04270 */
[----:B------:R-:W-:-:S02]  /*11270*/  FMNMX.FTZ R8, R50, R8, !PT ;  /* 0x0000000832087209 */ /* 0x000fc40007810000 */
[----:B------:R-:W-:Y:S02]  /*11280*/  FSEL R212, R28, -INF , P1 ;  /* 0xff8000001cd47808 */ /* 0x000fe40000800000 */
[----:B------:R-:W-:Y:S02]  /*11290*/  FSEL R218, R26, -INF , P0 ;  /* 0xff8000001ada7808 */ /* 0x000fe40000000000 */
[C---:B------:R-:W-:Y:S02]  /*112a0*/  ISETP.GT.AND P1, PT, R3.reuse, 0x38, PT ;  /* 0x000000380300780c */ /* 0x040fe40003f24270 */
[----:B------:R-:W-:Y:S02]  /*112b0*/  ISETP.GT.AND P0, PT, R3, 0x39, PT ;  /* 0x000000390300780c */ /* 0x000fe40003f04270 */
[----:B------:R-:W-:Y:S01]  /*112c0*/  FMNMX.FTZ R3, R49, R8, !PT ;  /* 0x0000000831037209 */ /* 0x000fe20007810000 */
[----:B-1----:R-:W-:Y:S01]  /*112d0*/  IMAD.IADD R8, R6, 0x1, R10 ;  /* 0x0000000106087824 */ /* 0x002fe200078e020a */
[----:B------:R-:W-:Y:S01]  /*112e0*/  FSEL R214, R24, -INF , P1 ;  /* 0xff80000018d67808 */ /* 0x000fe20000800000 */
[----:B------:R-:W-:Y:S01]  /*112f0*/  IMAD.IADD R6, R6, 0x1, R9 ;  /* 0x0000000106067824 */ /* 0x000fe200078e0209 */
[----:B------:R-:W-:Y:S01]  /*11300*/  FMNMX.FTZ R104, R48, R3, !PT ;  /* 0x0000000330687209 */ /* 0x000fe20007810000 */
[----:B------:R-:W-:Y:S01]  /*11310*/  FMUL.FTZ R10, R55, c[0x0][0x320] ;  /* 0x0000c800370a7a20 */ /* 0x000fe20000410000 */
[----:B------:R-:W-:-:S02]  /*11320*/  IMNMX R3, R7, R8, PT ;  /* 0x0000000807037217 */ /* 0x000fc40003800200 */
[----:B--2---:R-:W-:Y:S02]  /*11330*/  FSEL R219, R14, -INF , P0 ;  /* 0xff8000000edb7808 */ /* 0x004fe40000000000 */
[C---:B------:R-:W-:Y:S01]  /*11340*/  ISETP.GT.AND P1, PT, R3.reuse, RZ, PT ;  /* 0x000000ff0300720c */ /* 0x040fe20003f24270 */
[----:B------:R-:W-:Y:S01]  /*11350*/  MUFU.TANH R10, R10 ;  /* 0x0000000a000a7308 */ /* 0x000fe20000002400 */
[C---:B------:R-:W-:Y:S02]  /*11360*/  ISETP.GT.AND P0, PT, R3.reuse, 0x1, PT ;  /* 0x000000010300780c */ /* 0x040fe40003f04270 */
[----:B------:R-:W-:Y:S02]  /*11370*/  FSEL R14, R42, -INF , P1 ;  /* 0xff8000002a0e7808 */ /* 0x000fe40000800000 */
[----:B------:R-:W-:Y:S02]  /*11380*/  ISETP.GT.AND P1, PT, R3, 0x8, PT ;  /* 0x000000080300780c */ /* 0x000fe40003f24270 */
[----:B------:R-:W-:-:S02]  /*11390*/  FSEL R15, R41, -INF , P0 ;  /* 0xff800000290f7808 */ /* 0x000fc40000000000 */
[----:B------:R-:W-:Y:S02]  /*113a0*/  FSEL R19, R25, -INF , P1 ;  /* 0xff80000019137808 */ /* 0x000fe40000800000 */
[C---:B------:R-:W-:Y:S02]  /*113b0*/  ISETP.GT.AND P0, PT, R3.reuse, 0x9, PT ;  /* 0x000000090300780c */ /* 0x040fe40003f04270 */
[----:B------:R-:W-:Y:S02]  /*113c0*/  ISETP.GT.AND P1, PT, R3, 0x10, PT ;  /* 0x000000100300780c */ /* 0x000fe40003f24270 */
[----:B------:R-:W-:Y:S02]  /*113d0*/  FMNMX.FTZ R104, R51, R104, !PT ;  /* 0x0000006833687209 */ /* 0x000fe40007810000 */
[----:B------:R-:W-:Y:S02]  /*113e0*/  FMNMX.FTZ R5, R14, R15, !PT ;  /* 0x0000000f0e057209 */ /* 0x000fe40007810000 */
        /* <DEDUP_REMOVED lines=8> */
[C---:B------:R-:W-:Y:S01]  /*11470*/  ISETP.GT.AND P0, PT, R3.reuse, 0x19, PT ;  /* 0x000000190300780c */ /* 0x040fe20003f04270 */
[----:B------:R-:W-:Y:S01]  /*11480*/  LDSM.16.MT88.4 R40, [R226+0x2100] ;  /* 0x00210000e228783b */ /* 0x000fe20000004200 */
[----:B------:R-:W-:Y:S02]  /*11490*/  ISETP.GT.AND P1, PT, R3, 0x20, PT ;  /* 0x000000200300780c */ /* 0x000fe40003f24270 */
[----:B------:R-:W-:Y:S02]  /*114a0*/  FMNMX.FTZ R104, R159, R104, !PT ;  /* 0x000000689f687209 */ /* 0x000fe40007810000 */
[----:B------:R-:W-:Y:S02]  /*114b0*/  FMNMX.FTZ R5, R32, R5, !PT ;  /* 0x0000000520057209 */ /* 0x000fe40007810000 */
[----:B------:R-:W-:-:S02]  /*114c0*/  FSEL R81, R81, -INF , P0 ;  /* 0xff80000051517808 */ /* 0x000fc40000000000 */
[----:B------:R-:W-:Y:S02]  /*114d0*/  FSEL R100, R100, -INF , P1 ;  /* 0xff80000064647808 */ /* 0x000fe40000800000 */
[----:B------:R-:W-:Y:S02]  /*114e0*/  FMNMX.FTZ R104, R158, R104, !PT ;  /* 0x000000689e687209 */ /* 0x000fe40007810000 */
        /* <DEDUP_REMOVED lines=13> */
[C---:B------:R-:W-:Y:S02]  /*115c0*/  ISETP.GT.AND P0, PT, R3.reuse, 0x31, PT ;  /* 0x000000310300780c */ /* 0x040fe40003f04270 */
[----:B------:R-:W-:Y:S02]  /*115d0*/  ISETP.GT.AND P1, PT, R3, 0x38, PT ;  /* 0x000000380300780c */ /* 0x000fe40003f24270 */
[----:B------:R-:W-:-:S02]  /*115e0*/  FMNMX.FTZ R104, R218, R104, !PT ;  /* 0x00000068da687209 */ /* 0x000fc40007810000 */
[----:B------:R-:W-:Y:S02]  /*115f0*/  FMNMX.FTZ R5, R81, R5, !PT ;  /* 0x0000000551057209 */ /* 0x000fe40007810000 */
[----:B------:R-:W-:Y:S02]  /*11600*/  FSEL R206, R31, -INF , P0 ;  /* 0xff8000001fce7808 */ /* 0x000fe40000000000 */
[----:B------:R-:W-:Y:S01]  /*11610*/  FSEL R205, R27, -INF , P1 ;  /* 0xff8000001bcd7808 */ /* 0x000fe20000800000 */
[----:B------:R-:W-:Y:S01]  /*11620*/  LDSM.16.MT88.4 R28, [R225+0x100] ;  /* 0x00010000e11c783b */ /* 0x000fe20000004200 */
[----:B------:R-:W-:Y:S02]  /*11630*/  ISETP.GT.AND P0, PT, R3, 0x39, PT ;  /* 0x000000390300780c */ /* 0x000fe40003f04270 */
[----:B------:R-:W-:Y:S01]  /*11640*/  ISETP.GT.AND P1, PT, R4, 0x9, PT ;  /* 0x000000090400780c */ /* 0x000fe20003f24270 */
[----:B------:R-:W-:Y:S01]  /*11650*/  LDSM.16.MT88.4 R24, [R226+0x100] ;  /* 0x00010000e218783b */ /* 0x000fe20000004200 */
[----:B------:R-:W-:-:S02]  /*11660*/  FMNMX.FTZ R104, R214, R104, !PT ;  /* 0x00000068d6687209 */ /* 0x000fc40007810000 */
[----:B------:R-:W-:Y:S02]  /*11670*/  FMNMX.FTZ R5, R100, R5, !PT ;  /* 0x0000000564057209 */ /* 0x000fe40007810000 */
[----:B------:R-:W-:Y:S02]  /*11680*/  FSEL R207, R12, -INF , P0 ;  /* 0xff8000000ccf7808 */ /* 0x000fe40000000000 */
[----:B------:R-:W-:Y:S02]  /*11690*/  FSEL R37, R61, -INF , P1 ;  /* 0xff8000003d257808 */ /* 0x000fe40000800000 */
[----:B------:R-:W-:Y:S02]  /*116a0*/  FMNMX.FTZ R104, R219, R104, !PT ;  /* 0x00000068db687209 */ /* 0x000fe40007810000 */
[C---:B------:R-:W-:Y:S02]  /*116b0*/  ISETP.GT.AND P0, PT, R4.reuse, 0x10, PT ;  /* 0x000000100400780c */ /* 0x040fe40003f04270 */
[----:B------:R-:W-:Y:S01]  /*116c0*/  ISETP.GT.AND P1, PT, R4, 0x11, PT ;  /* 0x000000110400780c */ /* 0x000fe20003f24270 */
[----:B------:R-:W1:Y:S01]  /*116d0*/  SHFL.BFLY PT, R8, R104, 0x2, 0x1f ;  /* 0x0c401f0068087f89 */ /* 0x000e6200000e0000 */
[----:B------:R-:W-:-:S02]  /*116e0*/  FMNMX.FTZ R5, R101, R5, !PT ;  /* 0x0000000565057209 */ /* 0x000fc40007810000 */
[----:B------:R-:W-:Y:S02]  /*116f0*/  FSEL R44, R96, -INF , P0 ;  /* 0xff800000602c7808 */ /* 0x000fe40000000000 */
[----:B------:R-:W-:Y:S02]  /*11700*/  FSEL R80, R60, -INF , P1 ;  /* 0xff8000003c507808 */ /* 0x000fe40000800000 */
[----:B------:R-:W-:Y:S02]  /*11710*/  FMNMX.FTZ R5, R151, R5, !PT ;  /* 0x0000000597057209 */ /* 0x000fe40007810000 */
[C---:B------:R-:W-:Y:S02]  /*11720*/  ISETP.GT.AND P0, PT, R4.reuse, 0x18, PT ;  /* 0x000000180400780c */ /* 0x040fe40003f04270 */
[----:B------:R-:W-:Y:S02]  /*11730*/  ISETP.GT.AND P1, PT, R4, 0x19, PT ;  /* 0x000000190400780c */ /* 0x000fe40003f24270 */
[----:B------:R-:W-:-:S02]  /*11740*/  FMNMX.FTZ R5, R157, R5, !PT ;  /* 0x000000059d057209 */ /* 0x000fc40007810000 */
[----:B------:R-:W-:Y:S02]  /*11750*/  FSEL R83, R98, -INF , P0 ;  /* 0xff80000062537808 */ /* 0x000fe40000000000 */
[----:B------:R-:W-:Y:S02]  /*11760*/  FSEL R82, R97, -INF , P1 ;  /* 0xff80000061527808 */ /* 0x000fe40000800000 */
[C---:B------:R-:W-:Y:S02]  /*11770*/  ISETP.GT.AND P0, PT, R4.reuse, 0x20, PT ;  /* 0x000000200400780c */ /* 0x040fe40003f04270 */
[----:B------:R-:W-:Y:S02]  /*11780*/  ISETP.GT.AND P1, PT, R4, 0x21, PT ;  /* 0x000000210400780c */ /* 0x000fe40003f24270 */
[----:B------:R-:W-:Y:S02]  /*11790*/  FMNMX.FTZ R5, R201, R5, !PT ;  /* 0x00000005c9057209 */ /* 0x000fe40007810000 */
[----:B------:R-:W-:-:S02]  /*117a0*/  IMNMX R3, R7, R6, PT ;  /* 0x0000000607037217 */ /* 0x000fc40003800200 */
[----:B------:R-:W-:Y:S01]  /*117b0*/  FSEL R149, R149, -INF , P0 ;  /* 0xff80000095957808 */ /* 0x000fe20000000000 */
[----:B------:R2:W3:Y:S01]  /*117c0*/  MUFU.TANH R7, R13 ;  /* 0x0000000d00077308 */ /* 0x0004e20000002400 */
        /* <DEDUP_REMOVED lines=13> */
[----:B------:R-:W-:Y:S02]  /*118a0*/  FSEL R209, R209, -INF , P1 ;  /* 0xff800000d1d17808 */ /* 0x000fe40000800000 */
[----:B------:R-:W-:Y:S02]  /*118b0*/  FMNMX.FTZ R5, R207, R5, !PT ;  /* 0x00000005cf057209 */ /* 0x000fe40007810000 */
[C---:B------:R-:W-:Y:S02]  /*118c0*/  ISETP.GT.AND P0, PT, R4.reuse, 0x38, PT ;  /* 0x000000380400780c */ /* 0x040fe40003f04270 */
[----:B------:R-:W-:-:S02]  /*118d0*/  ISETP.GT.AND P1, PT, R4, 0x39, PT ;  /* 0x000000390400780c */ /* 0x000fc40003f24270 */
[----:B------:R-:W-:Y:S02]  /*118e0*/  FMNMX.FTZ R4, R44, R6, !PT ;  /* 0x000000062c047209 */ /* 0x000fe40007810000 */
[----:B-1----:R-:W-:Y:S02]  /*118f0*/  FMNMX.FTZ R104, R104, R8, !PT ;  /* 0x0000000868687209 */ /* 0x002fe40007810000 */
[----:B------:R-:W1:Y:S01]  /*11900*/  SHFL.BFLY PT, R8, R5, 0x2, 0x1f ;  /* 0x0c401f0005087f89 */ /* 0x000e6200000e0000 */
[----:B------:R-:W-:Y:S02]  /*11910*/  FMNMX.FTZ R4, R80, R4, !PT ;  /* 0x0000000450047209 */ /* 0x000fe40007810000 */
[----:B------:R-:W-:Y:S01]  /*11920*/  FSEL R222, R222, -INF , P0 ;  /* 0xff800000dede7808 */ /* 0x000fe20000000000 */
[----:B------:R-:W4:Y:S01]  /*11930*/  SHFL.BFLY PT, R9, R104, 0x1, 0x1f ;  /* 0x0c201f0068097f89 */ /* 0x000f2200000e0000 */
[----:B------:R-:W-:Y:S02]  /*11940*/  FMNMX.FTZ R4, R83, R4, !PT ;  /* 0x0000000453047209 */ /* 0x000fe40007810000 */
[----:B------:R-:W-:-:S02]  /*11950*/  ISETP.GT.AND P0, PT, R3, RZ, PT ;  /* 0x000000ff0300720c */ /* 0x000fc40003f04270 */
[----:B------:R-:W-:Y:S02]  /*11960*/  FMNMX.FTZ R4, R82, R4, !PT ;  /* 0x0000000452047209 */ /* 0x000fe40007810000 */
[----:B------:R-:W-:Y:S02]  /*11970*/  FSEL R223, R223, -INF , P1 ;  /* 0xff800000dfdf7808 */ /* 0x000fe40000800000 */
[----:B------:R-:W-:Y:S02]  /*11980*/  FMNMX.FTZ R4, R149, R4, !PT ;  /* 0x0000000495047209 */ /* 0x000fe40007810000 */
[----:B------:R-:W-:Y:S02]  /*11990*/  ISETP.GT.AND P1, PT, R3, 0x1, PT ;  /* 0x000000010300780c */ /* 0x000fe40003f24270 */
[----:B------:R-:W-:Y:S02]  /*119a0*/  FMNMX.FTZ R4, R156, R4, !PT ;  /* 0x000000049c047209 */ /* 0x000fe40007810000 */
[----:B------:R-:W-:-:S02]  /*119b0*/  FSEL R36, R57, -INF , P0 ;  /* 0xff80000039247808 */ /* 0x000fc40000000000 */
[----:B------:R-:W-:Y:S02]  /*119c0*/  FMNMX.FTZ R4, R166, R4, !PT ;  /* 0x00000004a6047209 */ /* 0x000fe40007810000 */
[----:B------:R-:W-:Y:S02]  /*119d0*/  ISETP.GT.AND P0, PT, R3, 0x8, PT ;  /* 0x000000080300780c */ /* 0x000fe40003f04270 */
[----:B--2---:R-:W-:Y:S02]  /*119e0*/  FSEL R13, R56, -INF , P1 ;  /* 0xff800000380d7808 */ /* 0x004fe40000800000 */
[----:B-1----:R-:W-:Y:S02]  /*119f0*/  FMNMX.FTZ R8, R5, R8, !PT ;  /* 0x0000000805087209 */ /* 0x002fe40007810000 */
[----:B------:R-:W-:Y:S02]  /*11a00*/  FMNMX.FTZ R4, R167, R4, !PT ;  /* 0x00000004a7047209 */ /* 0x000fe40007810000 */
[----:B------:R-:W-:Y:S01]  /*11a10*/  ISETP.GT.AND P1, PT, R3, 0x9, PT ;  /* 0x000000090300780c */ /* 0x000fe20003f24270 */
[----:B------:R-:W-:Y:S01]  /*11a20*/  SHFL.BFLY PT, R102, R8, 0x1, 0x1f ;  /* 0x0c201f0008667f89 */ /* 0x000fe200000e0000 */
[----:B------:R-:W-:-:S02]  /*11a30*/  FSEL R11, R53, -INF , P0 ;  /* 0xff800000350b7808 */ /* 0x000fc40000000000 */
[----:B------:R-:W-:Y:S02]  /*11a40*/  FMNMX.FTZ R5, R36, R13, !PT ;  /* 0x0000000d24057209 */ /* 0x000fe40007810000 */
[----:B----4-:R-:W-:Y:S02]  /*11a50*/  FMNMX.FTZ R104, R104, R9, !PT ;  /* 0x0000000968687209 */ /* 0x010fe40007810000 */
[----:B------:R-:W-:Y:S02]  /*11a60*/  FMNMX.FTZ R4, R208, R4, !PT ;  /* 0x00000004d0047209 */ /* 0x000fe40007810000 */
[----:B------:R-:W-:Y:S01]  /*11a70*/  ISETP.GT.AND P0, PT, R3, 0x10, PT ;  /* 0x000000100300780c */ /* 0x000fe20003f04270 */
[----:B------:R-:W-:Y:S01]  /*11a80*/  FMUL.FTZ R12, R104, c[0x0][0x2d0] ;  /* 0x0000b400680c7a20 */ /* 0x000fe20000410000 */
[----:B------:R-:W-:Y:S02]  /*11a90*/  FSEL R9, R35, -INF , P1 ;  /* 0xff80000023097808 */ /* 0x000fe40000800000 */
[----:B------:R-:W-:-:S02]  /*11aa0*/  FMNMX.FTZ R5, R11, R5, !PT ;  /* 0x000000050b057209 */ /* 0x000fc40007810000 */
[----:B------:R-:W-:Y:S02]  /*11ab0*/  FMNMX.FTZ R4, R209, R4, !PT ;  /* 0x00000004d1047209 */ /* 0x000fe40007810000 */
[----:B------:R-:W-:Y:S02]  /*11ac0*/  ISETP.GT.AND P1, PT, R3, 0x11, PT ;  /* 0x000000110300780c */ /* 0x000fe40003f24270 */
[----:B---3--:R-:W-:Y:S02]  /*11ad0*/  FSEL R67, R7, -INF , P0 ;  /* 0xff80000007437808 */ /* 0x008fe40000000000 */
[----:B------:R-:W-:Y:S02]  /*11ae0*/  FMNMX.FTZ R5, R9, R5, !PT ;  /* 0x0000000509057209 */ /* 0x000fe40007810000 */
[----:B------:R-:W-:Y:S02]  /*11af0*/  FMNMX.FTZ R4, R222, R4, !PT ;  /* 0x00000004de047209 */ /* 0x000fe40007810000 */
[----:B------:R-:W-:-:S02]  /*11b00*/  ISETP.GT.AND P0, PT, R3, 0x18, PT ;  /* 0x000000180300780c */ /* 0x000fc40003f04270 */
        /* <DEDUP_REMOVED lines=32> */
[----:B------:R-:W-:-:S02]  /*11d10*/  FSEL R220, R20, -INF , P0 ;  /* 0xff80000014dc7808 */ /* 0x000fc40000000000 */
        /* <DEDUP_REMOVED lines=24> */
[--C-:B------:R-:W-:Y:S02]  /*11ea0*/  FFMA.FTZ R2, R32, c[0x0][0x2d0], -R3.reuse ;  /* 0x0000b40020027a23 */ /* 0x100fe40000010803 */
[----:B------:R4:W-:Y:S01]  /*11eb0*/  MUFU.EX2 R188, R0 ;  /* 0x0000000000bc7308 */ /* 0x0009e20000000800 */
[----:B-1----:R-:W-:Y:S02]  /*11ec0*/  FFMA.FTZ R6, R14, c[0x0][0x2d0], -R3 ;  /* 0x0000b4000e067a23 */ /* 0x002fe40000010803 */
[----:B-----5:R-:W-:-:S05]  /*11ed0*/  IMAD.MOV.U32 R15, RZ, RZ, R58 ;  /* 0x000000ffff0f7224 */ /* 0x020fca00078e003a */
[----:B------:R-:W-:Y:S01]  /*11ee0*/  MUFU.EX2 R176, R2 ;  /* 0x0000000200b07308 */ /* 0x000fe20000000800 */
[----:B--2---:R-:W-:Y:S02]  /*11ef0*/  FMNMX.FTZ R105, R5, R4, !PT ;  /* 0x0000000405697209 */ /* 0x004fe40007810000 */
[----:B------:R-:W-:Y:S01]  /*11f00*/  F2FP.BF16.PACK_AB R4, R15, R189 ;  /* 0x000000bd0f04723e */ /* 0x000fe200000010ff */
[----:B----4-:R-:W-:-:S04]  /*11f10*/  FFMA.FTZ R0, R19, c[0x0][0x2d0], -R3 ;  /* 0x0000b40013007a23 */ /* 0x010fc80000010803 */
[----:B------:R3:W1:Y:S01]  /*11f20*/  MUFU.EX2 R187, R6 ;  /* 0x0000000600bb7308 */ /* 0x0006620000000800 */
[----:B------:R-:W2:Y:S07]  /*11f30*/  LDSM.16.MT88.4 R16, [R226+0x1100] ;  /* 0x00110000e210783b */ /* 0x000eae0000004200 */
[----:B------:R4:W5:Y:S01]  /*11f40*/  MUFU.EX2 R184, R0 ;  /* 0x0000000000b87308 */ /* 0x0009620000000800 */
[----:B---3--:R-:W-:Y:S02]  /*11f50*/  F2FP.BF16.PACK_AB R6, R177, R185 ;  /* 0x000000b9b106723e */ /* 0x008fe400000010ff */
[----:B-1----:R-:W-:Y:S01]  /*11f60*/  F2FP.BF16.PACK_AB R5, R188, R187 ;  /* 0x000000bbbc05723e */ /* 0x002fe200000010ff */
[----:B----4-:R-:W-:Y:S01]  /*11f70*/  FMUL.FTZ R0, R106, c[0x0][0x2d0] ;  /* 0x0000b4006a007a20 */ /* 0x010fe20000410000 */
[----:B-----5:R-:W-:-:S04]  /*11f80*/  F2FP.BF16.PACK_AB R7, R176, R184 ;  /* 0x000000b8b007723e */ /* 0x020fc800000010ff */
[----:B------:R-:W-:Y:S02]  /*11f90*/  FSEL R0, R0, RZ, P0 ;  /* 0x000000ff00007208 */ /* 0x000fe40000000000 */
[----:B------:R-:W-:Y:S01]  /*11fa0*/  FSETP.NEU.FTZ.AND P0, PT, R105, -INF , PT ;  /* 0xff8000006900780b */ /* 0x000fe20003f1d000 */
[C---:B------:R-:W-:Y:S02]  /*11fb0*/  HMMA.16816.F32.BF16 R120, R4.reuse, R28, RZ ;  /* 0x0000001c0478723c */ /* 0x040fe400000418ff */
[--C-:B------:R-:W-:Y:S02]  /*11fc0*/  FFMA.FTZ R2, R33, c[0x0][0x2d0], -R0.reuse ;  /* 0x0000b40021027a23 */ /* 0x100fe40000010800 */
[----:B------:R-:W1:Y:S01]  /*11fd0*/  LDSM.16.MT88.4 R32, [R225+0x2100] ;  /* 0x00210000e120783b */ /* 0x000e620000004200 */
[--C-:B------:R-:W-:Y:S01]  /*11fe0*/  FFMA.FTZ R8, R45, c[0x0][0x2d0], -R0.reuse ;  /* 0x0000b4002d087a23 */ /* 0x100fe20000010800 */
[----:B------:R3:W-:Y:S02]  /*11ff0*/  MUFU.EX2 R14, R2 ;  /* 0x00000002000e7308 */ /* 0x0007e40000000800 */
[C---:B------:R-:W-:Y:S06]  /*12000*/  HMMA.16816.F32.BF16 R116, R4.reuse, R24, RZ ;  /* 0x000000180474723c */ /* 0x040fec00000418ff */
[----:B------:R4:W-:Y:S02]  /*12010*/  MUFU.EX2 R186, R8 ;  /* 0x0000000800ba7308 */ /* 0x0009e40000000800 */
[----:B------:R-:W-:Y:S01]  /*12020*/  HMMA.16816.F32.BF16 R112, R4, R20, RZ ;  /* 0x000000140470723c */ /* 0x000fe200000418ff */
[----:B---3--:R-:W-:-:S07]  /*12030*/  FFMA.FTZ R2, R38, c[0x0][0x2d0], -R0 ;  /* 0x0000b40026027a23 */ /* 0x008fce0000010800 */
[----:B--2---:R-:W-:Y:S01]  /*12040*/  HMMA.16816.F32.BF16 R108, R4, R16, RZ ;  /* 0x00000010046c723c */ /* 0x004fe200000418ff */
[----:B------:R2:W-:Y:S01]  /*12050*/  MUFU.EX2 R249, R2 ;  /* 0x0000000200f97308 */ /* 0x0005e20000000800 */
[----:B----4-:R-:W-:-:S06]  /*12060*/  FFMA.FTZ R8, R37, c[0x0][0x2d0], -R0 ;  /* 0x0000b40025087a23 */ /* 0x010fcc0000010800 */
[C---:B------:R-:W-:Y:S01]  /*12070*/  HMMA.16816.F32.BF16 R92, R4.reuse, R40, RZ ;  /* 0x00000028045c723c */ /* 0x040fe200000418ff */
[----:B------:R-:W3:Y:S07]  /*12080*/  MUFU.EX2 R179, R8 ;  /* 0x0000000800b37308 */ /* 0x000eee0000000800 */
[----:B------:R-:W-:Y:S01]  /*12090*/  HMMA.16816.F32.BF16 R88, R4, R30, RZ ;  /* 0x0000001e0458723c */ /* 0x000fe200000418ff */
[----:B--2---:R-:W-:-:S05]  /*120a0*/  FMUL.FTZ R2, R105, c[0x0][0x2d0] ;  /* 0x0000b40069027a20 */ /* 0x004fca0000410000 */
[----:B------:R-:W-:Y:S02]  /*120b0*/  FSEL R2, R2, RZ, P0 ;  /* 0x000000ff02027208 */ /* 0x000fe40000000000 */
[----:B-1----:R-:W-:Y:S01]  /*120c0*/  HMMA.16816.F32.BF16 R96, R4, R32, RZ ;  /* 0x000000200460723c */ /* 0x002fe200000418ff */
[----:B---3--:R-:W-:Y:S02]  /*120d0*/  F2FP.BF16.PACK_AB R10, R179, R186 ;  /* 0x000000bab30a723e */ /* 0x008fe400000010ff */
[----:B------:R-:W-:-:S05]  /*120e0*/  FFMA.FTZ R8, R36, c[0x0][0x2d0], -R2 ;  /* 0x0000b40024087a23 */ /* 0x000fca0000010802 */
[C---:B------:R-:W-:Y:S01]  /*120f0*/  HMMA.16816.F32.BF16 R84, R4.reuse, R26, RZ ;  /* 0x0000001a0454723c */ /* 0x040fe200000418ff */
[----:B------:R1:W-:Y:S07]  /*12100*/  MUFU.EX2 R246, R8 ;  /* 0x0000000800f67308 */ /* 0x0003ee0000000800 */
[C---:B------:R-:W-:Y:S08]  /*12110*/  HMMA.16816.F32.BF16 R76, R4.reuse, R22, RZ ;  /* 0x00000016044c723c */ /* 0x040ff000000418ff */
[----:B------:R-:W-:Y:S01]  /*12120*/  HMMA.16816.F32.BF16 R72, R4, R18, RZ ;  /* 0x000000120448723c */ /* 0x000fe200000418ff */
[----:B-1----:R-:W-:-:S02]  /*12130*/  FFMA.FTZ R8, R13, c[0x0][0x2d0], -R2 ;  /* 0x0000b4000d087a23 */ /* 0x002fc40000010802 */
[----:B------:R-:W-:Y:S02]  /*12140*/  FFMA.FTZ R13, R151, c[0x0][0x2d0], -R3 ;  /* 0x0000b400970d7a23 */ /* 0x000fe40000010803 */
[----:B------:R1:W2:Y:S01]  /*12150*/  MUFU.EX2 R245, R8 ;  /* 0x0000000800f57308 */ /* 0x0002a20000000800 */
[----:B------:R-:W-:Y:S02]  /*12160*/  IMAD.MOV.U32 R151, RZ, RZ, R179 ;  /* 0x000000ffff977224 */ /* 0x000fe400078e00b3 */
[C---:B------:R-:W-:Y:S08]  /*12170*/  HMMA.16816.F32.BF16 R68, R4.reuse, R34, RZ ;  /* 0x000000220444723c */ /* 0x040ff000000418ff */
[----:B------:R-:W-:Y:S01]  /*12180*/  HMMA.16816.F32.BF16 R60, R4, R42, RZ ;  /* 0x0000002a043c723c */ /* 0x000fe200000418ff */
[----:B-1----:R-:W-:-:S06]  /*12190*/  FFMA.FTZ R8, R11, c[0x0][0x2d0], -R2 ;  /* 0x0000b4000b087a23 */ /* 0x002fcc0000010802 */
        /* <DEDUP_REMOVED lines=71> */
[----:B-1----:R-:W-:-:S04]  /*12610*/  FFMA.FTZ R8, R164, c[0x0][0x2d0], -R12 ;  /* 0x0000b400a4087a23 */ /* 0x002fc8000001080c */
        /* <DEDUP_REMOVED lines=13> */
[----:B------:R-:W-:Y:S01]  /*126f0*/  LDSM.16.MT88.4 R20, [R225+0x1900] ;  /* 0x00190000e114783b */ /* 0x000fe20000004200 */
[----:B------:R1:W-:Y:S01]  /*12700*/  MUFU.EX2 R193, R8 ;  /* 0x0000000800c17308 */ /* 0x0003e20000000800 */
[----:B------:R-:W-:-:S04]  /*12710*/  IMAD.MOV.U32 R158, RZ, RZ, R188 ;  /* 0x000000ffff9e7224 */ /* 0x000fc800078e00bc */
[----:B------:R-:W-:Y:S01]  /*12720*/  IMAD.MOV.U32 R140, RZ, RZ, R184 ;  /* 0x000000ffff8c7224 */ /* 0x000fe200078e00b8 */
[----:B------:R-:W-:Y:S01]  /*12730*/  HMMA.16816.F32.BF16 R196, R4, R36, R44 ;  /* 0x0000002404c4723c */ /* 0x000fe2000004182c */
[----:B------:R-:W-:Y:S01]  /*12740*/  IMAD.MOV.U32 R141, RZ, RZ, R185 ;  /* 0x000000ffff8d7224 */ /* 0x000fe200078e00b9 */
[----:B------:R3:W-:Y:S01]  /*12750*/  MUFU.EX2 R184, R13 ;  /* 0x0000000d00b87308 */ /* 0x0007e20000000800 */
[----:B------:R-:W-:Y:S02]  /*12760*/  IMAD.MOV.U32 R143, RZ, RZ, R187 ;  /* 0x000000ffff8f7224 */ /* 0x000fe400078e00bb */
[----:B------:R-:W-:-:S03]  /*12770*/  IMAD.MOV.U32 R142, RZ, RZ, R186 ;  /* 0x000000ffff8e7224 */ /* 0x000fc600078e00ba */
[----:B------:R-:W-:Y:S01]  /*12780*/  HMMA.16816.F32.BF16 R64, R4, R16, R56 ;  /* 0x000000100440723c */ /* 0x000fe20000041838 */
[----:B-1----:R-:W-:-:S04]  /*12790*/  FFMA.FTZ R8, R165, c[0x0][0x2d0], -R12 ;  /* 0x0000b400a5087a23 */ /* 0x002fc8000001080c */
[----:B------:R1:W-:Y:S03]  /*127a0*/  MUFU.EX2 R192, R8 ;  /* 0x0000000800c07308 */ /* 0x0003e60000000800 */
[C---:B------:R-:W-:Y:S01]  /*127b0*/  HMMA.16816.F32.BF16 R44, R4.reuse, R18, R132 ;  /* 0x00000012042c723c */ /* 0x040fe20000041884 */
[----:B------:R-:W4:Y:S01]  /*127c0*/  LDSM.16.MT88.4 R16, [R225+0x900] ;  /* 0x00090000e110783b */ /* 0x000f220000004200 */
[--C-:B---3--:R-:W-:Y:S02]  /*127d0*/  FFMA.FTZ R13, R157, c[0x0][0x2d0], -R3.reuse ;  /* 0x0000b4009d0d7a23 */ /* 0x108fe40000010803 */
[----:B------:R-:W-:Y:S02]  /*127e0*/  IMAD.MOV.U32 R157, RZ, RZ, R178 ;  /* 0x000000ffff9d7224 */ /* 0x000fe400078e00b2 */
[----:B------:R3:W-:Y:S02]  /*127f0*/  MUFU.EX2 R185, R13 ;  /* 0x0000000d00b97308 */ /* 0x0007e40000000800 */
[----:B------:R-:W-:Y:S01]  /*12800*/  HMMA.16816.F32.BF16 R60, R4, R28, R52 ;  /* 0x0000001c043c723c */ /* 0x000fe20000041834 */
[----:B-1----:R-:W-:-:S07]  /*12810*/  FFMA.FTZ R8, R100, c[0x0][0x2d0], -R3 ;  /* 0x0000b40064087a23 */ /* 0x002fce0000010803 */
[----:B------:R-:W-:Y:S01]  /*12820*/  HMMA.16816.F32.BF16 R40, R4, R30, R152 ;  /* 0x0000001e0428723c */ /* 0x000fe20000041898 */
[----:B------:R-:W1:Y:S01]  /*12830*/  LDSM.16.MT88.4 R28, [R225+0x2900] ;  /* 0x00290000e11c783b */ /* 0x000e620000004200 */
[----:B------:R5:W-:Y:S01]  /*12840*/  MUFU.EX2 R187, R8 ;  /* 0x0000000800bb7308 */ /* 0x000be20000000800 */
[----:B---3--:R-:W-:-:S05]  /*12850*/  FFMA.FTZ R13, R149, c[0x0][0x2d0], -R0 ;  /* 0x0000b400950d7a23 */ /* 0x008fca0000010800 */
[C---:B------:R-:W-:Y:S01]  /*12860*/  HMMA.16816.F32.BF16 R76, R4.reuse, R24, R128 ;  /* 0x00000018044c723c */ /* 0x040fe20000041880 */
[----:B------:R-:W-:Y:S01]  /*12870*/  IMAD.MOV.U32 R149, RZ, RZ, R177 ;  /* 0x000000ffff957224 */ /* 0x000fe200078e00b1 */
[----:B------:R3:W-:Y:S06]  /*12880*/  MUFU.EX2 R178, R13 ;  /* 0x0000000d00b27308 */ /* 0x0007ec0000000800 */
[----:B------:R-:W-:Y:S01]  /*12890*/  HMMA.16816.F32.BF16 R56, R4, R26, R144 ;  /* 0x0000001a0438723c */ /* 0x000fe20000041890 */
[----:B------:R-:W1:Y:S01]  /*128a0*/  LDSM.16.MT88.4 R24, [R226+0x1900] ;  /* 0x00190000e218783b */ /* 0x000e620000004200 */
[----:B-----5:R-:W-:-:S04]  /*128b0*/  FFMA.FTZ R8, R101, c[0x0][0x2d0], -R3 ;  /* 0x0000b40065087a23 */ /* 0x020fc80000010803 */
[----:B------:R5:W2:Y:S02]  /*128c0*/  MUFU.EX2 R186, R8 ;  /* 0x0000000800ba7308 */ /* 0x000aa40000000800 */
[C---:B------:R-:W-:Y:S01]  /*128d0*/  HMMA.16816.F32.BF16 R52, R4.reuse, R34, R160 ;  /* 0x000000220434723c */ /* 0x040fe200000418a0 */
[----:B------:R-:W-:Y:S01]  /*128e0*/  LDSM.16.MT88.4 R32, [R226+0x2900] ;  /* 0x00290000e220783b */ /* 0x000fe20000004200 */
[----:B---3--:R-:W-:Y:S02]  /*128f0*/  FFMA.FTZ R13, R156, c[0x0][0x2d0], -R0 ;  /* 0x0000b4009c0d7a23 */ /* 0x008fe40000010800 */
[----:B------:R-:W-:Y:S02]  /*12900*/  IMAD.MOV.U32 R156, RZ, RZ, R176 ;  /* 0x000000ffff9c7224 */ /* 0x000fe400078e00b0 */
[----:B------:R3:W1:Y:S02]  /*12910*/  MUFU.EX2 R176, R13 ;  /* 0x0000000d00b07308 */ /* 0x0006640000000800 */
[----:B------:R-:W-:Y:S01]  /*12920*/  HMMA.16816.F32.BF16 R36, R4, R38, R168 ;  /* 0x000000260424723c */ /* 0x000fe200000418a8 */
[----:B-----5:R-:W5:Y:S06]  /*12930*/  LDSM.16.MT88.4 R8, [R226+0x900] ;  /* 0x00090000e208783b */ /* 0x020f6c0000004200 */
[----:B--2---:R-:W-:-:S02]  /*12940*/  F2FP.BF16.PACK_AB R4, R194, R195 ;  /* 0x000000c3c204723e */ /* 0x004fc400000010ff */
[----:B------:R-:W-:Y:S02]  /*12950*/  F2FP.BF16.PACK_AB R5, R186, R187 ;  /* 0x000000bbba05723e */ /* 0x000fe400000010ff */
[----:B------:R-:W-:Y:S02]  /*12960*/  F2FP.BF16.PACK_AB R6, R192, R193 ;  /* 0x000000c1c006723e */ /* 0x000fe400000010ff */
[----:B------:R-:W-:Y:S01]  /*12970*/  F2FP.BF16.PACK_AB R7, R185, R184 ;  /* 0x000000b8b907723e */ /* 0x000fe200000010ff */
[----:B---3--:R-:W-:-:S04]  /*12980*/  FFMA.FTZ R13, R166, c[0x0][0x2d0], -R0 ;  /* 0x0000b400a60d7a23 */ /* 0x008fc80000010800 */
[----:B------:R2:W-:Y:S02]  /*12990*/  MUFU.EX2 R177, R13 ;  /* 0x0000000d00b17308 */ /* 0x0005e40000000800 */
[C---:B----4-:R-:W-:Y:S08]  /*129a0*/  HMMA.16816.F32.BF16 R116, R4.reuse, R16, R180 ;  /* 0x000000100474723c */ /* 0x050ff000000418b4 */
[----:B------:R-:W-:Y:S01]  /*129b0*/  HMMA.16816.F32.BF16 R152, R4, R20, R112 ;  /* 0x000000140498723c */ /* 0x000fe20000041870 */
[----:B--2---:R-:W-:-:S07]  /*129c0*/  FFMA.FTZ R13, R167, c[0x0][0x2d0], -R0 ;  /* 0x0000b400a70d7a23 */ /* 0x004fce0000010800 */
[C---:B-1----:R-:W-:Y:S01]  /*129d0*/  HMMA.16816.F32.BF16 R180, R4.reuse, R28, R96 ;  /* 0x0000001c04b4723c */ /* 0x042fe20000041860 */
[----:B------:R1:W-:Y:S07]  /*129e0*/  MUFU.EX2 R179, R13 ;  /* 0x0000000d00b37308 */ /* 0x0003ee0000000800 */
[C---:B------:R-:W-:Y:S08]  /*129f0*/  HMMA.16816.F32.BF16 R164, R4.reuse, R24, R108 ;  /* 0x0000001804a4723c */ /* 0x040ff0000004186c */
[----:B-----5:R-:W-:Y:S01]  /*12a00*/  HMMA.16816.F32.BF16 R132, R4, R8, R172 ;  /* 0x000000080484723c */ /* 0x020fe200000418ac */
[----:B------:R-:W-:Y:S01]  /*12a10*/  LDSM.16.MT88.4 R172, [R226+0x1d00] ;  /* 0x001d0000e2ac783b */ /* 0x000fe20000004200 */
[----:B-1----:R-:W-:-:S04]  /*12a20*/  FFMA.FTZ R13, R148, c[0x0][0x2d0], -R2 ;  /* 0x0000b400940d7a23 */ /* 0x002fc80000010802 */
[----:B------:R1:W-:Y:S02]  /*12a30*/  MUFU.EX2 R100, R13 ;  /* 0x0000000d00647308 */ /* 0x0003e40000000800 */
[C---:B------:R-:W-:Y:S08]  /*12a40*/  HMMA.16816.F32.BF16 R188, R4.reuse, R32, R92 ;  /* 0x0000002004bc723c */ /* 0x040ff0000004185c */
[----:B------:R-:W-:Y:S01]  /*12a50*/  HMMA.16816.F32.BF16 R120, R4, R18, R120 ;  /* 0x000000120478723c */ /* 0x000fe20000041878 */
[----:B-1----:R-:W-:-:S07]  /*12a60*/  FFMA.FTZ R13, R107, c[0x0][0x2d0], -R2 ;  /* 0x0000b4006b0d7a23 */ /* 0x002fce0000010802 */
[C---:B------:R-:W-:Y:S01]  /*12a70*/  HMMA.16816.F32.BF16 R136, R4.reuse, R10, R136 ;  /* 0x0000000a0488723c */ /* 0x040fe20000041888 */
[----:B------:R1:W2:Y:S07]  /*12a80*/  MUFU.EX2 R107, R13 ;  /* 0x0000000d006b7308 */ /* 0x0002ae0000000800 */
[C---:B------:R-:W-:Y:S08]  /*12a90*/  HMMA.16816.F32.BF16 R88, R4.reuse, R22, R88 ;  /* 0x000000160458723c */ /* 0x040ff00000041858 */
[----:B------:R-:W-:Y:S01]  /*12aa0*/  HMMA.16816.F32.BF16 R168, R4, R26, R84 ;  /* 0x0000001a04a8723c */ /* 0x000fe20000041854 */
[----:B-1----:R-:W-:-:S04]  /*12ab0*/  FFMA.FTZ R13, R103, c[0x0][0x2d0], -R2 ;  /* 0x0000b400670d7a23 */ /* 0x002fc80000010802 */
[----:B------:R1:W-:Y:S03]  /*12ac0*/  MUFU.EX2 R103, R13 ;  /* 0x0000000d00677308 */ /* 0x0003e60000000800 */
[C---:B------:R-:W-:Y:S01]  /*12ad0*/  HMMA.16816.F32.BF16 R112, R4.reuse, R30, R80 ;  /* 0x0000001e0470723c */ /* 0x040fe20000041850 */
[----:B------:R-:W-:Y:S07]  /*12ae0*/  LDSM.16.MT88.4 R80, [R225+0x2d00] ;  /* 0x002d0000e150783b */ /* 0x000fee0000004200 */
[----:B------:R-:W-:Y:S01]  /*12af0*/  HMMA.16816.F32.BF16 R96, R4, R34, R68 ;  /* 0x000000220460723c */ /* 0x000fe20000041844 */
[----:B-1----:R-:W-:-:S06]  /*12b00*/  FFMA.FTZ R13, R150, c[0x0][0x2d0], -R2 ;  /* 0x0000b400960d7a23 */ /* 0x002fcc0000010802 */
[----:B------:R-:W-:Y:S02]  /*12b10*/  F2FP.BF16.PACK_AB R4, R176, R178 ;  /* 0x000000b2b004723e */ /* 0x000fe400000010ff */
[----:B--2---:R-:W-:Y:S01]  /*12b20*/  F2FP.BF16.PACK_AB R5, R107, R100 ;  /* 0x000000646b05723e */ /* 0x004fe200000010ff */
[----:B------:R-:W1:Y:S01]  /*12b30*/  MUFU.EX2 R101, R13 ;  /* 0x0000000d00657308 */ /* 0x000e620000000800 */
[----:B------:R-:W-:Y:S02]  /*12b40*/  F2FP.BF16.PACK_AB R6, R179, R177 ;  /* 0x000000b1b306723e */ /* 0x000fe400000010ff */
[----:B-1----:R-:W-:-:S07]  /*12b50*/  F2FP.BF16.PACK_AB R7, R101, R103 ;  /* 0x000000676507723e */ /* 0x002fce00000010ff */
[C---:B------:R-:W-:Y:S07]  /*12b60*/  HMMA.16816.F32.BF16 R128, R4.reuse, R8, R72 ;  /* 0x000000080480723c */ /* 0x040fee0000041848 */
[----:B------:R-:W-:Y:S01]  /*12b70*/  FFMA.FTZ R8, R212, c[0x0][0x2d0], -R12 ;  /* 0x0000b400d4087a23 */ /* 0x000fe2000001080c */
[----:B------:R-:W-:Y:S01]  /*12b80*/  HMMA.16816.F32.BF16 R108, R4, R10, R48 ;  /* 0x0000000a046c723c */ /* 0x000fe20000041830 */
[----:B------:R-:W-:Y:S02]  /*12b90*/  IMAD.MOV.U32 R212, RZ, RZ, R157 ;  /* 0x000000ffffd47224 */ /* 0x000fe400078e009d */
[----:B------:R1:W-:Y:S01]  /*12ba0*/  MUFU.EX2 R49, R8 ;  /* 0x0000000800317308 */ /* 0x0003e20000000800 */
[----:B------:R-:W-:-:S03]  /*12bb0*/  IMAD.MOV.U32 R9, RZ, RZ, R140 ;  /* 0x000000ffff097224 */ /* 0x000fc600078e008c */
[----:B------:R-:W-:Y:S01]  /*12bc0*/  IMAD.MOV.U32 R51, RZ, RZ, R156 ;  /* 0x000000ffff337224 */ /* 0x000fe200078e009c */
[----:B------:R-:W-:Y:S01]  /*12bd0*/  HMMA.16816.F32.BF16 R144, R4, R18, R56 ;  /* 0x000000120490723c */ /* 0x000fe20000041838 */
[----:B------:R-:W-:Y:S02]  /*12be0*/  IMAD.MOV.U32 R10, RZ, RZ, R141 ;  /* 0x000000ffff0a7224 */ /* 0x000fe400078e008d */
[----:B------:R-:W-:Y:S02]  /*12bf0*/  IMAD.MOV.U32 R11, RZ, RZ, R142 ;  /* 0x000000ffff0b7224 */ /* 0x000fe400078e008e */
[----:B------:R-:W-:-:S03]  /*12c00*/  IMAD.MOV.U32 R50, RZ, RZ, R149 ;  /* 0x000000ffff327224 */ /* 0x000fc600078e0095 */
[C---:B------:R-:W-:Y:S01]  /*12c10*/  HMMA.16816.F32.BF16 R56, R4.reuse, R22, R44 ;  /* 0x000000160438723c */ /* 0x040fe2000004182c */
[----:B-1----:R-:W-:Y:S02]  /*12c20*/  FFMA.FTZ R8, R218, c[0x0][0x2d0], -R12 ;  /* 0x0000b400da087a23 */ /* 0x002fe4000001080c */
[----:B------:R-:W-:Y:S02]  /*12c30*/  IMAD.MOV.U32 R218, RZ, RZ, R151 ;  /* 0x000000ffffda7224 */ /* 0x000fe400078e0097 */
[----:B------:R1:W2:Y:S03]  /*12c40*/  MUFU.EX2 R48, R8 ;  /* 0x0000000800307308 */ /* 0x0002a60000000800 */
[----:B------:R-:W-:Y:S01]  /*12c50*/  HMMA.16816.F32.BF16 R60, R4, R24, R60 ;  /* 0x00000018043c723c */ /* 0x000fe2000004183c */
[----:B------:R-:W-:Y:S02]  /*12c60*/  IMAD.MOV.U32 R46, RZ, RZ, R158 ;  /* 0x000000ffff2e7224 */ /* 0x000fe400078e009e */
[----:B------:R-:W-:-:S02]  /*12c70*/  IMAD.MOV.U32 R45, RZ, RZ, R159 ;  /* 0x000000ffff2d7224 */ /* 0x000fc400078e009f */
[----:B------:R-:W3:Y:S01]  /*12c80*/  LDSM.16.MT88.4 R156, [R225+0x1d00] ;  /* 0x001d0000e19c783b */ /* 0x000ee20000004200 */
[----:B------:R-:W-:Y:S02]  /*12c90*/  IMAD.MOV.U32 R47, RZ, RZ, R143 ;  /* 0x000000ffff2f7224 */ /* 0x000fe400078e008f */
[----:B------:R-:W-:Y:S01]  /*12ca0*/  HMMA.16816.F32.BF16 R64, R4, R20, R64 ;  /* 0x000000140440723c */ /* 0x000fe20000041840 */
[----:B------:R-:W-:Y:S01]  /*12cb0*/  LDSM.16.MT88.4 R140, [R226+0xd00] ;  /* 0x000d0000e28c783b */ /* 0x000fe20000004200 */
[----:B------:R-:W-:Y:S02]  /*12cc0*/  IMAD.MOV.U32 R25, RZ, RZ, R14 ;  /* 0x000000ffff197224 */ /* 0x000fe400078e000e */
[----:B-1----:R-:W-:-:S04]  /*12cd0*/  FFMA.FTZ R8, R214, c[0x0][0x2d0], -R12 ;  /* 0x0000b400d6087a23 */ /* 0x002fc8000001080c */
[C---:B------:R-:W-:Y:S01]  /*12ce0*/  HMMA.16816.F32.BF16 R160, R4.reuse, R16, R76 ;  /* 0x0000001004a0723c */ /* 0x040fe2000004184c */
[----:B------:R-:W-:Y:S01]  /*12cf0*/  IMAD.MOV.U32 R214, RZ, RZ, R15 ;  /* 0x000000ffffd67224 */ /* 0x000fe200078e000f */
[----:B--2---:R-:W-:Y:S01]  /*12d00*/  F2FP.BF16.PACK_AB R92, R48, R49 ;  /* 0x00000031305c723e */ /* 0x004fe200000010ff */
[----:B------:R1:W-:Y:S05]  /*12d10*/  MUFU.EX2 R44, R8 ;  /* 0x00000008002c7308 */ /* 0x0003ea0000000800 */
[C---:B------:R-:W-:Y:S08]  /*12d20*/  HMMA.16816.F32.BF16 R40, R4.reuse, R26, R40 ;  /* 0x0000001a0428723c */ /* 0x040ff00000041828 */
[----:B------:R-:W-:Y:S01]  /*12d30*/  HMMA.16816.F32.BF16 R68, R4, R28, R124 ;  /* 0x0000001c0444723c */ /* 0x000fe2000004187c */
[----:B------:R-:W2:Y:S01]  /*12d40*/  LDSM.16.MT88.4 R124, [R225+0xd00] ;  /* 0x000d0000e17c783b */ /* 0x000ea20000004200 */
[----:B-1----:R-:W-:-:S04]  /*12d50*/  FFMA.FTZ R8, R219, c[0x0][0x2d0], -R12 ;  /* 0x0000b400db087a23 */ /* 0x002fc8000001080c */
[----:B------:R1:W4:Y:S02]  /*12d60*/  MUFU.EX2 R24, R8 ;  /* 0x0000000800187308 */ /* 0x0003240000000800 */
[C---:B------:R-:W-:Y:S08]  /*12d70*/  HMMA.16816.F32.BF16 R52, R4.reuse, R30, R52 ;  /* 0x0000001e0434723c */ /* 0x040ff00000041834 */
[----:B------:R-:W-:Y:S01]  /*12d80*/  HMMA.16816.F32.BF16 R84, R4, R32, R196 ;  /* 0x000000200454723c */ /* 0x000fe200000418c4 */
[----:B-1----:R-:W-:-:S07]  /*12d90*/  FFMA.FTZ R8, R201, c[0x0][0x2d0], -R3 ;  /* 0x0000b400c9087a23 */ /* 0x002fce0000010803 */
[----:B------:R-:W-:Y:S01]  /*12da0*/  HMMA.16816.F32.BF16 R36, R4, R34, R36 ;  /* 0x000000220424723c */ /* 0x000fe20000041824 */
[----:B------:R-:W1:Y:S01]  /*12db0*/  LDSM.16.MT88.4 R4, [R226+0x2d00] ;  /* 0x002d0000e204783b */ /* 0x000e620000004200 */
        /* <DEDUP_REMOVED lines=13> */
[C---:B---3--:R-:W-:Y:S08]  /*12e90*/  HMMA.16816.F32.BF16 R148, R92.reuse, R156, R152 ;  /* 0x0000009c5c94723c */ /* 0x048ff00000041898 */
[----:B------:R-:W-:Y:S01]  /*12ea0*/  HMMA.16816.F32.BF16 R152, R92, R158, R88 ;  /* 0x0000009e5c98723c */ /* 0x000fe20000041858 */
[----:B-1----:R-:W-:-:S04]  /*12eb0*/  FFMA.FTZ R3, R209, c[0x0][0x2d0], -R0 ;  /* 0x0000b400d1037a23 */ /* 0x002fc80000010800 */
[----:B------:R1:W3:Y:S03]  /*12ec0*/  MUFU.EX2 R18, R3 ;  /* 0x0000000300127308 */ /* 0x0002e60000000800 */
[C---:B--2---:R-:W-:Y:S08]  /*12ed0*/  HMMA.16816.F32.BF16 R116, R92.reuse, R124, R116 ;  /* 0x0000007c5c74723c */ /* 0x044ff00000041874 */
[----:B------:R-:W-:Y:S01]  /*12ee0*/  HMMA.16816.F32.BF16 R120, R92, R126, R120 ;  /* 0x0000007e5c78723c */ /* 0x000fe20000041878 */
[----:B-1----:R-:W-:-:S07]  /*12ef0*/  FFMA.FTZ R3, R222, c[0x0][0x2d0], -R0 ;  /* 0x0000b400de037a23 */ /* 0x002fce0000010800 */
[C---:B------:R-:W-:Y:S01]  /*12f00*/  HMMA.16816.F32.BF16 R132, R92.reuse, R140, R132 ;  /* 0x0000008c5c84723c */ /* 0x040fe20000041884 */
[----:B------:R-:W-:Y:S01]  /*12f10*/  FFMA.FTZ R0, R223, c[0x0][0x2d0], -R0 ;  /* 0x0000b400df007a23 */ /* 0x000fe20000010800 */
[----:B------:R1:W-:Y:S06]  /*12f20*/  MUFU.EX2 R17, R3 ;  /* 0x0000000300117308 */ /* 0x0003ec0000000800 */
[C---:B------:R-:W-:Y:S02]  /*12f30*/  HMMA.16816.F32.BF16 R136, R92.reuse, R142, R136 ;  /* 0x0000008e5c88723c */ /* 0x040fe40000041888 */
[----:B------:R2:W4:Y:S06]  /*12f40*/  MUFU.EX2 R16, R0 ;  /* 0x0000000000107308 */ /* 0x00052c0000000800 */
[----:B------:R-:W-:Y:S01]  /*12f50*/  HMMA.16816.F32.BF16 R164, R92, R172, R164 ;  /* 0x000000ac5ca4723c */ /* 0x000fe200000418a4 */
[----:B-1----:R-:W-:-:S04]  /*12f60*/  FADD.FTZ R3, R45, R214 ;  /* 0x000000d62d037221 */ /* 0x002fc80000010000 */
[----:B------:R-:W-:-:S03]  /*12f70*/  FADD.FTZ R10, R10, R3 ;  /* 0x000000030a0a7221 */ /* 0x000fc60000010000 */
[----:B------:R-:W-:Y:S01]  /*12f80*/  HMMA.16816.F32.BF16 R168, R92, R174, R168 ;  /* 0x000000ae5ca8723c */ /* 0x000fe200000418a8 */
[----:B--2---:R-:W-:-:S04]  /*12f90*/  FFMA.FTZ R0, R210, c[0x0][0x2d0], -R2 ;  /* 0x0000b400d2007a23 */ /* 0x004fc80000010802 */
        /* <DEDUP_REMOVED lines=8> */
[----:B----4-:R-:W-:Y:S01]  /*13020*/  F2FP.BF16.PACK_AB R98, R16, R17 ;  /* 0x000000111062723e */ /* 0x010fe200000010ff */
        /* <DEDUP_REMOVED lines=9> */
[----:B------:R-:W-:Y:S02]  /*130c0*/  FADD.FTZ R11, R248, R8 ;  /* 0x00000008f80b7221 */ /* 0x000fe40000010000 */
[----:B--2---:R-:W-:Y:S01]  /*130d0*/  FADD.FTZ R2, R47, R46 ;  /* 0x0000002e2f027221 */ /* 0x004fe20000010000 */
[----:B---3--:R-:W-:Y:S01]  /*130e0*/  F2FP.BF16.PACK_AB R99, R15, R14 ;  /* 0x0000000e0f63723e */ /* 0x008fe200000010ff */
[----:B------:R-:W-:Y:S02]  /*130f0*/  FADD.FTZ R8, R218, R0 ;  /* 0x00000000da087221 */ /* 0x000fe40000010000 */
[----:B------:R-:W-:Y:S02]  /*13100*/  FADD.FTZ R9, R9, R2 ;  /* 0x0000000209097221 */ /* 0x000fe40000010000 */
[----:B------:R-:W-:-:S02]  /*13110*/  FADD.FTZ R3, R212, R11 ;  /* 0x0000000bd4037221 */ /* 0x000fc40000010000 */
        /* <DEDUP_REMOVED lines=69> */
[----:B------:R-:W3:Y:S01]  /*13570*/  LDL R50, [R1+0x64] ;  /* 0x0000640001327983 */ /* 0x000ee20000100800 */
[----:B-1----:R-:W-:Y:S01]  /*13580*/  SEL R3, RZ, 0x10, P6 ;  /* 0x00000010ff037807 */ /* 0x002fe20003000000 */
[----:B------:R-:W-:Y:S01]  /*13590*/  IMAD.MOV.U32 R103, RZ, RZ, R105 ;  /* 0x000000ffff677224 */ /* 0x000fe200078e0069 */
[----:B------:R-:W-:Y:S01]  /*135a0*/  MOV R100, R106 ;  /* 0x0000006a00647202 */ /* 0x000fe20000000f00 */
[----:B------:R-:W-:Y:S01]  /*135b0*/  IMAD.MOV.U32 R108, RZ, RZ, R102 ;  /* 0x000000ffff6c7224 */ /* 0x000fe200078e0066 */
[----:B------:R-:W-:Y:S01]  /*135c0*/  MOV R107, R104 ;  /* 0x00000068006b7202 */ /* 0x000fe20000000f00 */
[----:B------:R-:W-:Y:S01]  /*135d0*/  IMAD.MOV.U32 R243, RZ, RZ, R220 ;  /* 0x000000fffff37224 */ /* 0x000fe200078e00dc */
[----:B------:R-:W-:-:S02]  /*135e0*/  ULDC UR5, c[0x0][0x210] ;  /* 0x0000840000057ab9 */ /* 0x000fc40000000800 */
[----:B------:R-:W-:Y:S02]  /*135f0*/  ULDC UR4, c[0x0][0x1e8] ;  /* 0x00007a0000047ab9 */ /* 0x000fe40000000800 */
[----:B------:R-:W-:Y:S02]  /*13600*/  UIMAD UR5, UR11, UR5, URZ ;  /* 0x000000050b0572a4 */ /* 0x000fe4000f8e023f */
[----:B------:R-:W-:Y:S01]  /*13610*/  UIMAD UR4, UR11, UR4, URZ ;  /* 0x000000040b0472a4 */ /* 0x000fe2000f8e023f */
[----:B--2---:R-:W-:-:S05]  /*13620*/  SHF.L.U32 R0, R212, 0x1, RZ ;  /* 0x00000001d4007819 */ /* 0x004fca00000006ff */
[----:B------:R1:W-:Y:S01]  /*13630*/  STL [R1+0x1c], R0 ;  /* 0x00001c0001007387 */ /* 0x0003e20000100800 */
[----:B---3--:R-:W-:-:S03]  /*13640*/  SHF.L.U64.HI R2, R51, 0x1, R50 ;  /* 0x0000000133027819 */ /* 0x008fc60000010232 */
[----:B------:R2:W-:Y:S01]  /*13650*/  STL [R1+0x28], R3 ;  /* 0x0000280301007387 */ /* 0x0005e20000100800 */
[----:B-1----:R-:W-:-:S05]  /*13660*/  IMAD.SHL.U32 R0, R51, 0x2, RZ ;  /* 0x0000000233007824 */ /* 0x002fca00078e00ff */
[----:B------:R2:W-:Y:S04]  /*13670*/  STL [R1+0x14], R0 ;  /* 0x0000140001007387 */ /* 0x0005e80000100800 */
[----:B------:R2:W-:Y:S02]  /*13680*/  STL [R1+0x18], R2 ;  /* 0x0000180201007387 */ /* 0x0005e40000100800 */
.L_x_832:
[----:B-1----:R1:W5:Y:S01]  /*13690*/  LDL R250, [R1+0x5c] ;  /* 0x00005c0001fa7983 */ /* 0x0023620000100800 */
[----:B------:R-:W-:Y:S04]  /*136a0*/  DEPBAR.LE SB0, 0x0 ;  /* 0x000080000000791a */ /* 0x000fe80000000000 */
[----:B------:R-:W-:Y:S01]  /*136b0*/  BAR.SYNC.DEFER_BLOCKING 0x0 ;  /* 0x0000000000007b1d */ /* 0x000fe20000010000 */
[----:B------:R-:W-:Y:S05]  /*136c0*/  ISETP.GE.AND P0, PT, R243, RZ, PT ;  /* 0x000000fff300720c */ /* 0x000fea0003f06270 */
[----:B------:R1:W5:Y:S04]  /*136d0*/  LDL R249, [R1+0x58] ;  /* 0x0000580001f97983 */ /* 0x0003680000100800 */
[----:B------:R1:W5:Y:S04]  /*136e0*/  LDL R248, [R1+0x30] ;  /* 0x0000300001f87983 */ /* 0x0003680000100800 */
[----:B------:R1:W5:Y:S04]  /*136f0*/  LDL R247, [R1+0x20] ;  /* 0x0000200001f77983 */ /* 0x0003680000100800 */
[----:B------:R1:W5:Y:S04]  /*13700*/  LDL R246, [R1+0x1c] ;  /* 0x00001c0001f67983 */ /* 0x0003680000100800 */
[----:B------:R1:W5:Y:S04]  /*13710*/  LDL R245, [R1+0x14] ;  /* 0x0000140001f57983 */ /* 0x0003680000100800 */
[----:B------:R1:W3:Y:S04]  /*13720*/  LDSM.16.M88.4 R64, [R227+0x6100] ;  /* 0x00610000e340783b */ /* 0x0002e80000000200 */
[----:B------:R1:W5:Y:S04]  /*13730*/  LDL R244, [R1+0x28] ;  /* 0x0000280001f47983 */ /* 0x0003680000100800 */
[----:B------:R1:W4:Y:S04]  /*13740*/  LDSM.16.M88.4 R60, [R227+0x7100] ;  /* 0x00710000e33c783b */ /* 0x0003280000000200 */
[----:B------:R1:W5:Y:S04]  /*13750*/  LDL R242, [R1+0x18] ;  /* 0x0000180001f27983 */ /* 0x0003680000100800 */
[----:B------:R1:W2:Y:S04]  /*13760*/  LDSM.16.M88.4 R16, [R224+0x3100] ;  /* 0x00310000e010783b */ /* 0x0002a80000000200 */
[----:B------:R1:W5:Y:S04]  /*13770*/  LDL R241, [R1] ;  /* 0x0000000001f17983 */ /* 0x0003680000100800 */
        /* <DEDUP_REMOVED lines=10> */
[----:B--2345:R-:W-:Y:S01]  /*13820*/  IADD3 R14, -R244, 0x10, RZ ;  /* 0x00000010f40e7810 */ /* 0x03cfe20007ffe1ff */
[----:B------:R-:W2:Y:S01]  /*13830*/  LDL R4, [R1+0x10] ;  /* 0x0000100001047983 */ /* 0x000ea20000100800 */
[----:B------:R-:W-:Y:S01]  /*13840*/  SEL R20, RZ, 0x10, P4 ;  /* 0x00000010ff147807 */ /* 0x000fe20002000000 */
[----:B------:R-:W-:Y:S01]  /*13850*/  IMAD.SHL.U32 R10, R247, 0x2, RZ ;  /* 0x00000002f70a7824 */ /* 0x000fe200078e00ff */
[----:B------:R-:W-:Y:S01]  /*13860*/  LOP3.LUT R14, R14, 0xf, RZ, 0xc0, !PT ;  /* 0x0000000f0e0e7812 */ /* 0x000fe200078ec0ff */
[----:B------:R-:W3:Y:S01]  /*13870*/  LDL R5, [R1+0xc] ;  /* 0x00000c0001057983 */ /* 0x000ee20000100800 */
[----:B------:R-:W-:Y:S02]  /*13880*/  IADD3 R12, -R20, 0x10, RZ ;  /* 0x00000010140c7810 */ /* 0x000fe40007ffe1ff */
[----:B------:R-:W-:Y:S02]  /*13890*/  SHF.L.U64.HI R7, R249, 0x1, R250 ;  /* 0x00000001f9077819 */ /* 0x000fe400000102fa */
[----:B------:R-:W-:Y:S02]  /*138a0*/  LOP3.LUT R12, R12, 0xf, RZ, 0xc0, !PT ;  /* 0x0000000f0c0c7812 */ /* 0x000fe400078ec0ff */
[----:B--2---:R-:W-:Y:S01]  /*138b0*/  SHF.R.S32.HI R0, RZ, 0x1f, R4 ;  /* 0x0000001fff007819 */ /* 0x004fe20000011404 */
[----:B------:R-:W-:Y:S04]  /*138c0*/  IMAD.WIDE.U32 R2, R4, c[0x0][0x208], RZ ;  /* 0x0000820004027a25 */ /* 0x000fe800078e00ff */
[----:B------:R-:W-:Y:S04]  /*138d0*/  IMAD R0, R0, c[0x0][0x208], RZ ;  /* 0x0000820000007a24 */ /* 0x000fe800078e02ff */
[----:B------:R-:W-:Y:S01]  /*138e0*/  IMAD R0, R4, c[0x0][0x20c], R0 ;  /* 0x0000830004007a24 */ /* 0x000fe200078e0200 */
[----:B---3--:R-:W-:Y:S03]  /*138f0*/  SHF.R.S32.HI R4, RZ, 0x1f, R5 ;  /* 0x0000001fff047819 */ /* 0x008fe60000011405 */
[----:B------:R-:W-:Y:S02]  /*13900*/  IMAD.IADD R3, R3, 0x1, R0 ;  /* 0x0000000103037824 */ /* 0x000fe400078e0200 */
[----:B------:R-:W-:Y:S02]  /*13910*/  IMAD R4, R4, c[0x0][0x218], RZ ;  /* 0x0000860004047a24 */ /* 0x000fe400078e02ff */
[C---:B------:R-:W-:Y:S04]  /*13920*/  IMAD.WIDE.U32 R2, R5.reuse, c[0x0][0x218], R2 ;  /* 0x0000860005027a25 */ /* 0x040fe800078e0002 */
[----:B------:R-:W-:Y:S01]  /*13930*/  IMAD R4, R5, c[0x0][0x21c], R4 ;  /* 0x0000870005047a24 */ /* 0x000fe200078e0204 */
[----:B------:R-:W-:Y:S02]  /*13940*/  IADD3 R0, P0, R2, UR5, RZ ;  /* 0x0000000502007c10 */ /* 0x000fe4000ff1e0ff */
[----:B------:R-:W-:Y:S02]  /*13950*/  SHF.L.U64.HI R5, R247, 0x1, R248 ;  /* 0x00000001f7057819 */ /* 0x000fe400000102f8 */
[----:B------:R-:W-:Y:S02]  /*13960*/  IADD3.X R4, R3, UR10, R4, P0, !PT ;  /* 0x0000000a03047c10 */ /* 0x000fe400087fe404 */
[C---:B------:R-:W-:Y:S04]  /*13970*/  LEA R3, P0, R0.reuse, c[0x0][0x1f8], 0x1 ;  /* 0x00007e0000037a11 */ /* 0x040fe800078008ff */
[----:B------:R-:W-:Y:S02]  /*13980*/  LEA.HI.X R4, R0, c[0x0][0x1fc], R4, 0x1, P0 ;  /* 0x00007f0000047a11 */ /* 0x000fe400000f0c04 */
[----:B------:R-:W2:Y:S04]  /*13990*/  SHFL.IDX PT, R0, R3, 0x1, 0x1c1f ;  /* 0x003c1f0003007f89 */ /* 0x000ea800000e0000 */
[----:B------:R-:W3:Y:S04]  /*139a0*/  SHFL.IDX PT, R2, R4, 0x1, 0x1c1f ;  /* 0x003c1f0004027f89 */ /* 0x000ee800000e0000 */
[----:B------:R-:W4:Y:S04]  /*139b0*/  SHFL.IDX PT, R3, R3, RZ, 0x1c1f ;  /* 0x001c1fff03037589 */ /* 0x000f2800000e0000 */
[----:B------:R-:W1:Y:S01]  /*139c0*/  SHFL.IDX PT, R4, R4, RZ, 0x1c1f ;  /* 0x001c1fff04047589 */ /* 0x000e6200000e0000 */
[----:B--2---:R-:W-:Y:S04]  /*139d0*/  IADD3 R14, P1, P0, R14, R0, R246 ;  /* 0x000000000e0e7210 */ /* 0x004fe8000783e0f6 */
[----:B---3--:R-:W-:Y:S02]  /*139e0*/  IADD3.X R15, RZ, R2, R7, P1, P0 ;  /* 0x00000002ff0f7210 */ /* 0x008fe40000fe0407 */
[----:B------:R-:W-:Y:S04]  /*139f0*/  IADD3 R12, P1, P0, R12, R0, R245 ;  /* 0x000000000c0c7210 */ /* 0x000fe8000783e0f5 */
[--C-:B------:R-:W-:Y:S02]  /*13a00*/  IADD3.X R13, RZ, R2, R242.reuse, P1, P0 ;  /* 0x00000002ff0d7210 */ /* 0x100fe40000fe04f2 */
[-C--:B------:R-:W-:Y:S02]  /*13a10*/  IADD3 R8, P0, R0, R10.reuse, RZ ;  /* 0x0000000a00087210 */ /* 0x080fe40007f1e0ff */
[C---:B----4-:R-:W-:Y:S02]  /*13a20*/  IADD3 R10, P2, R3.reuse, R10, RZ ;  /* 0x0000000a030a7210 */ /* 0x050fe40007f5e0ff */
[----:B------:R-:W-:Y:S01]  /*13a30*/  IADD3 R6, P1, R3, R246, RZ ;  /* 0x000000f603067210 */ /* 0x000fe20007f3e0ff */
[--C-:B------:R-:W-:Y:S01]  /*13a40*/  IMAD.X R9, R2, 0x1, R5.reuse, P0 ;  /* 0x0000000102097824 */ /* 0x100fe200000e0605 */
[----:B------:R-:W-:Y:S01]  /*13a50*/  IADD3 R0, R241, 0x100, RZ ;  /* 0x00000100f1007810 */ /* 0x000fe20007ffe0ff */
[C---:B-1----:R-:W-:Y:S01]  /*13a60*/  IMAD.X R11, R4.reuse, 0x1, R5, P2 ;  /* 0x00000001040b7824 */ /* 0x042fe200010e0605 */
[----:B------:R-:W-:Y:S01]  /*13a70*/  IADD3 R2, P0, R3, R245, RZ ;  /* 0x000000f503027210 */ /* 0x000fe20007f1e0ff */
[----:B------:R-:W-:Y:S01]  /*13a80*/  IMAD.X R7, R4, 0x1, R7, P1 ;  /* 0x0000000104077824 */ /* 0x000fe200008e0607 */
[----:B------:R-:W-:Y:S02]  /*13a90*/  ISETP.NE.U32.AND P1, PT, R244, RZ, PT ;  /* 0x000000fff400720c */ /* 0x000fe40003f25070 */
[----:B------:R1:W-:Y:S01]  /*13aa0*/  LDGSTS.E.BYPASS.LTC128B.128 [R0], [R10.64], !P5 ;  /* 0x000000000a007fae */ /* 0x0003e2000e901d54 */
[----:B------:R-:W-:Y:S01]  /*13ab0*/  IMAD.X R3, R4, 0x1, R242, P0 ;  /* 0x0000000104037824 */ /* 0x000fe200000e06f2 */
[----:B------:R-:W-:Y:S02]  /*13ac0*/  ISETP.NE.U32.AND P0, PT, R20, RZ, PT ;  /* 0x000000ff1400720c */ /* 0x000fe40003f05070 */
[----:B------:R1:W-:Y:S04]  /*13ad0*/  LDGSTS.E.BYPASS.LTC128B.128 [R0+0x1000], [R6.64], !P6 ;  /* 0x0100000006007fae */ /* 0x0003e8000f101d54 */
[----:B------:R1:W-:Y:S04]  /*13ae0*/  LDGSTS.E.BYPASS.LTC128B.128 [R0+0x2000], [R2.64], !P4 ;  /* 0x0200000002007fae */ /* 0x0003e8000e101d54 */
[----:B------:R1:W-:Y:S04]  /*13af0*/  LDGSTS.E.BYPASS.LTC128B.128 [R0+0x800], [R8.64], !P5 ;  /* 0x0080000008007fae */ /* 0x0003e8000e901d54 */
[----:B------:R1:W-:Y:S04]  /*13b00*/  LDGSTS.E.BYPASS.LTC128B.128.ZFILL [R0+0x1800], [R14.64], P1 ;  /* 0x018000000e007fae */ /* 0x0003e80008941d54 */
[----:B------:R1:W-:Y:S02]  /*13b10*/  LDGSTS.E.BYPASS.LTC128B.128.ZFILL [R0+0x2800], [R12.64], P0 ;  /* 0x028000000c007fae */ /* 0x0003e40008141d54 */
.L_x_830:
[-C--:B-1234-:R-:W-:Y:S01]  /*13b20*/  HMMA.16816.F32.BF16 R4, R64, R16.reuse, RZ ;  /* 0x000000104004723c */ /* 0x09efe200000418ff */
        /* <DEDUP_REMOVED lines=9> */
[----:B------:R-:W-:Y:S07]  /*13bc0*/  LDSM.16.M88.4 R216, [R228+0x9100] ;  /* 0x00910000e4d8783b */ /* 0x000fee0000000200 */
[C---:B------:R-:W-:Y:S01]  /*13bd0*/  HMMA.16816.F32.BF16 R24, R60.reuse, R32, RZ ;  /* 0x000000203c18723c */ /* 0x040fe200000418ff */
[----:B------:R-:W-:Y:S07]  /*13be0*/  LDSM.16.M88.4 R220, [R233] ;  /* 0x00000000e9dc783b */ /* 0x000fee0000000200 */
        /* <DEDUP_REMOVED lines=26> */
[-C--:B------:R-:W-:Y:S08]  /*13d90*/  HMMA.16816.F32.BF16 R52, R180, R200.reuse, R52 ;  /* 0x000000c8b434723c */ /* 0x080ff00000041834 */
[C---:B------:R-:W-:Y:S08]  /*13da0*/  HMMA.16816.F32.BF16 R56, R188.reuse, R200, R56 ;  /* 0x000000c8bc38723c */ /* 0x040ff00000041838 */
[-C--:B------:R-:W-:Y:S01]  /*13db0*/  HMMA.16816.F32.BF16 R60, R188, R202.reuse, R60 ;  /* 0x000000cabc3c723c */ /* 0x080fe2000004183c */
[----:B------:R-:W2:Y:S07]  /*13dc0*/  LDSM.16.M88.4 R188, [R228+0x8100] ;  /* 0x00810000e4bc783b */ /* 0x000eae0000000200 */
[----:B------:R-:W-:Y:S01]  /*13dd0*/  HMMA.16816.F32.BF16 R64, R180, R202, R64 ;  /* 0x000000cab440723c */ /* 0x000fe20000041840 */
[----:B------:R-:W2:Y:S08]  /*13de0*/  LDSM.16.M88.4 R180, [R236] ;  /* 0x00000000ecb4783b */ /* 0x000eb00000000200 */
[----:B------:R-:W3:Y:S01]  /*13df0*/  LDSM.16.M88.4 R200, [R235] ;  /* 0x00000000ebc8783b */ /* 0x000ee20000000200 */
[-C--:B-1----:R-:W-:Y:S08]  /*13e00*/  HMMA.16816.F32.BF16 R4, R176, R204.reuse, R4 ;  /* 0x000000ccb004723c */ /* 0x082ff00000041804 */
[C---:B------:R-:W-:Y:S08]  /*13e10*/  HMMA.16816.F32.BF16 R8, R208.reuse, R204, R8 ;  /* 0x000000ccd008723c */ /* 0x040ff00000041808 */
[-C--:B------:R-:W-:Y:S08]  /*13e20*/  HMMA.16816.F32.BF16 R12, R208, R206.reuse, R12 ;  /* 0x000000ced00c723c */ /* 0x080ff0000004180c */
[C---:B------:R-:W-:Y:S01]  /*13e30*/  HMMA.16816.F32.BF16 R16, R176.reuse, R206, R16 ;  /* 0x000000ceb010723c */ /* 0x040fe20000041810 */
[----:B------:R-:W-:Y:S07]  /*13e40*/  LDSM.16.M88.4 R204, [R224+0x5900] ;  /* 0x00590000e0cc783b */ /* 0x000fee0000000200 */
[-C--:B--2---:R-:W-:Y:S08]  /*13e50*/  HMMA.16816.F32.BF16 R20, R176, R184.reuse, R20 ;  /* 0x000000b8b014723c */ /* 0x084ff00000041814 */
[C---:B------:R-:W-:Y:S08]  /*13e60*/  HMMA.16816.F32.BF16 R24, R208.reuse, R184, R24 ;  /* 0x000000b8d018723c */ /* 0x040ff00000041818 */
[-C--:B------:R-:W-:Y:S08]  /*13e70*/  HMMA.16816.F32.BF16 R28, R208, R186.reuse, R28 ;  /* 0x000000bad01c723c */ /* 0x080ff0000004181c */
[C---:B------:R-:W-:Y:S01]  /*13e80*/  HMMA.16816.F32.BF16 R32, R176.reuse, R186, R32 ;  /* 0x000000bab020723c */ /* 0x040fe20000041820 */
[----:B------:R-:W-:Y:S07]  /*13e90*/  LDSM.16.M88.4 R184, [R227+0xa100] ;  /* 0x00a10000e3b8783b */ /* 0x000fee0000000200 */
        /* <DEDUP_REMOVED lines=10> */
[----:B------:R-:W1:Y:S07]  /*13f40*/  LDSM.16.M88.4 R176, [R234] ;  /* 0x00000000eab0783b */ /* 0x000e6e0000000200 */
[-C--:B------:R-:W-:Y:S01]  /*13f50*/  HMMA.16816.F32.BF16 R4, R188, R212.reuse, R4 ;  /* 0x000000d4bc04723c */ /* 0x080fe20000041804 */
[----:B------:R-:W2:Y:S07]  /*13f60*/  LDSM.16.M88.4 R196, [R227+0xb100] ;  /* 0x00b10000e3c4783b */ /* 0x000eae0000000200 */
        /* <DEDUP_REMOVED lines=12> */
[C---:B------:R-:W-:Y:S08]  /*14030*/  HMMA.16816.F32.BF16 R48, R188.reuse, R202, R48 ;  /* 0x000000cabc30723c */ /* 0x040ff00000041830 */
[-C--:B-1----:R-:W-:Y:S08]  /*14040*/  HMMA.16816.F32.BF16 R52, R188, R176.reuse, R52 ;  /* 0x000000b0bc34723c */ /* 0x082ff00000041834 */
[C---:B------:R-:W-:Y:S08]  /*14050*/  HMMA.16816.F32.BF16 R56, R216.reuse, R176, R56 ;  /* 0x000000b0d838723c */ /* 0x040ff00000041838 */
[-C--:B------:R-:W-:Y:S08]  /*14060*/  HMMA.16816.F32.BF16 R60, R216, R178.reuse, R60 ;  /* 0x000000b2d83c723c */ /* 0x080ff0000004183c */
[----:B------:R-:W-:Y:S01]  /*14070*/  HMMA.16816.F32.BF16 R64, R188, R178, R64 ;  /* 0x000000b2bc40723c */ /* 0x000fe20000041840 */
[----:B------:R-:W1:Y:S07]  /*14080*/  LDSM.16.M88.4 R176, [R228+0xb100] ;  /* 0x00b10000e4b0783b */ /* 0x000e6e0000000200 */
[-C--:B------:R-:W-:Y:S08]  /*14090*/  HMMA.16816.F32.BF16 R4, R184, R192.reuse, R4 ;  /* 0x000000c0b804723c */ /* 0x080ff00000041804 */
        /* <DEDUP_REMOVED lines=96> */
[----:B--2---:R-:W-:Y:S02]  /*146a0*/  FMUL.FTZ R25, R48, c[0x0][0x320] ;  /* 0x0000c80030197a20 */ /* 0x004fe40000410000 */
        /* <DEDUP_REMOVED lines=68> */
[----:B--2345:R-:W-:Y:S01]  /*14af0*/  IADD3 R14, -R244, 0x10, RZ ;  /* 0x00000010f40e7810 */ /* 0x03cfe20007ffe1ff */
[----:B------:R-:W2:Y:S01]  /*14b00*/  LDL R0, [R1+0x54] ;  /* 0x0000540001007983 */ /* 0x000ea20000100800 */
[----:B-1----:R-:W-:Y:S01]  /*14b10*/  SEL R16, RZ, 0x10, P4 ;  /* 0x00000010ff107807 */ /* 0x002fe20002000000 */
[----:B------:R-:W-:Y:S01]  /*14b20*/  IMAD.MOV.U32 R2, RZ, RZ, c[0x0][0x2b8] ;  /* 0x0000ae00ff027624 */ /* 0x000fe200078e00ff */
[----:B------:R-:W-:Y:S01]  /*14b30*/  LOP3.LUT R14, R14, 0xf, RZ, 0xc0, !PT ;  /* 0x0000000f0e0e7812 */ /* 0x000fe200078ec0ff */
[----:B------:R-:W-:Y:S01]  /*14b40*/  IMAD.MOV.U32 R6, RZ, RZ, RZ ;  /* 0x000000ffff067224 */ /* 0x000fe200078e00ff */
[----:B------:R-:W-:Y:S01]  /*14b50*/  IADD3 R12, -R16, 0x10, RZ ;  /* 0x00000010100c7810 */ /* 0x000fe20007ffe1ff */
[----:B------:R-:W-:Y:S01]  /*14b60*/  IMAD.SHL.U32 R10, R247, 0x2, RZ ;  /* 0x00000002f70a7824 */ /* 0x000fe200078e00ff */
[----:B------:R-:W-:Y:S02]  /*14b70*/  ISETP.NE.AND P1, PT, R2, 0x1, PT ;  /* 0x000000010200780c */ /* 0x000fe40003f25270 */
[----:B------:R-:W-:Y:S02]  /*14b80*/  LEA R2, R243, UR13, 0x6 ;  /* 0x0000000df3027c11 */ /* 0x000fe4000f8e30ff */
[----:B------:R-:W-:Y:S02]  /*14b90*/  LOP3.LUT R12, R12, 0xf, RZ, 0xc0, !PT ;  /* 0x0000000f0c0c7812 */ /* 0x000fe400078ec0ff */
[----:B--2---:R-:W-:Y:S07]  /*14ba0*/  IADD3 R2, R2, -0x40, R0 ;  /* 0xffffffc002027810 */ /* 0x004fee0007ffe000 */
        /* <DEDUP_REMOVED lines=10> */
[----:B------:R1:W-:Y:S01]  /*14c50*/  STL [R1+0x10], R7 ;  /* 0x0000100701007387 */ /* 0x0003e20000100800 */
[----:B------:R-:W-:Y:S03]  /*14c60*/  SHF.R.S32.HI R0, RZ, 0x1f, R7 ;  /* 0x0000001fff007819 */ /* 0x000fe60000011407 */
[----:B------:R2:W3:Y:S02]  /*14c70*/  @!P3 LDG.E R6, [R4.64] ;  /* 0x000000140406b981 */ /* 0x0004e4000c1e1900 */
[----:B------:R-:W-:Y:S04]  /*14c80*/  IMAD R0, R0, c[0x0][0x1e0], RZ ;  /* 0x0000780000007a24 */ /* 0x000fe800078e02ff */
[----:B------:R-:W-:Y:S04]  /*14c90*/  IMAD R0, R7, c[0x0][0x1e4], R0 ;  /* 0x0000790007007a24 */ /* 0x000fe800078e0200 */
[----:B------:R-:W-:Y:S01]  /*14ca0*/  IMAD.IADD R3, R3, 0x1, R0 ;  /* 0x0000000103037824 */ /* 0x000fe200078e0200 */
[----:B-1----:R-:W-:Y:S02]  /*14cb0*/  SHF.L.U64.HI R7, R249, 0x1, R250 ;  /* 0x00000001f9077819 */ /* 0x002fe400000102fa */
[----:B--2---:R-:W-:Y:S01]  /*14cc0*/  SHF.L.U64.HI R5, R247, 0x1, R248 ;  /* 0x00000001f7057819 */ /* 0x004fe200000102f8 */
[----:B---3--:R-:W-:Y:S01]  /*14cd0*/  STL [R1+0xc], R6 ;  /* 0x00000c0601007387 */ /* 0x008fe20000100800 */
[----:B------:R-:W-:Y:S01]  /*14ce0*/  SHF.R.S32.HI R4, RZ, 0x1f, R6 ;  /* 0x0000001fff047819 */ /* 0x000fe20000011406 */
[----:B------:R-:W-:Y:S04]  /*14cf0*/  IMAD.WIDE.U32 R2, R6, c[0x0][0x1f0], R2 ;  /* 0x00007c0006027a25 */ /* 0x000fe800078e0002 */
[----:B------:R-:W-:Y:S01]  /*14d00*/  IMAD R4, R4, c[0x0][0x1f0], RZ ;  /* 0x00007c0004047a24 */ /* 0x000fe200078e02ff */
[----:B------:R-:W-:Y:S03]  /*14d10*/  IADD3 R0, P0, R2, UR4, RZ ;  /* 0x0000000402007c10 */ /* 0x000fe6000ff1e0ff */
[----:B------:R-:W-:Y:S05]  /*14d20*/  IMAD R4, R6, c[0x0][0x1f4], R4 ;  /* 0x00007d0006047a24 */ /* 0x000fea00078e0204 */
[----:B------:R-:W-:Y:S02]  /*14d30*/  IADD3.X R4, R3, UR16, R4, P0, !PT ;  /* 0x0000001003047c10 */ /* 0x000fe400087fe404 */
[C---:B------:R-:W-:Y:S04]  /*14d40*/  LEA R3, P0, R0.reuse, c[0x0][0x1c8], 0x1 ;  /* 0x0000720000037a11 */ /* 0x040fe800078008ff */
[----:B------:R-:W-:Y:S02]  /*14d50*/  LEA.HI.X R4, R0, c[0x0][0x1cc], R4, 0x1, P0 ;  /* 0x0000730000047a11 */ /* 0x000fe400000f0c04 */
[----:B------:R-:W1:Y:S04]  /*14d60*/  SHFL.IDX PT, R0, R3, 0x1, 0x1c1f ;  /* 0x003c1f0003007f89 */ /* 0x000e6800000e0000 */
[----:B------:R-:W2:Y:S04]  /*14d70*/  SHFL.IDX PT, R2, R4, 0x1, 0x1c1f ;  /* 0x003c1f0004027f89 */ /* 0x000ea800000e0000 */
[----:B------:R-:W3:Y:S04]  /*14d80*/  SHFL.IDX PT, R3, R3, RZ, 0x1c1f ;  /* 0x001c1fff03037589 */ /* 0x000ee800000e0000 */
[----:B------:R-:W4:Y:S01]  /*14d90*/  SHFL.IDX PT, R4, R4, RZ, 0x1c1f ;  /* 0x001c1fff04047589 */ /* 0x000f2200000e0000 */
[----:B-1----:R-:W-:Y:S04]  /*14da0*/  IADD3 R14, P1, P0, R14, R0, R246 ;  /* 0x000000000e0e7210 */ /* 0x002fe8000783e0f6 */
[----:B--2---:R-:W-:Y:S02]  /*14db0*/  IADD3.X R15, RZ, R2, R7, P1, P0 ;  /* 0x00000002ff0f7210 */ /* 0x004fe40000fe0407 */
[----:B------:R-:W-:Y:S04]  /*14dc0*/  IADD3 R12, P1, P0, R12, R0, R245 ;  /* 0x000000000c0c7210 */ /* 0x000fe8000783e0f5 */
[--C-:B------:R-:W-:Y:S02]  /*14dd0*/  IADD3.X R13, RZ, R2, R242.reuse, P1, P0 ;  /* 0x00000002ff0d7210 */ /* 0x100fe40000fe04f2 */
[-C--:B------:R-:W-:Y:S02]  /*14de0*/  IADD3 R8, P0, R0, R10.reuse, RZ ;  /* 0x0000000a00087210 */ /* 0x080fe40007f1e0ff */
[C---:B---3--:R-:W-:Y:S02]  /*14df0*/  IADD3 R10, P2, R3.reuse, R10, RZ ;  /* 0x0000000a030a7210 */ /* 0x048fe40007f5e0ff */
[C---:B------:R-:W-:Y:S01]  /*14e00*/  IADD3 R6, P1, R3.reuse, R246, RZ ;  /* 0x000000f603067210 */ /* 0x040fe20007f3e0ff */
[--C-:B------:R-:W-:Y:S01]  /*14e10*/  IMAD.X R9, R2, 0x1, R5.reuse, P0 ;  /* 0x0000000102097824 */ /* 0x100fe200000e0605 */
[----:B------:R-:W-:Y:S01]  /*14e20*/  IADD3 R2, P0, R3, R245, RZ ;  /* 0x000000f503027210 */ /* 0x000fe20007f1e0ff */
[C---:B----4-:R-:W-:Y:S02]  /*14e30*/  IMAD.X R11, R4.reuse, 0x1, R5, P2 ;  /* 0x00000001040b7824 */ /* 0x050fe400010e0605 */
[----:B------:R-:W-:Y:S01]  /*14e40*/  IMAD.X R7, R4, 0x1, R7, P1 ;  /* 0x0000000104077824 */ /* 0x000fe200008e0607 */
[----:B------:R-:W-:Y:S01]  /*14e50*/  ISETP.NE.U32.AND P1, PT, R244, RZ, PT ;  /* 0x000000fff400720c */ /* 0x000fe20003f25070 */
[----:B------:R-:W-:Y:S01]  /*14e60*/  IMAD.X R3, R4, 0x1, R242, P0 ;  /* 0x0000000104037824 */ /* 0x000fe200000e06f2 */
[----:B------:R1:W-:Y:S01]  /*14e70*/  LDGSTS.E.BYPASS.LTC128B.128 [R241+0x3100], [R10.64], !P5 ;  /* 0x031000000af17fae */ /* 0x0003e2000e901d54 */
[----:B------:R-:W-:Y:S03]  /*14e80*/  ISETP.NE.U32.AND P0, PT, R16, RZ, PT ;  /* 0x000000ff1000720c */ /* 0x000fe60003f05070 */
[----:B------:R1:W-:Y:S04]  /*14e90*/  LDGSTS.E.BYPASS.LTC128B.128 [R241+0x4100], [R6.64], !P6 ;  /* 0x0410000006f17fae */ /* 0x0003e8000f101d54 */
[----:B------:R1:W-:Y:S04]  /*14ea0*/  LDGSTS.E.BYPASS.LTC128B.128 [R241+0x5100], [R2.64], !P4 ;  /* 0x0510000002f17fae */ /* 0x0003e8000e101d54 */
[----:B------:R1:W-:Y:S04]  /*14eb0*/  LDGSTS.E.BYPASS.LTC128B.128 [R241+0x3900], [R8.64], !P5 ;  /* 0x0390000008f17fae */ /* 0x0003e8000e901d54 */
[----:B------:R1:W-:Y:S04]  /*14ec0*/  LDGSTS.E.BYPASS.LTC128B.128.ZFILL [R241+0x4900], [R14.64], P1 ;  /* 0x049000000ef17fae */ /* 0x0003e80008941d54 */
[----:B------:R1:W-:Y:S02]  /*14ed0*/  LDGSTS.E.BYPASS.LTC128B.128.ZFILL [R241+0x5900], [R12.64], P0 ;  /* 0x059000000cf17fae */ /* 0x0003e40008141d54 */
.L_x_831:
[----:B-1234-:R-:W2:Y:S01]  /*14ee0*/  LDL R3, [R1+0x24] ;  /* 0x0000240001037983 */ /* 0x01eea20000100800 */
        /* <DEDUP_REMOVED lines=10> */
[----:B------:R-:W1:Y:S08]  /*14f90*/  SHFL.IDX PT, R0, R3, RZ, 0x1c1f ;  /* 0x001c1fff03007589 */ /* 0x000e7000000e0000 */
[----:B------:R-:W-:Y:S08]  /*14fa0*/  SHFL.IDX PT, R6, R3, 0x1, 0x1c1f ;  /* 0x003c1f0003067f89 */ /* 0x000ff000000e0000 */
[----:B------:R-:W-:Y:S01]  /*14fb0*/  SHFL.IDX PT, R7, R3, 0x2, 0x1c1f ;  /* 0x005c1f0003077f89 */ /* 0x000fe200000e0000 */
[----:B-1----:R-:W-:Y:S07]  /*14fc0*/  IMAD.IADD R0, R4, 0x1, R0 ;  /* 0x0000000104007824 */ /* 0x002fee00078e0200 */
        /* <DEDUP_REMOVED lines=42> */
[----:B------:R-:W-:Y:S02]  /*15270*/  FSEL R212, R17, -INF , P1 ;  /* 0xff80000011d47808 */ /* 0x000fe40000800000 */
[----:B------:R-:W-:Y:S02]  /*15280*/  ISETP.GT.AND P1, PT, R2, 0x1, PT ;  /* 0x000000010200780c */ /* 0x000fe40003f24270 */
[----:B------:R-:W-:Y:S02]  /*15290*/  FMNMX.FTZ R0, R200, R0, !PT ;  /* 0x00000000c8007209 */ /* 0x000fe40007810000 */
[----:B------:R-:W-:Y:S02]  /*152a0*/  FSEL R52, R18, -INF , P0 ;  /* 0xff80000012347808 */ /* 0x000fe40000000000 */
[----:B------:R-:W-:Y:S02]  /*152b0*/  FSEL R15, R184, -INF , P1 ;  /* 0xff800000b80f7808 */ /* 0x000fe40000800000 */
[C---:B------:R-:W-:Y:S02]  /*152c0*/  ISETP.GT.AND P1, PT, R2.reuse, 0x9, PT ;  /* 0x000000090200780c */ /* 0x040fe40003f24270 */
[----:B------:R-:W-:Y:S02]  /*152d0*/  ISETP.GT.AND P0, PT, R2, RZ, PT ;  /* 0x000000ff0200720c */ /* 0x000fe40003f04270 */
[----:B------:R-:W-:Y:S02]  /*152e0*/  FMNMX.FTZ R0, R204, R0, !PT ;  /* 0x00000000cc007209 */ /* 0x000fe40007810000 */
[----:B------:R-:W-:Y:S02]  /*152f0*/  FSEL R20, R180, -INF , P1 ;  /* 0xff800000b4147808 */ /* 0x000fe40000800000 */
[----:B------:R-:W-:Y:S02]  /*15300*/  FSEL R6, R185, -INF , P0 ;  /* 0xff800000b9067808 */ /* 0x000fe40000000000 */
[C---:B------:R-:W-:Y:S02]  /*15310*/  ISETP.GT.AND P0, PT, R2.reuse, 0x8, PT ;  /* 0x000000080200780c */ /* 0x040fe40003f04270 */
[----:B------:R-:W-:Y:S02]  /*15320*/  ISETP.GT.AND P1, PT, R2, 0x11, PT ;  /* 0x000000110200780c */ /* 0x000fe40003f24270 */
[----:B------:R-:W-:Y:S01]  /*15330*/  FMNMX.FTZ R106, R205, R0, !PT ;  /* 0x00000000cd6a7209 */ /* 0x000fe20007810000 */
[----:B------:R-:W-:Y:S01]  /*15340*/  IMAD.IADD R0, R4, 0x1, R7 ;  /* 0x0000000104007824 */ /* 0x000fe200078e0207 */
[----:B------:R-:W-:Y:S02]  /*15350*/  FSEL R18, R181, -INF , P0 ;  /* 0xff800000b5127808 */ /* 0x000fe40000000000 */
[----:B------:R-:W-:Y:S02]  /*15360*/  FSEL R45, R110, -INF , P1 ;  /* 0xff8000006e2d7808 */ /* 0x000fe40000800000 */
[C---:B------:R-:W-:Y:S02]  /*15370*/  ISETP.GT.AND P1, PT, R2.reuse, 0x19, PT ;  /* 0x000000190200780c */ /* 0x040fe40003f24270 */
[----:B------:R-:W-:Y:S02]  /*15380*/  ISETP.GT.AND P0, PT, R2, 0x10, PT ;  /* 0x000000100200780c */ /* 0x000fe40003f04270 */
[----:B------:R-:W-:Y:S02]  /*15390*/  FMNMX.FTZ R106, R64, R106, !PT ;  /* 0x0000006a406a7209 */ /* 0x000fe40007810000 */
[----:B------:R-:W-:Y:S02]  /*153a0*/  FSEL R44, R111, -INF , P0 ;  /* 0xff8000006f2c7808 */ /* 0x000fe40000000000 */
[C---:B------:R-:W-:Y:S02]  /*153b0*/  ISETP.GT.AND P0, PT, R2.reuse, 0x18, PT ;  /* 0x000000180200780c */ /* 0x040fe40003f04270 */
        /* <DEDUP_REMOVED lines=11> */
[----:B------:R-:W-:Y:S01]  /*15470*/  FSEL R210, R54, -INF , P1 ;  /* 0xff80000036d27808 */ /* 0x000fe20000800000 */
[----:B------:R-:W-:Y:S01]  /*15480*/  LDSM.16.MT88.4 R36, [R226+0x100] ;  /* 0x00010000e224783b */ /* 0x000fe20000004200 */
[----:B------:R-:W-:Y:S02]  /*15490*/  ISETP.GT.AND P1, PT, R2, 0x31, PT ;  /* 0x000000310200780c */ /* 0x000fe40003f24270 */
[----:B------:R-:W-:Y:S02]  /*154a0*/  FMNMX.FTZ R7, R18, R7, !PT ;  /* 0x0000000712077209 */ /* 0x000fe40007810000 */
[----:B------:R-:W-:Y:S02]  /*154b0*/  ISETP.GT.AND P0, PT, R2, 0x28, PT ;  /* 0x000000280200780c */ /* 0x000fe40003f04270 */
[----:B------:R-:W-:Y:S02]  /*154c0*/  FMNMX.FTZ R106, R212, R106, !PT ;  /* 0x0000006ad46a7209 */ /* 0x000fe40007810000 */
[----:B------:R-:W-:Y:S02]  /*154d0*/  FMNMX.FTZ R7, R20, R7, !PT ;  /* 0x0000000714077209 */ /* 0x000fe40007810000 */
[----:B------:R-:W-:Y:S01]  /*154e0*/  FSEL R202, R50, -INF , P0 ;  /* 0xff80000032ca7808 */ /* 0x000fe20000000000 */
[----:B------:R-:W1:Y:S01]  /*154f0*/  SHFL.BFLY PT, R8, R106, 0x2, 0x1f ;  /* 0x0c401f006a087f89 */ /* 0x000e6200000e0000 */
[----:B------:R-:W-:Y:S02]  /*15500*/  FSEL R50, R55, -INF , P1 ;  /* 0xff80000037327808 */ /* 0x000fe40000800000 */
[C---:B------:R-:W-:Y:S02]  /*15510*/  ISETP.GT.AND P1, PT, R2.reuse, 0x38, PT ;  /* 0x000000380200780c */ /* 0x040fe40003f24270 */
[----:B------:R-:W-:Y:S02]  /*15520*/  ISETP.GT.AND P2, PT, R2, 0x29, PT ;  /* 0x000000290200780c */ /* 0x000fe40003f44270 */
[----:B------:R-:W-:Y:S02]  /*15530*/  FSEL R48, R22, -INF , P1 ;  /* 0xff80000016307808 */ /* 0x000fe40000800000 */
[----:B------:R-:W-:Y:S02]  /*15540*/  ISETP.GT.AND P1, PT, R2, 0x39, PT ;  /* 0x000000390200780c */ /* 0x000fe40003f24270 */
[----:B------:R-:W-:Y:S02]  /*15550*/  FMNMX.FTZ R2, R44, R7, !PT ;  /* 0x000000072c027209 */ /* 0x000fe40007810000 */
[----:B------:R-:W-:Y:S02]  /*15560*/  ISETP.GT.AND P0, PT, R0, RZ, PT ;  /* 0x000000ff0000720c */ /* 0x000fe40003f04270 */
[----:B------:R-:W-:Y:S02]  /*15570*/  FMNMX.FTZ R2, R45, R2, !PT ;  /* 0x000000022d027209 */ /* 0x000fe40007810000 */
[----:B------:R-:W-:Y:S02]  /*15580*/  FSEL R4, R207, -INF , P0 ;  /* 0xff800000cf047808 */ /* 0x000fe40000000000 */
[----:B------:R-:W-:Y:S02]  /*15590*/  FMNMX.FTZ R2, R60, R2, !PT ;  /* 0x000000023c027209 */ /* 0x000fe40007810000 */
[----:B------:R-:W-:Y:S02]  /*155a0*/  ISETP.GT.AND P0, PT, R0, 0x1, PT ;  /* 0x000000010000780c */ /* 0x000fe40003f04270 */
[----:B------:R-:W-:Y:S02]  /*155b0*/  FMNMX.FTZ R2, R61, R2, !PT ;  /* 0x000000023d027209 */ /* 0x000fe40007810000 */
[----:B------:R-:W-:Y:S02]  /*155c0*/  FSEL R17, R199, -INF , P0 ;  /* 0xff800000c7117808 */ /* 0x000fe40000000000 */
[----:B------:R-:W-:Y:S02]  /*155d0*/  FMNMX.FTZ R2, R194, R2, !PT ;  /* 0x00000002c2027209 */ /* 0x000fe40007810000 */
[----:B------:R-:W-:Y:S02]  /*155e0*/  ISETP.GT.AND P0, PT, R0, 0x8, PT ;  /* 0x000000080000780c */ /* 0x000fe40003f04270 */
[----:B------:R-:W-:Y:S02]  /*155f0*/  FMNMX.FTZ R2, R195, R2, !PT ;  /* 0x00000002c3027209 */ /* 0x000fe40007810000 */
[----:B-1----:R-:W-:Y:S02]  /*15600*/  FMNMX.FTZ R106, R8, R106, !PT ;  /* 0x0000006a086a7209 */ /* 0x002fe40007810000 */
[----:B------:R-:W-:Y:S02]  /*15610*/  FSEL R8, R198, -INF , P0 ;  /* 0xff800000c6087808 */ /* 0x000fe40000000000 */
[----:B------:R-:W-:Y:S01]  /*15620*/  ISETP.GT.AND P0, PT, R0, 0x9, PT ;  /* 0x000000090000780c */ /* 0x000fe20003f04270 */
[----:B------:R-:W1:Y:S01]  /*15630*/  SHFL.BFLY PT, R22, R106, 0x1, 0x1f ;  /* 0x0c201f006a167f89 */ /* 0x000e6200000e0000 */
[----:B------:R-:W-:Y:S02]  /*15640*/  FSEL R203, R51, -INF , P2 ;  /* 0xff80000033cb7808 */ /* 0x000fe40001000000 */
[----:B------:R-:W-:Y:S02]  /*15650*/  FMNMX.FTZ R2, R202, R2, !PT ;  /* 0x00000002ca027209 */ /* 0x000fe40007810000 */
[----:B------:R-:W-:Y:S02]  /*15660*/  FSEL R14, R196, -INF , P0 ;  /* 0xff800000c40e7808 */ /* 0x000fe40000000000 */
[----:B------:R-:W-:Y:S02]  /*15670*/  ISETP.GT.AND P0, PT, R3, RZ, PT ;  /* 0x000000ff0300720c */ /* 0x000fe40003f04270 */
[----:B-----5:R-:W-:Y:S01]  /*15680*/  FSEL R248, R67, -INF , P1 ;  /* 0xff80000043f87808 */ /* 0x020fe20000800000 */
[----:B------:R-:W-:Y:S01]  /*15690*/  IMAD.MOV.U32 R67, RZ, RZ, R53 ;  /* 0x000000ffff437224 */ /* 0x000fe200078e0035 */
        /* <DEDUP_REMOVED lines=9> */
[----:B------:R-:W-:Y:S01]  /*15730*/  IMAD.MOV.U32 R209, RZ, RZ, R52 ;  /* 0x000000ffffd17224 */ /* 0x000fe200078e0034 */
[----:B------:R-:W-:Y:S01]  /*15740*/  ISETP.GT.AND P0, PT, R3, 0x8, PT ;  /* 0x000000080300780c */ /* 0x000fe20003f04270 */
[----:B------:R-:W-:Y:S01]  /*15750*/  LDSM.16.MT88.4 R52, [R225+0x1100] ;  /* 0x00110000e134783b */ /* 0x000fe20000004200 */
        /* <DEDUP_REMOVED lines=10> */
[----:B------:R-:W-:Y:S02]  /*15800*/  ISETP.GT.AND P2, PT, R0, 0x10, PT ;  /* 0x000000100000780c */ /* 0x000fe40003f44270 */
[----:B------:R-:W-:Y:S02]  /*15810*/  FSEL R9, R206, -INF , P0 ;  /* 0xff800000ce097808 */ /* 0x000fe40000000000 */
[C---:B------:R-:W-:Y:S02]  /*15820*/  ISETP.GT.AND P0, PT, R3.reuse, 0x10, PT ;  /* 0x000000100300780c */ /* 0x040fe40003f04270 */
[----:B------:R-:W-:Y:S02]  /*15830*/  FSEL R199, R102, -INF , P1 ;  /* 0xff80000066c77808 */ /* 0x000fe40000800000 */
[----:B------:R-:W-:Y:S02]  /*15840*/  ISETP.GT.AND P1, PT, R0, 0x21, PT ;  /* 0x000000210000780c */ /* 0x000fe40003f24270 */
[----:B------:R-:W-:Y:S02]  /*15850*/  FMNMX.FTZ R2, R248, R2, !PT ;  /* 0x00000002f8027209 */ /* 0x000fe40007810000 */
[----:B------:R-:W-:Y:S02]  /*15860*/  FSEL R186, R186, -INF , P2 ;  /* 0xff800000baba7808 */ /* 0x000fe40001000000 */
[----:B------:R-:W-:Y:S01]  /*15870*/  FMNMX.FTZ R12, R14, R12, !PT ;  /* 0x0000000c0e0c7209 */ /* 0x000fe20007810000 */
[----:B------:R-:W2:Y:S01]  /*15880*/  SHFL.BFLY PT, R105, R2, 0x2, 0x1f ;  /* 0x0c401f0002697f89 */ /* 0x000ea200000e0000 */
        /* <DEDUP_REMOVED lines=31> */
[----:B------:R-:W-:Y:S02]  /*15a80*/  ISETP.GT.AND P0, PT, R3, 0x28, PT ;  /* 0x000000280300780c */ /* 0x000fe40003f04270 */
        /* <DEDUP_REMOVED lines=20> */
[C---:B------:R-:W-:Y:S02]  /*15bd0*/  ISETP.GT.AND P2, PT, R3.reuse, 0x29, PT ;  /* 0x000000290300780c */ /* 0x040fe40003f44270 */
[----:B------:R-:W-:Y:S02]  /*15be0*/  FSEL R62, R62, -INF , P1 ;  /* 0xff8000003e3e7808 */ /* 0x000fe40000800000 */
[----:B------:R-:W-:Y:S01]  /*15bf0*/  ISETP.GT.AND P1, PT, R3, 0x39, PT ;  /* 0x000000390300780c */ /* 0x000fe20003f24270 */
[--C-:B------:R-:W-:Y:S01]  /*15c00*/  FFMA.FTZ R3, R16, c[0x0][0x2d0], -R110.reuse ;  /* 0x0000b40010037a23 */ /* 0x100fe2000001086e */
[----:B------:R-:W-:Y:S02]  /*15c10*/  FMNMX.FTZ R12, R192, R2, !PT ;  /* 0x00000002c00c7209 */ /* 0x000fe40007810000 */
[----:B------:R-:W-:Y:S01]  /*15c20*/  FMNMX.FTZ R2, R213, R0, !PT ;  /* 0x00000000d5027209 */ /* 0x000fe20007810000 */
[----:B------:R1:W-:Y:S01]  /*15c30*/  MUFU.EX2 R218, R3 ;  /* 0x0000000300da7308 */ /* 0x0003e20000000800 */
[----:B------:R-:W-:Y:S02]  /*15c40*/  FMNMX.FTZ R0, R193, R12, !PT ;  /* 0x0000000cc1007209 */ /* 0x000fe40007810000 */
[----:B------:R-:W-:Y:S01]  /*15c50*/  FMNMX.FTZ R2, R222, R2, !PT ;  /* 0x00000002de027209 */ /* 0x000fe20007810000 */
[----:B------:R-:W2:Y:S01]  /*15c60*/  SHFL.BFLY PT, R12, R105, 0x1, 0x1f ;  /* 0x0c201f00690c7f89 */ /* 0x000ea200000e0000 */
[----:B------:R-:W-:Y:S02]  /*15c70*/  FMNMX.FTZ R0, R198, R0, !PT ;  /* 0x00000000c6007209 */ /* 0x000fe40007810000 */
[----:B------:R-:W-:Y:S02]  /*15c80*/  FMNMX.FTZ R2, R208, R2, !PT ;  /* 0x00000002d0027209 */ /* 0x000fe40007810000 */
[----:B------:R-:W-:Y:S02]  /*15c90*/  FMNMX.FTZ R0, R196, R0, !PT ;  /* 0x00000000c4007209 */ /* 0x000fe40007810000 */
[----:B------:R-:W-:Y:S02]  /*15ca0*/  FMNMX.FTZ R2, R214, R2, !PT ;  /* 0x00000002d6027209 */ /* 0x000fe40007810000 */
[----:B------:R-:W-:Y:S02]  /*15cb0*/  FSEL R216, R47, -INF , P2 ;  /* 0xff8000002fd87808 */ /* 0x000fe40001000000 */
[----:B------:R-:W-:Y:S01]  /*15cc0*/  FMNMX.FTZ R0, R215, R0, !PT ;  /* 0x00000000d7007209 */ /* 0x000fe20007810000 */
[----:B------:R-:W3:Y:S01]  /*15cd0*/  SHFL.BFLY PT, R104, R2, 0x2, 0x1f ;  /* 0x0c401f0002687f89 */ /* 0x000ee200000e0000 */
[----:B------:R-:W-:Y:S02]  /*15ce0*/  FSEL R109, R63, -INF , P1 ;  /* 0xff8000003f6d7808 */ /* 0x000fe40000800000 */
[----:B------:R-:W-:Y:S04]  /*15cf0*/  FMNMX.FTZ R0, R216, R0, !PT ;  /* 0x00000000d8007209 */ /* 0x000fe80007810000 */
[----:B------:R-:W-:Y:S01]  /*15d00*/  FMNMX.FTZ R0, R252, R0, !PT ;  /* 0x00000000fc007209 */ /* 0x000fe20007810000 */
[--C-:B-1----:R-:W-:Y:S03]  /*15d10*/  FFMA.FTZ R3, R19, c[0x0][0x2d0], -R110.reuse ;  /* 0x0000b40013037a23 */ /* 0x102fe6000001086e */
[----:B------:R-:W-:Y:S01]  /*15d20*/  FMNMX.FTZ R0, R49, R0, !PT ;  /* 0x0000000031007209 */ /* 0x000fe20007810000 */
[----:B------:R1:W-:Y:S01]  /*15d30*/  MUFU.EX2 R207, R3 ;  /* 0x0000000300cf7308 */ /* 0x0003e20000000800 */
[----:B--2---:R-:W-:Y:S02]  /*15d40*/  FMNMX.FTZ R105, R105, R12, !PT ;  /* 0x0000000c69697209 */ /* 0x004fe40007810000 */
[----:B------:R-:W-:Y:S02]  /*15d50*/  FMNMX.FTZ R0, R62, R0, !PT ;  /* 0x000000003e007209 */ /* 0x000fe40007810000 */
[C---:B------:R-:W-:Y:S01]  /*15d60*/  FSETP.NEU.FTZ.AND P1, PT, R105.reuse, -INF , PT ;  /* 0xff8000006900780b */ /* 0x040fe20003f3d000 */
[----:B------:R-:W-:Y:S01]  /*15d70*/  FMUL.FTZ R111, R105, c[0x0][0x2d0] ;  /* 0x0000b400696f7a20 */ /* 0x000fe20000410000 */
[----:B------:R-:W-:Y:S04]  /*15d80*/  FMNMX.FTZ R0, R109, R0, !PT ;  /* 0x000000006d007209 */ /* 0x000fe80007810000 */
[----:B------:R-:W-:Y:S02]  /*15d90*/  FSEL R111, R111, RZ, P1 ;  /* 0x000000ff6f6f7208 */ /* 0x000fe40000800000 */
[----:B---3--:R-:W-:Y:S02]  /*15da0*/  FMNMX.FTZ R104, R2, R104, !PT ;  /* 0x0000006802687209 */ /* 0x008fe40007810000 */
[----:B------:R-:W2:Y:S01]  /*15db0*/  SHFL.BFLY PT, R2, R0, 0x2, 0x1f ;  /* 0x0c401f0000027f89 */ /* 0x000ea200000e0000 */
[--C-:B------:R-:W-:Y:S04]  /*15dc0*/  FFMA.FTZ R6, R6, c[0x0][0x2d0], -R111.reuse ;  /* 0x0000b40006067a23 */ /* 0x100fe8000001086f */
[----:B------:R-:W-:Y:S03]  /*15dd0*/  MUFU.EX2 R176, R6 ;  /* 0x0000000600b07308 */ /* 0x000fe60000000800 */
[----:B------:R-:W3:Y:S01]  /*15de0*/  SHFL.BFLY PT, R5, R104, 0x1, 0x1f ;  /* 0x0c201f0068057f89 */ /* 0x000ee200000e0000 */
[----:B-1----:R-:W-:Y:S06]  /*15df0*/  FFMA.FTZ R3, R21, c[0x0][0x2d0], -R110 ;  /* 0x0000b40015037a23 */ /* 0x002fec000001086e */
[----:B------:R1:W4:Y:S01]  /*15e00*/  MUFU.EX2 R245, R3 ;  /* 0x0000000300f57308 */ /* 0x0003220000000800 */
[----:B--2---:R-:W-:Y:S01]  /*15e10*/  FMNMX.FTZ R0, R0, R2, !PT ;  /* 0x0000000200007209 */ /* 0x004fe20007810000 */
[--C-:B------:R-:W-:Y:S08]  /*15e20*/  FFMA.FTZ R2, R18, c[0x0][0x2d0], -R111.reuse ;  /* 0x0000b40012027a23 */ /* 0x100ff0000001086f */
[----:B------:R2:W-:Y:S01]  /*15e30*/  MUFU.EX2 R66, R2 ;  /* 0x0000000200427308 */ /* 0x0005e20000000800 */
[----:B---3--:R-:W-:Y:S01]  /*15e40*/  FMNMX.FTZ R104, R104, R5, !PT ;  /* 0x0000000568687209 */ /* 0x008fe20007810000 */
[--C-:B------:R-:W-:Y:S02]  /*15e50*/  FFMA.FTZ R5, R20, c[0x0][0x2d0], -R111.reuse ;  /* 0x0000b40014057a23 */ /* 0x100fe4000001086f */
[----:B------:R-:W-:Y:S02]  /*15e60*/  LDSM.16.MT88.4 R20, [R225+0x100] ;  /* 0x00010000e114783b */ /* 0x000fe40000004200 */
[----:B------:R-:W-:Y:S02]  /*15e70*/  FMUL.FTZ R184, R104, c[0x0][0x2d0] ;  /* 0x0000b40068b87a20 */ /* 0x000fe40000410000 */
[----:B-1----:R-:W-:Y:S02]  /*15e80*/  FFMA.FTZ R3, R15, c[0x0][0x2d0], -R111 ;  /* 0x0000b4000f037a23 */ /* 0x002fe4000001086f */
[----:B------:R-:W1:Y:S01]  /*15e90*/  MUFU.EX2 R244, R5 ;  /* 0x0000000500f47308 */ /* 0x000e620000000800 */
[----:B----4-:R-:W-:Y:S09]  /*15ea0*/  F2FP.BF16.PACK_AB R178, R245, R207 ;  /* 0x000000cff5b2723e */ /* 0x010ff200000010ff */
[----:B------:R3:W-:Y:S01]  /*15eb0*/  MUFU.EX2 R217, R3 ;  /* 0x0000000300d97308 */ /* 0x0007e20000000800 */
[----:B--2---:R-:W2:Y:S01]  /*15ec0*/  SHFL.BFLY PT, R2, R0, 0x1, 0x1f ;  /* 0x0c201f0000027f89 */ /* 0x004ea200000e0000 */
[----:B-1----:R-:W-:Y:S02]  /*15ed0*/  F2FP.BF16.PACK_AB R179, R244, R66 ;  /* 0x00000042f4b3723e */ /* 0x002fe400000010ff */
[----:B---3--:R-:W-:Y:S02]  /*15ee0*/  FSEL R3, R106, RZ, P0 ;  /* 0x000000ff6a037208 */ /* 0x008fe40000000000 */
[----:B------:R-:W-:Y:S02]  /*15ef0*/  FSETP.NEU.FTZ.AND P0, PT, R104, -INF , PT ;  /* 0xff8000006800780b */ /* 0x000fe40003f1d000 */
[----:B--2---:R-:W-:Y:S02]  /*15f00*/  FMNMX.FTZ R102, R2, R0, !PT ;  /* 0x0000000002667209 */ /* 0x004fe40007810000 */
[----:B------:R-:W-:Y:S02]  /*15f10*/  FSEL R184, R184, RZ, P0 ;  /* 0x000000ffb8b87208 */ /* 0x000fe40000000000 */
[----:B------:R-:W-:Y:S01]  /*15f20*/  FSEL R2, R105, RZ, P1 ;  /* 0x000000ff69027208 */ /* 0x000fe20000800000 */
[C---:B------:R-:W-:Y:S01]  /*15f30*/  FMUL.FTZ R185, R102.reuse, c[0x0][0x2d0] ;  /* 0x0000b40066b97a20 */ /* 0x040fe20000410000 */
[----:B------:R-:W-:Y:S01]  /*15f40*/  FSETP.NEU.FTZ.AND P1, PT, R102, -INF , PT ;  /* 0xff8000006600780b */ /* 0x000fe20003f3d000 */
[--C-:B------:R-:W-:Y:S02]  /*15f50*/  FFMA.FTZ R0, R14, c[0x0][0x2d0], -R184.reuse ;  /* 0x0000b4000e007a23 */ /* 0x100fe400000108b8 */
[--C-:B------:R-:W-:Y:S01]  /*15f60*/  FFMA.FTZ R4, R4, c[0x0][0x2d0], -R184.reuse ;  /* 0x0000b40004047a23 */ /* 0x100fe200000108b8 */
[----:B------:R-:W-:Y:S01]  /*15f70*/  FSEL R185, R185, RZ, P1 ;  /* 0x000000ffb9b97208 */ /* 0x000fe20000800000 */
[----:B------:R1:W-:Y:S01]  /*15f80*/  MUFU.EX2 R242, R0 ;  /* 0x0000000000f27308 */ /* 0x0003e20000000800 */
[----:B------:R-:W-:Y:S03]  /*15f90*/  FFMA.FTZ R8, R8, c[0x0][0x2d0], -R184 ;  /* 0x0000b40008087a23 */ /* 0x000fe600000108b8 */
[--C-:B------:R-:W-:Y:S02]  /*15fa0*/  FFMA.FTZ R7, R7, c[0x0][0x2d0], -R185.reuse ;  /* 0x0000b40007077a23 */ /* 0x100fe400000108b9 */
[--C-:B------:R-:W-:Y:S02]  /*15fb0*/  FFMA.FTZ R11, R11, c[0x0][0x2d0], -R185.reuse ;  /* 0x0000b4000b0b7a23 */ /* 0x100fe400000108b9 */
[--C-:B------:R-:W-:Y:S02]  /*15fc0*/  FFMA.FTZ R10, R10, c[0x0][0x2d0], -R185.reuse ;  /* 0x0000b4000a0a7a23 */ /* 0x100fe400000108b9 */
[----:B------:R2:W-:Y:S01]  /*15fd0*/  MUFU.EX2 R211, R4 ;  /* 0x0000000400d37308 */ /* 0x0005e20000000800 */
[----:B------:R-:W-:Y:S09]  /*15fe0*/  FFMA.FTZ R9, R9, c[0x0][0x2d0], -R185 ;  /* 0x0000b40009097a23 */ /* 0x000ff200000108b9 */
[----:B------:R-:W-:Y:S01]  /*15ff0*/  MUFU.EX2 R220, R7 ;  /* 0x0000000700dc7308 */ /* 0x000fe20000000800 */
[----:B-1----:R-:W-:Y:S04]  /*16000*/  FADD.FTZ R0, -R3, R100 ;  /* 0x0000006403007221 */ /* 0x002fe80000010100 */
[----:B------:R-:W-:Y:S05]  /*16010*/  FMUL.FTZ R0, R0, c[0x0][0x2d0] ;  /* 0x0000b40000007a20 */ /* 0x000fea0000410000 */
[----:B------:R-:W1:Y:S01]  /*16020*/  MUFU.EX2 R65, R8 ;  /* 0x0000000800417308 */ /* 0x000e620000000800 */
[----:B--2---:R-:W-:Y:S09]  /*16030*/  FFMA.FTZ R4, R17, c[0x0][0x2d0], -R184 ;  /* 0x0000b40011047a23 */ /* 0x004ff200000108b8 */
[----:B------:R2:W3:Y:S10]  /*16040*/  MUFU.EX2 R101, R0 ;  /* 0x0000000000657308 */ /* 0x0004f40000000800 */
[----:B------:R-:W4:Y:S01]  /*16050*/  MUFU.EX2 R223, R4 ;  /* 0x0000000400df7308 */ /* 0x000f220000000800 */
[----:B-1----:R-:W-:Y:S09]  /*16060*/  F2FP.BF16.PACK_AB R182, R242, R65 ;  /* 0x00000041f2b6723e */ /* 0x002ff200000010ff */
[----:B------:R-:W1:Y:S01]  /*16070*/  MUFU.EX2 R51, R11 ;  /* 0x0000000b00337308 */ /* 0x000e620000000800 */
[----:B--2---:R-:W-:Y:S01]  /*16080*/  FADD.FTZ R0, -R2, R103 ;  /* 0x0000006702007221 */ /* 0x004fe20000010100 */
[----:B------:R-:W-:Y:S01]  /*16090*/  FSEL R2, R104, RZ, P0 ;  /* 0x000000ff68027208 */ /* 0x000fe20000000000 */
[----:B---3--:R-:W-:Y:S01]  /*160a0*/  FMUL.FTZ R5, R101, R113 ;  /* 0x0000007165057220 */ /* 0x008fe20000410000 */
[----:B------:R-:W-:Y:S01]  /*160b0*/  ISETP.GT.AND P0, PT, R243, UR7, PT ;  /* 0x00000007f3007c0c */ /* 0x000fe2000bf04270 */
[----:B------:R-:W-:Y:S05]  /*160c0*/  FMUL.FTZ R0, R0, c[0x0][0x2d0] ;  /* 0x0000b40000007a20 */ /* 0x000fea0000410000 */
[----:B------:R-:W-:Y:S01]  /*160d0*/  MUFU.EX2 R246, R10 ;  /* 0x0000000a00f67308 */ /* 0x000fe20000000800 */
[C---:B------:R-:W-:Y:S02]  /*160e0*/  FMUL.FTZ R16, R101.reuse, R124 ;  /* 0x0000007c65107220 */ /* 0x040fe40000410000 */
[----:B------:R-:W-:Y:S01]  /*160f0*/  FMUL.FTZ R17, R101, R125 ;  /* 0x0000007d65117220 */ /* 0x000fe20000410000 */
[----:B----4-:R-:W-:Y:S01]  /*16100*/  F2FP.BF16.PACK_AB R180, R223, R211 ;  /* 0x000000d3dfb4723e */ /* 0x010fe200000010ff */
[C---:B------:R-:W-:Y:S02]  /*16110*/  FMUL.FTZ R4, R101.reuse, R112 ;  /* 0x0000007065047220 */ /* 0x040fe40000410000 */
[C---:B------:R-:W-:Y:S01]  /*16120*/  FMUL.FTZ R32, R101.reuse, R140 ;  /* 0x0000008c65207220 */ /* 0x040fe20000410000 */
[----:B------:R-:W-:Y:S01]  /*16130*/  MOV R140, R65 ;  /* 0x00000041008c7202 */ /* 0x000fe20000000f00 */
[----:B------:R-:W-:Y:S01]  /*16140*/  FMUL.FTZ R33, R101, R141 ;  /* 0x0000008d65217220 */ /* 0x000fe20000410000 */
[----:B------:R2:W3:Y:S01]  /*16150*/  MUFU.EX2 R100, R0 ;  /* 0x0000000000647308 */ /* 0x0004e20000000800 */
[----:B------:R-:W-:Y:S02]  /*16160*/  FFMA.FTZ R103, R205, c[0x0][0x2d0], -R110 ;  /* 0x0000b400cd677a23 */ /* 0x000fe4000001086e */
[----:B------:R-:W-:Y:S01]  /*16170*/  FMUL.FTZ R65, R101, R173 ;  /* 0x000000ad65417220 */ /* 0x000fe20000410000 */
[----:B-1----:R-:W-:Y:S01]  /*16180*/  F2FP.BF16.PACK_AB R181, R51, R220 ;  /* 0x000000dc33b5723e */ /* 0x002fe200000010ff */
[----:B------:R-:W-:Y:S02]  /*16190*/  IMAD.MOV.U32 R141, RZ, RZ, R66 ;  /* 0x000000ffff8d7224 */ /* 0x000fe400078e0042 */
[C---:B------:R-:W-:Y:S02]  /*161a0*/  FMUL.FTZ R68, R101.reuse, R68 ;  /* 0x0000004465447220 */ /* 0x040fe40000410000 */
[C---:B------:R-:W-:Y:S01]  /*161b0*/  FMUL.FTZ R69, R101.reuse, R69 ;  /* 0x0000004565457220 */ /* 0x040fe20000410000 */
[----:B------:R-:W1:Y:S01]  /*161c0*/  MUFU.EX2 R241, R9 ;  /* 0x0000000900f17308 */ /* 0x000e620000000800 */
[C---:B------:R-:W-:Y:S02]  /*161d0*/  FMUL.FTZ R80, R101.reuse, R80 ;  /* 0x0000005065507220 */ /* 0x040fe40000410000 */
[C---:B------:R-:W-:Y:S02]  /*161e0*/  FMUL.FTZ R81, R101.reuse, R81 ;  /* 0x0000005165517220 */ /* 0x040fe40000410000 */
[C---:B------:R-:W-:Y:S02]  /*161f0*/  FMUL.FTZ R84, R101.reuse, R84 ;  /* 0x0000005465547220 */ /* 0x040fe40000410000 */
[C---:B------:R-:W-:Y:S02]  /*16200*/  FMUL.FTZ R85, R101.reuse, R85 ;  /* 0x0000005565557220 */ /* 0x040fe40000410000 */
[C---:B------:R-:W-:Y:S02]  /*16210*/  FMUL.FTZ R96, R101.reuse, R96 ;  /* 0x0000006065607220 */ /* 0x040fe40000410000 */
[----:B------:R-:W-:Y:S02]  /*16220*/  FMUL.FTZ R97, R101, R97 ;  /* 0x0000006165617220 */ /* 0x000fe40000410000 */
[----:B--2---:R-:W-:Y:S01]  /*16230*/  FADD.FTZ R0, -R2, R107 ;  /* 0x0000006b02007221 */ /* 0x004fe20000010100 */
[----:B------:R-:W-:Y:S01]  /*16240*/  FSEL R2, R102, RZ, P1 ;  /* 0x000000ff66027208 */ /* 0x000fe20000800000 */
[----:B---3--:R-:W-:Y:S02]  /*16250*/  FMUL.FTZ R6, R100, R114 ;  /* 0x0000007264067220 */ /* 0x008fe40000410000 */
[----:B------:R-:W-:Y:S02]  /*16260*/  FMUL.FTZ R0, R0, c[0x0][0x2d0] ;  /* 0x0000b40000007a20 */ /* 0x000fe40000410000 */
[C---:B------:R-:W-:Y:S02]  /*16270*/  FMUL.FTZ R7, R100.reuse, R115 ;  /* 0x0000007364077220 */ /* 0x040fe40000410000 */
[----:B------:R2:W3:Y:S01]  /*16280*/  MUFU.EX2 R3, R0 ;  /* 0x0000000000037308 */ /* 0x0004e20000000800 */
[C---:B------:R-:W-:Y:S01]  /*16290*/  FMUL.FTZ R18, R100.reuse, R126 ;  /* 0x0000007e64127220 */ /* 0x040fe20000410000 */
[----:B-1----:R-:W-:Y:S01]  /*162a0*/  F2FP.BF16.PACK_AB R183, R241, R246 ;  /* 0x000000f6f1b7723e */ /* 0x002fe200000010ff */
[C---:B------:R-:W-:Y:S01]  /*162b0*/  FMUL.FTZ R19, R100.reuse, R127 ;  /* 0x0000007f64137220 */ /* 0x040fe20000410000 */
[----:B------:R-:W1:Y:S01]  /*162c0*/  LDSM.16.MT88.4 R112, [R226+0x1100] ;  /* 0x00110000e270783b */ /* 0x000e620000004200 */
[C---:B------:R-:W-:Y:S02]  /*162d0*/  FMUL.FTZ R34, R100.reuse, R142 ;  /* 0x0000008e64227220 */ /* 0x040fe40000410000 */
[C---:B------:R-:W-:Y:S02]  /*162e0*/  FMUL.FTZ R35, R100.reuse, R143 ;  /* 0x0000008f64237220 */ /* 0x040fe40000410000 */
[----:B------:R-:W-:Y:S02]  /*162f0*/  IMAD.MOV.U32 R107, RZ, RZ, R208 ;  /* 0x000000ffff6b7224 */ /* 0x000fe400078e00d0 */
[----:B------:R-:W-:Y:S01]  /*16300*/  IMAD.MOV.U32 R142, RZ, RZ, R207 ;  /* 0x000000ffff8e7224 */ /* 0x000fe200078e00cf */
[----:B------:R-:W-:Y:S01]  /*16310*/  LDSM.16.MT88.4 R124, [R226+0x500] ;  /* 0x00050000e27c783b */ /* 0x000fe20000004200 */
[----:B------:R-:W-:Y:S02]  /*16320*/  IMAD.MOV.U32 R143, RZ, RZ, R51 ;  /* 0x000000ffff8f7224 */ /* 0x000fe400078e0033 */
[C---:B------:R-:W-:Y:S02]  /*16330*/  FMUL.FTZ R51, R100.reuse, R159 ;  /* 0x0000009f64337220 */ /* 0x040fe40000410000 */
[----:B------:R-:W-:Y:S02]  /*16340*/  IMAD.MOV.U32 R159, RZ, RZ, R64 ;  /* 0x000000ffff9f7224 */ /* 0x000fe400078e0040 */
[----:B------:R-:W-:Y:S02]  /*16350*/  FMUL.FTZ R64, R101, R172 ;  /* 0x000000ac65407220 */ /* 0x000fe40000410000 */
[C---:B------:R-:W-:Y:S02]  /*16360*/  FMUL.FTZ R66, R100.reuse, R174 ;  /* 0x000000ae64427220 */ /* 0x040fe40000410000 */
[----:B------:R-:W-:Y:S02]  /*16370*/  FMUL.FTZ R70, R100, R70 ;  /* 0x0000004664467220 */ /* 0x000fe40000410000 */
[----:B--2---:R-:W-:Y:S01]  /*16380*/  FADD.FTZ R0, -R2, R108 ;  /* 0x0000006c02007221 */ /* 0x004fe20000010100 */
[----:B------:R-:W-:Y:S01]  /*16390*/  MOV R108, R176 ;  /* 0x000000b0006c7202 */ /* 0x000fe20000000f00 */
[--C-:B------:R-:W-:Y:S01]  /*163a0*/  FFMA.FTZ R2, R40, c[0x0][0x2d0], -R110.reuse ;  /* 0x0000b40028027a23 */ /* 0x100fe2000001086e */
[----:B------:R-:W-:Y:S01]  /*163b0*/  F2FP.BF16.PACK_AB R176, R218, R247 ;  /* 0x000000f7dab0723e */ /* 0x000fe200000010ff */
[----:B------:R-:W-:Y:S01]  /*163c0*/  FMUL.FTZ R0, R0, c[0x0][0x2d0] ;  /* 0x0000b40000007a20 */ /* 0x000fe20000410000 */
[----:B------:R-:W-:Y:S01]  /*163d0*/  F2FP.BF16.PACK_AB R177, R217, R108 ;  /* 0x0000006cd9b1723e */ /* 0x000fe200000010ff */
[----:B------:R2:W-:Y:S01]  /*163e0*/  MUFU.EX2 R251, R2 ;  /* 0x0000000200fb7308 */ /* 0x0005e20000000800 */
[C---:B---3--:R-:W-:Y:S02]  /*163f0*/  FMUL.FTZ R8, R3.reuse, R116 ;  /* 0x0000007403087220 */ /* 0x048fe40000410000 */
[C---:B------:R-:W-:Y:S02]  /*16400*/  FMUL.FTZ R9, R3.reuse, R117 ;  /* 0x0000007503097220 */ /* 0x040fe40000410000 */
[C---:B------:R-:W-:Y:S01]  /*16410*/  FMUL.FTZ R12, R3.reuse, R120 ;  /* 0x00000078030c7220 */ /* 0x040fe20000410000 */
[-C--:B------:R-:W-:Y:S01]  /*16420*/  HMMA.16816.F32.BF16 R4, R176, R20.reuse, R4 ;  /* 0x00000014b004723c */ /* 0x080fe20000041804 */
[C---:B------:R-:W-:Y:S02]  /*16430*/  FMUL.FTZ R13, R3.reuse, R121 ;  /* 0x00000079030d7220 */ /* 0x040fe40000410000 */
[C---:B------:R-:W-:Y:S01]  /*16440*/  FMUL.FTZ R28, R3.reuse, R136 ;  /* 0x00000088031c7220 */ /* 0x040fe20000410000 */
[----:B------:R-:W3:Y:S01]  /*16450*/  MUFU.EX2 R0, R0 ;  /* 0x0000000000007308 */ /* 0x000ee20000000800 */
[----:B------:R-:W-:Y:S01]  /*16460*/  MOV R136, R247 ;  /* 0x000000f700887202 */ /* 0x000fe20000000f00 */
[C---:B------:R-:W-:Y:S01]  /*16470*/  FMUL.FTZ R24, R3.reuse, R132 ;  /* 0x0000008403187220 */ /* 0x040fe20000410000 */
[----:B------:R-:W-:Y:S01]  /*16480*/  MOV R132, R214 ;  /* 0x000000d600847202 */ /* 0x000fe20000000f00 */
[C---:B------:R-:W-:Y:S04]  /*16490*/  FMUL.FTZ R25, R3.reuse, R133 ;  /* 0x0000008503197220 */ /* 0x040fe80000410000 */
[C---:B------:R-:W-:Y:S02]  /*164a0*/  FMUL.FTZ R29, R3.reuse, R137 ;  /* 0x00000089031d7220 */ /* 0x040fe40000410000 */
[----:B------:R-:W-:Y:S02]  /*164b0*/  FMUL.FTZ R40, R3, R148 ;  /* 0x0000009403287220 */ /* 0x000fe40000410000 */
[----:B------:R-:W-:Y:S02]  /*164c0*/  IMAD.MOV.U32 R148, RZ, RZ, R241 ;  /* 0x000000ffff947224 */ /* 0x000fe400078e00f1 */
[----:B--2---:R-:W-:Y:S02]  /*164d0*/  FFMA.FTZ R2, R41, c[0x0][0x2d0], -R110 ;  /* 0x0000b40029027a23 */ /* 0x004fe4000001086e */
[----:B------:R-:W-:Y:S02]  /*164e0*/  IMAD.MOV.U32 R137, RZ, RZ, R211 ;  /* 0x000000ffff897224 */ /* 0x000fe400078e00d3 */
[----:B------:R2:W4:Y:S01]  /*164f0*/  MUFU.EX2 R250, R2 ;  /* 0x0000000200fa7308 */ /* 0x0005220000000800 */
[----:B------:R-:W-:Y:S01]  /*16500*/  FMUL.FTZ R41, R3, R149 ;  /* 0x0000009503297220 */ /* 0x000fe20000410000 */
[----:B------:R-:W-:Y:S01]  /*16510*/  MOV R149, R62 ;  /* 0x0000003e00957202 */ /* 0x000fe20000000f00 */
[----:B------:R-:W-:Y:S02]  /*16520*/  IMAD.MOV.U32 R133, RZ, RZ, R49 ;  /* 0x000000ffff857224 */ /* 0x000fe400078e0031 */
[C---:B------:R-:W-:Y:S01]  /*16530*/  FMUL.FTZ R49, R101.reuse, R157 ;  /* 0x0000009d65317220 */ /* 0x040fe20000410000 */
[----:B------:R-:W-:Y:S01]  /*16540*/  MOV R157, R210 ;  /* 0x000000d2009d7202 */ /* 0x000fe20000000f00 */
[C---:B---3--:R-:W-:Y:S02]  /*16550*/  FMUL.FTZ R10, R0.reuse, R118 ;  /* 0x00000076000a7220 */ /* 0x048fe40000410000 */
[C---:B------:R-:W-:Y:S01]  /*16560*/  FMUL.FTZ R11, R0.reuse, R119 ;  /* 0x00000077000b7220 */ /* 0x040fe20000410000 */
[----:B------:R-:W-:Y:S01]  /*16570*/  MUFU.EX2 R210, R103 ;  /* 0x0000006700d27308 */ /* 0x000fe20000000800 */
[----:B------:R-:W3:Y:S01]  /*16580*/  LDSM.16.MT88.4 R116, [R225+0x2100] ;  /* 0x00210000e174783b */ /* 0x000ee20000004200 */
[C---:B------:R-:W-:Y:S02]  /*16590*/  FMUL.FTZ R14, R0.reuse, R122 ;  /* 0x0000007a000e7220 */ /* 0x040fe40000410000 */
[C---:B------:R-:W-:Y:S02]  /*165a0*/  FMUL.FTZ R15, R0.reuse, R123 ;  /* 0x0000007b000f7220 */ /* 0x040fe40000410000 */
[C---:B------:R-:W-:Y:S01]  /*165b0*/  HMMA.16816.F32.BF16 R8, R180.reuse, R20, R8 ;  /* 0x00000014b408723c */ /* 0x040fe20000041808 */
[C---:B------:R-:W-:Y:S02]  /*165c0*/  FMUL.FTZ R26, R0.reuse, R134 ;  /* 0x00000086001a7220 */ /* 0x040fe40000410000 */
[----:B------:R-:W-:Y:S02]  /*165d0*/  IMAD.MOV.U32 R134, RZ, RZ, R217 ;  /* 0x000000ffff867224 */ /* 0x000fe400078e00d9 */
[----:B------:R-:W-:Y:S02]  /*165e0*/  FMUL.FTZ R27, R0, R135 ;  /* 0x00000087001b7220 */ /* 0x000fe40000410000 */
[----:B------:R-:W-:Y:S01]  /*165f0*/  FMUL.FTZ R20, R101, R128 ;  /* 0x0000008065147220 */ /* 0x000fe20000410000 */
[-C--:B------:R-:W-:Y:S01]  /*16600*/  HMMA.16816.F32.BF16 R12, R180, R22.reuse, R12 ;  /* 0x00000016b40c723c */ /* 0x080fe2000004180c */
[--C-:B--2---:R-:W-:Y:S03]  /*16610*/  FFMA.FTZ R2, R44, c[0x0][0x2d0], -R111.reuse ;  /* 0x0000b4002c027a23 */ /* 0x104fe6000001086f */
[----:B------:R-:W-:Y:S01]  /*16620*/  FMUL.FTZ R44, R3, R152 ;  /* 0x00000098032c7220 */ /* 0x000fe20000410000 */
[----:B------:R2:W-:Y:S01]  /*16630*/  MUFU.EX2 R249, R2 ;  /* 0x0000000200f97308 */ /* 0x0005e20000000800 */
[----:B------:R-:W-:Y:S02]  /*16640*/  IMAD.MOV.U32 R152, RZ, RZ, R248 ;  /* 0x000000ffff987224 */ /* 0x000fe400078e00f8 */
[C---:B------:R-:W-:Y:S01]  /*16650*/  HMMA.16816.F32.BF16 R16, R176.reuse, R22, R16 ;  /* 0x00000016b010723c */ /* 0x040fe20000041810 */
[----:B------:R-:W-:Y:S03]  /*16660*/  FMUL.FTZ R21, R101, R129 ;  /* 0x0000008165157220 */ /* 0x000fe60000410000 */
[C---:B------:R-:W-:Y:S02]  /*16670*/  FMUL.FTZ R30, R0.reuse, R138 ;  /* 0x0000008a001e7220 */ /* 0x040fe40000410000 */
[----:B------:R-:W-:Y:S01]  /*16680*/  FMUL.FTZ R31, R0, R139 ;  /* 0x0000008b001f7220 */ /* 0x000fe20000410000 */
[----:B------:R-:W-:Y:S01]  /*16690*/  MOV R139, R220 ;  /* 0x000000dc008b7202 */ /* 0x000fe20000000f00 */
[C---:B------:R-:W-:Y:S04]  /*166a0*/  FMUL.FTZ R22, R100.reuse, R130 ;  /* 0x0000008264167220 */ /* 0x040fe80000410000 */
[----:B------:R-:W-:Y:S02]  /*166b0*/  FMUL.FTZ R23, R100, R131 ;  /* 0x0000008364177220 */ /* 0x000fe40000410000 */
[----:B------:R-:W-:Y:S01]  /*166c0*/  LDSM.16.MT88.4 R128, [R225+0x1500] ;  /* 0x00150000e180783b */ /* 0x000fe20000004200 */
[----:B------:R-:W-:Y:S02]  /*166d0*/  IMAD.MOV.U32 R135, RZ, RZ, R218 ;  /* 0x000000ffff877224 */ /* 0x000fe400078e00da */
[C---:B------:R-:W-:Y:S02]  /*166e0*/  FMUL.FTZ R42, R0.reuse, R150 ;  /* 0x00000096002a7220 */ /* 0x040fe40000410000 */
[-C--:B------:R-:W-:Y:S01]  /*166f0*/  HMMA.16816.F32.BF16 R20, R176, R36.reuse, R20 ;  /* 0x00000024b014723c */ /* 0x080fe20000041814 */
[C---:B------:R-:W-:Y:S01]  /*16700*/  FMUL.FTZ R46, R0.reuse, R154 ;  /* 0x0000009a002e7220 */ /* 0x040fe20000410000 */
[----:B------:R-:W-:Y:S01]  /*16710*/  MOV R154, R212 ;  /* 0x000000d4009a7202 */ /* 0x000fe20000000f00 */
[----:B--2---:R-:W-:Y:S02]  /*16720*/  FFMA.FTZ R2, R45, c[0x0][0x2d0], -R111 ;  /* 0x0000b4002d027a23 */ /* 0x004fe4000001086f */
[C---:B------:R-:W-:Y:S02]  /*16730*/  FMUL.FTZ R43, R0.reuse, R151 ;  /* 0x00000097002b7220 */ /* 0x040fe40000410000 */
[----:B------:R2:W1:Y:S01]  /*16740*/  MUFU.EX2 R248, R2 ;  /* 0x0000000200f87308 */ /* 0x0004620000000800 */
[C---:B------:R-:W-:Y:S01]  /*16750*/  HMMA.16816.F32.BF16 R24, R180.reuse, R36, R24 ;  /* 0x00000024b418723c */ /* 0x040fe20000041818 */
[----:B------:R-:W-:Y:S03]  /*16760*/  FMUL.FTZ R47, R0, R155 ;  /* 0x0000009b002f7220 */ /* 0x000fe60000410000 */
[----:B------:R-:W-:Y:S01]  /*16770*/  FMUL.FTZ R45, R3, R153 ;  /* 0x00000099032d7220 */ /* 0x000fe20000410000 */
[----:B------:R-:W-:Y:S01]  /*16780*/  MOV R153, R48 ;  /* 0x0000003000997202 */ /* 0x000fe20000000f00 */
[C---:B------:R-:W-:Y:S01]  /*16790*/  FMUL.FTZ R48, R101.reuse, R156 ;  /* 0x0000009c65307220 */ /* 0x040fe20000410000 */
[----:B------:R-:W-:Y:S01]  /*167a0*/  MOV R155, R209 ;  /* 0x000000d1009b7202 */ /* 0x000fe20000000f00 */
[-C--:B------:R-:W-:Y:S01]  /*167b0*/  HMMA.16816.F32.BF16 R28, R180, R38.reuse, R28 ;  /* 0x00000026b41c723c */ /* 0x080fe2000004181c */
[C---:B------:R-:W-:Y:S03]  /*167c0*/  FMUL.FTZ R36, R101.reuse, R144 ;  /* 0x0000009065247220 */ /* 0x040fe60000410000 */
[----:B------:R-:W-:Y:S02]  /*167d0*/  IMAD.MOV.U32 R144, RZ, RZ, R246 ;  /* 0x000000ffff907224 */ /* 0x000fe400078e00f6 */
[----:B------:R-:W-:Y:S02]  /*167e0*/  FMUL.FTZ R37, R101, R145 ;  /* 0x0000009165257220 */ /* 0x000fe40000410000 */
[C---:B------:R-:W-:Y:S01]  /*167f0*/  HMMA.16816.F32.BF16 R32, R176.reuse, R38, R32 ;  /* 0x00000026b020723c */ /* 0x040fe20000041820 */
[----:B------:R-:W-:Y:S03]  /*16800*/  IMAD.MOV.U32 R145, RZ, RZ, R245 ;  /* 0x000000ffff917224 */ /* 0x000fe600078e00f5 */
[----:B------:R-:W-:Y:S02]  /*16810*/  IMAD.MOV.U32 R138, RZ, RZ, R223 ;  /* 0x000000ffff8a7224 */ /* 0x000fe400078e00df */
[----:B------:R-:W-:Y:S02]  /*16820*/  IMAD.MOV.U32 R150, RZ, RZ, R222 ;  /* 0x000000ffff967224 */ /* 0x000fe400078e00de */
[----:B--2---:R-:W-:Y:S04]  /*16830*/  FFMA.FTZ R2, R56, c[0x0][0x2d0], -R110 ;  /* 0x0000b40038027a23 */ /* 0x004fe8000001086e */
[----:B------:R2:W-:Y:S01]  /*16840*/  MUFU.EX2 R247, R2 ;  /* 0x0000000200f77308 */ /* 0x0005e20000000800 */
[C---:B------:R-:W-:Y:S01]  /*16850*/  FMUL.FTZ R38, R100.reuse, R146 ;  /* 0x0000009264267220 */ /* 0x040fe20000410000 */
[----:B------:R-:W-:Y:S01]  /*16860*/  MOV R146, R244 ;  /* 0x000000f400927202 */ /* 0x000fe20000000f00 */
[C---:B------:R-:W-:Y:S02]  /*16870*/  FMUL.FTZ R39, R100.reuse, R147 ;  /* 0x0000009364277220 */ /* 0x040fe40000410000 */
[----:B------:R-:W-:Y:S02]  /*16880*/  IMAD.MOV.U32 R147, RZ, RZ, R242 ;  /* 0x000000ffff937224 */ /* 0x000fe400078e00f2 */
[----:B------:R-:W-:Y:S02]  /*16890*/  IMAD.MOV.U32 R151, RZ, RZ, R213 ;  /* 0x000000ffff977224 */ /* 0x000fe400078e00d5 */
[----:B------:R-:W-:Y:S01]  /*168a0*/  IMAD.MOV.U32 R156, RZ, RZ, R50 ;  /* 0x000000ffff9c7224 */ /* 0x000fe200078e0032 */
[-C--:B------:R-:W-:Y:S01]  /*168b0*/  HMMA.16816.F32.BF16 R36, R176, R52.reuse, R36 ;  /* 0x00000034b024723c */ /* 0x080fe20000041824 */
[C---:B------:R-:W-:Y:S01]  /*168c0*/  FMUL.FTZ R50, R100.reuse, R158 ;  /* 0x0000009e64327220 */ /* 0x040fe20000410000 */
[----:B------:R-:W-:Y:S01]  /*168d0*/  MOV R158, R67 ;  /* 0x00000043009e7202 */ /* 0x000fe20000000f00 */
[----:B------:R-:W-:Y:S02]  /*168e0*/  FMUL.FTZ R67, R100, R175 ;  /* 0x000000af64437220 */ /* 0x000fe40000410000 */
[----:B------:R-:W-:Y:S01]  /*168f0*/  LDSM.16.MT88.4 R172, [R226+0x1d00] ;  /* 0x001d0000e2ac783b */ /* 0x000fe20000004200 */
[----:B------:R-:W-:Y:S02]  /*16900*/  FMUL.FTZ R56, R3, R164 ;  /* 0x000000a403387220 */ /* 0x000fe40000410000 */
[C---:B------:R-:W-:Y:S01]  /*16910*/  HMMA.16816.F32.BF16 R40, R180.reuse, R52, R40 ;  /* 0x00000034b428723c */ /* 0x040fe20000041828 */
[C---:B------:R-:W-:Y:S03]  /*16920*/  FMUL.FTZ R58, R0.reuse, R166 ;  /* 0x000000a6003a7220 */ /* 0x040fe60000410000 */
[C---:B------:R-:W-:Y:S02]  /*16930*/  FMUL.FTZ R59, R0.reuse, R167 ;  /* 0x000000a7003b7220 */ /* 0x040fe40000410000 */
[----:B--2---:R-:W-:Y:S02]  /*16940*/  FFMA.FTZ R2, R57, c[0x0][0x2d0], -R110 ;  /* 0x0000b40039027a23 */ /* 0x004fe4000001086e */
[-C--:B------:R-:W-:Y:S01]  /*16950*/  HMMA.16816.F32.BF16 R44, R180, R54.reuse, R44 ;  /* 0x00000036b42c723c */ /* 0x080fe2000004182c */
[C---:B------:R-:W-:Y:S01]  /*16960*/  FMUL.FTZ R52, R101.reuse, R160 ;  /* 0x000000a065347220 */ /* 0x040fe20000410000 */
[----:B------:R2:W1:Y:S02]  /*16970*/  MUFU.EX2 R246, R2 ;  /* 0x0000000200f67308 */ /* 0x0004640000000800 */
[----:B------:R-:W-:Y:S02]  /*16980*/  FMUL.FTZ R53, R101, R161 ;  /* 0x000000a165357220 */ /* 0x000fe40000410000 */
[----:B------:R-:W-:Y:S02]  /*16990*/  FMUL.FTZ R57, R3, R165 ;  /* 0x000000a503397220 */ /* 0x000fe40000410000 */
[C---:B------:R-:W-:Y:S01]  /*169a0*/  HMMA.16816.F32.BF16 R48, R176.reuse, R54, R48 ;  /* 0x00000036b030723c */ /* 0x040fe20000041830 */
[C---:B------:R-:W-:Y:S03]  /*169b0*/  FMUL.FTZ R62, R0.reuse, R170 ;  /* 0x000000aa003e7220 */ /* 0x040fe60000410000 */
[----:B------:R-:W-:Y:S02]  /*169c0*/  FMUL.FTZ R63, R0, R171 ;  /* 0x000000ab003f7220 */ /* 0x000fe40000410000 */
[--C-:B------:R-:W-:Y:S02]  /*169d0*/  FFMA.FTZ R103, R201, c[0x0][0x2d0], -R184.reuse ;  /* 0x0000b400c9677a23 */ /* 0x100fe400000108b8 */
[C---:B------:R-:W-:Y:S04]  /*169e0*/  FMUL.FTZ R54, R100.reuse, R162 ;  /* 0x000000a264367220 */ /* 0x040fe80000410000 */
[C---:B------:R-:W-:Y:S02]  /*169f0*/  FMUL.FTZ R55, R100.reuse, R163 ;  /* 0x000000a364377220 */ /* 0x040fe40000410000 */
[----:B------:R-:W-:Y:S02]  /*16a00*/  FMUL.FTZ R71, R100, R71 ;  /* 0x0000004764477220 */ /* 0x000fe40000410000 */
[C---:B------:R-:W-:Y:S02]  /*16a10*/  FMUL.FTZ R72, R3.reuse, R72 ;  /* 0x0000004803487220 */ /* 0x040fe40000410000 */
[--C-:B--2---:R-:W-:Y:S01]  /*16a20*/  FFMA.FTZ R2, R60, c[0x0][0x2d0], -R111.reuse ;  /* 0x0000b4003c027a23 */ /* 0x104fe2000001086f */
[-C--:B-1----:R-:W-:Y:S01]  /*16a30*/  HMMA.16816.F32.BF16 R52, R176, R112.reuse, R52 ;  /* 0x00000070b034723c */ /* 0x082fe20000041834 */
[C---:B------:R-:W-:Y:S02]  /*16a40*/  FMUL.FTZ R60, R3.reuse, R168 ;  /* 0x000000a8033c7220 */ /* 0x040fe40000410000 */
[----:B------:R1:W-:Y:S01]  /*16a50*/  MUFU.EX2 R245, R2 ;  /* 0x0000000200f57308 */ /* 0x0003e20000000800 */
[C---:B------:R-:W-:Y:S02]  /*16a60*/  FMUL.FTZ R73, R3.reuse, R73 ;  /* 0x0000004903497220 */ /* 0x040fe40000410000 */
[C---:B------:R-:W-:Y:S02]  /*16a70*/  FMUL.FTZ R74, R0.reuse, R74 ;  /* 0x0000004a004a7220 */ /* 0x040fe40000410000 */
[C---:B------:R-:W-:Y:S01]  /*16a80*/  HMMA.16816.F32.BF16 R56, R180.reuse, R112, R56 ;  /* 0x00000070b438723c */ /* 0x040fe20000041838 */
[C---:B------:R-:W-:Y:S03]  /*16a90*/  FMUL.FTZ R75, R0.reuse, R75 ;  /* 0x0000004b004b7220 */ /* 0x040fe60000410000 */
[C---:B------:R-:W-:Y:S02]  /*16aa0*/  FMUL.FTZ R76, R3.reuse, R76 ;  /* 0x0000004c034c7220 */ /* 0x040fe40000410000 */
[----:B------:R-:W-:Y:S02]  /*16ab0*/  FMUL.FTZ R77, R3, R77 ;  /* 0x0000004d034d7220 */ /* 0x000fe40000410000 */
[C---:B------:R-:W-:Y:S04]  /*16ac0*/  FMUL.FTZ R78, R0.reuse, R78 ;  /* 0x0000004e004e7220 */ /* 0x040fe80000410000 */
[----:B------:R-:W-:Y:S02]  /*16ad0*/  FMUL.FTZ R79, R0, R79 ;  /* 0x0000004f004f7220 */ /* 0x000fe40000410000 */
[C---:B------:R-:W-:Y:S02]  /*16ae0*/  FMUL.FTZ R82, R100.reuse, R82 ;  /* 0x0000005264527220 */ /* 0x040fe40000410000 */
[C---:B------:R-:W-:Y:S02]  /*16af0*/  FMUL.FTZ R83, R100.reuse, R83 ;  /* 0x0000005364537220 */ /* 0x040fe40000410000 */
[----:B------:R-:W-:Y:S02]  /*16b00*/  FMUL.FTZ R86, R100, R86 ;  /* 0x0000005664567220 */ /* 0x000fe40000410000 */
[----:B-1----:R-:W-:Y:S02]  /*16b10*/  FFMA.FTZ R2, R61, c[0x0][0x2d0], -R111 ;  /* 0x0000b4003d027a23 */ /* 0x002fe4000001086f */
[C---:B------:R-:W-:Y:S02]  /*16b20*/  FMUL.FTZ R61, R3.reuse, R169 ;  /* 0x000000a9033d7220 */ /* 0x040fe40000410000 */
[----:B------:R1:W2:Y:S01]  /*16b30*/  MUFU.EX2 R244, R2 ;  /* 0x0000000200f47308 */ /* 0x0002a20000000800 */
[C---:B------:R-:W-:Y:S02]  /*16b40*/  FMUL.FTZ R88, R3.reuse, R88 ;  /* 0x0000005803587220 */ /* 0x040fe40000410000 */
[C---:B------:R-:W-:Y:S02]  /*16b50*/  FMUL.FTZ R89, R3.reuse, R89 ;  /* 0x0000005903597220 */ /* 0x040fe40000410000 */
[-C--:B------:R-:W-:Y:S01]  /*16b60*/  HMMA.16816.F32.BF16 R60, R180, R114.reuse, R60 ;  /* 0x00000072b43c723c */ /* 0x080fe2000004183c */
[C---:B------:R-:W-:Y:S02]  /*16b70*/  FMUL.FTZ R90, R0.reuse, R90 ;  /* 0x0000005a005a7220 */ /* 0x040fe40000410000 */
[C---:B------:R-:W-:Y:S02]  /*16b80*/  FMUL.FTZ R91, R0.reuse, R91 ;  /* 0x0000005b005b7220 */ /* 0x040fe40000410000 */
[C---:B------:R-:W-:Y:S02]  /*16b90*/  FMUL.FTZ R92, R3.reuse, R92 ;  /* 0x0000005c035c7220 */ /* 0x040fe40000410000 */
[----:B------:R-:W-:Y:S01]  /*16ba0*/  FMUL.FTZ R93, R3, R93 ;  /* 0x0000005d035d7220 */ /* 0x000fe20000410000 */
[C---:B------:R-:W-:Y:S01]  /*16bb0*/  HMMA.16816.F32.BF16 R64, R176.reuse, R114, R64 ;  /* 0x00000072b040723c */ /* 0x040fe20000041840 */
[----:B------:R-:W2:Y:S03]  /*16bc0*/  LDSM.16.MT88.4 R112, [R226+0x2100] ;  /* 0x00210000e270783b */ /* 0x000ea60000004200 */
[C---:B------:R-:W-:Y:S02]  /*16bd0*/  FMUL.FTZ R94, R0.reuse, R94 ;  /* 0x0000005e005e7220 */ /* 0x040fe40000410000 */
[----:B------:R-:W-:Y:S02]  /*16be0*/  FMUL.FTZ R95, R0, R95 ;  /* 0x0000005f005f7220 */ /* 0x000fe40000410000 */
[-C--:B---3--:R-:W-:Y:S01]  /*16bf0*/  HMMA.16816.F32.BF16 R68, R176, R116.reuse, R68 ;  /* 0x00000074b044723c */ /* 0x088fe20000041844 */
[----:B------:R-:W-:Y:S03]  /*16c00*/  FMUL.FTZ R87, R100, R87 ;  /* 0x0000005764577220 */ /* 0x000fe60000410000 */
[--C-:B-1----:R-:W-:Y:S02]  /*16c10*/  FFMA.FTZ R2, R186, c[0x0][0x2d0], -R184.reuse ;  /* 0x0000b400ba027a23 */ /* 0x102fe400000108b8 */
[C---:B------:R-:W-:Y:S02]  /*16c20*/  FMUL.FTZ R98, R100.reuse, R98 ;  /* 0x0000006264627220 */ /* 0x040fe40000410000 */
[C---:B------:R-:W-:Y:S01]  /*16c30*/  HMMA.16816.F32.BF16 R72, R180.reuse, R116, R72 ;  /* 0x00000074b448723c */ /* 0x040fe20000041848 */
[----:B------:R1:W-:Y:S03]  /*16c40*/  MUFU.EX2 R242, R2 ;  /* 0x0000000200f27308 */ /* 0x0003e60000000800 */
[----:B------:R-:W-:Y:S04]  /*16c50*/  FMUL.FTZ R99, R100, R99 ;  /* 0x0000006364637220 */ /* 0x000fe80000410000 */
[-C--:B------:R-:W-:Y:S08]  /*16c60*/  HMMA.16816.F32.BF16 R76, R180, R118.reuse, R76 ;  /* 0x00000076b44c723c */ /* 0x080ff0000004184c */
[C---:B------:R-:W-:Y:S01]  /*16c70*/  HMMA.16816.F32.BF16 R80, R176.reuse, R118, R80 ;  /* 0x00000076b050723c */ /* 0x040fe20000041850 */
[----:B------:R-:W3:Y:S07]  /*16c80*/  LDSM.16.MT88.4 R116, [R225+0x500] ;  /* 0x00050000e174783b */ /* 0x000eee0000004200 */
[-C--:B--2---:R-:W-:Y:S01]  /*16c90*/  HMMA.16816.F32.BF16 R84, R176, R112.reuse, R84 ;  /* 0x00000070b054723c */ /* 0x084fe20000041854 */
[--C-:B-1----:R-:W-:Y:S04]  /*16ca0*/  FFMA.FTZ R2, R187, c[0x0][0x2d0], -R184.reuse ;  /* 0x0000b400bb027a23 */ /* 0x102fe800000108b8 */
[----:B------:R1:W2:Y:S03]  /*16cb0*/  MUFU.EX2 R241, R2 ;  /* 0x0000000200f17308 */ /* 0x0002a60000000800 */
        /* <DEDUP_REMOVED lines=10> */
[----:B--2---:R-:W-:Y:S04]  /*16d60*/  F2FP.BF16.PACK_AB R120, R241, R242 ;  /* 0x000000f2f178723e */ /* 0x004fe800000010ff */
[-C--:B---3--:R-:W-:Y:S01]  /*16d70*/  HMMA.16816.F32.BF16 R4, R112, R116.reuse, R4 ;  /* 0x000000747004723c */ /* 0x088fe20000041804 */
        /* <DEDUP_REMOVED lines=98> */
[--C-:B---3--:R-:W-:Y:S02]  /*173a0*/  FFMA.FTZ R2, R156, c[0x0][0x2d0], -R111.reuse ;  /* 0x0000b4009c027a23 */ /* 0x108fe4000001086f */
[----:B------:R-:W-:Y:S05]  /*173b0*/  LDSM.16.MT88.4 R156, [R225+0x1d00] ;  /* 0x001d0000e19c783b */ /* 0x000fea0000004200 */
[C---:B------:R-:W-:Y:S01]  /*173c0*/  HMMA.16816.F32.BF16 R48, R112.reuse, R130, R48 ;  /* 0x000000827030723c */ /* 0x040fe20000041830 */
[----:B------:R3:W-:Y:S02]  /*173d0*/  MUFU.EX2 R193, R2 ;  /* 0x0000000200c17308 */ /* 0x0007e40000000800 */
[----:B------:R-:W4:Y:S05]  /*173e0*/  LDSM.16.MT88.4 R128, [R226+0x2900] ;  /* 0x00290000e280783b */ /* 0x000f2a0000004200 */
        /* <DEDUP_REMOVED lines=19> */
[--C-:B-1----:R-:W-:Y:S03]  /*17520*/  FFMA.FTZ R2, R151, c[0x0][0x2d0], -R184.reuse ;  /* 0x0000b40097027a23 */ /* 0x102fe600000108b8 */
[----:B------:R-:W-:Y:S01]  /*17530*/  MOV R151, R149 ;  /* 0x0000009500977202 */ /* 0x000fe20000000f00 */
[----:B------:R1:W-:Y:S01]  /*17540*/  MUFU.EX2 R189, R2 ;  /* 0x0000000200bd7308 */ /* 0x0003e20000000800 */
[----:B------:R-:W-:Y:S02]  /*17550*/  MOV R149, R147 ;  /* 0x0000009300957202 */ /* 0x000fe40000000f00 */
[-C--:B------:R-:W-:Y:S01]  /*17560*/  HMMA.16816.F32.BF16 R92, R120, R130.reuse, R92 ;  /* 0x00000082785c723c */ /* 0x080fe2000004185c */
[----:B------:R-:W-:Y:S03]  /*17570*/  MOV R147, R145 ;  /* 0x0000009100937202 */ /* 0x000fe60000000f00 */
[----:B------:R-:W-:Y:S02]  /*17580*/  MOV R145, R143 ;  /* 0x0000008f00917202 */ /* 0x000fe40000000f00 */
[----:B------:R-:W-:Y:S02]  /*17590*/  MOV R143, R141 ;  /* 0x0000008d008f7202 */ /* 0x000fe40000000f00 */
[----:B------:R-:W-:Y:S01]  /*175a0*/  HMMA.16816.F32.BF16 R96, R112, R130, R96 ;  /* 0x000000827060723c */ /* 0x000fe20000041860 */
[----:B------:R-:W-:Y:S03]  /*175b0*/  MOV R141, R139 ;  /* 0x0000008b008d7202 */ /* 0x000fe60000000f00 */
[----:B------:R-:W-:Y:S02]  /*175c0*/  MOV R139, R134 ;  /* 0x00000086008b7202 */ /* 0x000fe40000000f00 */
[----:B------:R-:W-:Y:S02]  /*175d0*/  MOV R216, R147 ;  /* 0x0000009300d87202 */ /* 0x000fe40000000f00 */
[----:B--2---:R-:W-:Y:S04]  /*175e0*/  F2FP.BF16.PACK_AB R111, R190, R191 ;  /* 0x000000bfbe6f723e */ /* 0x004fe800000010ff */
[----:B------:R-:W-:Y:S01]  /*175f0*/  MOV R221, R149 ;  /* 0x0000009500dd7202 */ /* 0x000fe20000000f00 */
[----:B-1----:R-:W-:Y:S02]  /*17600*/  FFMA.FTZ R2, R150, c[0x0][0x2d0], -R184 ;  /* 0x0000b40096027a23 */ /* 0x002fe400000108b8 */
[----:B------:R-:W-:Y:S02]  /*17610*/  IMAD.MOV.U32 R150, RZ, RZ, R148 ;  /* 0x000000ffff967224 */ /* 0x000fe400078e0094 */
[----:B------:R1:W2:Y:S01]  /*17620*/  MUFU.EX2 R188, R2 ;  /* 0x0000000200bc7308 */ /* 0x0002a20000000800 */
[----:B------:R-:W-:Y:S02]  /*17630*/  IMAD.MOV.U32 R148, RZ, RZ, R146 ;  /* 0x000000ffff947224 */ /* 0x000fe400078e0092 */
[----:B------:R-:W-:Y:S02]  /*17640*/  IMAD.MOV.U32 R146, RZ, RZ, R144 ;  /* 0x000000ffff927224 */ /* 0x000fe400078e0090 */
[----:B------:R-:W-:Y:S02]  /*17650*/  IMAD.MOV.U32 R144, RZ, RZ, R142 ;  /* 0x000000ffff907224 */ /* 0x000fe400078e008e */
[----:B------:R-:W-:Y:S02]  /*17660*/  IMAD.MOV.U32 R142, RZ, RZ, R140 ;  /* 0x000000ffff8e7224 */ /* 0x000fe400078e008c */
[----:B------:R-:W-:Y:S02]  /*17670*/  IMAD.MOV.U32 R140, RZ, RZ, R135 ;  /* 0x000000ffff8c7224 */ /* 0x000fe400078e0087 */
[----:B------:R-:W-:Y:S02]  /*17680*/  IMAD.MOV.U32 R147, RZ, RZ, R142 ;  /* 0x000000ffff937224 */ /* 0x000fe400078e008e */
[----:B------:R-:W-:Y:S01]  /*17690*/  IMAD.MOV.U32 R215, RZ, RZ, R148 ;  /* 0x000000ffffd77224 */ /* 0x000fe200078e0094 */
[----:B------:R-:W-:Y:S01]  /*176a0*/  MOV R148, R143 ;  /* 0x0000008f00947202 */ /* 0x000fe20000000f00 */
[----:B------:R-:W-:Y:S01]  /*176b0*/  IMAD.MOV.U32 R219, RZ, RZ, R150 ;  /* 0x000000ffffdb7224 */ /* 0x000fe200078e0096 */
[----:B------:R-:W-:Y:S01]  /*176c0*/  MOV R150, R145 ;  /* 0x0000009100967202 */ /* 0x000fe20000000f00 */
[----:B------:R-:W-:Y:S02]  /*176d0*/  IMAD.MOV.U32 R145, RZ, RZ, R140 ;  /* 0x000000ffff917224 */ /* 0x000fe400078e008c */
[----:B------:R-:W-:Y:S01]  /*176e0*/  IMAD.MOV.U32 R149, RZ, RZ, R144 ;  /* 0x000000ffff957224 */ /* 0x000fe200078e0090 */
[----:B------:R-:W-:Y:S01]  /*176f0*/  MOV R144, R139 ;  /* 0x0000008b00907202 */ /* 0x000fe20000000f00 */
[----:B------:R-:W-:Y:S01]  /*17700*/  IMAD.MOV.U32 R139, RZ, RZ, R138 ;  /* 0x000000ffff8b7224 */ /* 0x000fe200078e008a */
[----:B------:R-:W-:Y:S01]  /*17710*/  MOV R138, R108 ;  /* 0x0000006c008a7202 */ /* 0x000fe20000000f00 */
[--C-:B-1----:R-:W-:Y:S01]  /*17720*/  FFMA.FTZ R2, R252, c[0x0][0x2d0], -R185.reuse ;  /* 0x0000b400fc027a23 */ /* 0x102fe200000108b9 */
[----:B------:R-:W-:Y:S01]  /*17730*/  F2FP.BF16.PACK_AB R108, R196, R197 ;  /* 0x000000c5c46c723e */ /* 0x000fe200000010ff */
[----:B------:R-:W-:Y:S01]  /*17740*/  IMAD.MOV.U32 R252, RZ, RZ, R146 ;  /* 0x000000fffffc7224 */ /* 0x000fe200078e0092 */
[----:B------:R-:W-:Y:S01]  /*17750*/  MOV R146, R141 ;  /* 0x0000008d00927202 */ /* 0x000fe20000000f00 */
[----:B------:R1:W-:Y:S01]  /*17760*/  MUFU.EX2 R186, R2 ;  /* 0x0000000200ba7308 */ /* 0x0003e20000000800 */
[----:B------:R-:W-:Y:S01]  /*17770*/  LDSM.16.MT88.4 R140, [R226+0xd00] ;  /* 0x000d0000e28c783b */ /* 0x000fe20000004200 */
[----:B--2---:R-:W-:Y:S01]  /*17780*/  F2FP.BF16.PACK_AB R176, R188, R189 ;  /* 0x000000bdbcb0723e */ /* 0x004fe200000010ff */
[--C-:B-1----:R-:W-:Y:S07]  /*17790*/  FFMA.FTZ R2, R133, c[0x0][0x2d0], -R185.reuse ;  /* 0x0000b40085027a23 */ /* 0x102fee00000108b9 */
        /* <DEDUP_REMOVED lines=10> */
[----:B------:R1:W-:Y:S01]  /*17840*/  MUFU.EX2 R103, R2 ;  /* 0x0000000200677308 */ /* 0x0003e20000000800 */
[----:B---3--:R-:W-:Y:S09]  /*17850*/  F2FP.BF16.PACK_AB R178, R184, R107 ;  /* 0x0000006bb8b2723e */ /* 0x008ff200000010ff */
[----:B------:R-:W3:Y:S01]  /*17860*/  MUFU.EX2 R185, R185 ;  /* 0x000000b900b97308 */ /* 0x000ee20000000800 */
[-C--:B--2---:R-:W-:Y:S01]  /*17870*/  HMMA.16816.F32.BF16 R112, R108, R132.reuse, R4 ;  /* 0x000000846c70723c */ /* 0x084fe20000041804 */
[----:B------:R-:W2:Y:S08]  /*17880*/  LDSM.16.MT88.4 R4, [R226+0x2d00] ;  /* 0x002d0000e204783b */ /* 0x000eb00000004200 */
[----:B-1----:R-:W4:Y:S03]  /*17890*/  LDL.LU R2, [R1+0x40] ;  /* 0x0000400001027983 */ /* 0x002f260000300800 */
[----:B---3--:R-:W-:Y:S07]  /*178a0*/  F2FP.BF16.PACK_AB R179, R185, R103 ;  /* 0x00000067b9b3723e */ /* 0x008fee00000010ff */
[C---:B------:R-:W-:Y:S07]  /*178b0*/  HMMA.16816.F32.BF16 R116, R176.reuse, R132, R8 ;  /* 0x00000084b074723c */ /* 0x040fee0000041808 */
[----:B------:R-:W-:Y:S01]  /*178c0*/  MOV R11, R147 ;  /* 0x00000093000b7202 */ /* 0x000fe20000000f00 */
[-C--:B------:R-:W-:Y:S01]  /*178d0*/  HMMA.16816.F32.BF16 R120, R176, R134.reuse, R12 ;  /* 0x00000086b078723c */ /* 0x080fe2000004180c */
[----:B------:R-:W-:Y:S03]  /*178e0*/  IMAD.MOV.U32 R8, RZ, RZ, R150 ;  /* 0x000000ffff087224 */ /* 0x000fe600078e0096 */
[----:B------:R-:W-:Y:S01]  /*178f0*/  MOV R9, R149 ;  /* 0x0000009500097202 */ /* 0x000fe20000000f00 */
[----:B------:R-:W-:Y:S02]  /*17900*/  IMAD.MOV.U32 R10, RZ, RZ, R148 ;  /* 0x000000ffff0a7224 */ /* 0x000fe400078e0094 */
[----:B------:R-:W-:Y:S01]  /*17910*/  MOV R15, R139 ;  /* 0x0000008b000f7202 */ /* 0x000fe20000000f00 */
[C---:B------:R-:W-:Y:S01]  /*17920*/  HMMA.16816.F32.BF16 R124, R108.reuse, R134, R16 ;  /* 0x000000866c7c723c */ /* 0x040fe20000041810 */
[----:B------:R-:W3:Y:S03]  /*17930*/  LDL.LU R17, [R1+0x38] ;  /* 0x0000380001117983 */ /* 0x000ee60000300800 */
[----:B------:R-:W-:Y:S01]  /*17940*/  IMAD.MOV.U32 R12, RZ, RZ, R146 ;  /* 0x000000ffff0c7224 */ /* 0x000fe200078e0092 */
[----:B------:R-:W3:Y:S01]  /*17950*/  LDL.LU R19, [R1+0x3c] ;  /* 0x00003c0001137983 */ /* 0x000ee20000300800 */
[----:B------:R-:W-:Y:S01]  /*17960*/  MOV R13, R145 ;  /* 0x00000091000d7202 */ /* 0x000fe20000000f00 */
[----:B------:R-:W-:Y:S01]  /*17970*/  IMAD.MOV.U32 R14, RZ, RZ, R144 ;  /* 0x000000ffff0e7224 */ /* 0x000fe200078e0090 */
[-C--:B------:R-:W-:Y:S01]  /*17980*/  HMMA.16816.F32.BF16 R128, R108, R140.reuse, R20 ;  /* 0x0000008c6c80723c */ /* 0x080fe20000041814 */
[----:B------:R-:W3:Y:S03]  /*17990*/  LDL.LU R23, [R1+0x34] ;  /* 0x0000340001177983 */ /* 0x000ee60000300800 */
[----:B------:R-:W-:Y:S01]  /*179a0*/  MOV R18, R137 ;  /* 0x0000008900127202 */ /* 0x000fe20000000f00 */
[----:B------:R-:W-:Y:S02]  /*179b0*/  IMAD.MOV.U32 R16, RZ, RZ, R138 ;  /* 0x000000ffff107224 */ /* 0x000fe400078e008a */
[----:B------:R-:W-:Y:S01]  /*179c0*/  IMAD.MOV.U32 R22, RZ, RZ, R136 ;  /* 0x000000ffff167224 */ /* 0x000fe200078e0088 */
        /* <DEDUP_REMOVED lines=20> */
[----:B----4-:R-:W-:Y:S04]  /*17b10*/  FFMA.FTZ R2, R0, R2, R12 ;  /* 0x0000000200027223 */ /* 0x010fe8000001000c */
[----:B------:R-:W-:Y:S02]  /*17b20*/  FADD.FTZ R2, R8, R2 ;  /* 0x0000000208027221 */ /* 0x000fe40000010000 */
[----:B---3--:R-:W-:Y:S02]  /*17b30*/  FFMA.FTZ R100, R100, R17, R16 ;  /* 0x0000001164647223 */ /* 0x008fe40000010010 */
        /* <DEDUP_REMOVED lines=17> */
[----:B------:R-:W-:Y:S01]  /*17c50*/  IADD3 R220, R243, -0x1, RZ ;  /* 0xfffffffff3dc7810 */ /* 0x000fe20007ffe0ff */
[----:B------:R-:W-:Y:S02]  /*17c60*/  FADD.FTZ R3, R250, R11 ;  /* 0x0000000bfa037221 */ /* 0x000fe40000010000 */
        /* <DEDUP_REMOVED lines=52> */
.L_x_829:
[----:B------:R-:W-:-:S13]  /*17fb0*/  ISETP.GE.AND P0, PT, R220, RZ, PT ;  /* 0x000000ffdc00720c */ /* 0x000fda0003f06270 */
[----:B------:R-:W-:Y:S05]  /*17fc0*/  @!P0 BRA `(.L_x_833) ;  /* 0x0000401000008947 */ /* 0x000fea0003800000 */
[----:B-1----:R-:W2:Y:S04]  /*17fd0*/  LDL.LU R3, [R1+0x30] ;  /* 0x0000300001037983 */ /* 0x002ea80000300800 */
[----:B------:R-:W2:Y:S04]  /*17fe0*/  LDL.LU R2, [R1+0x20] ;  /* 0x0000200001027983 */ /* 0x000ea80000300800 */
[----:B------:R-:W3:Y:S04]  /*17ff0*/  LDL R6, [R1+0x5c] ;  /* 0x00005c0001067983 */ /* 0x000ee80000100800 */
[----:B------:R-:W3:Y:S04]  /*18000*/  LDL R5, [R1+0x58] ;  /* 0x0000580001057983 */ /* 0x000ee80000100800 */
[----:B------:R-:W4:Y:S04]  /*18010*/  LDL R4, [R1+0x64] ;  /* 0x0000640001047983 */ /* 0x000f280000100800 */
[----:B------:R-:W4:Y:S04]  /*18020*/  LDL R0, [R1+0x60] ;  /* 0x0000600001007983 */ /* 0x000f280000100800 */
[----:B------:R-:W5:Y:S01]  /*18030*/  LDL R7, [R1] ;  /* 0x0000000001077983 */ /* 0x000f620000100800 */
[----:B------:R-:W-:Y:S01]  /*18040*/  IMAD.MOV.U32 R107, RZ, RZ, R102 ;  /* 0x000000ffff6b7224 */ /* 0x000fe200078e0066 */
[----:B------:R-:W-:Y:S01]  /*18050*/  MOV R100, R104 ;  /* 0x0000006800647202 */ /* 0x000fe20000000f00 */
[----:B------:R-:W-:-:S02]  /*18060*/  ULDC UR5, c[0x0][0x210] ;  /* 0x0000840000057ab9 */ /* 0x000fc40000000800 */
[----:B------:R-:W-:Y:S02]  /*18070*/  ULDC UR4, c[0x0][0x1e8] ;  /* 0x00007a0000047ab9 */ /* 0x000fe40000000800 */
[----:B------:R-:W-:Y:S02]  /*18080*/  UIMAD UR5, UR11, UR5, URZ ;  /* 0x000000050b0572a4 */ /* 0x000fe4000f8e023f */
[----:B------:R-:W-:Y:S01]  /*18090*/  UIMAD UR4, UR11, UR4, URZ ;  /* 0x000000040b0472a4 */ /* 0x000fe2000f8e023f */
[C---:B--2---:R-:W-:Y:S01]  /*180a0*/  SHF.L.U64.HI R3, R2.reuse, 0x1, R3 ;  /* 0x0000000102037819 */ /* 0x044fe20000010203 */
[----:B------:R-:W-:-:S04]  /*180b0*/  IMAD.SHL.U32 R8, R2, 0x2, RZ ;  /* 0x0000000202087824 */ /* 0x000fc800078e00ff */
[----:B------:R1:W-:Y:S01]  /*180c0*/  STL [R1+0x8], R3 ;  /* 0x0000080301007387 */ /* 0x0003e20000100800 */
[C---:B---3--:R-:W-:Y:S01]  /*180d0*/  SHF.L.U64.HI R6, R5.reuse, 0x1, R6 ;  /* 0x0000000105067819 */ /* 0x048fe20000010206 */
[----:B------:R-:W-:Y:S02]  /*180e0*/  IMAD.SHL.U32 R5, R5, 0x2, RZ ;  /* 0x0000000205057824 */ /* 0x000fe400078e00ff */
[----:B------:R2:W-:Y:S01]  /*180f0*/  STL [R1+0x4], R8 ;  /* 0x0000040801007387 */ /* 0x0005e20000100800 */
[C---:B----4-:R-:W-:Y:S02]  /*18100*/  SHF.L.U64.HI R4, R0.reuse, 0x1, R4 ;  /* 0x0000000100047819 */ /* 0x050fe40000010204 */
[----:B------:R-:W-:Y:S01]  /*18110*/  SHF.L.U32 R0, R0, 0x1, RZ ;  /* 0x0000000100007819 */ /* 0x000fe200000006ff */
[----:B------:R2:W-:Y:S04]  /*18120*/  STL [R1+0x50], R6 ;  /* 0x0000500601007387 */ /* 0x0005e80000100800 */
[----:B------:R2:W-:Y:S04]  /*18130*/  STL [R1+0x4c], R5 ;  /* 0x00004c0501007387 */ /* 0x0005e80000100800 */
[----:B------:R2:W-:Y:S04]  /*18140*/  STL [R1+0x44], R0 ;  /* 0x0000440001007387 */ /* 0x0005e80000100800 */
[----:B------:R2:W-:Y:S01]  /*18150*/  STL [R1+0x48], R4 ;  /* 0x0000480401007387 */ /* 0x0005e20000100800 */
[----:B-1----:R-:W-:Y:S01]  /*18160*/  IMAD.MOV.U32 R3, RZ, RZ, R105 ;  /* 0x000000ffff037224 */ /* 0x002fe200078e0069 */
[----:B------:R-:W-:-:S02]  /*18170*/  MOV R2, R106 ;  /* 0x0000006a00027202 */ /* 0x000fc40000000f00 */
[----:B-----5:R-:W-:Y:S01]  /*18180*/  IADD3 R244, R7, 0x100, RZ ;  /* 0x0000010007f47810 */ /* 0x020fe20007ffe0ff */
[----:B------:R-:W-:Y:S05]  /*18190*/  BRA `(.L_x_834) ;  /* 0x0000040000007947 */ /* 0x000fea0003800000 */
.L_x_836:
[----:B------:R-:W2:Y:S01]  /*181a0*/  LDL R105, [R1+0x54] ;  /* 0x0000540001697983 */ /* 0x000ea20000100800 */
[----:B------:R-:W-:Y:S01]  /*181b0*/  IMAD.MOV.U32 R104, RZ, RZ, c[0x0][0x2b8] ;  /* 0x0000ae00ff687624 */ /* 0x000fe200078e00ff */
[----:B------:R-:W-:Y:S01]  /*181c0*/  LEA R4, R220, UR13, 0x6 ;  /* 0x0000000ddc047c11 */ /* 0x000fe2000f8e30ff */
[----:B------:R-:W-:Y:S01]  /*181d0*/  IMAD.MOV.U32 R8, RZ, RZ, RZ ;  /* 0x000000ffff087224 */ /* 0x000fe200078e00ff */
[----:B------:R-:W3:Y:S02]  /*181e0*/  LDL R9, [R1+0x58] ;  /* 0x0000580001097983 */ /* 0x000ee40000100800 */
[----:B------:R-:W-:Y:S02]  /*181f0*/  ISETP.NE.AND P2, PT, R104, 0x1, PT ;  /* 0x000000016800780c */ /* 0x000fe40003f45270 */
[----:B------:R-:W4:Y:S04]  /*18200*/  LDL R101, [R1+0x4] ;  /* 0x0000040001657983 */ /* 0x000f280000100800 */
[----:B------:R-:W5:Y:S04]  /*18210*/  LDL R12, [R1+0x5c] ;  /* 0x00005c00010c7983 */ /* 0x000f680000100800 */
[----:B------:R-:W3:Y:S04]  /*18220*/  LDL R10, [R1+0x60] ;  /* 0x00006000010a7983 */ /* 0x000ee80000100800 */
[----:B------:R-:W3:Y:S04]  /*18230*/  LDL R11, [R1+0x64] ;  /* 0x00006400010b7983 */ /* 0x000ee80000100800 */
[----:B------:R-:W4:Y:S01]  /*18240*/  LDL R23, [R1] ;  /* 0x0000000001177983 */ /* 0x000f220000100800 */
[----:B--2---:R-:W-:Y:S05]  /*18250*/  IADD3 R4, R4, -0x40, R105 ;  /* 0xffffffc004047810 */ /* 0x004fea0007ffe069 */
[----:B------:R-:W-:Y:S04]  /*18260*/  @P2 IMAD.HI.U32 R5, R4, c[0x0][0x2bc], RZ ;  /* 0x0000af0004052a27 */ /* 0x000fe800078e00ff */
[----:B------:R-:W-:Y:S01]  /*18270*/  IMAD.MOV.U32 R0, RZ, RZ, R4 ;  /* 0x000000ffff007224 */ /* 0x000fe200078e0004 */
[----:B------:R-:W-:Y:S04]  /*18280*/  @P2 SHF.R.U32.HI R0, RZ, c[0x0][0x2c0], R5 ;  /* 0x0000b000ff002a19 */ /* 0x000fe80000011605 */
[C---:B------:R-:W-:Y:S04]  /*18290*/  @!P3 IADD3 R5, P0, R0.reuse, UR14, RZ ;  /* 0x0000000e0005bc10 */ /* 0x040fe8000ff1e0ff */
[----:B------:R-:W-:Y:S01]  /*182a0*/  @!P3 LEA.HI.X.SX32 R7, R0, UR6, 0x1, P0 ;  /* 0x000000060007bc11 */ /* 0x000fe200080f0eff */
[----:B------:R-:W-:Y:S01]  /*182b0*/  IMAD.MOV R0, RZ, RZ, -R0 ;  /* 0x000000ffff007224 */ /* 0x000fe200078e0a00 */
[C---:B------:R-:W-:Y:S02]  /*182c0*/  @!P3 LEA R6, P0, R5.reuse, c[0x0][0x2a0], 0x2 ;  /* 0x0000a8000506ba11 */ /* 0x040fe400078010ff */
[----:B---3--:R-:W-:Y:S01]  /*182d0*/  SHF.L.U64.HI R18, R10, 0x1, R11 ;  /* 0x000000010a127819 */ /* 0x008fe2000001020b */
[----:B------:R-:W-:Y:S01]  /*182e0*/  IMAD R13, R0, c[0x0][0x2b8], R4 ;  /* 0x0000ae00000d7a24 */ /* 0x000fe200078e0204 */
[----:B------:R-:W-:Y:S03]  /*182f0*/  @!P3 LEA.HI.X R7, R5, c[0x0][0x2a4], R7, 0x2, P0 ;  /* 0x0000a9000507ba11 */ /* 0x000fe600000f1407 */
[C---:B------:R-:W-:Y:S01]  /*18300*/  IMAD.WIDE.U32 R4, R13.reuse, c[0x0][0x1e0], RZ ;  /* 0x000078000d047a25 */ /* 0x040fe200078e00ff */
[----:B------:R-:W-:Y:S01]  /*18310*/  STL [R1+0x10], R13 ;  /* 0x0000100d01007387 */ /* 0x000fe20000100800 */
[----:B------:R-:W-:Y:S03]  /*18320*/  SHF.R.S32.HI R0, RZ, 0x1f, R13 ;  /* 0x0000001fff007819 */ /* 0x000fe6000001140d */
[----:B------:R-:W2:Y:S02]  /*18330*/  @!P3 LDG.E R8, [R6.64] ;  /* 0x000000140608b981 */ /* 0x000ea4000c1e1900 */
[----:B------:R-:W-:Y:S04]  /*18340*/  IMAD R0, R0, c[0x0][0x1e0], RZ ;  /* 0x0000780000007a24 */ /* 0x000fe800078e02ff */
[----:B------:R-:W-:Y:S04]  /*18350*/  IMAD R0, R13, c[0x0][0x1e4], R0 ;  /* 0x000079000d007a24 */ /* 0x000fe800078e0200 */
[----:B------:R-:W-:Y:S01]  /*18360*/  IMAD.IADD R5, R5, 0x1, R0 ;  /* 0x0000000105057824 */ /* 0x000fe200078e0200 */
[----:B--2---:R1:W-:Y:S01]  /*18370*/  STL [R1+0xc], R8 ;  /* 0x00000c0801007387 */ /* 0x0043e20000100800 */
[----:B------:R-:W-:Y:S02]  /*18380*/  SHF.R.S32.HI R6, RZ, 0x1f, R8 ;  /* 0x0000001fff067819 */ /* 0x000fe40000011408 */
[----:B------:R-:W-:Y:S04]  /*18390*/  IMAD.WIDE.U32 R4, R8, c[0x0][0x1f0], R4 ;  /* 0x00007c0008047a25 */ /* 0x000fe800078e0004 */
[----:B------:R-:W-:Y:S01]  /*183a0*/  IMAD R6, R6, c[0x0][0x1f0], RZ ;  /* 0x00007c0006067a24 */ /* 0x000fe200078e02ff */
[----:B------:R-:W-:Y:S03]  /*183b0*/  IADD3 R0, P0, R4, UR4, RZ ;  /* 0x0000000404007c10 */ /* 0x000fe6000ff1e0ff */
[----:B------:R-:W-:Y:S05]  /*183c0*/  IMAD R6, R8, c[0x0][0x1f4], R6 ;  /* 0x00007d0008067a24 */ /* 0x000fea00078e0206 */
[----:B------:R-:W-:Y:S02]  /*183d0*/  IADD3.X R4, R5, UR16, R6, P0, !PT ;  /* 0x0000001005047c10 */ /* 0x000fe400087fe406 */
[C---:B------:R-:W-:Y:S04]  /*183e0*/  LEA R7, P0, R0.reuse, c[0x0][0x1c8], 0x1 ;  /* 0x0000720000077a11 */ /* 0x040fe800078008ff */
[----:B------:R-:W-:Y:S01]  /*183f0*/  LEA.HI.X R4, R0, c[0x0][0x1cc], R4, 0x1, P0 ;  /* 0x0000730000047a11 */ /* 0x000fe200000f0c04 */
[----:B------:R-:W4:Y:S01]  /*18400*/  SHFL.IDX PT, R5, R7, RZ, 0x1c1f ;  /* 0x001c1fff07057589 */ /* 0x000f2200000e0000 */
[----:B-1----:R-:W-:Y:S03]  /*18410*/  IMAD.SHL.U32 R8, R10, 0x2, RZ ;  /* 0x000000020a087824 */ /* 0x002fe600078e00ff */
[----:B------:R1:W-:Y:S04]  /*18420*/  SHFL.IDX PT, R0, R7, 0x1, 0x1c1f ;  /* 0x003c1f0007007f89 */ /* 0x0003e800000e0000 */
[----:B------:R-:W2:Y:S04]  /*18430*/  SHFL.IDX PT, R6, R4, RZ, 0x1c1f ;  /* 0x001c1fff04067589 */ /* 0x000ea800000e0000 */
[----:B------:R-:W3:Y:S01]  /*18440*/  SHFL.IDX PT, R4, R4, 0x1, 0x1c1f ;  /* 0x003c1f0004047f89 */ /* 0x000ee200000e0000 */
[----:B----4-:R-:W-:Y:S01]  /*18450*/  IADD3 R16, P0, R5, R101, RZ ;  /* 0x0000006505107210 */ /* 0x010fe20007f1e0ff */
[C---:B-1----:R-:W-:Y:S01]  /*18460*/  IMAD.SHL.U32 R7, R9.reuse, 0x2, RZ ;  /* 0x0000000209077824 */ /* 0x042fe200078e00ff */
[----:B-----5:R-:W-:Y:S04]  /*18470*/  SHF.L.U64.HI R9, R9, 0x1, R12 ;  /* 0x0000000109097819 */ /* 0x020fe8000001020c */
[CC--:B------:R-:W-:Y:S01]  /*18480*/  IADD3 R14, P1, R5.reuse, R7.reuse, RZ ;  /* 0x00000007050e7210 */ /* 0x0c0fe20007f3e0ff */
[C---:B--2---:R-:W-:Y:S01]  /*18490*/  IMAD.X R17, R6.reuse, 0x1, R106, P0 ;  /* 0x0000000106117824 */ /* 0x044fe200000e066a */
[-C--:B------:R-:W-:Y:S03]  /*184a0*/  IADD3 R12, P0, R5, R8.reuse, RZ ;  /* 0x00000008050c7210 */ /* 0x080fe60007f1e0ff */
[--C-:B------:R-:W-:Y:S01]  /*184b0*/  IMAD.X R15, R6, 0x1, R9.reuse, P1 ;  /* 0x00000001060f7824 */ /* 0x100fe200008e0609 */
[----:B------:R1:W-:Y:S01]  /*184c0*/  LDGSTS.E.BYPASS.LTC128B.128 [R23+0x3100], [R16.64], !P5 ;  /* 0x0310000010177fae */ /* 0x0003e2000e901d54 */
[----:B------:R-:W-:Y:S01]  /*184d0*/  IADD3 R10, P1, R0, R7, RZ ;  /* 0x00000007000a7210 */ /* 0x000fe20007f3e0ff */
[--C-:B------:R-:W-:Y:S01]  /*184e0*/  IMAD.X R13, R6, 0x1, R18.reuse, P0 ;  /* 0x00000001060d7824 */ /* 0x100fe200000e0612 */
[----:B------:R-:W-:Y:S01]  /*184f0*/  IADD3 R8, P0, R0, R8, RZ ;  /* 0x0000000800087210 */ /* 0x000fe20007f1e0ff */
[----:B------:R1:W-:Y:S02]  /*18500*/  LDGSTS.E.BYPASS.LTC128B.128 [R23+0x4100], [R14.64], !P6 ;  /* 0x041000000e177fae */ /* 0x0003e4000f101d54 */
[----:B---3--:R-:W-:Y:S01]  /*18510*/  IMAD.X R11, R4, 0x1, R9, P1 ;  /* 0x00000001040b7824 */ /* 0x008fe200008e0609 */
[----:B------:R-:W-:Y:S01]  /*18520*/  IADD3 R6, P1, R0, R101, RZ ;  /* 0x0000006500067210 */ /* 0x000fe20007f3e0ff */
[----:B------:R1:W-:Y:S01]  /*18530*/  LDGSTS.E.BYPASS.LTC128B.128 [R23+0x5100], [R12.64], !P4 ;  /* 0x051000000c177fae */ /* 0x0003e2000e101d54 */
[C---:B------:R-:W-:Y:S03]  /*18540*/  IMAD.X R9, R4.reuse, 0x1, R18, P0 ;  /* 0x0000000104097824 */ /* 0x040fe600000e0612 */
[----:B------:R-:W-:Y:S05]  /*18550*/  IMAD.X R7, R4, 0x1, R106, P1 ;  /* 0x0000000104077824 */ /* 0x000fea00008e066a */
[----:B------:R1:W-:Y:S04]  /*18560*/  LDGSTS.E.BYPASS.LTC128B.128 [R23+0x3900], [R6.64], !P5 ;  /* 0x0390000006177fae */ /* 0x0003e8000e901d54 */
[----:B------:R1:W-:Y:S04]  /*18570*/  LDGSTS.E.BYPASS.LTC128B.128 [R23+0x4900], [R10.64], !P6 ;  /* 0x049000000a177fae */ /* 0x0003e8000f101d54 */
[----:B------:R1:W-:Y:S01]  /*18580*/  LDGSTS.E.BYPASS.LTC128B.128 [R23+0x5900], [R8.64], !P4 ;  /* 0x0590000008177fae */ /* 0x0003e2000e101d54 */
[----:B------:R-:W-:-:S05]  /*18590*/  BRA `(.L_x_835) ;  /* 0x0000136000007947 */ /* 0x000fca0003800000 */
.L_x_834:
[----:B------:R-:W3:Y:S01]  /*185a0*/  LDL R101, [R1+0x10] ;  /* 0x0000100001657983 */ /* 0x000ee20000100800 */
[----:B------:R-:W-:Y:S04]  /*185b0*/  DEPBAR.LE SB0, 0x0 ;  /* 0x000080000000791a */ /* 0x000fe80000000000 */
[----:B------:R-:W4:Y:S04]  /*185c0*/  LDL R104, [R1+0xc] ;  /* 0x00000c0001687983 */ /* 0x000f280000100800 */
[----:B------:R-:W5:Y:S04]  /*185d0*/  LDL R198, [R1+0x4] ;  /* 0x0000040001c67983 */ /* 0x000f680000100800 */
[----:B--2---:R-:W2:Y:S04]  /*185e0*/  LDL R106, [R1+0x8] ;  /* 0x00000800016a7983 */ /* 0x004ea80000100800 */
[----:B------:R-:W2:Y:S04]  /*185f0*/  LDL R197, [R1+0x4c] ;  /* 0x00004c0001c57983 */ /* 0x000ea80000100800 */
[----:B------:R-:W2:Y:S04]  /*18600*/  LDL R195, [R1+0x50] ;  /* 0x0000500001c37983 */ /* 0x000ea80000100800 */
[----:B------:R-:W2:Y:S04]  /*18610*/  LDL R196, [R1+0x44] ;  /* 0x0000440001c47983 */ /* 0x000ea80000100800 */
[----:B------:R-:W2:Y:S04]  /*18620*/  LDL R194, [R1+0x48] ;  /* 0x0000480001c27983 */ /* 0x000ea80000100800 */
[----:B------:R-:W-:Y:S08]  /*18630*/  BAR.SYNC.DEFER_BLOCKING 0x0 ;  /* 0x0000000000007b1d */ /* 0x000ff00000010000 */
        /* <DEDUP_REMOVED lines=37> */
[----:B------:R-:W-:Y:S01]  /*18890*/  SHF.R.S32.HI R0, RZ, 0x1f, R101 ;  /* 0x0000001fff007819 */ /* 0x000fe20000011465 */
[C---:B------:R-:W-:Y:S03]  /*188a0*/  IMAD.WIDE.U32 R102, R101.reuse, c[0x0][0x208], RZ ;  /* 0x0000820065667a25 */ /* 0x040fe600078e00ff */
[C---:B------:R-:W-:Y:S04]  /*188b0*/  HMMA.16816.F32.BF16 R40, R184.reuse, R108, R40 ;  /* 0x0000006cb828723c */ /* 0x040fe80000041828 */
[----:B------:R-:W-:Y:S04]  /*188c0*/  IMAD R0, R0, c[0x0][0x208], RZ ;  /* 0x0000820000007a24 */ /* 0x000fe800078e02ff */
[----:B------:R-:W-:Y:S01]  /*188d0*/  IMAD R0, R101, c[0x0][0x20c], R0 ;  /* 0x0000830065007a24 */ /* 0x000fe200078e0200 */
[----:B----4-:R-:W-:Y:S01]  /*188e0*/  SHF.R.S32.HI R101, RZ, 0x1f, R104 ;  /* 0x0000001fff657819 */ /* 0x010fe20000011468 */
[-C--:B------:R-:W-:Y:S03]  /*188f0*/  HMMA.16816.F32.BF16 R44, R184, R110.reuse, R44 ;  /* 0x0000006eb82c723c */ /* 0x080fe6000004182c */
[----:B------:R-:W-:Y:S01]  /*18900*/  IADD3 R103, R103, R0, RZ ;  /* 0x0000000067677210 */ /* 0x000fe20007ffe0ff */
[----:B------:R-:W-:Y:S04]  /*18910*/  IMAD R101, R101, c[0x0][0x218], RZ ;  /* 0x0000860065657a24 */ /* 0x000fe800078e02ff */
[C---:B------:R-:W-:Y:S01]  /*18920*/  IMAD.WIDE.U32 R102, R104.reuse, c[0x0][0x218], R102 ;  /* 0x0000860068667a25 */ /* 0x040fe200078e0066 */
[C---:B------:R-:W-:Y:S04]  /*18930*/  HMMA.16816.F32.BF16 R48, R176.reuse, R110, R48 ;  /* 0x0000006eb030723c */ /* 0x040fe80000041830 */
[----:B------:R-:W-:Y:S01]  /*18940*/  IMAD R101, R104, c[0x0][0x21c], R101 ;  /* 0x0000870068657a24 */ /* 0x000fe200078e0265 */
[----:B------:R-:W-:Y:S03]  /*18950*/  IADD3 R0, P0, R102, UR5, RZ ;  /* 0x0000000566007c10 */ /* 0x000fe6000ff1e0ff */
[-C--:B-1----:R-:W-:Y:S04]  /*18960*/  HMMA.16816.F32.BF16 R52, R176, R180.reuse, R52 ;  /* 0x000000b4b034723c */ /* 0x082fe80000041834 */
[----:B------:R-:W-:Y:S02]  /*18970*/  IADD3.X R102, R103, UR10, R101, P0, !PT ;  /* 0x0000000a67667c10 */ /* 0x000fe400087fe465 */
[C---:B------:R-:W-:Y:S02]  /*18980*/  LEA R101, P0, R0.reuse, c[0x0][0x1f8], 0x1 ;  /* 0x00007e0000657a11 */ /* 0x040fe400078008ff */
[C---:B------:R-:W-:Y:S03]  /*18990*/  HMMA.16816.F32.BF16 R56, R184.reuse, R180, R56 ;  /* 0x000000b4b838723c */ /* 0x040fe60000041838 */
[----:B------:R-:W5:Y:S01]  /*189a0*/  SHFL.IDX PT, R103, R101, RZ, 0x1c1f ;  /* 0x001c1fff65677589 */ /* 0x000f6200000e0000 */
[----:B------:R-:W-:Y:S04]  /*189b0*/  LEA.HI.X R0, R0, c[0x0][0x1fc], R102, 0x1, P0 ;  /* 0x00007f0000007a11 */ /* 0x000fe800000f0c66 */
[-C--:B------:R-:W-:Y:S03]  /*189c0*/  HMMA.16816.F32.BF16 R60, R184, R182.reuse, R60 ;  /* 0x000000b6b83c723c */ /* 0x080fe6000004183c */
[----:B------:R-:W1:Y:S05]  /*189d0*/  SHFL.IDX PT, R102, R0, RZ, 0x1c1f ;  /* 0x001c1fff00667589 */ /* 0x000e6a00000e0000 */
[----:B------:R-:W-:Y:S03]  /*189e0*/  HMMA.16816.F32.BF16 R64, R176, R182, R64 ;  /* 0x000000b6b040723c */ /* 0x000fe60000041840 */
[----:B------:R-:W3:Y:S08]  /*189f0*/  SHFL.IDX PT, R101, R101, 0x1, 0x1c1f ;  /* 0x003c1f0065657f89 */ /* 0x000ef000000e0000 */
[----:B------:R-:W4:Y:S01]  /*18a00*/  SHFL.IDX PT, R0, R0, 0x1, 0x1c1f ;  /* 0x003c1f0000007f89 */ /* 0x000f2200000e0000 */
[C---:B-----5:R-:W-:Y:S02]  /*18a10*/  IADD3 R104, P1, R103.reuse, R198, RZ ;  /* 0x000000c667687210 */ /* 0x060fe40007f3e0ff */
[C---:B--2---:R-:W-:Y:S02]  /*18a20*/  IADD3 R192, P0, R103.reuse, R197, RZ ;  /* 0x000000c567c07210 */ /* 0x044fe40007f1e0ff */
[C---:B-1----:R-:W-:Y:S02]  /*18a30*/  IADD3.X R105, R102.reuse, R106, RZ, P1, !PT ;  /* 0x0000006a66697210 */ /* 0x042fe40000ffe4ff */
[C---:B------:R-:W-:Y:S02]  /*18a40*/  IADD3.X R193, R102.reuse, R195, RZ, P0, !PT ;  /* 0x000000c366c17210 */ /* 0x040fe400007fe4ff */
[----:B------:R-:W-:Y:S01]  /*18a50*/  IADD3 R188, P0, R103, R196, RZ ;  /* 0x000000c467bc7210 */ /* 0x000fe20007f1e0ff */
[----:B------:R1:W-:Y:S03]  /*18a60*/  LDGSTS.E.BYPASS.LTC128B.128 [R244], [R104.64], !P5 ;  /* 0x0000000068f47fae */ /* 0x0003e6000e901d54 */
[----:B------:R-:W-:Y:S02]  /*18a70*/  IADD3.X R189, R102, R194, RZ, P0, !PT ;  /* 0x000000c266bd7210 */ /* 0x000fe400007fe4ff */
[C---:B---3--:R-:W-:Y:S03]  /*18a80*/  IADD3 R102, P0, R101.reuse, R196, RZ ;  /* 0x000000c465667210 */ /* 0x048fe60007f1e0ff */
[----:B------:R2:W-:Y:S01]  /*18a90*/  LDGSTS.E.BYPASS.LTC128B.128 [R244+0x1000], [R192.64], !P6 ;  /* 0x01000000c0f47fae */ /* 0x0005e2000f101d54 */
[----:B----4-:R-:W-:Y:S02]  /*18aa0*/  IADD3.X R103, R0, R194, RZ, P0, !PT ;  /* 0x000000c200677210 */ /* 0x010fe400007fe4ff */
[----:B------:R-:W-:Y:S05]  /*18ab0*/  ISETP.GE.AND P0, PT, R220, 0x1, PT ;  /* 0x00000001dc00780c */ /* 0x000fea0003f06270 */
[----:B------:R3:W-:Y:S01]  /*18ac0*/  LDGSTS.E.BYPASS.LTC128B.128 [R244+0x2000], [R188.64], !P4 ;  /* 0x02000000bcf47fae */ /* 0x0007e2000e101d54 */
[C---:B-1----:R-:W-:Y:S04]  /*18ad0*/  IADD3 R104, P1, R101.reuse, R197, RZ ;  /* 0x000000c565687210 */ /* 0x042fe80007f3e0ff */
[C---:B------:R-:W-:Y:S02]  /*18ae0*/  IADD3.X R105, R0.reuse, R195, RZ, P1, !PT ;  /* 0x000000c300697210 */ /* 0x040fe40000ffe4ff */
[----:B--2---:R-:W-:Y:S04]  /*18af0*/  IADD3 R192, P2, R101, R198, RZ ;  /* 0x000000c665c07210 */ /* 0x004fe80007f5e0ff */
[----:B------:R-:W-:Y:S05]  /*18b00*/  IADD3.X R193, R0, R106, RZ, P2, !PT ;  /* 0x0000006a00c17210 */ /* 0x000fea00017fe4ff */
[----:B------:R1:W-:Y:S08]  /*18b10*/  LDGSTS.E.BYPASS.LTC128B.128 [R244+0x800], [R192.64], !P5 ;  /* 0x00800000c0f47fae */ /* 0x0003f0000e901d54 */
[----:B------:R2:W-:Y:S08]  /*18b20*/  LDGSTS.E.BYPASS.LTC128B.128 [R244+0x1800], [R104.64], !P6 ;  /* 0x0180000068f47fae */ /* 0x0005f0000f101d54 */
[----:B------:R4:W-:Y:S08]  /*18b30*/  LDGSTS.E.BYPASS.LTC128B.128 [R244+0x2800], [R102.64], !P4 ;  /* 0x0280000066f47fae */ /* 0x0009f0000e101d54 */
[----:B---3--:R-:W-:Y:S08]  /*18b40*/  LDSM.16.M88.4 R188, [R227+0x8100] ;  /* 0x00810000e3bc783b */ /* 0x008ff00000000200 */
[----:B-1----:R-:W1:Y:S08]  /*18b50*/  LDSM.16.M88.4 R192, [R224+0x4100] ;  /* 0x00410000e0c0783b */ /* 0x002e700000000200 */
[----:B------:R-:W3:Y:S08]  /*18b60*/  LDSM.16.M88.4 R196, [R227+0x9100] ;  /* 0x00910000e3c4783b */ /* 0x000ef00000000200 */
[----:B------:R-:W0:Y:S08]  /*18b70*/  LDGDEPBAR ;  /* 0x00000000000079af */ /* 0x000e300000000000 */
[----:B------:R-:W5:Y:S08]  /*18b80*/  LDSM.16.M88.4 R108, [R224+0x4500] ;  /* 0x00450000e06c783b */ /* 0x000f700000000200 */
[----:B------:R-:W2:Y:S08]  /*18b90*/  LDSM.16.M88.4 R200, [R224+0x4900] ;  /* 0x00490000e0c8783b */ /* 0x000eb00000000200 */
[----:B------:R-:W2:Y:S01]  /*18ba0*/  LDSM.16.M88.4 R204, [R224+0x4d00] ;  /* 0x004d0000e0cc783b */ /* 0x000ea20000000200 */
[-C--:B-1----:R-:W-:Y:S07]  /*18bb0*/  HMMA.16816.F32.BF16 R4, R188, R192.reuse, R4 ;  /* 0x000000c0bc04723c */ /* 0x082fee0000041804 */
[----:B------:R-:W-:Y:S01]  /*18bc0*/  LDSM.16.M88.4 R208, [R228+0x8100] ;  /* 0x00810000e4d0783b */ /* 0x000fe20000000200 */
[C---:B---3--:R-:W-:Y:S07]  /*18bd0*/  HMMA.16816.F32.BF16 R8, R196.reuse, R192, R8 ;  /* 0x000000c0c408723c */ /* 0x048fee0000041808 */
[----:B------:R-:W1:Y:S01]  /*18be0*/  LDSM.16.M88.4 R212, [R237] ;  /* 0x00000000edd4783b */ /* 0x000e620000000200 */
[-C--:B------:R-:W-:Y:S07]  /*18bf0*/  HMMA.16816.F32.BF16 R12, R196, R194.reuse, R12 ;  /* 0x000000c2c40c723c */ /* 0x080fee000004180c */
[----:B------:R-:W3:Y:S01]  /*18c00*/  LDSM.16.M88.4 R184, [R228+0x9100] ;  /* 0x00910000e4b8783b */ /* 0x000ee20000000200 */
[C---:B------:R-:W-:Y:S07]  /*18c10*/  HMMA.16816.F32.BF16 R16, R188.reuse, R194, R16 ;  /* 0x000000c2bc10723c */ /* 0x040fee0000041810 */
[----:B------:R-:W1:Y:S01]  /*18c20*/  LDSM.16.M88.4 R176, [R236] ;  /* 0x00000000ecb0783b */ /* 0x000e620000000200 */
[-C--:B-----5:R-:W-:Y:S07]  /*18c30*/  HMMA.16816.F32.BF16 R20, R188, R108.reuse, R20 ;  /* 0x0000006cbc14723c */ /* 0x0a0fee0000041814 */
[----:B------:R-:W-:Y:S01]  /*18c40*/  LDSM.16.M88.4 R180, [R234] ;  /* 0x00000000eab4783b */ /* 0x000fe20000000200 */
[C---:B------:R-:W-:Y:S07]  /*18c50*/  HMMA.16816.F32.BF16 R24, R196.reuse, R108, R24 ;  /* 0x0000006cc418723c */ /* 0x040fee0000041818 */
[----:B------:R-:W-:Y:S01]  /*18c60*/  LDSM.16.M88.4 R192, [R224+0x5100] ;  /* 0x00510000e0c0783b */ /* 0x000fe20000000200 */
[-C--:B------:R-:W-:Y:S07]  /*18c70*/  HMMA.16816.F32.BF16 R28, R196, R110.reuse, R28 ;  /* 0x0000006ec41c723c */ /* 0x080fee000004181c */
[----:B------:R-:W-:Y:S01]  /*18c80*/  LDSM.16.M88.4 R216, [R233] ;  /* 0x00000000e9d8783b */ /* 0x000fe20000000200 */
[C---:B------:R-:W-:Y:S07]  /*18c90*/  HMMA.16816.F32.BF16 R32, R188.reuse, R110, R32 ;  /* 0x0000006ebc20723c */ /* 0x040fee0000041820 */
[----:B------:R-:W5:Y:S01]  /*18ca0*/  LDSM.16.M88.4 R108, [R235] ;  /* 0x00000000eb6c783b */ /* 0x000f620000000200 */
[-C--:B--2---:R-:W-:Y:S08]  /*18cb0*/  HMMA.16816.F32.BF16 R36, R188, R200.reuse, R36 ;  /* 0x000000c8bc24723c */ /* 0x084ff00000041824 */
        /* <DEDUP_REMOVED lines=10> */
[-C--:B-1----:R-:W-:Y:S01]  /*18d60*/  HMMA.16816.F32.BF16 R4, R208, R212.reuse, R4 ;  /* 0x000000d4d004723c */ /* 0x082fe20000041804 */
[----:B------:R-:W1:Y:S07]  /*18d70*/  LDSM.16.M88.4 R204, [R224+0x5900] ;  /* 0x00590000e0cc783b */ /* 0x000e6e0000000200 */
[C---:B---3--:R-:W-:Y:S08]  /*18d80*/  HMMA.16816.F32.BF16 R8, R184.reuse, R212, R8 ;  /* 0x000000d4b808723c */ /* 0x048ff00000041808 */
[-C--:B------:R-:W-:Y:S08]  /*18d90*/  HMMA.16816.F32.BF16 R12, R184, R214.reuse, R12 ;  /* 0x000000d6b80c723c */ /* 0x080ff0000004180c */
[C---:B------:R-:W-:Y:S01]  /*18da0*/  HMMA.16816.F32.BF16 R16, R208.reuse, R214, R16 ;  /* 0x000000d6d010723c */ /* 0x040fe20000041810 */
[----:B------:R-:W3:Y:S07]  /*18db0*/  LDSM.16.M88.4 R212, [R224+0x5d00] ;  /* 0x005d0000e0d4783b */ /* 0x000eee0000000200 */
[-C--:B------:R-:W-:Y:S08]  /*18dc0*/  HMMA.16816.F32.BF16 R20, R208, R176.reuse, R20 ;  /* 0x000000b0d014723c */ /* 0x080ff00000041814 */
[C---:B------:R-:W-:Y:S08]  /*18dd0*/  HMMA.16816.F32.BF16 R24, R184.reuse, R176, R24 ;  /* 0x000000b0b818723c */ /* 0x040ff00000041818 */
[-C--:B------:R-:W-:Y:S08]  /*18de0*/  HMMA.16816.F32.BF16 R28, R184, R178.reuse, R28 ;  /* 0x000000b2b81c723c */ /* 0x080ff0000004181c */
[C---:B------:R-:W-:Y:S01]  /*18df0*/  HMMA.16816.F32.BF16 R32, R208.reuse, R178, R32 ;  /* 0x000000b2d020723c */ /* 0x040fe20000041820 */
[----:B------:R-:W1:Y:S07]  /*18e00*/  LDSM.16.M88.4 R176, [R228+0xa100] ;  /* 0x00a10000e4b0783b */ /* 0x000e6e0000000200 */
[-C--:B-----5:R-:W-:Y:S08]  /*18e10*/  HMMA.16816.F32.BF16 R36, R208, R108.reuse, R36 ;  /* 0x0000006cd024723c */ /* 0x0a0ff00000041824 */
        /* <DEDUP_REMOVED lines=8> */
[-C--:B--2---:R-:W-:Y:S08]  /*18ea0*/  HMMA.16816.F32.BF16 R4, R188, R192.reuse, R4 ;  /* 0x000000c0bc04723c */ /* 0x084ff00000041804 */
        /* <DEDUP_REMOVED lines=11> */
[-C--:B---3--:R-:W-:Y:S08]  /*18f60*/  HMMA.16816.F32.BF16 R52, R188, R212.reuse, R52 ;  /* 0x000000d4bc34723c */ /* 0x088ff00000041834 */
[C---:B------:R-:W-:Y:S08]  /*18f70*/  HMMA.16816.F32.BF16 R56, R196.reuse, R212, R56 ;  /* 0x000000d4c438723c */ /* 0x040ff00000041838 */
[-C--:B------:R-:W-:Y:S08]  /*18f80*/  HMMA.16816.F32.BF16 R60, R196, R214.reuse, R60 ;  /* 0x000000d6c43c723c */ /* 0x080ff0000004183c */
[----:B------:R-:W-:Y:S08]  /*18f90*/  HMMA.16816.F32.BF16 R64, R188, R214, R64 ;  /* 0x000000d6bc40723c */ /* 0x000ff00000041840 */
[-C--:B------:R-:W-:Y:S08]  /*18fa0*/  HMMA.16816.F32.BF16 R4, R176, R216.reuse, R4 ;  /* 0x000000d8b004723c */ /* 0x080ff00000041804 */
        /* <DEDUP_REMOVED lines=25> */
[----:B-----5:R-:W5:Y:S09]  /*19140*/  LDSM.16.M88.4 R4, [R232] ;  /* 0x00000000e804783b */ /* 0x020f720000000200 */
[----:B------:R-:W1:Y:S10]  /*19150*/  MUFU.TANH R186, R10 ;  /* 0x0000000a00ba7308 */ /* 0x000e740000002400 */
[----:B------:R1:W1:Y:S10]  /*19160*/  MUFU.TANH R193, R11 ;  /* 0x0000000b00c17308 */ /* 0x0002740000002400 */
[----:B------:R2:W2:Y:S10]  /*19170*/  MUFU.TANH R185, R12 ;  /* 0x0000000c00b97308 */ /* 0x0004b40000002400 */
[----:B------:R2:W2:Y:S01]  /*19180*/  MUFU.TANH R184, R13 ;  /* 0x0000000d00b87308 */ /* 0x0004a20000002400 */
[----:B-1----:R-:W1:Y:S01]  /*19190*/  LDSM.16.M88.4 R8, [R231] ;  /* 0x00000000e708783b */ /* 0x002e620000000200 */
[-C--:B-----5:R-:W-:Y:S08]  /*191a0*/  HMMA.16816.F32.BF16 R20, R176, R4.reuse, R20 ;  /* 0x00000004b014723c */ /* 0x0a0ff00000041814 */
[----:B------:R1:W1:Y:S01]  /*191b0*/  MUFU.TANH R191, R14 ;  /* 0x0000000e00bf7308 */ /* 0x0002620000002400 */
[C---:B------:R-:W-:Y:S09]  /*191c0*/  HMMA.16816.F32.BF16 R24, R108.reuse, R4, R24 ;  /* 0x000000046c18723c */ /* 0x040ff20000041818 */
[----:B------:R1:W1:Y:S01]  /*191d0*/  MUFU.TANH R190, R15 ;  /* 0x0000000f00be7308 */ /* 0x0002620000002400 */
[-C--:B------:R-:W-:Y:S08]  /*191e0*/  HMMA.16816.F32.BF16 R28, R108, R6.reuse, R28 ;  /* 0x000000066c1c723c */ /* 0x080ff0000004181c */
[C---:B------:R-:W-:Y:S01]  /*191f0*/  HMMA.16816.F32.BF16 R32, R176.reuse, R6, R32 ;  /* 0x00000006b020723c */ /* 0x040fe20000041820 */
[----:B------:R2:W2:Y:S01]  /*19200*/  MUFU.TANH R181, R16 ;  /* 0x0000001000b57308 */ /* 0x0004a20000002400 */
[----:B------:R-:W5:Y:S01]  /*19210*/  LDSM.16.M88.4 R4, [R230] ;  /* 0x00000000e604783b */ /* 0x000f620000000200 */
[----:B------:R-:W-:Y:S04]  /*19220*/  DEPBAR.LE SB0, 0x0 ;  /* 0x000080000000791a */ /* 0x000fe80000000000 */
[----:B------:R-:W-:Y:S02]  /*19230*/  FMUL.FTZ R20, R20, c[0x0][0x320] ;  /* 0x0000c80014147a20 */ /* 0x000fe40000410000 */
[----:B------:R-:W-:Y:S02]  /*19240*/  FMUL.FTZ R21, R21, c[0x0][0x320] ;  /* 0x0000c80015157a20 */ /* 0x000fe40000410000 */
[----:B----4-:R4:W2:Y:S01]  /*19250*/  MUFU.TANH R102, R17 ;  /* 0x0000001100667308 */ /* 0x0108a20000002400 */
        /* <DEDUP_REMOVED lines=106> */
.L_x_835:
        /* <DEDUP_REMOVED lines=37> */
[----:B-1----:R-:W1:Y:S01]  /*19b50*/  SHFL.BFLY PT, R8, R0, 0x2, 0x1f ;  /* 0x0c401f0000087f89 */ /* 0x002e6200000e0000 */
        /* <DEDUP_REMOVED lines=79> */
[--C-:B-1----:R-:W-:Y:S01]  /*1a050*/  FFMA.FTZ R3, R183, c[0x0][0x2d0], -R111.reuse ;  /* 0x0000b400b7037a23 */ /* 0x102fe2000001086f */
[----:B------:R-:W-:Y:S01]  /*1a060*/  LDSM.16.MT88.4 R172, [R226+0x1d00] ;  /* 0x001d0000e2ac783b */ /* 0x000fe20000004200 */
[C---:B------:R-:W-:Y:S02]  /*1a070*/  FMUL.FTZ R70, R101.reuse, R70 ;  /* 0x0000004665467220 */ /* 0x040fe40000410000 */
[----:B------:R1:W4:Y:S01]  /*1a080*/  MUFU.EX2 R11, R3 ;  /* 0x00000003000b7308 */ /* 0x0003220000000800 */
[----:B------:R-:W-:Y:S02]  /*1a090*/  FMUL.FTZ R71, R101, R71 ;  /* 0x0000004765477220 */ /* 0x000fe40000410000 */
[C---:B------:R-:W-:Y:S02]  /*1a0a0*/  FMUL.FTZ R80, R103.reuse, R80 ;  /* 0x0000005067507220 */ /* 0x040fe40000410000 */
[----:B------:R-:W-:Y:S02]  /*1a0b0*/  FMUL.FTZ R81, R103, R81 ;  /* 0x0000005167517220 */ /* 0x000fe40000410000 */
[--C-:B--2---:R-:W-:Y:S01]  /*1a0c0*/  FFMA.FTZ R2, R187, c[0x0][0x2d0], -R110.reuse ;  /* 0x0000b400bb027a23 */ /* 0x104fe2000001086e */
[----:B------:R-:W-:Y:S01]  /*1a0d0*/  MOV R187, R21 ;  /* 0x0000001500bb7202 */ /* 0x000fe20000000f00 */
        /* <DEDUP_REMOVED lines=10> */
[C---:B------:R-:W-:Y:S02]  /*1a180*/  FMUL.FTZ R40, R100.reuse, R148 ;  /* 0x0000009464287220 */ /* 0x040fe40000410000 */
[----:B------:R1:W-:Y:S01]  /*1a190*/  MUFU.EX2 R224, R3 ;  /* 0x0000000300e07308 */ /* 0x0003e20000000800 */
[C---:B------:R-:W-:Y:S02]  /*1a1a0*/  FMUL.FTZ R44, R100.reuse, R152 ;  /* 0x00000098642c7220 */ /* 0x040fe40000410000 */
[C---:B------:R-:W-:Y:S02]  /*1a1b0*/  FMUL.FTZ R56, R100.reuse, R164 ;  /* 0x000000a464387220 */ /* 0x040fe40000410000 */
[C---:B------:R-:W-:Y:S02]  /*1a1c0*/  FMUL.FTZ R57, R100.reuse, R165 ;  /* 0x000000a564397220 */ /* 0x040fe40000410000 */
[----:B--2---:R-:W-:Y:S02]  /*1a1d0*/  FFMA.FTZ R2, R181, c[0x0][0x2d0], -R110 ;  /* 0x0000b400b5027a23 */ /* 0x004fe4000001086e */
[C---:B------:R-:W-:Y:S02]  /*1a1e0*/  FMUL.FTZ R60, R100.reuse, R168 ;  /* 0x000000a8643c7220 */ /* 0x040fe40000410000 */
[----:B------:R2:W-:Y:S01]  /*1a1f0*/  MUFU.EX2 R10, R2 ;  /* 0x00000002000a7308 */ /* 0x0005e20000000800 */
[C---:B------:R-:W-:Y:S02]  /*1a200*/  FMUL.FTZ R61, R100.reuse, R169 ;  /* 0x000000a9643d7220 */ /* 0x040fe40000410000 */
[C---:B------:R-:W-:Y:S02]  /*1a210*/  FMUL.FTZ R72, R100.reuse, R72 ;  /* 0x0000004864487220 */ /* 0x040fe40000410000 */
[C---:B------:R-:W-:Y:S02]  /*1a220*/  FMUL.FTZ R73, R100.reuse, R73 ;  /* 0x0000004964497220 */ /* 0x040fe40000410000 */
[C---:B------:R-:W-:Y:S02]  /*1a230*/  FMUL.FTZ R76, R100.reuse, R76 ;  /* 0x0000004c644c7220 */ /* 0x040fe40000410000 */
[----:B------:R-:W-:Y:S02]  /*1a240*/  FMUL.FTZ R77, R100, R77 ;  /* 0x0000004d644d7220 */ /* 0x000fe40000410000 */
[C---:B------:R-:W-:Y:S02]  /*1a250*/  FMUL.FTZ R82, R101.reuse, R82 ;  /* 0x0000005265527220 */ /* 0x040fe40000410000 */
[--C-:B-1----:R-:W-:Y:S02]  /*1a260*/  FFMA.FTZ R3, R180, c[0x0][0x2d0], -R111.reuse ;  /* 0x0000b400b4037a23 */ /* 0x102fe4000001086f */
[----:B------:R-:W-:Y:S02]  /*1a270*/  FMUL.FTZ R83, R101, R83 ;  /* 0x0000005365537220 */ /* 0x000fe40000410000 */
[----:B------:R-:W-:Y:S01]  /*1a280*/  MUFU.EX2 R28, R3 ;  /* 0x00000003001c7308 */ /* 0x000fe20000000800 */
[C---:B------:R-:W-:Y:S02]  /*1a290*/  FMUL.FTZ R84, R103.reuse, R84 ;  /* 0x0000005467547220 */ /* 0x040fe40000410000 */
[----:B------:R-:W-:Y:S02]  /*1a2a0*/  FMUL.FTZ R85, R103, R85 ;  /* 0x0000005567557220 */ /* 0x000fe40000410000 */
[C---:B------:R-:W-:Y:S01]  /*1a2b0*/  FMUL.FTZ R86, R101.reuse, R86 ;  /* 0x0000005665567220 */ /* 0x040fe20000410000 */
[----:B--2---:R-:W1:Y:S01]  /*1a2c0*/  SHFL.BFLY PT, R2, R0, 0x1, 0x1f ;  /* 0x0c201f0000027f89 */ /* 0x004e6200000e0000 */
[----:B------:R-:W-:Y:S02]  /*1a2d0*/  FMUL.FTZ R87, R101, R87 ;  /* 0x0000005765577220 */ /* 0x000fe40000410000 */
[C---:B------:R-:W-:Y:S02]  /*1a2e0*/  FMUL.FTZ R88, R100.reuse, R88 ;  /* 0x0000005864587220 */ /* 0x040fe40000410000 */
[C---:B------:R-:W-:Y:S02]  /*1a2f0*/  FMUL.FTZ R89, R100.reuse, R89 ;  /* 0x0000005964597220 */ /* 0x040fe40000410000 */
[C---:B------:R-:W-:Y:S02]  /*1a300*/  FMUL.FTZ R92, R100.reuse, R92 ;  /* 0x0000005c645c7220 */ /* 0x040fe40000410000 */
[----:B------:R-:W-:Y:S02]  /*1a310*/  FMUL.FTZ R93, R100, R93 ;  /* 0x0000005d645d7220 */ /* 0x000fe40000410000 */
[C---:B------:R-:W-:Y:S02]  /*1a320*/  FMUL.FTZ R96, R103.reuse, R96 ;  /* 0x0000006067607220 */ /* 0x040fe40000410000 */
[----:B------:R-:W-:Y:S02]  /*1a330*/  FMUL.FTZ R97, R103, R97 ;  /* 0x0000006167617220 */ /* 0x000fe40000410000 */
[C---:B------:R-:W-:Y:S02]  /*1a340*/  FMUL.FTZ R98, R101.reuse, R98 ;  /* 0x0000006265627220 */ /* 0x040fe40000410000 */
[----:B------:R-:W-:Y:S01]  /*1a350*/  FMUL.FTZ R99, R101, R99 ;  /* 0x0000006365637220 */ /* 0x000fe20000410000 */
[----:B-1----:R-:W-:Y:S01]  /*1a360*/  FMNMX.FTZ R102, R2, R0, !PT ;  /* 0x0000000002667209 */ /* 0x002fe20007810000 */
[--C-:B------:R-:W-:Y:S01]  /*1a370*/  FFMA.FTZ R2, R188, c[0x0][0x2d0], -R176.reuse ;  /* 0x0000b400bc027a23 */ /* 0x100fe200000108b0 */
[----:B------:R-:W-:Y:S01]  /*1a380*/  MOV R188, R12 ;  /* 0x0000000c00bc7202 */ /* 0x000fe20000000f00 */
[----:B------:R-:W-:Y:S02]  /*1a390*/  FFMA.FTZ R0, R19, c[0x0][0x2d0], -R111 ;  /* 0x0000b40013007a23 */ /* 0x000fe4000001086f */
[----:B------:R1:W-:Y:S01]  /*1a3a0*/  MUFU.EX2 R6, R2 ;  /* 0x0000000200067308 */ /* 0x0003e20000000800 */
[----:B------:R-:W-:Y:S02]  /*1a3b0*/  FMUL.FTZ R12, R100, R120 ;  /* 0x00000078640c7220 */ /* 0x000fe40000410000 */
[----:B------:R-:W-:Y:S02]  /*1a3c0*/  FMUL.FTZ R19, R101, R127 ;  /* 0x0000007f65137220 */ /* 0x000fe40000410000 */
[----:B------:R-:W-:Y:S05]  /*1a3d0*/  LDSM.16.MT88.4 R124, [R225+0x2100] ;  /* 0x00210000e17c783b */ /* 0x000fea0000004200 */
[----:B------:R2:W3:Y:S01]  /*1a3e0*/  MUFU.EX2 R182, R0 ;  /* 0x0000000000b67308 */ /* 0x0004e20000000800 */
[----:B-1----:R-:W-:Y:S01]  /*1a3f0*/  FFMA.FTZ R2, R192, c[0x0][0x2d0], -R176 ;  /* 0x0000b400c0027a23 */ /* 0x002fe200000108b0 */
[----:B----4-:R-:W-:Y:S08]  /*1a400*/  MOV R192, R11 ;  /* 0x0000000b00c07202 */ /* 0x010ff00000000f00 */
[----:B------:R1:W-:Y:S01]  /*1a410*/  MUFU.EX2 R5, R2 ;  /* 0x0000000200057308 */ /* 0x0003e20000000800 */
[----:B--2---:R-:W-:Y:S01]  /*1a420*/  FADD.FTZ R0, -R102, R107 ;  /* 0x0000006b66007221 */ /* 0x004fe20000010100 */
[----:B------:R-:W-:Y:S02]  /*1a430*/  MOV R107, R20 ;  /* 0x00000014006b7202 */ /* 0x000fe40000000f00 */
[----:B------:R-:W2:Y:S01]  /*1a440*/  LDSM.16.MT88.4 R20, [R225+0x100] ;  /* 0x00010000e114783b */ /* 0x000ea20000004200 */
[----:B------:R-:W-:Y:S01]  /*1a450*/  FMUL.FTZ R0, R0, c[0x0][0x2d0] ;  /* 0x0000b40000007a20 */ /* 0x000fe20000410000 */
[----:B---3--:R-:W-:Y:S02]  /*1a460*/  F2FP.BF16.PACK_AB R115, R182, R28 ;  /* 0x0000001cb673723e */ /* 0x008fe400000010ff */
[----:B------:R-:W-:Y:S01]  /*1a470*/  MOV R156, R107 ;  /* 0x0000006b009c7202 */ /* 0x000fe20000000f00 */
[----:B------:R-:W-:Y:S02]  /*1a480*/  FFMA.FTZ R107, R211, c[0x0][0x2d0], -R110 ;  /* 0x0000b400d36b7a23 */ /* 0x000fe4000001086e */
[----:B------:R-:W3:Y:S01]  /*1a490*/  MUFU.EX2 R0, R0 ;  /* 0x0000000000007308 */ /* 0x000ee20000000800 */
[--C-:B-1----:R-:W-:Y:S01]  /*1a4a0*/  FFMA.FTZ R2, R185, c[0x0][0x2d0], -R176.reuse ;  /* 0x0000b400b9027a23 */ /* 0x102fe200000108b0 */
[----:B------:R-:W-:Y:S08]  /*1a4b0*/  MOV R185, R10 ;  /* 0x0000000a00b97202 */ /* 0x000ff00000000f00 */
[----:B------:R1:W-:Y:S01]  /*1a4c0*/  MUFU.EX2 R4, R2 ;  /* 0x0000000200047308 */ /* 0x0003e20000000800 */
[C---:B---3--:R-:W-:Y:S02]  /*1a4d0*/  FMUL.FTZ R10, R0.reuse, R118 ;  /* 0x00000076000a7220 */ /* 0x048fe40000410000 */
[C---:B------:R-:W-:Y:S02]  /*1a4e0*/  FMUL.FTZ R11, R0.reuse, R119 ;  /* 0x00000077000b7220 */ /* 0x040fe40000410000 */
[C---:B------:R-:W-:Y:S02]  /*1a4f0*/  FMUL.FTZ R14, R0.reuse, R122 ;  /* 0x0000007a000e7220 */ /* 0x040fe40000410000 */
[C---:B------:R-:W-:Y:S02]  /*1a500*/  FMUL.FTZ R15, R0.reuse, R123 ;  /* 0x0000007b000f7220 */ /* 0x040fe40000410000 */
[C---:B------:R-:W-:Y:S01]  /*1a510*/  FMUL.FTZ R30, R0.reuse, R138 ;  /* 0x0000008a001e7220 */ /* 0x040fe20000410000 */
[----:B------:R-:W3:Y:S01]  /*1a520*/  LDSM.16.MT88.4 R120, [R226+0x1100] ;  /* 0x00110000e278783b */ /* 0x000ee20000004200 */
[----:B------:R-:W-:Y:S02]  /*1a530*/  FMUL.FTZ R31, R0, R139 ;  /* 0x0000008b001f7220 */ /* 0x000fe40000410000 */
[----:B-1----:R-:W-:Y:S02]  /*1a540*/  FFMA.FTZ R2, R184, c[0x0][0x2d0], -R176 ;  /* 0x0000b400b8027a23 */ /* 0x002fe400000108b0 */
[C---:B------:R-:W-:Y:S02]  /*1a550*/  FMUL.FTZ R42, R0.reuse, R150 ;  /* 0x00000096002a7220 */ /* 0x040fe40000410000 */
        /* <DEDUP_REMOVED lines=22> */
[----:B------:R-:W-:Y:S01]  /*1a6c0*/  FMUL.FTZ R6, R101, R114 ;  /* 0x0000007265067220 */ /* 0x000fe20000410000 */
[----:B------:R-:W-:Y:S02]  /*1a6d0*/  F2FP.BF16.PACK_AB R114, R27, R185 ;  /* 0x000000b91b72723e */ /* 0x000fe400000010ff */
[----:B------:R1:W4:Y:S02]  /*1a6e0*/  MUFU.EX2 R186, R3 ;  /* 0x0000000300ba7308 */ /* 0x0003240000000800 */
[--C-:B-1----:R-:W-:Y:S01]  /*1a6f0*/  FFMA.FTZ R3, R191, c[0x0][0x2d0], -R2.reuse ;  /* 0x0000b400bf037a23 */ /* 0x102fe20000010802 */
[----:B------:R-:W-:Y:S01]  /*1a700*/  MOV R191, R5 ;  /* 0x0000000500bf7202 */ /* 0x000fe20000000f00 */
[----:B------:R-:W-:Y:S01]  /*1a710*/  FMUL.FTZ R5, R103, R113 ;  /* 0x0000007167057220 */ /* 0x000fe20000410000 */
[----:B------:R-:W-:Y:S05]  /*1a720*/  F2FP.BF16.PACK_AB R113, R224, R192 ;  /* 0x000000c0e071723e */ /* 0x000fea00000010ff */
[----:B------:R1:W1:Y:S01]  /*1a730*/  MUFU.EX2 R26, R3 ;  /* 0x00000003001a7308 */ /* 0x0002620000000800 */
[----:B----4-:R-:W-:Y:S02]  /*1a740*/  F2FP.BF16.PACK_AB R117, R186, R180 ;  /* 0x000000b4ba75723e */ /* 0x010fe400000010ff */
[----:B------:R-:W-:Y:S02]  /*1a750*/  F2FP.BF16.PACK_AB R116, R191, R193 ;  /* 0x000000c1bf74723e */ /* 0x000fe400000010ff */
[----:B------:R-:W-:Y:S01]  /*1a760*/  MOV R139, R191 ;  /* 0x000000bf008b7202 */ /* 0x000fe20000000f00 */
[----:B-1----:R-:W-:Y:S01]  /*1a770*/  FFMA.FTZ R3, R190, c[0x0][0x2d0], -R2 ;  /* 0x0000b400be037a23 */ /* 0x002fe20000010802 */
[----:B------:R-:W-:Y:S01]  /*1a780*/  MOV R190, R4 ;  /* 0x0000000400be7202 */ /* 0x000fe20000000f00 */
[----:B------:R-:W-:Y:S01]  /*1a790*/  FMUL.FTZ R4, R103, R112 ;  /* 0x0000007067047220 */ /* 0x000fe20000410000 */
[----:B------:R-:W-:Y:S01]  /*1a7a0*/  F2FP.BF16.PACK_AB R112, R29, R188 ;  /* 0x000000bc1d70723e */ /* 0x000fe200000010ff */
[----:B------:R-:W1:Y:S01]  /*1a7b0*/  MUFU.EX2 R183, R3 ;  /* 0x0000000300b77308 */ /* 0x000e620000000800 */
[----:B------:R-:W-:Y:S02]  /*1a7c0*/  F2FP.BF16.PACK_AB R118, R181, R190 ;  /* 0x000000beb576723e */ /* 0x000fe400000010ff */
[-C--:B------:R-:W-:Y:S03]  /*1a7d0*/  MOV R133, R26.reuse ;  /* 0x0000001a00857202 */ /* 0x080fe60000000f00 */
[-C--:B--2---:R-:W-:Y:S05]  /*1a7e0*/  HMMA.16816.F32.BF16 R4, R112, R20.reuse, R4 ;  /* 0x000000147004723c */ /* 0x084fea0000041804 */
[----:B-1----:R-:W-:Y:S01]  /*1a7f0*/  F2FP.BF16.PACK_AB R119, R183, R26 ;  /* 0x0000001ab777723e */ /* 0x002fe200000010ff */
[--C-:B------:R-:W-:Y:S02]  /*1a800*/  FFMA.FTZ R3, R194, c[0x0][0x2d0], -R110.reuse ;  /* 0x0000b400c2037a23 */ /* 0x100fe4000001086e */
[C---:B------:R-:W-:Y:S01]  /*1a810*/  FMUL.FTZ R26, R0.reuse, R134 ;  /* 0x00000086001a7220 */ /* 0x040fe20000410000 */
[----:B------:R-:W-:Y:S01]  /*1a820*/  MOV R134, R27 ;  /* 0x0000001b00867202 */ /* 0x000fe20000000f00 */
[----:B------:R1:W-:Y:S02]  /*1a830*/  MUFU.EX2 R132, R3 ;  /* 0x0000000300847308 */ /* 0x0003e40000000800 */
[----:B------:R-:W-:Y:S01]  /*1a840*/  FMUL.FTZ R27, R0, R135 ;  /* 0x00000087001b7220 */ /* 0x000fe20000410000 */
[C---:B------:R-:W-:Y:S04]  /*1a850*/  HMMA.16816.F32.BF16 R8, R116.reuse, R20, R8 ;  /* 0x000000147408723c */ /* 0x040fe80000041808 */
[----:B------:R-:W-:Y:S01]  /*1a860*/  MOV R135, R28 ;  /* 0x0000001c00877202 */ /* 0x000fe20000000f00 */
[C---:B------:R-:W-:Y:S01]  /*1a870*/  FMUL.FTZ R28, R100.reuse, R136 ;  /* 0x00000088641c7220 */ /* 0x040fe20000410000 */
[----:B------:R-:W-:Y:S01]  /*1a880*/  MOV R136, R29 ;  /* 0x0000001d00887202 */ /* 0x000fe20000000f00 */
[C---:B------:R-:W-:Y:S01]  /*1a890*/  FMUL.FTZ R20, R103.reuse, R128 ;  /* 0x0000008067147220 */ /* 0x040fe20000410000 */
[-C--:B------:R-:W-:Y:S04]  /*1a8a0*/  HMMA.16816.F32.BF16 R12, R116, R22.reuse, R12 ;  /* 0x00000016740c723c */ /* 0x080fe8000004180c */
[----:B------:R-:W-:Y:S01]  /*1a8b0*/  FMUL.FTZ R21, R103, R129 ;  /* 0x0000008167157220 */ /* 0x000fe20000410000 */
[----:B------:R-:W-:Y:S01]  /*1a8c0*/  MOV R152, R136 ;  /* 0x0000008800987202 */ /* 0x000fe20000000f00 */
[----:B------:R-:W-:Y:S01]  /*1a8d0*/  FMUL.FTZ R29, R100, R137 ;  /* 0x00000089641d7220 */ /* 0x000fe20000410000 */
[----:B------:R-:W-:Y:S01]  /*1a8e0*/  MOV R136, R134 ;  /* 0x0000008600887202 */ /* 0x000fe20000000f00 */
[C---:B------:R-:W-:Y:S04]  /*1a8f0*/  HMMA.16816.F32.BF16 R16, R112.reuse, R22, R16 ;  /* 0x000000167010723c */ /* 0x040fe80000041810 */
[----:B------:R-:W-:Y:S01]  /*1a900*/  MOV R134, R193 ;  /* 0x000000c100867202 */ /* 0x000fe20000000f00 */
[--C-:B-1----:R-:W-:Y:S02]  /*1a910*/  FFMA.FTZ R3, R195, c[0x0][0x2d0], -R110.reuse ;  /* 0x0000b400c3037a23 */ /* 0x102fe4000001086e */
[C---:B------:R-:W-:Y:S02]  /*1a920*/  FMUL.FTZ R22, R101.reuse, R130 ;  /* 0x0000008265167220 */ /* 0x040fe40000410000 */
[----:B------:R1:W-:Y:S03]  /*1a930*/  MUFU.EX2 R184, R3 ;  /* 0x0000000300b87308 */ /* 0x0003e60000000800 */
[----:B------:R-:W-:Y:S02]  /*1a940*/  FMUL.FTZ R23, R101, R131 ;  /* 0x0000008365177220 */ /* 0x000fe40000410000 */
[----:B------:R-:W-:Y:S05]  /*1a950*/  LDSM.16.MT88.4 R128, [R226+0x500] ;  /* 0x00050000e280783b */ /* 0x000fea0000004200 */
[-C--:B------:R-:W-:Y:S08]  /*1a960*/  HMMA.16816.F32.BF16 R20, R112, R36.reuse, R20 ;  /* 0x000000247014723c */ /* 0x080ff00000041814 */
[C---:B------:R-:W-:Y:S07]  /*1a970*/  HMMA.16816.F32.BF16 R24, R116.reuse, R36, R24 ;  /* 0x000000247418723c */ /* 0x040fee0000041818 */
[C---:B------:R-:W-:Y:S01]  /*1a980*/  FMUL.FTZ R37, R103.reuse, R145 ;  /* 0x0000009167257220 */ /* 0x040fe20000410000 */
[-C--:B------:R-:W-:Y:S04]  /*1a990*/  HMMA.16816.F32.BF16 R28, R116, R38.reuse, R28 ;  /* 0x00000026741c723c */ /* 0x080fe8000004181c */
[----:B------:R-:W-:Y:S01]  /*1a9a0*/  FMUL.FTZ R36, R103, R144 ;  /* 0x0000009067247220 */ /* 0x000fe20000410000 */
[----:B------:R-:W-:Y:S01]  /*1a9b0*/  MOV R144, R192 ;  /* 0x000000c000907202 */ /* 0x000fe20000000f00 */
[--C-:B-1----:R-:W-:Y:S02]  /*1a9c0*/  FFMA.FTZ R3, R198, c[0x0][0x2d0], -R111.reuse ;  /* 0x0000b400c6037a23 */ /* 0x102fe4000001086f */
[C---:B------:R-:W-:Y:S07]  /*1a9d0*/  HMMA.16816.F32.BF16 R32, R112.reuse, R38, R32 ;  /* 0x000000267020723c */ /* 0x040fee0000041820 */
[C---:B------:R-:W-:Y:S02]  /*1a9e0*/  FMUL.FTZ R38, R101.reuse, R146 ;  /* 0x0000009265267220 */ /* 0x040fe40000410000 */
[----:B------:R1:W-:Y:S03]  /*1a9f0*/  MUFU.EX2 R146, R3 ;  /* 0x0000000300927308 */ /* 0x0003e60000000800 */
[----:B------:R-:W-:Y:S07]  /*1aa00*/  FMUL.FTZ R39, R101, R147 ;  /* 0x0000009365277220 */ /* 0x000fee0000410000 */
[-C--:B------:R-:W-:Y:S08]  /*1aa10*/  HMMA.16816.F32.BF16 R36, R112, R52.reuse, R36 ;  /* 0x000000347024723c */ /* 0x080ff00000041824 */
[C---:B------:R-:W-:Y:S04]  /*1aa20*/  HMMA.16816.F32.BF16 R40, R116.reuse, R52, R40 ;  /* 0x000000347428723c */ /* 0x040fe80000041828 */
[--C-:B-1----:R-:W-:Y:S04]  /*1aa30*/  FFMA.FTZ R3, R200, c[0x0][0x2d0], -R111.reuse ;  /* 0x0000b400c8037a23 */ /* 0x102fe8000001086f */
[-C--:B------:R-:W-:Y:S01]  /*1aa40*/  HMMA.16816.F32.BF16 R44, R116, R54.reuse, R44 ;  /* 0x00000036742c723c */ /* 0x080fe2000004182c */
[----:B------:R1:W2:Y:S03]  /*1aa50*/  MUFU.EX2 R140, R3 ;  /* 0x00000003008c7308 */ /* 0x0002a60000000800 */
[C---:B------:R-:W-:Y:S02]  /*1aa60*/  FMUL.FTZ R52, R103.reuse, R160 ;  /* 0x000000a067347220 */ /* 0x040fe40000410000 */
[----:B------:R-:W-:Y:S02]  /*1aa70*/  FMUL.FTZ R53, R103, R161 ;  /* 0x000000a167357220 */ /* 0x000fe40000410000 */
[C---:B------:R-:W-:Y:S07]  /*1aa80*/  HMMA.16816.F32.BF16 R48, R112.reuse, R54, R48 ;  /* 0x000000367030723c */ /* 0x040fee0000041830 */
[C---:B------:R-:W-:Y:S02]  /*1aa90*/  FMUL.FTZ R54, R101.reuse, R162 ;  /* 0x000000a265367220 */ /* 0x040fe40000410000 */
[----:B------:R-:W-:Y:S07]  /*1aaa0*/  FMUL.FTZ R55, R101, R163 ;  /* 0x000000a365377220 */ /* 0x000fee0000410000 */
[-C--:B---3--:R-:W-:Y:S03]  /*1aab0*/  HMMA.16816.F32.BF16 R52, R112, R120.reuse, R52 ;  /* 0x000000787034723c */ /* 0x088fe60000041834 */
[--C-:B-1----:R-:W-:Y:S04]  /*1aac0*/  FFMA.FTZ R3, R197, c[0x0][0x2d0], -R110.reuse ;  /* 0x0000b400c5037a23 */ /* 0x102fe8000001086e */
[----:B------:R1:W-:Y:S01]  /*1aad0*/  MUFU.EX2 R143, R3 ;  /* 0x00000003008f7308 */ /* 0x0003e20000000800 */
[C---:B------:R-:W-:Y:S08]  /*1aae0*/  HMMA.16816.F32.BF16 R56, R116.reuse, R120, R56 ;  /* 0x000000787438723c */ /* 0x040ff00000041838 */
[-C--:B------:R-:W-:Y:S08]  /*1aaf0*/  HMMA.16816.F32.BF16 R60, R116, R122.reuse, R60 ;  /* 0x0000007a743c723c */ /* 0x080ff0000004183c */
[C---:B------:R-:W-:Y:S01]  /*1ab00*/  HMMA.16816.F32.BF16 R64, R112.reuse, R122, R64 ;  /* 0x0000007a7040723c */ /* 0x040fe20000041840 */
[----:B------:R-:W3:Y:S03]  /*1ab10*/  LDSM.16.MT88.4 R120, [R226+0x2100] ;  /* 0x00210000e278783b */ /* 0x000ee60000004200 */
        /* <DEDUP_REMOVED lines=9> */
[-C--:B---3--:R-:W-:Y:S08]  /*1abb0*/  HMMA.16816.F32.BF16 R84, R112, R120.reuse, R84 ;  /* 0x000000787054723c */ /* 0x088ff00000041854 */
[C---:B------:R-:W-:Y:S08]  /*1abc0*/  HMMA.16816.F32.BF16 R88, R116.reuse, R120, R88 ;  /* 0x000000787458723c */ /* 0x040ff00000041858 */
[-C--:B------:R-:W-:Y:S04]  /*1abd0*/  HMMA.16816.F32.BF16 R92, R116, R122.reuse, R92 ;  /* 0x0000007a745c723c */ /* 0x080fe8000004185c */
[--C-:B-1----:R-:W-:Y:S04]  /*1abe0*/  FFMA.FTZ R3, R201, c[0x0][0x2d0], -R111.reuse ;  /* 0x0000b400c9037a23 */ /* 0x102fe8000001086f */
[----:B------:R-:W-:Y:S01]  /*1abf0*/  HMMA.16816.F32.BF16 R96, R112, R122, R96 ;  /* 0x0000007a7060723c */ /* 0x000fe20000041860 */
[----:B------:R-:W1:Y:S01]  /*1ac00*/  LDSM.16.MT88.4 R120, [R225+0x1500] ;  /* 0x00150000e178783b */ /* 0x000e620000004200 */
[----:B------:R3:W3:Y:S05]  /*1ac10*/  MUFU.EX2 R153, R3 ;  /* 0x0000000300997308 */ /* 0x0006ea0000000800 */
[----:B--2---:R-:W-:Y:S02]  /*1ac20*/  F2FP.BF16.PACK_AB R113, R140, R146 ;  /* 0x000000928c71723e */ /* 0x004fe400000010ff */
[----:B----4-:R-:W-:Y:S03]  /*1ac30*/  F2FP.BF16.PACK_AB R114, R149, R143 ;  /* 0x0000008f9572723e */ /* 0x010fe600000010ff */
[----:B------:R-:W-:Y:S01]  /*1ac40*/  F2FP.BF16.PACK_AB R112, R184, R132 ;  /* 0x00000084b870723e */ /* 0x000fe200000010ff */
[--C-:B---3--:R-:W-:Y:S01]  /*1ac50*/  FFMA.FTZ R3, R203, c[0x0][0x2d0], -R176.reuse ;  /* 0x0000b400cb037a23 */ /* 0x108fe200000108b0 */
        /* <DEDUP_REMOVED lines=21> */
[----:B---3--:R-:W-:Y:S02]  /*1adb0*/  F2FP.BF16.PACK_AB R119, R155, R145 ;  /* 0x000000919b77723e */ /* 0x008fe400000010ff */
[----:B------:R-:W-:Y:S05]  /*1adc0*/  MOV R211, R155 ;  /* 0x0000009b00d37202 */ /* 0x000fea0000000f00 */
        /* <DEDUP_REMOVED lines=12> */
[--C-:B--2---:R-:W-:Y:S01]  /*1ae90*/  FFMA.FTZ R3, R216, c[0x0][0x2d0], -R111.reuse ;  /* 0x0000b400d8037a23 */ /* 0x104fe2000001086f */
[----:B----4-:R-:W-:Y:S02]  /*1aea0*/  MOV R216, R138 ;  /* 0x0000008a00d87202 */ /* 0x010fe40000000f00 */
[----:B------:R-:W-:Y:S01]  /*1aeb0*/  MOV R138, R190 ;  /* 0x000000be008a7202 */ /* 0x000fe20000000f00 */
[-C--:B-1----:R-:W-:Y:S01]  /*1aec0*/  HMMA.16816.F32.BF16 R36, R112, R120.reuse, R36 ;  /* 0x000000787024723c */ /* 0x082fe20000041824 */
[----:B------:R1:W-:Y:S07]  /*1aed0*/  MUFU.EX2 R214, R3 ;  /* 0x0000000300d67308 */ /* 0x0003ee0000000800 */
[C---:B------:R-:W-:Y:S08]  /*1aee0*/  HMMA.16816.F32.BF16 R40, R116.reuse, R120, R40 ;  /* 0x000000787428723c */ /* 0x040ff00000041828 */
[-C--:B------:R-:W-:Y:S08]  /*1aef0*/  HMMA.16816.F32.BF16 R44, R116, R122.reuse, R44 ;  /* 0x0000007a742c723c */ /* 0x080ff0000004182c */
[C---:B------:R-:W-:Y:S01]  /*1af00*/  HMMA.16816.F32.BF16 R48, R112.reuse, R122, R48 ;  /* 0x0000007a7030723c */ /* 0x040fe20000041830 */
[----:B------:R-:W2:Y:S03]  /*1af10*/  LDSM.16.MT88.4 R120, [R226+0x2500] ;  /* 0x00250000e278783b */ /* 0x000ea60000004200 */
[--C-:B-1----:R-:W-:Y:S01]  /*1af20*/  FFMA.FTZ R3, R217, c[0x0][0x2d0], -R111.reuse ;  /* 0x0000b400d9037a23 */ /* 0x102fe2000001086f */
[----:B------:R-:W-:Y:S02]  /*1af30*/  MOV R217, R137 ;  /* 0x0000008900d97202 */ /* 0x000fe40000000f00 */
[----:B------:R-:W-:Y:S01]  /*1af40*/  MOV R137, R133 ;  /* 0x0000008500897202 */ /* 0x000fe20000000f00 */
[-C--:B---3--:R-:W-:Y:S01]  /*1af50*/  HMMA.16816.F32.BF16 R52, R112, R124.reuse, R52 ;  /* 0x0000007c7034723c */ /* 0x088fe20000041834 */
[----:B------:R1:W3:Y:S03]  /*1af60*/  MUFU.EX2 R215, R3 ;  /* 0x0000000300d77308 */ /* 0x0002e60000000800 */
[----:B------:R-:W-:Y:S02]  /*1af70*/  MOV R133, R188 ;  /* 0x000000bc00857202 */ /* 0x000fe40000000f00 */
[----:B------:R-:W-:Y:S02]  /*1af80*/  MOV R188, R189 ;  /* 0x000000bd00bc7202 */ /* 0x000fe40000000f00 */
        /* <DEDUP_REMOVED lines=8> */
[----:B------:R3:W3:Y:S07]  /*1b010*/  MUFU.EX2 R209, R3 ;  /* 0x0000000300d17308 */ /* 0x0006ee0000000800 */
[-C--:B------:R-:W-:Y:S04]  /*1b020*/  HMMA.16816.F32.BF16 R76, R116, R130.reuse, R76 ;  /* 0x00000082744c723c */ /* 0x080fe8000004184c */
[----:B-1----:R-:W-:Y:S01]  /*1b030*/  FFMA.FTZ R107, R219, c[0x0][0x2d0], -R176 ;  /* 0x0000b400db6b7a23 */ /* 0x002fe200000108b0 */
[----:B------:R-:W-:Y:S03]  /*1b040*/  MOV R219, R145 ;  /* 0x0000009100db7202 */ /* 0x000fe60000000f00 */
[C---:B------:R-:W-:Y:S01]  /*1b050*/  HMMA.16816.F32.BF16 R80, R112.reuse, R130, R80 ;  /* 0x000000827050723c */ /* 0x040fe20000041850 */
[----:B------:R-:W1:Y:S01]  /*1b060*/  LDSM.16.MT88.4 R128, [R226+0x900] ;  /* 0x00090000e280783b */ /* 0x000e620000004200 */
[----:B------:R4:W-:Y:S02]  /*1b070*/  MUFU.EX2 R205, R107 ;  /* 0x0000006b00cd7308 */ /* 0x0009e40000000800 */
[----:B------:R-:W-:Y:S02]  /*1b080*/  MOV R145, R139 ;  /* 0x0000008b00917202 */ /* 0x000fe40000000f00 */
[----:B------:R-:W-:Y:S02]  /*1b090*/  MOV R139, R137 ;  /* 0x00000089008b7202 */ /* 0x000fe40000000f00 */
[-C--:B--2---:R-:W-:Y:S04]  /*1b0a0*/  HMMA.16816.F32.BF16 R84, R112, R120.reuse, R84 ;  /* 0x000000787054723c */ /* 0x084fe80000041854 */
[--C-:B---3--:R-:W-:Y:S01]  /*1b0b0*/  FFMA.FTZ R3, R212, c[0x0][0x2d0], -R111.reuse ;  /* 0x0000b400d4037a23 */ /* 0x108fe2000001086f */
[----:B------:R-:W-:Y:S02]  /*1b0c0*/  MOV R137, R186 ;  /* 0x000000ba00897202 */ /* 0x000fe40000000f00 */
[----:B------:R-:W-:Y:S01]  /*1b0d0*/  MOV R212, R154 ;  /* 0x0000009a00d47202 */ /* 0x000fe20000000f00 */
        /* <DEDUP_REMOVED lines=8> */
[--C-:B--2---:R-:W-:Y:S01]  /*1b160*/  FFMA.FTZ R3, R213, c[0x0][0x2d0], -R111.reuse ;  /* 0x0000b400d5037a23 */ /* 0x104fe2000001086f */
[----:B------:R-:W-:Y:S03]  /*1b170*/  F2FP.BF16.PACK_AB R113, R215, R214 ;  /* 0x000000d6d771723e */ /* 0x000fe600000010ff */
[----:B------:R2:W1:Y:S01]  /*1b180*/  MUFU.EX2 R207, R3 ;  /* 0x0000000300cf7308 */ /* 0x0004620000000800 */
[----:B------:R-:W-:Y:S02]  /*1b190*/  F2FP.BF16.PACK_AB R114, R210, R209 ;  /* 0x000000d1d272723e */ /* 0x000fe400000010ff */
[----:B------:R-:W-:Y:S01]  /*1b1a0*/  MOV R213, R153 ;  /* 0x0000009900d57202 */ /* 0x000fe20000000f00 */
[--C-:B----4-:R-:W-:Y:S01]  /*1b1b0*/  FFMA.FTZ R107, R251, c[0x0][0x2d0], -R176.reuse ;  /* 0x0000b400fb6b7a23 */ /* 0x110fe200000108b0 */
[----:B------:R-:W-:Y:S05]  /*1b1c0*/  MOV R251, R181 ;  /* 0x000000b500fb7202 */ /* 0x000fea0000000f00 */
[----:B------:R-:W-:Y:S01]  /*1b1d0*/  MUFU.EX2 R189, R107 ;  /* 0x0000006b00bd7308 */ /* 0x000fe20000000800 */
[----:B--2---:R-:W-:Y:S01]  /*1b1e0*/  FFMA.FTZ R3, R218, c[0x0][0x2d0], -R176 ;  /* 0x0000b400da037a23 */ /* 0x004fe200000108b0 */
[----:B-1----:R-:W-:Y:S02]  /*1b1f0*/  F2FP.BF16.PACK_AB R115, R207, R208 ;  /* 0x000000d0cf73723e */ /* 0x002fe400000010ff */
[----:B------:R-:W-:Y:S06]  /*1b200*/  MOV R218, R149 ;  /* 0x0000009500da7202 */ /* 0x000fec0000000f00 */
[----:B------:R1:W2:Y:S01]  /*1b210*/  MUFU.EX2 R206, R3 ;  /* 0x0000000300ce7308 */ /* 0x0002a20000000800 */
[----:B------:R-:W-:Y:S02]  /*1b220*/  MOV R149, R144 ;  /* 0x0000009000957202 */ /* 0x000fe40000000f00 */
[----:B------:R-:W-:Y:S01]  /*1b230*/  MOV R144, R138 ;  /* 0x0000008a00907202 */ /* 0x000fe20000000f00 */
[-C--:B------:R-:W-:Y:S03]  /*1b240*/  HMMA.16816.F32.BF16 R4, R112, R124.reuse, R4 ;  /* 0x0000007c7004723c */ /* 0x080fe60000041804 */
[----:B------:R-:W-:Y:S02]  /*1b250*/  MOV R138, R136 ;  /* 0x00000088008a7202 */ /* 0x000fe40000000f00 */
[----:B------:R-:W-:Y:S01]  /*1b260*/  MOV R136, R185 ;  /* 0x000000b900887202 */ /* 0x000fe20000000f00 */
[--C-:B-1----:R-:W-:Y:S01]  /*1b270*/  FFMA.FTZ R3, R221, c[0x0][0x2d0], -R2.reuse ;  /* 0x0000b400dd037a23 */ /* 0x102fe20000010802 */
[----:B--2---:R-:W-:Y:S02]  /*1b280*/  F2FP.BF16.PACK_AB R116, R205, R206 ;  /* 0x000000cecd74723e */ /* 0x004fe400000010ff */
[----:B------:R-:W-:Y:S01]  /*1b290*/  MOV R221, R151 ;  /* 0x0000009700dd7202 */ /* 0x000fe20000000f00 */
        /* <DEDUP_REMOVED lines=16> */
[----:B------:R-:W-:Y:S02]  /*1b3a0*/  MOV R243, R140 ;  /* 0x0000008c00f37202 */ /* 0x000fe40000000f00 */
[----:B------:R-:W-:Y:S05]  /*1b3b0*/  LDSM.16.MT88.4 R140, [R226+0xd00] ;  /* 0x000d0000e28c783b */ /* 0x000fea0000004200 */
[----:B------:R1:W2:Y:S02]  /*1b3c0*/  MUFU.EX2 R199, R3 ;  /* 0x0000000300c77308 */ /* 0x0002a40000000800 */
[--C-:B-1----:R-:W-:Y:S01]  /*1b3d0*/  FFMA.FTZ R3, R247, c[0x0][0x2d0], -R110.reuse ;  /* 0x0000b400f7037a23 */ /* 0x102fe2000001086e */
[----:B--2---:R-:W-:Y:S02]  /*1b3e0*/  F2FP.BF16.PACK_AB R119, R199, R200 ;  /* 0x000000c8c777723e */ /* 0x004fe400000010ff */
[----:B------:R-:W-:Y:S05]  /*1b3f0*/  MOV R247, R184 ;  /* 0x000000b800f77202 */ /* 0x000fea0000000f00 */
[----:B------:R1:W-:Y:S01]  /*1b400*/  MUFU.EX2 R198, R3 ;  /* 0x0000000300c67308 */ /* 0x0003e20000000800 */
[C---:B------:R-:W-:Y:S09]  /*1b410*/  HMMA.16816.F32.BF16 R8, R116.reuse, R124, R8 ;  /* 0x0000007c7408723c */ /* 0x040ff20000041808 */
[----:B------:R-:W-:Y:S01]  /*1b420*/  MUFU.EX2 R184, R108 ;  /* 0x0000006c00b87308 */ /* 0x000fe20000000800 */
        /* <DEDUP_REMOVED lines=42> */
[----:B------:R-:W-:Y:S02]  /*1b6d0*/  MOV R245, R132 ;  /* 0x0000008400f57202 */ /* 0x000fe40000000f00 */
[----:B------:R-:W-:Y:S01]  /*1b6e0*/  MOV R132, R180 ;  /* 0x000000b400847202 */ /* 0x000fe20000000f00 */
[----:B------:R1:W3:Y:S04]  /*1b6f0*/  MUFU.EX2 R191, R3 ;  /* 0x0000000300bf7308 */ /* 0x0002e80000000800 */
[----:B-1----:R-:W-:Y:S01]  /*1b700*/  FFMA.FTZ R3, R250, c[0x0][0x2d0], -R176 ;  /* 0x0000b400fa037a23 */ /* 0x002fe200000108b0 */
[----:B---3--:R-:W-:Y:S02]  /*1b710*/  F2FP.BF16.PACK_AB R111, R191, R192 ;  /* 0x000000c0bf6f723e */ /* 0x008fe400000010ff */
[----:B------:R-:W-:Y:S03]  /*1b720*/  MOV R250, R183 ;  /* 0x000000b700fa7202 */ /* 0x000fe60000000f00 */
[----:B------:R1:W-:Y:S02]  /*1b730*/  MUFU.EX2 R190, R3 ;  /* 0x0000000300be7308 */ /* 0x0003e40000000800 */
[--C-:B-1----:R-:W-:Y:S08]  /*1b740*/  FFMA.FTZ R3, R188, c[0x0][0x2d0], -R2.reuse ;  /* 0x0000b400bc037a23 */ /* 0x102ff00000010802 */
        /* <DEDUP_REMOVED lines=58> */
[----:B--2---:R-:W-:Y:S01]  /*1baf0*/  FFMA.FTZ R103, R103, R18, R17 ;  /* 0x0000001267677223 */ /* 0x004fe20000010011 */
[----:B------:R-:W-:Y:S01]  /*1bb00*/  MOV R18, R12 ;  /* 0x0000000c00127202 */ /* 0x000fe20000000f00 */
[----:B------:R-:W2:Y:S02]  /*1bb10*/  LDL.LU R17, [R1+0x38] ;  /* 0x0000380001117983 */ /* 0x000ea40000300800 */
[----:B------:R-:W-:Y:S02]  /*1bb20*/  FADD.FTZ R3, R3, R103 ;  /* 0x0000006703037221 */ /* 0x000fe40000010000 */
[----:B------:R-:W3:Y:S02]  /*1bb30*/  LDL.LU R16, [R1+0x3c] ;  /* 0x00003c0001107983 */ /* 0x000ee40000300800 */
[----:B------:R-:W-:Y:S02]  /*1bb40*/  FADD.FTZ R3, R14, R3 ;  /* 0x000000030e037221 */ /* 0x000fe40000010000 */
[----:B------:R-:W4:Y:S02]  /*1bb50*/  LDL.LU R12, [R1+0x40] ;  /* 0x00004000010c7983 */ /* 0x000f240000300800 */
[----:B------:R-:W-:Y:S04]  /*1bb60*/  FADD.FTZ R3, R11, R3 ;  /* 0x000000030b037221 */ /* 0x000fe80000010000 */
[----:B------:R-:W-:Y:S04]  /*1bb70*/  FADD.FTZ R3, R245, R3 ;  /* 0x00000003f5037221 */ /* 0x000fe80000010000 */
[----:B------:R-:W-:Y:S02]  /*1bb80*/  FADD.FTZ R3, R247, R3 ;  /* 0x00000003f7037221 */ /* 0x000fe40000010000 */
[----:B--2---:R-:W-:Y:S02]  /*1bb90*/  FFMA.FTZ R101, R101, R17, R23 ;  /* 0x0000001165657223 */ /* 0x004fe40000010017 */
[----:B---3--:R-:W-:Y:S02]  /*1bba0*/  FFMA.FTZ R100, R100, R16, R18 ;  /* 0x0000001064647223 */ /* 0x008fe40000010012 */
[----:B------:R-:W-:Y:S02]  /*1bbb0*/  FADD.FTZ R2, R2, R101 ;  /* 0x0000006502027221 */ /* 0x000fe40000010000 */
[----:B----4-:R-:W-:Y:S02]  /*1bbc0*/  FFMA.FTZ R0, R0, R12, R19 ;  /* 0x0000000c00007223 */ /* 0x010fe40000010013 */
        /* <DEDUP_REMOVED lines=65> */
.L_x_833:
        /* <DEDUP_REMOVED lines=153> */
.L_x_777:
        /* <DEDUP_REMOVED lines=164> */
.L_x_838:
        /* <DEDUP_REMOVED lines=159> */
.L_x_840:
[----:B---3--:R-:W-:Y:S05]  /*1dda0*/  BSYNC B0 ;  /* 0x0000000000007941 */ /* 0x008fea0003800000 */
.L_x_839:
        /* <DEDUP_REMOVED lines=23> */
.L_x_842:
[----:B------:R-:W-:Y:S05]  /*1df20*/  BSYNC B0 ;  /* 0x0000000000007941 */ /* 0x000fea0003800000 */
.L_x_841:
        /* <DEDUP_REMOVED lines=23> */
.L_x_844:
[----:B------:R-:W-:Y:S05]  /*1e0a0*/  BSYNC B0 ;  /* 0x0000000000007941 */ /* 0x000fea0003800000 */
.L_x_843:
        /* <DEDUP_REMOVED lines=24> */
.L_x_837:
        /* <DEDUP_REMOVED lines=31> */
.L_x_845:
        /* <DEDUP_REMOVED lines=43> */
.L_x_847:
[----:B------:R-:W-:Y:S05]  /*1e6d0*/  BSYNC B0 ;  /* 0x0000000000007941 */ /* 0x000fea0003800000 */
.L_x_846:
        /* <DEDUP_REMOVED lines=70> */
.L_x_849:
[----:B------:R-:W-:Y:S05]  /*1eb40*/  BSYNC B0 ;  /* 0x0000000000007941 */ /* 0x000fea0003800000 */
.L_x_848:
        /* <DEDUP_REMOVED lines=21> */
.L_x_851:
[----:B------:R-:W-:Y:S05]  /*1eca0*/  BSYNC B0 ;  /* 0x0000000000007941 */ /* 0x000fea0003800000 */
.L_x_850:
        /* <DEDUP_REMOVED lines=21> */
.L_x_853:
[----:B------:R-:W-:Y:S05]  /*1ee00*/  BSYNC B0 ;  /* 0x0000000000007941 */ /* 0x000fea0003800000 */
.L_x_852:
        /* <DEDUP_REMOVED lines=22> */
.L_x_854:
        /* <DEDUP_REMOVED lines=9> */
.L_x_1723:


//--------------------- .text._ZN7cutlass13device_kernelIN5flash19enable_sm80_to_sm89INS1_16FlashAttnFwdSm80INS1_25CollectiveMainloopFwdSm80ILi4ELi1ELb0EN4cute5tupleIJNS5_1CILi128EEENS7_ILi64EEENS7_ILi96EEEEEELi96ENS_10bfloat16_tEfNS_4arch4Sm80ELb0ELb0ELb0ELb0ELb1ELb0ELb1ELb0EEENS1_21CollectiveEpilogueFwdINS6_IJS8_SA_S9_EEENS6_IJNS7_ILi1EEESI_SI_EEESC_SE_Li128ELb0ELb1ELb0ELb0EEENS1_19SingleTileSchedulerILb0ELb0ELb1ELi128EEEEEEEEEvNT_6ParamsE --------------------------
	.section	.text._ZN7cutlass13device_kernelIN5flash19enable_sm80_to_sm89INS1_16FlashAttnFwdSm80INS1_25CollectiveMainloopFwdSm80ILi4ELi1ELb0EN4cute5tupleIJNS5_1CILi128EEENS7_ILi64EEENS7_ILi96EEEEEELi96ENS_10bfloat16_tEfNS_4arch4Sm80ELb0ELb0ELb0ELb0ELb1ELb0ELb1ELb0EEENS1_21CollectiveEpilogueFwdINS6_IJS8_SA_S9_EEENS6_IJNS7_ILi1EEESI_SI_EEESC_SE_Li128ELb0ELb1ELb0ELb0EEENS1_19SingleTileSchedulerILb0ELb0ELb1ELi128EEEEEEEEEvNT_6ParamsE,"ax",@progbits
	.sectioninfo	@"SHI_REGISTERS=255"
	.align	128
.text._ZN7cutlass13device_kernelIN5flash19enable_sm80_to_sm89INS1_16FlashAttnFwdSm80INS1_25CollectiveMainloopFwdSm80ILi4ELi1ELb0EN4cute5tupleIJNS5_1CILi128EEENS7_ILi64EEENS7_ILi96EEEEEELi96ENS_10bfloat16_tEfNS_4arch4Sm80ELb0ELb0ELb0ELb0ELb1ELb0ELb1ELb0EEENS1_21CollectiveEpilogueFwdINS6_IJS8_SA_S9_EEENS6_IJNS7_ILi1EEESI_SI_EEESC_SE_Li128ELb0ELb1ELb0ELb0EEENS1_19SingleTileSchedulerILb0ELb0ELb1ELi128EEEEEEEEEvNT_6ParamsE:
        .type           _ZN7cutlass13device_kernelIN5flash19enable_sm80_to_sm89INS1_16FlashAttnFwdSm80INS1_25CollectiveMainloopFwdSm80ILi4ELi1ELb0EN4cute5tupleIJNS5_1CILi128EEENS7_ILi64EEENS7_ILi96EEEEEELi96ENS_10bfloat16_tEfNS_4arch4Sm80ELb0ELb0ELb0ELb0ELb1ELb0ELb1ELb0EEENS1_21CollectiveEpilogueFwdINS6_IJS8_SA_S9_EEENS6_IJNS7_ILi1EEESI_SI_EEESC_SE_Li128ELb0ELb1ELb0ELb0EEENS1_19SingleTileSchedulerILb0ELb0ELb1ELi128EEEEEEEEEvNT_6ParamsE,@function
        .size           _ZN7cutlass13device_kernelIN5flash19enable_sm80_to_sm89INS1_16FlashAttnFwdSm80INS1_25CollectiveMainloopFwdSm80ILi4ELi1ELb0EN4cute5tupleIJNS5_1CILi128EEENS7_ILi64EEENS7_ILi96EEEEEELi96ENS_10bfloat16_tEfNS_4arch4Sm80ELb0ELb0ELb0ELb0ELb1ELb0ELb1ELb0EEENS1_21CollectiveEpilogueFwdINS6_IJS8_SA_S9_EEENS6_IJNS7_ILi1EEESI_SI_EEESC_SE_Li128ELb0ELb1ELb0ELb0EEENS1_19SingleTileSchedulerILb0ELb0ELb1ELi128EEEEEEEEEvNT_6ParamsE,(.L_x_1724 - _ZN7cutlass13device_kernelIN5flash19enable_sm80_to_sm89INS1_16FlashAttnFwdSm80INS1_25CollectiveMainloopFwdSm80ILi4ELi1ELb0EN4cute5tupleIJNS5_1CILi128EEENS7_ILi64EEENS7_ILi96EEEEEELi96ENS_10bfloat16_tEfNS_4arch4Sm80ELb0ELb0ELb0ELb0ELb1ELb0ELb1ELb0EEENS1_21CollectiveEpilogueFwdINS6_IJS8_SA_S9_EEENS6_IJNS7_ILi1EEESI_SI_EEESC_SE_Li128ELb0ELb1ELb0ELb0EEENS1_19SingleTileSchedulerILb0ELb0ELb1ELi128EEEEEEEEEvNT_6ParamsE)
        .other          _ZN7cutlass13device_kernelIN5flash19enable_sm80_to_sm89INS1_16FlashAttnFwdSm80INS1_25CollectiveMainloopFwdSm80ILi4ELi1ELb0EN4cute5tupleIJNS5_1CILi128EEENS7_ILi64EEENS7_ILi96EEEEEELi96ENS_10bfloat16_tEfNS_4arch4Sm80ELb0ELb0ELb0ELb0ELb1ELb0ELb1ELb0EEENS1_21CollectiveEpilogueFwdINS6_IJS8_SA_S9_EEENS6_IJNS7_ILi1EEESI_SI_EEESC_SE_Li128ELb0ELb1ELb0ELb0EEENS1_19SingleTileSchedulerILb0ELb0ELb1ELi128EEEEEEEEEvNT_6ParamsE,@"STO_CUDA_ENTRY STV_DEFAULT"
_ZN7cutlass13device_kernelIN5flash19enable_sm80_to_sm89INS1_16FlashAttnFwdSm80INS1_25CollectiveMainloopFwdSm80ILi4ELi1ELb0EN4cute5tupleIJNS5_1CILi128EEENS7_ILi64EEENS7_ILi96EEEEEELi96ENS_10bfloat16_tEfNS_4arch4Sm80ELb0ELb0ELb0ELb0ELb1ELb0ELb1ELb0EEENS1_21CollectiveEpilogueFwdINS6_IJS8_SA_S9_EEENS6_IJNS7_ILi1EEESI_SI_EEESC_SE_Li128ELb0ELb1ELb0ELb0EEENS1_19SingleTileSchedulerILb0ELb0ELb1ELi128EEEEEEEEEvNT_6ParamsE:
        /* <DEDUP_REMOVED lines=11> */
[----:B------:R-:W-:-:S05]  /*00b0*/  PLOP3.LUT P1, PT, PT, PT, UP0, 0x80, 0x0 ;  /* 0x000000000000781c */ /* 0x000fca0003f2f008 */
[----:B------:R-:W-:Y:S02]  /*00c0*/  @UP0 UMOV UR6, 0x4 ;  /* 0x0000000400060882 */ /* 0x000fe40000000000 */
[----:B------:R-:W-:Y:S02]  /*00d0*/  @UP0 UIMAD.WIDE UR6, UR11, UR6, UR8 ;  /* 0x000000060b0602a5 */ /* 0x000fe4000f8e0208 */
[----:B------:R-:W-:-:S04]  /*00e0*/  UISETP.NE.U32.AND UP0, UPT, URZ, UR4, UPT ;  /* 0x000000043f00728c */ /* 0x000fc8000bf05070 */
[----:B------:R-:W-:Y:S01]  /*00f0*/  UISETP.NE.AND.EX UP0, UPT, URZ, UR5, UPT, UP0 ;  /* 0x000000053f00728c */ /* 0x000fe2000bf05300 */
[----:B------:R-:W-:Y:S02]  /*0100*/  IMAD.U32 R2, RZ, RZ, UR6 ;  /* 0x00000006ff027e24 */ /* 0x000fe4000f8e00ff */
[----:B------:R-:W-:Y:S01]  /*0110*/  IMAD.U32 R3, RZ, RZ, UR7 ;  /* 0x00000007ff037e24 */ /* 0x000fe2000f8e00ff */
[----:B------:R-:W-:Y:S02]  /*0120*/  ULDC.64 UR6, c[0x0][0x340] ;  /* 0x0000d00000067ab9 */ /* 0x000fe40000000a00 */
[----:B------:R-:W-:Y:S02]  /*0130*/  PLOP3.LUT P6, PT, PT, PT, UP0, 0x80, 0x0 ;  /* 0x000000000000781c */ /* 0x000fe40003fcf008 */
[----:B------:R1:W2:Y:S03]  /*0140*/  @P1 LDG.E R5, [R2.64] ;  /* 0x0000000c02051981 */ /* 0x0002a6000c1e1900 */
[----:B------:R-:W-:-:S02]  /*0150*/  @UP0 UMOV UR4, 0x4 ;  /* 0x0000000400040882 */ /* 0x000fc40000000000 */
[----:B------:R-:W-:-:S06]  /*0160*/  @UP0 UIMAD.WIDE UR4, UR11, UR4, UR6 ;  /* 0x000000040b0402a5 */ /* 0x000fcc000f8e0206 */
[----:B------:R-:W-:Y:S02]  /*0170*/  IMAD.U32 R14, RZ, RZ, UR4 ;  /* 0x00000004ff0e7e24 */ /* 0x000fe4000f8e00ff */
[----:B------:R-:W-:Y:S01]  /*0180*/  IMAD.U32 R15, RZ, RZ, UR5 ;  /* 0x00000005ff0f7e24 */ /* 0x000fe2000f8e00ff */
[----:B------:R-:W3:Y:S01]  /*0190*/  S2UR UR8, SR_CTAID.Y ;  /* 0x00000000000879c3 */ /* 0x000ee20000002600 */
[----:B------:R-:W4:Y:S01]  /*01a0*/  S2R R232, SR_CTAID.X ;  /* 0x0000000000e87919 */ /* 0x000f220000002500 */
[----:B------:R-:W-:Y:S01]  /*01b0*/  IMAD.MOV.U32 R6, RZ, RZ, c[0x0][0x2c4] ;  /* 0x0000b100ff067624 */ /* 0x000fe200078e00ff */
[----:B------:R-:W-:Y:S02]  /*01c0*/  ULDC.64 UR4, c[0x0][0x1b8] ;  /* 0x00006e0000047ab9 */ /* 0x000fe40000000a00 */
[----:B------:R5:W2:Y:S01]  /*01d0*/  @P6 LDG.E R14, [R14.64] ;  /* 0x0000000c0e0e6981 */ /* 0x000aa2000c1e1900 */
[----:B------:R-:W-:Y:S01]  /*01e0*/  USHF.R.S32.HI UR9, URZ, 0x1f, UR11 ;  /* 0x0000001f3f097899 */ /* 0x000fe2000801140b */
[C---:B------:R-:W-:Y:S01]  /*01f0*/  ISETP.NE.AND P0, PT, R6.reuse, 0x1, PT ;  /* 0x000000010600780c */ /* 0x040fe20003f05270 */
[----:B------:R-:W-:Y:S01]  /*0200*/  IMAD R6, R6, c[0x0][0x168], RZ ;  /* 0x00005a0006067a24 */ /* 0x000fe200078e02ff */
[----:B------:R-:W-:Y:S01]  /*0210*/  UMOV UR10, URZ ;  /* 0x0000003f000a7c82 */ /* 0x000fe20008000000 */
[----:B------:R-:W-:Y:S01]  /*0220*/  IMAD.MOV.U32 R229, RZ, RZ, c[0x0][0x2b8] ;  /* 0x0000ae00ffe57624 */ /* 0x000fe200078e00ff */
[----:B-1----:R-:W1:Y:S01]  /*0230*/  S2R R3, SR_TID.X ;  /* 0x0000000000037919 */ /* 0x002e620000002100 */
[----:B------:R-:W-:Y:S01]  /*0240*/  LOP3.LUT R36, R36, 0xfffffffb, RZ, 0xc0, !PT ;  /* 0xfffffffb24247812 */ /* 0x000fe200078ec0ff */
[----:B------:R-:W-:-:S02]  /*0250*/  IMAD.MOV.U32 R230, RZ, RZ, RZ ;  /* 0x000000ffffe67224 */ /* 0x000fc400078e00ff */
[----:B------:R-:W-:Y:S01]  /*0260*/  ISETP.NE.AND P3, PT, R229, 0x1, PT ;  /* 0x00000001e500780c */ /* 0x000fe20003f65270 */
[----:B---3--:R-:W-:Y:S02]  /*0270*/  USHF.R.S32.HI UR6, URZ, 0x1f, UR8 ;  /* 0x0000001f3f067899 */ /* 0x008fe40008011408 */
[----:B------:R-:W-:Y:S02]  /*0280*/  UIMAD.WIDE.U32 UR14, UR8, UR4, URZ ;  /* 0x00000004080e72a5 */ /* 0x000fe4000f8e003f */
[----:B------:R-:W-:-:S08]  /*0290*/  UIMAD UR7, UR6, UR4, URZ ;  /* 0x00000004060772a4 */ /* 0x000fd0000f8e023f */
[----:B------:R-:W-:Y:S01]  /*02a0*/  @P3 LOP3.LUT R36, R36, 0x4, RZ, 0xfc, !PT ;  /* 0x0000000424243812 */ /* 0x000fe200078efcff */
[----:B------:R-:W-:Y:S01]  /*02b0*/  UIMAD UR7, UR8, UR5, UR7 ;  /* 0x00000005080772a4 */ /* 0x000fe2000f8e0207 */
[----:B-1----:R-:W-:Y:S02]  /*02c0*/  SHF.R.S32.HI R8, RZ, 0x1f, R3 ;  /* 0x0000001fff087819 */ /* 0x002fe40000011403 */
[----:B------:R-:W-:Y:S02]  /*02d0*/  ULDC.64 UR4, c[0x0][0x1c0] ;  /* 0x0000700000047ab9 */ /* 0x000fe40000000a00 */
[----:B------:R-:W-:Y:S01]  /*02e0*/  UIADD3 UR15, UR15, UR7, URZ ;  /* 0x000000070f0f7290 */ /* 0x000fe2000fffe03f */
[CC--:B------:R-:W-:Y:S01]  /*02f0*/  LEA.HI R4, R8.reuse, R3.reuse, RZ, 0x2 ;  /* 0x0000000308047211 */ /* 0x0c0fe200078f10ff */
[----:B------:R-:W-:Y:S01]  /*0300*/  UIMAD UR9, UR9, UR4, URZ ;  /* 0x00000004090972a4 */ /* 0x000fe2000f8e023f */
[----:B------:R-:W-:Y:S01]  /*0310*/  LEA.HI R7, R8, R3, RZ, 0x5 ;  /* 0x0000000308077211 */ /* 0x000fe200078f28ff */
[----:B------:R-:W-:Y:S01]  /*0320*/  UIMAD.WIDE.U32 UR14, UR11, UR4, UR14 ;  /* 0x000000040b0e72a5 */ /* 0x000fe2000f8e000e */
[----:B------:R-:W-:Y:S01]  /*0330*/  LOP3.LUT R37, R4, 0xfffffffc, RZ, 0xc0, !PT ;  /* 0xfffffffc04257812 */ /* 0x000fe200078ec0ff */
[----:B------:R-:W-:Y:S01]  /*0340*/  UIMAD UR5, UR11, UR5, UR9 ;  /* 0x000000050b0572a4 */ /* 0x000fe2000f8e0209 */
[----:B------:R-:W-:Y:S01]  /*0350*/  SHF.R.S32.HI R4, RZ, 0x2, R4 ;  /* 0x00000002ff047819 */ /* 0x000fe20000011404 */
[----:B------:R-:W-:-:S02]  /*0360*/  ULDC UR4, c[0x0][0x2ac] ;  /* 0x0000ab0000047ab9 */ /* 0x000fc40000000800 */
[----:B------:R-:W-:Y:S01]  /*0370*/  IMAD.IADD R37, R3, 0x1, -R37 ;  /* 0x0000000103257824 */ /* 0x000fe200078e0a25 */
[----:B------:R-:W-:Y:S01]  /*0380*/  UIADD3 UR5, UR15, UR5, URZ ;  /* 0x000000050f057290 */ /* 0x000fe2000fffe03f */
[----:B------:R-:W-:Y:S01]  /*0390*/  IMAD.U32 R13, RZ, RZ, UR15 ;  /* 0x0000000fff0d7e24 */ /* 0x000fe2000f8e00ff */
[----:B------:R-:W-:Y:S01]  /*03a0*/  LEA.HI R233, R4, R4, RZ, 0x1 ;  /* 0x0000000404e97211 */ /* 0x000fe200078f08ff */
[----:B------:R-:W-:Y:S01]  /*03b0*/  IMAD R235, R37, 0x20, R4 ;  /* 0x0000002025eb7824 */ /* 0x000fe200078e0204 */
[----:B------:R-:W-:Y:S01]  /*03c0*/  ULDC UR7, c[0x0][0x1d0] ;  /* 0x0000740000077ab9 */ /* 0x000fe20000000800 */
[----:B------:R-:W-:Y:S01]  /*03d0*/  IMAD.U32 R12, RZ, RZ, UR14 ;  /* 0x0000000eff0c7e24 */ /* 0x000fe2000f8e00ff */
[----:B------:R-:W-:Y:S01]  /*03e0*/  LOP3.LUT R233, R233, 0x7fffffe, RZ, 0xc0, !PT ;  /* 0x07fffffee9e97812 */ /* 0x000fe200078ec0ff */
[----:B----4-:R-:W-:Y:S01]  /*03f0*/  IMAD R234, R232, 0x80, R235 ;  /* 0x00000080e8ea7824 */ /* 0x010fe200078e02eb */
[----:B------:R-:W-:Y:S01]  /*0400*/  UIMAD UR7, UR4, UR7, 0x3f ;  /* 0x0000003f040774a4 */ /* 0x000fe2000f8e0207 */
[----:B------:R-:W-:Y:S01]  /*0410*/  IMAD.U32 R13, RZ, RZ, UR5 ;  /* 0x00000005ff0d7e24 */ /* 0x000fe2000f8e00ff */
[----:B------:R-:W-:Y:S01]  /*0420*/  ULDC UR9, c[0x0][0x1d0] ;  /* 0x0000740000097ab9 */ /* 0x000fe20000000800 */
[----:B------:R-:W-:Y:S01]  /*0430*/  @P0 IMAD.HI.U32 R0, R234, c[0x0][0x2c8], RZ ;  /* 0x0000b200ea000a27 */ /* 0x000fe200078e00ff */
[----:B------:R-:W-:-:S02]  /*0440*/  USHF.R.S32.HI UR5, URZ, 0x1f, UR7 ;  /* 0x0000001f3f057899 */ /* 0x000fc40008011407 */
[----:B------:R-:W-:Y:S01]  /*0450*/  UIMAD UR9, UR4, UR9, URZ ;  /* 0x00000009040972a4 */ /* 0x000fe2000f8e023f */
[----:B------:R-:W-:Y:S01]  /*0460*/  IMAD.MOV.U32 R2, RZ, RZ, R234 ;  /* 0x000000ffff027224 */ /* 0x000fe200078e00ea */
[----:B------:R-:W-:Y:S01]  /*0470*/  @P0 SHF.R.U32.HI R2, RZ, c[0x0][0x2cc], R0 ;  /* 0x0000b300ff020a19 */ /* 0x000fe20000011600 */
[----:B------:R-:W-:Y:S01]  /*0480*/  IMAD.SHL.U32 R37, R37, 0x8, RZ ;  /* 0x0000000825257824 */ /* 0x000fe200078e00ff */
[----:B------:R-:W-:Y:S01]  /*0490*/  ULEA.HI UR7, UR5, UR7, URZ, 0x6 ;  /* 0x0000000705077291 */ /* 0x000fe2000f8f303f */
[----:B------:R-:W-:Y:S01]  /*04a0*/  IMAD R232, R232, 0x80, R4 ;  /* 0x00000080e8e87824 */ /* 0x000fe200078e0204 */
[--C-:B------:R-:W-:Y:S01]  /*04b0*/  SHF.R.S32.HI R0, RZ, 0x1f, R2.reuse ;  /* 0x0000001fff007819 */ /* 0x100fe20000011402 */
[----:B------:R-:W-:Y:S01]  /*04c0*/  IMAD.MOV R16, RZ, RZ, -R2 ;  /* 0x000000ffff107224 */ /* 0x000fe200078e0a02 */
[C---:B------:R-:W-:Y:S01]  /*04d0*/  IADD3 R237, R37.reuse, 0x20, RZ ;  /* 0x0000002025ed7810 */ /* 0x040fe20007ffe0ff */
[----:B------:R-:W-:Y:S01]  /*04e0*/  IMAD.WIDE.U32 R12, R2, c[0x0][0x1b0], R12 ;  /* 0x00006c00020c7a25 */ /* 0x000fe200078e000c */
[----:B------:R-:W-:Y:S01]  /*04f0*/  IADD3 R9, R232, 0x20, RZ ;  /* 0x00000020e8097810 */ /* 0x000fe20007ffe0ff */
[----:B------:R-:W-:Y:S01]  /*0500*/  USHF.R.S32.HI UR7, URZ, 0x6, UR7 ;  /* 0x000000063f077899 */ /* 0x000fe20008011407 */
[----:B------:R-:W-:Y:S01]  /*0510*/  IADD3 R236, R37, 0x40, RZ ;  /* 0x0000004025ec7810 */ /* 0x000fe20007ffe0ff */
[----:B------:R-:W-:Y:S01]  /*0520*/  IMAD R16, R16, c[0x0][0x2c4], R234 ;  /* 0x0000b10010107a24 */ /* 0x000fe200078e02ea */
[----:B------:R-:W-:Y:S01]  /*0530*/  ISETP.GE.AND P2, PT, R9, R6, PT ;  /* 0x000000060900720c */ /* 0x000fe20003f46270 */
[----:B------:R-:W-:Y:S01]  /*0540*/  IMAD R0, R0, c[0x0][0x1b0], RZ ;  /* 0x00006c0000007a24 */ /* 0x000fe200078e02ff */
[----:B------:R-:W-:Y:S01]  /*0550*/  ISETP.GE.AND P5, PT, R37, c[0x0][0x198], PT ;  /* 0x0000660025007a0c */ /* 0x000fe20003fa6270 */
[----:B------:R-:W-:Y:S01]  /*0560*/  IMAD.IADD R233, R4, 0x1, -R233 ;  /* 0x0000000104e97824 */ /* 0x000fe200078e0ae9 */
[----:B------:R-:W-:Y:S01]  /*0570*/  SHF.R.S32.HI R11, RZ, 0x1f, R16 ;  /* 0x0000001fff0b7819 */ /* 0x000fe20000011410 */
[----:B------:R-:W-:Y:S01]  /*0580*/  IMAD R0, R2, c[0x0][0x1b4], R0 ;  /* 0x00006d0002007a24 */ /* 0x000fe200078e0200 */
[----:B------:R-:W-:Y:S01]  /*0590*/  LEA.HI R2, R8, R3, RZ, 0x3 ;  /* 0x0000000308027211 */ /* 0x000fe200078f18ff */
[----:B------:R-:W-:Y:S01]  /*05a0*/  ULDC.64 UR4, c[0x0][0x2b0] ;  /* 0x0000ac0000047ab9 */ /* 0x000fe20000000a00 */
[----:B------:R-:W-:Y:S01]  /*05b0*/  ISETP.GE.AND P4, PT, R237, c[0x0][0x198], PT ;  /* 0x00006600ed007a0c */ /* 0x000fe20003f86270 */
[----:B------:R-:W-:Y:S01]  /*05c0*/  IMAD R11, R11, c[0x0][0x1a8], RZ ;  /* 0x00006a000b0b7a24 */ /* 0x000fe200078e02ff */
[----:B------:R-:W-:Y:S01]  /*05d0*/  SHF.R.S32.HI R18, RZ, 0x3, R2 ;  /* 0x00000003ff127819 */ /* 0x000fe20000011402 */
[----:B------:R-:W-:Y:S01]  /*05e0*/  IMAD.IADD R13, R13, 0x1, R0 ;  /* 0x000000010d0d7824 */ /* 0x000fe200078e0200 */
[----:B------:R-:W-:Y:S01]  /*05f0*/  ISETP.GE.AND P3, PT, R236, c[0x0][0x198], PT ;  /* 0x00006600ec007a0c */ /* 0x000fe20003f66270 */
[----:B------:R-:W-:-:S02]  /*0600*/  IMAD R11, R16, c[0x0][0x1ac], R11 ;  /* 0x00006b00100b7a24 */ /* 0x000fc400078e020b */
[----:B------:R-:W-:Y:S02]  /*0610*/  IMAD.SHL.U32 R10, R18, 0x40, RZ ;  /* 0x00000040120a7824 */ /* 0x000fe400078e00ff */
[----:B------:R-:W-:-:S03]  /*0620*/  IMAD.WIDE.U32 R16, R16, c[0x0][0x1a8], R12 ;  /* 0x00006a0010107a25 */ /* 0x000fc600078e000c */
[----:B------:R-:W-:Y:S01]  /*0630*/  LOP3.LUT R10, R10, 0xc0, RZ, 0xc0, !PT ;  /* 0x000000c00a0a7812 */ /* 0x000fe200078ec0ff */
[----:B------:R-:W-:Y:S01]  /*0640*/  IMAD.IADD R11, R17, 0x1, R11 ;  /* 0x00000001110b7824 */ /* 0x000fe200078e020b */
[C---:B------:R-:W-:Y:S02]  /*0650*/  LEA R12, P0, R16.reuse, c[0x0][0x160], 0x1 ;  /* 0x00005800100c7a11 */ /* 0x040fe400078008ff */
[----:B------:R-:W-:Y:S02]  /*0660*/  SHF.R.U32.HI R0, RZ, 0x3, R10 ;  /* 0x00000003ff007819 */ /* 0x000fe4000001160a */
[----:B------:R-:W-:Y:S01]  /*0670*/  LEA.HI.X R11, R16, c[0x0][0x164], R11, 0x1, P0 ;  /* 0x00005900100b7a11 */ /* 0x000fe200000f0c0b */
[----:B------:R-:W-:Y:S01]  /*0680*/  SHFL.IDX PT, R24, R12, 0x1, 0x1c1f ;  /* 0x003c1f000c187f89 */ /* 0x000fe200000e0000 */
[----:B------:R-:W-:Y:S02]  /*0690*/  LOP3.LUT R10, R10, 0x18, R37, 0xf8, !PT ;  /* 0x000000180a0a7812 */ /* 0x000fe400078ef825 */
[----:B------:R-:W-:Y:S01]  /*06a0*/  ISETP.GE.AND P0, PT, R232, R6, PT ;  /* 0x00000006e800720c */ /* 0x000fe20003f06270 */
[----:B------:R-:W-:Y:S01]  /*06b0*/  SHFL.IDX PT, R16, R12, RZ, 0x1c1f ;  /* 0x001c1fff0c107589 */ /* 0x000fe200000e0000 */
[----:B------:R-:W-:-:S02]  /*06c0*/  LOP3.LUT R10, R10, R0, RZ, 0x3c, !PT ;  /* 0x000000000a0a7212 */ /* 0x000fc400078e3cff */
[----:B------:R-:W-:Y:S01]  /*06d0*/  SHF.R.S32.HI R0, RZ, 0x5, R7 ;  /* 0x00000005ff007819 */ /* 0x000fe20000011407 */
[----:B------:R-:W1:Y:S04]  /*06e0*/  SHFL.IDX PT, R17, R11, RZ, 0x1c1f ;  /* 0x001c1fff0b117589 */ /* 0x000e6800000e0000 */
[----:B------:R-:W-:Y:S01]  /*06f0*/  IMAD R233, R0, 0x8, R233 ;  /* 0x0000000800e97824 */ /* 0x000fe200078e02e9 */
[----:B------:R-:W3:Y:S03]  /*0700*/  SHFL.IDX PT, R25, R11, 0x1, 0x1c1f ;  /* 0x003c1f000b197f89 */ /* 0x000ee600000e0000 */
[----:B------:R-:W-:Y:S01]  /*0710*/  IMAD.U32 R233, R233, 0x20, R10 ;  /* 0x00000020e9e97824 */ /* 0x000fe200078e000a */
[----:B------:R-:W-:Y:S01]  /*0720*/  @!P0 SHF.R.S32.HI R10, RZ, 0x1f, R237 ;  /* 0x0000001fff0a8819 */ /* 0x000fe200000114ed */
[----:B-----5:R-:W-:Y:S01]  /*0730*/  SHFL.IDX PT, R15, R11, 0x2, 0x1c1f ;  /* 0x005c1f000b0f7f89 */ /* 0x020fe200000e0000 */
[----:B------:R-:W-:Y:S01]  /*0740*/  @!P0 SHF.R.S32.HI R9, RZ, 0x1f, R236 ;  /* 0x0000001fff098819 */ /* 0x000fe200000114ec */
[----:B------:R-:W-:Y:S01]  /*0750*/  @!P0 IMAD.SHL.U32 R13, R233, 0x2, RZ ;  /* 0x00000002e90d8824 */ /* 0x000fe200078e00ff */
[----:B------:R-:W-:Y:S01]  /*0760*/  @!P0 LEA.HI R10, R10, R237, RZ, 0x3 ;  /* 0x000000ed0a0a8211 */ /* 0x000fe200078f18ff */
[----:B------:R-:W-:Y:S01]  /*0770*/  SHFL.IDX PT, R11, R11, 0x3, 0x1c1f ;  /* 0x007c1f000b0b7f89 */ /* 0x000fe200000e0000 */
[----:B------:R-:W-:-:S02]  /*0780*/  @!P0 LEA.HI R9, R9, R236, RZ, 0x3 ;  /* 0x000000ec09098211 */ /* 0x000fc400078f18ff */
[----:B------:R-:W-:Y:S02]  /*0790*/  @!P0 LOP3.LUT R10, R10, 0xfffffff8, RZ, 0xc0, !PT ;  /* 0xfffffff80a0a8812 */ /* 0x000fe400078ec0ff */
[----:B------:R-:W-:-:S03]  /*07a0*/  @!P0 LOP3.LUT R9, R9, 0xfffffff8, RZ, 0xc0, !PT ;  /* 0xfffffff809098812 */ /* 0x000fc600078ec0ff */
[----:B-1----:R-:W-:-:S04]  /*07b0*/  @!P0 IMAD.WIDE R20, R10, 0x2, R16 ;  /* 0x000000020a148825 */ /* 0x002fc800078e0210 */
[----:B------:R-:W-:-:S04]  /*07c0*/  @!P0 IMAD.WIDE R22, R9, 0x2, R16 ;  /* 0x0000000209168825 */ /* 0x000fc800078e0210 */
[----:B------:R-:W-:-:S04]  /*07d0*/  @!P0 IMAD.WIDE R16, R37, 0x2, R16 ;  /* 0x0000000225108825 */ /* 0x000fc800078e0210 */
[----:B------:R-:W-:Y:S01]  /*07e0*/  @!P2 IMAD.SHL.U32 R10, R233, 0x2, RZ ;  /* 0x00000002e90aa824 */ /* 0x000fe200078e00ff */
[----:B------:R1:W-:Y:S04]  /*07f0*/  @!P0 LDGSTS.E.BYPASS.LTC128B.128 [R13+0x6100], [R16.64], !P5 ;  /* 0x06100000100d8fae */ /* 0x0003e8000e901d4c */
[----:B------:R4:W-:Y:S04]  /*0800*/  @!P0 LDGSTS.E.BYPASS.LTC128B.128 [R13+0x8100], [R20.64], !P4 ;  /* 0x08100000140d8fae */ /* 0x0009e8000e101d4c */
[----:B------:R5:W-:Y:S01]  /*0810*/  @!P0 LDGSTS.E.BYPASS.LTC128B.128 [R13+0xa100], [R22.64], !P3 ;  /* 0x0a100000160d8fae */ /* 0x000be2000d901d4c */
[----:B-1----:R-:W-:-:S02]  /*0820*/  @!P2 SHF.R.S32.HI R16, RZ, 0x1f, R236 ;  /* 0x0000001fff10a819 */ /* 0x002fc400000114ec */
[----:B----4-:R-:W-:Y:S02]  /*0830*/  @!P2 SHF.R.S32.HI R20, RZ, 0x1f, R237 ;  /* 0x0000001fff14a819 */ /* 0x010fe400000114ed */
[----:B------:R-:W-:Y:S02]  /*0840*/  @!P2 LEA.HI R16, R16, R236, RZ, 0x3 ;  /* 0x000000ec1010a211 */ /* 0x000fe400078f18ff */
[----:B------:R-:W-:Y:S01]  /*0850*/  @!P2 LEA.HI R20, R20, R237, RZ, 0x3 ;  /* 0x000000ed1414a211 */ /* 0x000fe200078f18ff */
[----:B-----5:R-:W-:Y:S01]  /*0860*/  IMAD.U32 R13, RZ, RZ, UR7 ;  /* 0x00000007ff0d7e24 */ /* 0x020fe2000f8e00ff */
[----:B------:R-:W-:Y:S01]  /*0870*/  @!P2 LOP3.LUT R16, R16, 0xfffffff8, RZ, 0xc0, !PT ;  /* 0xfffffff81010a812 */ /* 0x000fe200078ec0ff */
[----:B---3--:R-:W-:Y:S01]  /*0880*/  @!P2 IMAD.WIDE R22, R37, 0x2, R24 ;  /* 0x000000022516a825 */ /* 0x008fe200078e0218 */
[----:B------:R-:W-:-:S03]  /*0890*/  @!P2 LOP3.LUT R20, R20, 0xfffffff8, RZ, 0xc0, !PT ;  /* 0xfffffff81414a812 */ /* 0x000fc600078ec0ff */
[----:B------:R-:W-:Y:S01]  /*08a0*/  IMAD R13, R13, 0x40, R235 ;  /* 0x000000400d0d7824 */ /* 0x000fe200078e02eb */
[----:B------:R1:W-:Y:S01]  /*08b0*/  @!P2 LDGSTS.E.BYPASS.LTC128B.128 [R10+0x6900], [R22.64], !P5 ;  /* 0x06900000160aafae */ /* 0x0003e2000e901d4c */
[----:B------:R-:W-:-:S03]  /*08c0*/  @!P2 IMAD.WIDE R20, R20, 0x2, R24 ;  /* 0x000000021414a825 */ /* 0x000fc600078e0218 */
[----:B------:R-:W-:Y:S01]  /*08d0*/  IADD3 R13, R13, -0x40, RZ ;  /* 0xffffffc00d0d7810 */ /* 0x000fe20007ffe0ff */
[----:B------:R-:W-:Y:S01]  /*08e0*/  @!P2 IMAD.WIDE R16, R16, 0x2, R24 ;  /* 0x000000021010a825 */ /* 0x000fe200078e0218 */
[----:B------:R1:W-:Y:S04]  /*08f0*/  @!P2 LDGSTS.E.BYPASS.LTC128B.128 [R10+0x8900], [R20.64], !P4 ;  /* 0x08900000140aafae */ /* 0x0003e8000e101d4c */
[----:B------:R1:W-:Y:S01]  /*0900*/  @!P2 LDGSTS.E.BYPASS.LTC128B.128 [R10+0xa900], [R16.64], !P3 ;  /* 0x0a900000100aafae */ /* 0x0003e2000d901d4c */
[----:B------:R-:W-:-:S04]  /*0910*/  ISETP.GE.AND P2, PT, R13, UR9, PT ;  /* 0x000000090d007c0c */ /* 0x000fc8000bf46270 */
[----:B------:R-:W-:Y:S01]  /*0920*/  ISETP.GT.OR P2, PT, R235, 0x3f, P2 ;  /* 0x0000003feb00780c */ /* 0x000fe20001744670 */
[----:B-1----:R-:W1:Y:S01]  /*0930*/  SHFL.IDX PT, R10, R12, 0x3, 0x1c1f ;  /* 0x007c1f000c0a7f89 */ /* 0x002e6200000e0000 */
[----:B--2---:R2:W3:Y:S08]  /*0940*/  @P1 R2UR UR10, R5 ;  /* 0x00000000050a13c2 */ /* 0x0044f000000e0000 */
[----:B------:R4:W5:Y:S01]  /*0950*/  @P6 R2UR UR16, R14 ;  /* 0x000000000e1063c2 */ /* 0x00096200000e0000 */
[----:B------:R-:W-:Y:S01]  /*0960*/  ISETP.NE.AND P6, PT, R229, 0x1, PT ;  /* 0x00000001e500780c */ /* 0x000fe20003fc5270 */
[----:B-----5:R-:W-:Y:S01]  /*0970*/  @!UP0 UMOV UR16, UR11 ;  /* 0x0000000b00108c82 */ /* 0x020fe20008000000 */
[C---:B--2---:R-:W-:Y:S01]  /*0980*/  IADD3 R5, R232.reuse, 0x40, RZ ;  /* 0x00000040e8057810 */ /* 0x044fe20007ffe0ff */
[----:B------:R-:W-:Y:S01]  /*0990*/  USHF.R.S32.HI UR11, URZ, 0x1f, UR16 ;  /* 0x0000001f3f0b7899 */ /* 0x000fe20008011410 */
[----:B---3--:R-:W-:Y:S01]  /*09a0*/  IADD3 R13, R13, UR10, RZ ;  /* 0x0000000a0d0d7c10 */ /* 0x008fe2000fffe0ff */
[----:B------:R-:W-:Y:S01]  /*09b0*/  UIMAD.WIDE.U32 UR14, UR16, UR4, URZ ;  /* 0x00000004100e72a5 */ /* 0x000fe2000f8e003f */
[----:B------:R-:W-:Y:S01]  /*09c0*/  ISETP.GE.AND P1, PT, R5, R6, PT ;  /* 0x000000060500720c */ /* 0x000fe20003f26270 */
[----:B------:R-:W-:Y:S01]  /*09d0*/  UIMAD UR11, UR11, UR4, URZ ;  /* 0x000000040b0b72a4 */ /* 0x000fe2000f8e023f */
[----:B------:R-:W-:-:S03]  /*09e0*/  IADD3 R5, R232, 0x60, RZ ;  /* 0x00000060e8057810 */ /* 0x000fc60007ffe0ff */
[----:B------:R-:W-:Y:S01]  /*09f0*/  UIMAD UR11, UR16, UR5, UR11 ;  /* 0x00000005100b72a4 */ /* 0x000fe2000f8e020b */
[----:B------:R-:W-:Y:S02]  /*0a00*/  ISETP.GE.AND P0, PT, R5, R6, PT ;  /* 0x000000060500720c */ /* 0x000fe40003f06270 */
[----:B------:R-:W-:Y:S02]  /*0a10*/  ULDC.64 UR4, c[0x0][0x1e8] ;  /* 0x00007a0000047ab9 */ /* 0x000fe40000000a00 */
[----:B------:R-:W-:-:S03]  /*0a20*/  UIADD3 UR11, UR15, UR11, URZ ;  /* 0x0000000b0f0b7290 */ /* 0x000fc6000fffe03f */
[----:B------:R-:W-:Y:S01]  /*0a30*/  @!P1 SHF.R.S32.HI R6, RZ, 0x1f, R237 ;  /* 0x0000001fff069819 */ /* 0x000fe200000114ed */
[----:B------:R-:W-:Y:S01]  /*0a40*/  @!P1 IMAD.SHL.U32 R9, R233, 0x2, RZ ;  /* 0x00000002e9099824 */ /* 0x000fe200078e00ff */
[----:B----4-:R2:W3:Y:S01]  /*0a50*/  SHFL.IDX PT, R14, R12, 0x2, 0x1c1f ;  /* 0x005c1f000c0e7f89 */ /* 0x0104e200000e0000 */
[----:B------:R-:W-:Y:S02]  /*0a60*/  @!P1 SHF.R.S32.HI R5, RZ, 0x1f, R236 ;  /* 0x0000001fff059819 */ /* 0x000fe400000114ec */
[----:B------:R-:W-:Y:S01]  /*0a70*/  @!P1 LEA.HI R6, R6, R237, RZ, 0x3 ;  /* 0x000000ed06069211 */ /* 0x000fe200078f18ff */
[----:B-1----:R-:W-:Y:S01]  /*0a80*/  @!P0 IMAD.WIDE R20, R37, 0x2, R10 ;  /* 0x0000000225148825 */ /* 0x002fe200078e020a */
[----:B------:R-:W-:Y:S02]  /*0a90*/  @!P1 LEA.HI R5, R5, R236, RZ, 0x3 ;  /* 0x000000ec05059211 */ /* 0x000fe400078f18ff */
[----:B------:R-:W-:Y:S02]  /*0aa0*/  @!P1 LOP3.LUT R6, R6, 0xfffffff8, RZ, 0xc0, !PT ;  /* 0xfffffff806069812 */ /* 0x000fe400078ec0ff */
[----:B------:R-:W-:-:S02]  /*0ab0*/  @!P1 LOP3.LUT R5, R5, 0xfffffff8, RZ, 0xc0, !PT ;  /* 0xfffffff805059812 */ /* 0x000fc400078ec0ff */
[----:B--2---:R-:W-:Y:S01]  /*0ac0*/  @!P0 SHF.R.S32.HI R12, RZ, 0x1f, R237 ;  /* 0x0000001fff0c8819 */ /* 0x004fe200000114ed */
[----:B---3--:R-:W-:Y:S01]  /*0ad0*/  @!P1 IMAD.WIDE R22, R6, 0x2, R14 ;  /* 0x0000000206169825 */ /* 0x008fe200078e020e */
[----:B------:R-:W-:Y:S02]  /*0ae0*/  @!P0 SHF.R.S32.HI R6, RZ, 0x1f, R236 ;  /* 0x0000001fff068819 */ /* 0x000fe400000114ec */
[----:B------:R-:W-:Y:S01]  /*0af0*/  @!P0 LEA.HI R12, R12, R237, RZ, 0x3 ;  /* 0x000000ed0c0c8211 */ /* 0x000fe200078f18ff */
[--C-:B------:R-:W-:Y:S01]  /*0b00*/  @!P1 IMAD.WIDE R24, R5, 0x2, R14.reuse ;  /* 0x0000000205189825 */ /* 0x100fe200078e020e */
[----:B------:R-:W-:Y:S02]  /*0b10*/  @!P0 LEA.HI R6, R6, R236, RZ, 0x3 ;  /* 0x000000ec06068211 */ /* 0x000fe400078f18ff */
[----:B------:R-:W-:Y:S01]  /*0b20*/  @!P0 LOP3.LUT R12, R12, 0xfffffff8, RZ, 0xc0, !PT ;  /* 0xfffffff80c0c8812 */ /* 0x000fe200078ec0ff */
[----:B------:R-:W-:-:S04]  /*0b30*/  @!P1 IMAD.WIDE R14, R37, 0x2, R14 ;  /* 0x00000002250e9825 */ /* 0x000fc800078e020e */
[----:B------:R-:W-:Y:S01]  /*0b40*/  IMAD.MOV.U32 R5, RZ, RZ, R13 ;  /* 0x000000ffff057224 */ /* 0x000fe200078e000d */
[----:B------:R1:W-:Y:S04]  /*0b50*/  @!P1 LDGSTS.E.BYPASS.LTC128B.128 [R9+0x7100], [R14.64], !P5 ;  /* 0x071000000e099fae */ /* 0x0003e8000e901d4c */
[----:B------:R2:W-:Y:S04]  /*0b60*/  @!P1 LDGSTS.E.BYPASS.LTC128B.128 [R9+0x9100], [R22.64], !P4 ;  /* 0x0910000016099fae */ /* 0x0005e8000e101d4c */
[----:B------:R3:W-:Y:S01]  /*0b70*/  @!P1 LDGSTS.E.BYPASS.LTC128B.128 [R9+0xb100], [R24.64], !P3 ;  /* 0x0b10000018099fae */ /* 0x0007e2000d901d4c */
[----:B-1----:R-:W-:-:S04]  /*0b80*/  @P6 IMAD.HI.U32 R14, R13, c[0x0][0x2bc], RZ ;  /* 0x0000af000d0e6a27 */ /* 0x002fc800078e00ff */
[----:B--2---:R-:W-:Y:S01]  /*0b90*/  @!P0 IMAD.WIDE R22, R12, 0x2, R10 ;  /* 0x000000020c168825 */ /* 0x004fe200078e020a */
[----:B------:R-:W-:Y:S02]  /*0ba0*/  @P6 SHF.R.U32.HI R5, RZ, c[0x0][0x2c0], R14 ;  /* 0x0000b000ff056a19 */ /* 0x000fe4000001160e */
[----:B------:R-:W-:Y:S01]  /*0bb0*/  @!P0 LOP3.LUT R14, R6, 0xfffffff8, RZ, 0xc0, !PT ;  /* 0xfffffff8060e8812 */ /* 0x000fe200078ec0ff */
[----:B------:R-:W-:Y:S01]  /*0bc0*/  @!P0 IMAD.SHL.U32 R6, R233, 0x2, RZ ;  /* 0x00000002e9068824 */ /* 0x000fe200078e00ff */
[----:B---3--:R-:W-:-:S04]  /*0bd0*/  @!P2 IADD3 R9, P1, R5, UR14, RZ ;  /* 0x0000000e0509ac10 */ /* 0x008fc8000ff3e0ff */
[----:B------:R-:W-:Y:S01]  /*0be0*/  @!P2 LEA.HI.X.SX32 R15, R5, UR11, 0x1, P1 ;  /* 0x0000000b050fac11 */ /* 0x000fe200088f0eff */
[----:B------:R1:W-:Y:S01]  /*0bf0*/  @!P0 LDGSTS.E.BYPASS.LTC128B.128 [R6+0x7900], [R20.64], !P5 ;  /* 0x0790000014068fae */ /* 0x0003e2000e901d4c */
[----:B------:R-:W-:-:S03]  /*0c00*/  @!P2 LEA R16, P1, R9, c[0x0][0x2a0], 0x2 ;  /* 0x0000a8000910aa11 */ /* 0x000fc600078210ff */
[----:B------:R1:W-:Y:S01]  /*0c10*/  @!P0 LDGSTS.E.BYPASS.LTC128B.128 [R6+0x9900], [R22.64], !P4 ;  /* 0x0990000016068fae */ /* 0x0003e2000e101d4c */
[----:B------:R-:W-:Y:S01]  /*0c20*/  @!P2 LEA.HI.X R17, R9, c[0x0][0x2a4], R15, 0x2, P1 ;  /* 0x0000a9000911aa11 */ /* 0x000fe200008f140f */
[----:B------:R-:W-:-:S05]  /*0c30*/  @!P0 IMAD.WIDE R14, R14, 0x2, R10 ;  /* 0x000000020e0e8825 */ /* 0x000fca00078e020a */
[----:B------:R1:W-:Y:S04]  /*0c40*/  @!P0 LDGSTS.E.BYPASS.LTC128B.128 [R6+0xb900], [R14.64], !P3 ;  /* 0x0b9000000e068fae */ /* 0x0003e8000d901d4c */
[----:B------:R-:W0:Y:S04]  /*0c50*/  LDGDEPBAR ;  /* 0x00000000000079af */ /* 0x000e280000000000 */
[----:B------:R-:W-:Y:S06]  /*0c60*/  BAR.SYNC.DEFER_BLOCKING 0x0 ;  /* 0x0000000000007b1d */ /* 0x000fec0000010000 */
[----:B------:R2:W3:Y:S01]  /*0c70*/  @!P2 LDG.E R230, [R16.64] ;  /* 0x0000000c10e6a981 */ /* 0x0004e2000c1e1900 */
        /* <DEDUP_REMOVED lines=8> */
[----:B------:R-:W-:Y:S01]  /*0d00*/  IMAD.WIDE.U32 R10, R231, c[0x0][0x1e0], RZ ;  /* 0x00007800e70a7a25 */ /* 0x000fe200078e00ff */
[----:B-1----:R-:W-:Y:S01]  /*0d10*/  SHF.R.S32.HI R6, RZ, 0x1f, R231 ;  /* 0x0000001fff067819 */ /* 0x002fe200000114e7 */
[----:B------:R-:W-:Y:S01]  /*0d20*/  UIADD3 UR16, UR19, UR16, URZ ;  /* 0x0000001013107290 */ /* 0x000fe2000fffe03f */
[----:B------:R-:W-:Y:S01]  /*0d30*/  ISETP.GE.AND P5, PT, R236, c[0x0][0x1d4], PT ;  /* 0x00007500ec007a0c */ /* 0x000fe20003fa6270 */
[----:B------:R-:W-:Y:S01]  /*0d40*/  UIADD3 UR17, UR9, -UR17, URZ ;  /* 0x8000001109117290 */ /* 0x000fe2000fffe03f */
[----:B------:R-:W-:Y:S01]  /*0d50*/  IMAD.SHL.U32 R18, R18, 0x8, RZ ;  /* 0x0000000812127824 */ /* 0x000fe200078e00ff */
[----:B------:R-:W-:Y:S01]  /*0d60*/  UISETP.GE.AND UP0, UPT, UR9, 0x1, UPT ;  /* 0x000000010900788c */ /* 0x000fe2000bf06270 */
[----:B------:R-:W-:Y:S01]  /*0d70*/  IMAD R12, R6, c[0x0][0x1e0], RZ ;  /* 0x00007800060c7a24 */ /* 0x000fe200078e02ff */
[----:B------:R-:W-:Y:S01]  /*0d80*/  ULDC.64 UR4, c[0x0][0x210] ;  /* 0x0000840000047ab9 */ /* 0x000fe20000000a00 */
[----:B------:R-:W-:Y:S01]  /*0d90*/  LOP3.LUT R7, R7, 0xffffffe0, RZ, 0xc0, !PT ;  /* 0xffffffe007077812 */ /* 0x000fe200078ec0ff */
[----:B------:R-:W-:Y:S01]  /*0da0*/  UIMAD UR6, UR6, UR4, URZ ;  /* 0x00000004060672a4 */ /* 0x000fe2000f8e023f */
[----:B------:R-:W-:Y:S01]  /*0db0*/  IMAD R12, R231, c[0x0][0x1e4], R12 ;  /* 0x00007900e70c7a24 */ /* 0x000fe200078e020c */
[----:B------:R-:W-:Y:S01]  /*0dc0*/  IADD3 R4, -R4, UR17, RZ ;  /* 0x0000001104047c10 */ /* 0x000fe2000fffe1ff */
[----:B------:R-:W-:Y:S01]  /*0dd0*/  UIMAD.WIDE.U32 UR20, UR8, UR4, URZ ;  /* 0x00000004081472a5 */ /* 0x000fe2000f8e003f */
[----:B------:R-:W-:Y:S01]  /*0de0*/  ISETP.GT.AND P2, PT, R235, 0x3f, PT ;  /* 0x0000003feb00780c */ /* 0x000fe20003f44270 */
[----:B------:R-:W-:Y:S01]  /*0df0*/  IMAD.IADD R13, R11, 0x1, R12 ;  /* 0x000000010b0d7824 */ /* 0x000fe200078e020c */
[----:B--2---:R-:W-:Y:S01]  /*0e00*/  LEA.HI R17, R8, R3, RZ, 0x4 ;  /* 0x0000000308117211 */ /* 0x004fe200078f20ff */
[----:B------:R-:W-:Y:S01]  /*0e10*/  IMAD.MOV.U32 R12, RZ, RZ, R10 ;  /* 0x000000ffff0c7224 */ /* 0x000fe200078e000a */
[----:B------:R-:W-:Y:S01]  /*0e20*/  LOP3.LUT R8, R2, 0xfffffff8, RZ, 0xc0, !PT ;  /* 0xfffffff802087812 */ /* 0x000fe200078ec0ff */
[----:B------:R-:W-:Y:S01]  /*0e30*/  UIMAD UR5, UR8, UR5, UR6 ;  /* 0x00000005080572a4 */ /* 0x000fe2000f8e0206 */
[----:B------:R-:W-:-:S02]  /*0e40*/  LOP3.LUT R10, R17, 0xfffffff0, RZ, 0xc0, !PT ;  /* 0xfffffff0110a7812 */ /* 0x000fc400078ec0ff */
[----:B------:R-:W-:Y:S01]  /*0e50*/  SHF.R.S32.HI R11, RZ, 0x4, R17 ;  /* 0x00000004ff0b7819 */ /* 0x000fe20000011411 */
[C---:B------:R-:W-:Y:S01]  /*0e60*/  IMAD.IADD R8, R3.reuse, 0x1, -R8 ;  /* 0x0000000103087824 */ /* 0x040fe200078e0a08 */
[----:B------:R-:W-:Y:S01]  /*0e70*/  ISETP.GE.AND P1, PT, R4, 0x1, PT ;  /* 0x000000010400780c */ /* 0x000fe20003f26270 */
[----:B------:R-:W-:Y:S01]  /*0e80*/  IMAD.IADD R10, R3, 0x1, -R10 ;  /* 0x00000001030a7824 */ /* 0x000fe200078e0a0a */
[----:B------:R-:W-:Y:S01]  /*0e90*/  LEA.HI R17, R17, R11, RZ, 0x1 ;  /* 0x0000000b11117211 */ /* 0x000fe200078f08ff */
[----:B------:R-:W-:Y:S01]  /*0ea0*/  UIADD3 UR5, UR21, UR5, URZ ;  /* 0x0000000515057290 */ /* 0x000fe2000fffe03f */
[----:B------:R-:W-:Y:S01]  /*0eb0*/  LEA.HI R15, R8, R8, RZ, 0x1 ;  /* 0x00000008080f7211 */ /* 0x000fe200078f08ff */
[----:B------:R-:W-:Y:S01]  /*0ec0*/  IMAD.IADD R3, R3, 0x1, -R7 ;  /* 0x0000000103037824 */ /* 0x000fe200078e0a07 */
[----:B------:R-:W-:Y:S02]  /*0ed0*/  LEA.HI R120, R10, R10, RZ, 0x1 ;  /* 0x0000000a0a787211 */ /* 0x000fe400078f08ff */
[----:B------:R-:W-:-:S02]  /*0ee0*/  LOP3.LUT R14, R15, 0x3fffffe, RZ, 0xc0, !PT ;  /* 0x03fffffe0f0e7812 */ /* 0x000fc400078ec0ff */
[----:B------:R-:W-:Y:S02]  /*0ef0*/  LOP3.LUT R17, R17, 0xfffffffe, RZ, 0xc0, !PT ;  /* 0xfffffffe11117812 */ /* 0x000fe400078ec0ff */
[----:B------:R-:W-:Y:S01]  /*0f00*/  SHF.R.S32.HI R16, RZ, 0x1f, R10 ;  /* 0x0000001fff107819 */ /* 0x000fe2000001140a */
[----:B------:R-:W-:Y:S01]  /*0f10*/  IMAD.IADD R14, R8, 0x1, -R14 ;  /* 0x00000001080e7824 */ /* 0x000fe200078e0a0e */
[----:B------:R-:W-:Y:S01]  /*0f20*/  SHF.R.S32.HI R8, RZ, 0x1, R120 ;  /* 0x00000001ff087819 */ /* 0x000fe20000011478 */
[----:B------:R-:W-:Y:S01]  /*0f30*/  IMAD.IADD R17, R11, 0x1, -R17 ;  /* 0x000000010b117824 */ /* 0x000fe200078e0a11 */
[----:B------:R-:W-:Y:S02]  /*0f40*/  @P1 SHF.R.S32.HI R11, RZ, 0x1f, R236 ;  /* 0x0000001fff0b1819 */ /* 0x000fe400000114ec */
[----:B------:R-:W-:Y:S01]  /*0f50*/  LEA.HI R16, R16, R10, RZ, 0x3 ;  /* 0x0000000a10107211 */ /* 0x000fe200078f18ff */
[----:B------:R-:W-:Y:S01]  /*0f60*/  IMAD R14, R17, 0x8, R14 ;  /* 0x00000008110e7824 */ /* 0x000fe200078e020e */
[----:B------:R-:W-:Y:S01]  /*0f70*/  @P1 LEA.HI R11, R11, R236, RZ, 0x3 ;  /* 0x000000ec0b0b1211 */ /* 0x000fe200078f18ff */
[----:B------:R-:W-:Y:S01]  /*0f80*/  IMAD.SHL.U32 R17, R17, 0x8, RZ ;  /* 0x0000000811117824 */ /* 0x000fe200078e00ff */
[----:B------:R-:W-:Y:S01]  /*0f90*/  SHF.R.S32.HI R15, RZ, 0x1, R15 ;  /* 0x00000001ff0f7819 */ /* 0x000fe2000001140f */
[----:B------:R-:W-:Y:S01]  /*0fa0*/  IMAD.SHL.U32 R16, R16, 0x20, RZ ;  /* 0x0000002010107824 */ /* 0x000fe200078e00ff */
[----:B------:R-:W-:-:S02]  /*0fb0*/  @P1 LOP3.LUT R11, R11, 0xfffffff8, RZ, 0xc0, !PT ;  /* 0xfffffff80b0b1812 */ /* 0x000fc400078ec0ff */
[----:B------:R-:W-:Y:S02]  /*0fc0*/  SEL R38, RZ, 0x10, P5 ;  /* 0x00000010ff267807 */ /* 0x000fe40002800000 */
[----:B------:R-:W-:-:S05]  /*0fd0*/  LOP3.LUT R39, R16, 0xffffff00, RZ, 0xc0, !PT ;  /* 0xffffff0010277812 */ /* 0x000fca00078ec0ff */
[----:B------:R-:W-:Y:S01]  /*0fe0*/  IMAD R0, R0, 0x200, R39 ;  /* 0x0000020000007824 */ /* 0x000fe200078e0227 */
[----:B---3--:R-:W-:Y:S01]  /*0ff0*/  SHF.R.S32.HI R5, RZ, 0x1f, R230 ;  /* 0x0000001fff057819 */ /* 0x008fe200000114e6 */
[----:B------:R-:W-:-:S04]  /*1000*/  IMAD.WIDE.U32 R12, R230, c[0x0][0x1f0], R12 ;  /* 0x00007c00e60c7a25 */ /* 0x000fc800078e000c */
[----:B------:R-:W-:Y:S01]  /*1010*/  IMAD R9, R5, c[0x0][0x1f0], RZ ;  /* 0x00007c0005097a24 */ /* 0x000fe200078e02ff */
[----:B------:R-:W-:Y:S02]  /*1020*/  IADD3 R2, P0, R12, UR18, RZ ;  /* 0x000000120c027c10 */ /* 0x000fe4000ff1e0ff */
[----:B------:R-:W-:Y:S01]  /*1030*/  @P1 SHF.R.S32.HI R12, RZ, 0x1f, R237 ;  /* 0x0000001fff0c1819 */ /* 0x000fe200000114ed */
[----:B------:R-:W-:-:S03]  /*1040*/  IMAD R9, R230, c[0x0][0x1f4], R9 ;  /* 0x00007d00e6097a24 */ /* 0x000fc600078e0209 */
[----:B------:R-:W-:Y:S02]  /*1050*/  @P1 LEA.HI R12, R12, R237, RZ, 0x3 ;  /* 0x000000ed0c0c1211 */ /* 0x000fe400078f18ff */
[----:B------:R-:W-:Y:S01]  /*1060*/  IADD3.X R9, R13, UR16, R9, P0, !PT ;  /* 0x000000100d097c10 */ /* 0x000fe200087fe409 */
[----:B------:R-:W-:Y:S01]  /*1070*/  @P1 IMAD.SHL.U32 R13, R233, 0x2, RZ ;  /* 0x00000002e90d1824 */ /* 0x000fe200078e00ff */
[----:B------:R-:W-:Y:S02]  /*1080*/  LEA R20, P0, R2, c[0x0][0x1c8], 0x1 ;  /* 0x0000720002147a11 */ /* 0x000fe400078008ff */
[----:B------:R-:W-:Y:S02]  /*1090*/  @P1 LOP3.LUT R12, R12, 0xfffffff8, RZ, 0xc0, !PT ;  /* 0xfffffff80c0c1812 */ /* 0x000fe400078ec0ff */
[----:B------:R-:W-:Y:S01]  /*10a0*/  LEA.HI.X R9, R2, c[0x0][0x1cc], R9, 0x1, P0 ;  /* 0x0000730002097a11 */ /* 0x000fe200000f0c09 */
[----:B------:R-:W-:Y:S01]  /*10b0*/  SHFL.IDX PT, R22, R20, RZ, 0x1c1f ;  /* 0x001c1fff14167589 */ /* 0x000fe200000e0000 */
[----:B------:R-:W-:-:S02]  /*10c0*/  SHF.R.S32.HI R2, RZ, 0x1f, R120 ;  /* 0x0000001fff027819 */ /* 0x000fc40000011478 */
[----:B------:R-:W-:Y:S01]  /*10d0*/  ISETP.GE.AND P0, PT, R4, 0x21, PT ;  /* 0x000000210400780c */ /* 0x000fe20003f06270 */
[----:B------:R-:W1:Y:S01]  /*10e0*/  SHFL.IDX PT, R23, R9, RZ, 0x1c1f ;  /* 0x001c1fff09177589 */ /* 0x000e6200000e0000 */
[----:B------:R-:W-:Y:S02]  /*10f0*/  LEA.HI R2, R2, R8, RZ, 0x2 ;  /* 0x0000000802027211 */ /* 0x000fe400078f10ff */
[----:B------:R-:W-:Y:S01]  /*1100*/  LOP3.LUT R120, R120, 0x7fffffe, RZ, 0xc0, !PT ;  /* 0x07fffffe78787812 */ /* 0x000fe200078ec0ff */
[----:B------:R-:W-:Y:S01]  /*1110*/  SHFL.IDX PT, R20, R20, 0x1, 0x1c1f ;  /* 0x003c1f0014147f89 */ /* 0x000fe200000e0000 */
[----:B------:R-:W-:-:S03]  /*1120*/  LOP3.LUT R2, R2, 0xfffffffc, RZ, 0xc0, !PT ;  /* 0xfffffffc02027812 */ /* 0x000fc600078ec0ff */
[----:B------:R2:W3:Y:S01]  /*1130*/  SHFL.IDX PT, R21, R9, 0x1, 0x1c1f ;  /* 0x003c1f0009157f89 */ /* 0x0004e200000e0000 */
[----:B------:R-:W-:Y:S02]  /*1140*/  IMAD.IADD R120, R10, 0x1, -R120 ;  /* 0x000000010a787824 */ /* 0x000fe400078e0a78 */
[----:B------:R-:W-:Y:S01]  /*1150*/  IMAD.IADD R2, R8, 0x1, -R2 ;  /* 0x0000000108027824 */ /* 0x000fe200078e0a02 */
[----:B------:R-:W-:Y:S01]  /*1160*/  @P0 SHF.R.S32.HI R8, RZ, 0x1f, R236 ;  /* 0x0000001fff080819 */ /* 0x000fe200000114ec */
[----:B------:R-:W-:Y:S02]  /*1170*/  @P0 IMAD.SHL.U32 R10, R233, 0x2, RZ ;  /* 0x00000002e90a0824 */ /* 0x000fe400078e00ff */
[----:B------:R-:W-:Y:S01]  /*1180*/  IMAD R228, R120, 0x20, R0 ;  /* 0x0000002078e47824 */ /* 0x000fe200078e0200 */
[----:B------:R-:W-:Y:S01]  /*1190*/  @P0 LEA.HI R8, R8, R236, RZ, 0x3 ;  /* 0x000000ec08080211 */ /* 0x000fe200078f18ff */
[----:B------:R-:W-:-:S03]  /*11a0*/  IMAD.MOV.U32 R0, RZ, RZ, 0x10 ;  /* 0x00000010ff007424 */ /* 0x000fc600078e00ff */
[----:B------:R-:W-:Y:S01]  /*11b0*/  @P0 LOP3.LUT R8, R8, 0xfffffff8, RZ, 0xc0, !PT ;  /* 0xfffffff808080812 */ /* 0x000fe200078ec0ff */
[----:B-1----:R-:W-:-:S04]  /*11c0*/  @P1 IMAD.WIDE R24, R12, 0x2, R22 ;  /* 0x000000020c181825 */ /* 0x002fc800078e0216 */
[----:B------:R-:W-:Y:S01]  /*11d0*/  @P1 IMAD.WIDE R26, R11, 0x2, R22 ;  /* 0x000000020b1a1825 */ /* 0x000fe200078e0216 */
[----:B--2---:R-:W-:-:S03]  /*11e0*/  @P0 SHF.R.S32.HI R9, RZ, 0x1f, R237 ;  /* 0x0000001fff090819 */ /* 0x004fc600000114ed */
[----:B------:R-:W-:Y:S01]  /*11f0*/  @P1 IMAD.WIDE R22, R37, 0x2, R22 ;  /* 0x0000000225161825 */ /* 0x000fe200078e0216 */
[----:B------:R-:W-:-:S04]  /*1200*/  @P0 LEA.HI R9, R9, R237, RZ, 0x3 ;  /* 0x000000ed09090211 */ /* 0x000fc800078f18ff */
[----:B------:R1:W-:Y:S01]  /*1210*/  @P1 LDGSTS.E.BYPASS.LTC128B.128 [R13+0x3100], [R22.64], !P3 ;  /* 0x03100000160d1fae */ /* 0x0003e2000d901d4c */
[----:B------:R-:W-:-:S03]  /*1220*/  @P0 LOP3.LUT R9, R9, 0xfffffff8, RZ, 0xc0, !PT ;  /* 0xfffffff809090812 */ /* 0x000fc600078ec0ff */
[----:B------:R1:W-:Y:S02]  /*1230*/  @P1 LDGSTS.E.BYPASS.LTC128B.128 [R13+0x4100], [R24.64], !P4 ;  /* 0x04100000180d1fae */ /* 0x0003e4000e101d4c */
[--C-:B---3--:R-:W-:Y:S02]  /*1240*/  @P0 IMAD.WIDE R28, R9, 0x2, R20.reuse ;  /* 0x00000002091c0825 */ /* 0x108fe400078e0214 */
[----:B------:R1:W-:Y:S01]  /*1250*/  @P1 LDGSTS.E.BYPASS.LTC128B.128 [R13+0x5100], [R26.64], !P5 ;  /* 0x051000001a0d1fae */ /* 0x0003e2000e901d4c */
[----:B------:R-:W-:Y:S01]  /*1260*/  LOP3.LUT P1, RZ, R15, 0x2, RZ, 0xc0, !PT ;  /* 0x000000020fff7812 */ /* 0x000fe2000782c0ff */
[----:B------:R-:W-:-:S04]  /*1270*/  @P0 IMAD.WIDE R8, R8, 0x2, R20 ;  /* 0x0000000208080825 */ /* 0x000fc800078e0214 */
[----:B------:R-:W-:-:S04]  /*1280*/  @P0 IMAD.WIDE R20, R37, 0x2, R20 ;  /* 0x0000000225140825 */ /* 0x000fc800078e0214 */
[----:B------:R-:W-:Y:S01]  /*1290*/  IMAD.SHL.U32 R15, R15, 0x40, RZ ;  /* 0x000000400f0f7824 */ /* 0x000fe200078e00ff */
[----:B------:R1:W-:Y:S04]  /*12a0*/  @P0 LDGSTS.E.BYPASS.LTC128B.128 [R10+0x3900], [R20.64], !P3 ;  /* 0x03900000140a0fae */ /* 0x0003e8000d901d4c */
[----:B------:R1:W-:Y:S01]  /*12b0*/  @P0 LDGSTS.E.BYPASS.LTC128B.128 [R10+0x4900], [R28.64], !P4 ;  /* 0x049000001c0a0fae */ /* 0x0003e2000e101d4c */
[----:B------:R-:W-:-:S03]  /*12c0*/  LOP3.LUT R15, R15, 0xc0, RZ, 0xc0, !PT ;  /* 0x000000c00f0f7812 */ /* 0x000fc600078ec0ff */
[----:B------:R2:W-:Y:S01]  /*12d0*/  @P0 LDGSTS.E.BYPASS.LTC128B.128 [R10+0x5900], [R8.64], !P5 ;  /* 0x05900000080a0fae */ /* 0x0005e2000e901d4c */
[----:B------:R-:W-:Y:S02]  /*12e0*/  LOP3.LUT R18, R15, 0x8, R18, 0xf8, !PT ;  /* 0x000000080f127812 */ /* 0x000fe400078ef812 */
[----:B------:R-:W-:Y:S01]  /*12f0*/  SHF.R.U32.HI R15, RZ, 0x3, R15 ;  /* 0x00000003ff0f7819 */ /* 0x000fe2000001160f */
[----:B------:R-:W0:Y:S01]  /*1300*/  LDGDEPBAR ;  /* 0x00000000000079af */ /* 0x000e220000000000 */
[----:B------:R-:W-:Y:S02]  /*1310*/  LOP3.LUT P0, RZ, R2, 0x2, RZ, 0xc0, !PT ;  /* 0x0000000202ff7812 */ /* 0x000fe4000780c0ff */
[----:B------:R-:W-:Y:S02]  /*1320*/  LOP3.LUT R15, R18, R15, RZ, 0x3c, !PT ;  /* 0x0000000f120f7212 */ /* 0x000fe400078e3cff */
[----:B------:R-:W-:Y:S02]  /*1330*/  SEL R0, R0, 0xfffffff0, !P0 ;  /* 0xfffffff000007807 */ /* 0x000fe40004000000 */
[----:B------:R-:W-:Y:S01]  /*1340*/  PLOP3.LUT P0, PT, PT, PT, UP0, 0x80, 0x0 ;  /* 0x000000000000781c */ /* 0x000fe20003f0f008 */
[----:B------:R-:W-:-:S04]  /*1350*/  IMAD.U32 R227, R14, 0x20, R15 ;  /* 0x000000200ee37824 */ /* 0x000fc800078e000f */
[----:B------:R-:W-:-:S05]  /*1360*/  IMAD.SHL.U32 R227, R227, 0x2, RZ ;  /* 0x00000002e3e37824 */ /* 0x000fca00078e00ff */
[----:B------:R-:W-:Y:S01]  /*1370*/  IADD3 R226, R227, 0x3120, RZ ;  /* 0x00003120e3e27810 */ /* 0x000fe20007ffe0ff */
[----:B--2---:R-:W-:Y:S01]  /*1380*/  IMAD.SHL.U32 R8, R2, 0x40, RZ ;  /* 0x0000004002087824 */ /* 0x004fe200078e00ff */
[----:B------:R-:W-:-:S04]  /*1390*/  DEPBAR.LE SB0, 0x1 ;  /* 0x000080400000791a */ /* 0x000fc80000000000 */
[----:B------:R-:W-:Y:S01]  /*13a0*/  LOP3.LUT R8, R8, 0xc0, RZ, 0xc0, !PT ;  /* 0x000000c008087812 */ /* 0x000fe200078ec0ff */
[----:B------:R-:W-:-:S04]  /*13b0*/  DEPBAR.LE SB0, 0x0 ;  /* 0x000080000000791a */ /* 0x000fc80000000000 */
[----:B------:R-:W-:Y:S01]  /*13c0*/  BAR.SYNC.DEFER_BLOCKING 0x0 ;  /* 0x0000000000007b1d */ /* 0x000fe20000010000 */
[----:B------:R-:W-:Y:S02]  /*13d0*/  LOP3.LUT R17, R8, 0x8, R17, 0xf8, !PT ;  /* 0x0000000808117812 */ /* 0x000fe400078ef811 */
[----:B------:R-:W-:-:S04]  /*13e0*/  SHF.R.U32.HI R8, RZ, 0x3, R8 ;  /* 0x00000003ff087819 */ /* 0x000fc80000011608 */
[----:B------:R-:W-:Y:S02]  /*13f0*/  LOP3.LUT R2, R17, R8, RZ, 0x3c, !PT ;  /* 0x0000000811027212 */ /* 0x000fe400078e3cff */
[----:B------:R-:W-:-:S03]  /*1400*/  IADD3 R8, R227, 0x3100, RZ ;  /* 0x00003100e3087810 */ /* 0x000fc60007ffe0ff */
[----:B------:R-:W-:Y:S01]  /*1410*/  IMAD.IADD R228, R2, 0x1, R228 ;  /* 0x0000000102e47824 */ /* 0x000fe200078e02e4 */
[----:B------:R-:W-:-:S03]  /*1420*/  @P1 IADD3 R226, R8, -0x20, RZ ;  /* 0xffffffe008e21810 */ /* 0x000fc60007ffe0ff */
[----:B------:R-:W-:Y:S01]  /*1430*/  IMAD.SHL.U32 R228, R228, 0x2, RZ ;  /* 0x00000002e4e47824 */ /* 0x000fe200078e00ff */
[C---:B------:R-:W-:Y:S02]  /*1440*/  IADD3 R222, R226.reuse, 0x400, RZ ;  /* 0x00000400e2de7810 */ /* 0x040fe40007ffe0ff */
[----:B------:R-:W-:Y:S01]  /*1450*/  IADD3 R221, R226, 0x800, RZ ;  /* 0x00000800e2dd7810 */ /* 0x000fe20007ffe0ff */
[----:B------:R-:W-:Y:S01]  /*1460*/  IMAD R224, R0, 0x2, R228 ;  /* 0x0000000200e07824 */ /* 0x000fe200078e02e4 */
[----:B------:R-:W-:Y:S01]  /*1470*/  IADD3 R220, R226, 0xc00, RZ ;  /* 0x00000c00e2dc7810 */ /* 0x000fe20007ffe0ff */
[----:B------:R1:W2:Y:S04]  /*1480*/  LDSM.16.M88.4 R60, [R228+0x6100] ;  /* 0x00610000e43c783b */ /* 0x0002a80000000200 */
        /* <DEDUP_REMOVED lines=12> */
[----:B--23--:R-:W-:Y:S01]  /*1550*/  IMAD R6, R6, c[0x0][0x208], RZ ;  /* 0x0000820006067a24 */ /* 0x00cfe200078e02ff */
[----:B------:R-:W-:Y:S01]  /*1560*/  ISETP.GE.AND P1, PT, R37, c[0x0][0x1d4], PT ;  /* 0x0000750025007a0c */ /* 0x000fe20003f26270 */
[----:B------:R-:W-:-:S04]  /*1570*/  IMAD.WIDE.U32 R8, R231, c[0x0][0x208], RZ ;  /* 0x00008200e7087a25 */ /* 0x000fc800078e00ff */
[----:B------:R-:W-:Y:S02]  /*1580*/  IMAD R6, R231, c[0x0][0x20c], R6 ;  /* 0x00008300e7067a24 */ /* 0x000fe400078e0206 */
[----:B------:R-:W-:Y:S02]  /*1590*/  IMAD R5, R5, c[0x0][0x218], RZ ;  /* 0x0000860005057a24 */ /* 0x000fe400078e02ff */
[----:B------:R-:W-:Y:S02]  /*15a0*/  IMAD.IADD R7, R9, 0x1, R6 ;  /* 0x0000000109077824 */ /* 0x000fe400078e0206 */
[----:B------:R-:W-:Y:S02]  /*15b0*/  IMAD.MOV.U32 R6, RZ, RZ, R8 ;  /* 0x000000ffff067224 */ /* 0x000fe400078e0008 */
[C---:B------:R-:W-:Y:S02]  /*15c0*/  IMAD R5, R230.reuse, c[0x0][0x21c], R5 ;  /* 0x00008700e6057a24 */ /* 0x040fe400078e0205 */
[----:B------:R-:W-:-:S04]  /*15d0*/  IMAD.WIDE.U32 R6, R230, c[0x0][0x218], R6 ;  /* 0x00008600e6067a25 */ /* 0x000fc800078e0006 */
[----:B------:R-:W-:Y:S01]  /*15e0*/  IMAD.WIDE R14, R37, 0x2, RZ ;  /* 0x00000002250e7825 */ /* 0x000fe200078e02ff */
[----:B------:R-:W-:Y:S02]  /*15f0*/  IADD3 R9, P0, R6, UR20, RZ ;  /* 0x0000001406097c10 */ /* 0x000fe4000ff1e0ff */
[----:B------:R-:W-:Y:S02]  /*1600*/  SHF.R.S32.HI R6, RZ, 0x1f, R237 ;  /* 0x0000001fff067819 */ /* 0x000fe400000114ed */
[----:B------:R-:W-:Y:S01]  /*1610*/  IADD3.X R5, R7, UR5, R5, P0, !PT ;  /* 0x0000000507057c10 */ /* 0x000fe200087fe405 */
[----:B------:R-:W-:Y:S01]  /*1620*/  IMAD.SHL.U32 R7, R233, 0x2, RZ ;  /* 0x00000002e9077824 */ /* 0x000fe200078e00ff */
[C---:B------:R-:W-:Y:S02]  /*1630*/  LEA R8, P0, R9.reuse, c[0x0][0x1f8], 0x1 ;  /* 0x00007e0009087a11 */ /* 0x040fe400078008ff */
[----:B------:R-:W-:Y:S02]  /*1640*/  LEA.HI R6, R6, R237, RZ, 0x3 ;  /* 0x000000ed06067211 */ /* 0x000fe400078f18ff */
[----:B------:R-:W-:Y:S01]  /*1650*/  LEA.HI.X R9, R9, c[0x0][0x1fc], R5, 0x1, P0 ;  /* 0x00007f0009097a11 */ /* 0x000fe200000f0c05 */
[----:B-1----:R-:W1:Y:S01]  /*1660*/  SHFL.IDX PT, R10, R8, RZ, 0x1c1f ;  /* 0x001c1fff080a7589 */ /* 0x002e6200000e0000 */
[----:B------:R-:W-:-:S02]  /*1670*/  LOP3.LUT R6, R6, 0xfffffff8, RZ, 0xc0, !PT ;  /* 0xfffffff806067812 */ /* 0x000fc400078ec0ff */
[----:B------:R-:W-:Y:S01]  /*1680*/  SHF.R.S32.HI R5, RZ, 0x1f, R236 ;  /* 0x0000001fff057819 */ /* 0x000fe200000114ec */
[----:B------:R-:W2:Y:S02]  /*1690*/  SHFL.IDX PT, R11, R9, RZ, 0x1c1f ;  /* 0x001c1fff090b7589 */ /* 0x000ea400000e0000 */
[----:B------:R-:W-:Y:S01]  /*16a0*/  IMAD.WIDE R16, R6, 0x2, RZ ;  /* 0x0000000206107825 */ /* 0x000fe200078e02ff */
[----:B------:R-:W-:Y:S01]  /*16b0*/  LEA.HI R5, R5, R236, RZ, 0x3 ;  /* 0x000000ec05057211 */ /* 0x000fe200078f18ff */
[----:B------:R-:W3:Y:S03]  /*16c0*/  SHFL.IDX PT, R8, R8, 0x1, 0x1c1f ;  /* 0x003c1f0008087f89 */ /* 0x000ee600000e0000 */
[----:B------:R-:W-:Y:S01]  /*16d0*/  LOP3.LUT R5, R5, 0xfffffff8, RZ, 0xc0, !PT ;  /* 0xfffffff805057812 */ /* 0x000fe200078ec0ff */
[----:B------:R-:W5:Y:S04]  /*16e0*/  SHFL.IDX PT, R9, R9, 0x1, 0x1c1f ;  /* 0x003c1f0009097f89 */ /* 0x000f6800000e0000 */
[----:B------:R-:W-:Y:S01]  /*16f0*/  IMAD.WIDE R18, R5, 0x2, RZ ;  /* 0x0000000205127825 */ /* 0x000fe200078e02ff */
[----:B-1----:R-:W-:-:S05]  /*1700*/  IADD3 R12, P0, R10, R14, RZ ;  /* 0x0000000e0a0c7210 */ /* 0x002fca0007f1e0ff */
[----:B--2---:R-:W-:Y:S01]  /*1710*/  IMAD.X R13, R11, 0x1, R15, P0 ;  /* 0x000000010b0d7824 */ /* 0x004fe200000e060f */
[----:B------:R-:W-:Y:S02]  /*1720*/  ISETP.LT.OR P0, PT, R4, 0x1, P1 ;  /* 0x000000010400780c */ /* 0x000fe40000f01670 */
[----:B------:R-:W-:-:S11]  /*1730*/  ISETP.GE.AND P1, PT, R237, c[0x0][0x1d4], PT ;  /* 0x00007500ed007a0c */ /* 0x000fd60003f26270 */
[----:B------:R1:W-:Y:S02]  /*1740*/  LDGSTS.E.BYPASS.LTC128B.128 [R7+0x100], [R12.64], !P0 ;  /* 0x001000000c077fae */ /* 0x0003e4000c101d4c */
[----:B-1----:R-:W-:-:S05]  /*1750*/  IADD3 R12, P0, R10, R16, RZ ;  /* 0x000000100a0c7210 */ /* 0x002fca0007f1e0ff */
[----:B------:R-:W-:Y:S01]  /*1760*/  IMAD.X R13, R11, 0x1, R17, P0 ;  /* 0x000000010b0d7824 */ /* 0x000fe200000e0611 */
[----:B---3--:R-:W-:-:S05]  /*1770*/  IADD3 R14, P0, R14, R8, RZ ;  /* 0x000000080e0e7210 */ /* 0x008fca0007f1e0ff */
[----:B-----5:R-:W-:Y:S01]  /*1780*/  IMAD.X R15, R15, 0x1, R9, P0 ;  /* 0x000000010f0f7824 */ /* 0x020fe200000e0609 */
[----:B------:R-:W-:-:S05]  /*1790*/  IADD3 R10, P0, R10, R18, RZ ;  /* 0x000000120a0a7210 */ /* 0x000fca0007f1e0ff */
[----:B------:R-:W-:Y:S01]  /*17a0*/  IMAD.X R11, R11, 0x1, R19, P0 ;  /* 0x000000010b0b7824 */ /* 0x000fe200000e0613 */
[----:B------:R-:W-:-:S05]  /*17b0*/  IADD3 R16, P0, R16, R8, RZ ;  /* 0x0000000810107210 */ /* 0x000fca0007f1e0ff */
[----:B------:R-:W-:Y:S01]  /*17c0*/  IMAD.X R17, R17, 0x1, R9, P0 ;  /* 0x0000000111117824 */ /* 0x000fe200000e0609 */
[----:B------:R-:W-:-:S05]  /*17d0*/  IADD3 R8, P0, R18, R8, RZ ;  /* 0x0000000812087210 */ /* 0x000fca0007f1e0ff */
[----:B------:R-:W-:Y:S01]  /*17e0*/  IMAD.X R9, R19, 0x1, R9, P0 ;  /* 0x0000000113097824 */ /* 0x000fe200000e0609 */
[C---:B------:R-:W-:Y:S02]  /*17f0*/  ISETP.LT.OR P0, PT, R4.reuse, 0x1, P1 ;  /* 0x000000010400780c */ /* 0x040fe40000f01670 */
[----:B------:R-:W-:-:S11]  /*1800*/  ISETP.LT.OR P1, PT, R4, 0x21, P1 ;  /* 0x000000210400780c */ /* 0x000fd60000f21670 */
[----:B------:R1:W-:Y:S01]  /*1810*/  LDGSTS.E.BYPASS.LTC128B.128 [R7+0x1100], [R12.64], !P0 ;  /* 0x011000000c077fae */ /* 0x0003e2000c101d4c */
[----:B------:R-:W-:-:S04]  /*1820*/  ISETP.GE.AND P0, PT, R236, c[0x0][0x1d4], PT ;  /* 0x00007500ec007a0c */ /* 0x000fc80003f06270 */
[C---:B------:R-:W-:Y:S02]  /*1830*/  ISETP.LT.OR P6, PT, R4.reuse, 0x1, P0 ;  /* 0x000000010400780c */ /* 0x040fe400007c1670 */
[----:B------:R-:W-:-:S11]  /*1840*/  ISETP.LT.OR P0, PT, R4, 0x21, P0 ;  /* 0x000000210400780c */ /* 0x000fd60000701670 */
[----:B------:R1:W-:Y:S01]  /*1850*/  LDGSTS.E.BYPASS.LTC128B.128 [R7+0x2100], [R10.64], !P6 ;  /* 0x021000000a077fae */ /* 0x0003e2000f101d4c */
[----:B------:R-:W-:-:S04]  /*1860*/  ISETP.GE.AND P6, PT, R37, c[0x0][0x1d4], PT ;  /* 0x0000750025007a0c */ /* 0x000fc80003fc6270 */
[----:B------:R-:W-:-:S13]  /*1870*/  ISETP.LT.OR P6, PT, R4, 0x21, P6 ;  /* 0x000000210400780c */ /* 0x000fda00037c1670 */
[----:B------:R1:W-:Y:S04]  /*1880*/  LDGSTS.E.BYPASS.LTC128B.128 [R7+0x900], [R14.64], !P6 ;  /* 0x009000000e077fae */ /* 0x0003e8000f101d4c */
[----:B------:R1:W-:Y:S04]  /*1890*/  LDGSTS.E.BYPASS.LTC128B.128 [R7+0x1900], [R16.64], !P1 ;  /* 0x0190000010077fae */ /* 0x0003e8000c901d4c */
[----:B------:R1:W-:Y:S02]  /*18a0*/  LDGSTS.E.BYPASS.LTC128B.128 [R7+0x2900], [R8.64], !P0 ;  /* 0x0290000008077fae */ /* 0x0003e4000c101d4c */
.L_x_855:
[C---:B-1234-:R-:W-:Y:S01]  /*18b0*/  HMMA.16816.F32.BF16 R28, R64.reuse, R88, RZ ;  /* 0x00000058401c723c */ /* 0x05efe200000418ff */
[----:B------:R-:W-:Y:S01]  /*18c0*/  LDSM.16.M88.4 R116, [R228+0x9100] ;  /* 0x00910000e474783b */ /* 0x000fe20000000200 */
[----:B------:R-:W-:Y:S01]  /*18d0*/  UISETP.GE.AND UP0, UPT, UR9, 0x41, UPT ;  /* 0x000000410900788c */ /* 0x000fe2000bf06270 */
[----:B------:R-:W-:Y:S01]  /*18e0*/  IMAD R39, R120, 0x20, R39 ;  /* 0x0000002078277824 */ /* 0x000fe200078e0227 */
[C---:B------:R-:W-:Y:S01]  /*18f0*/  IADD3 R219, R226.reuse, 0x1000, RZ ;  /* 0x00001000e2db7810 */ /* 0x040fe20007ffe0ff */
[----:B------:R-:W1:Y:S01]  /*1900*/  LDSM.16.M88.4 R112, [R227+0x4100] ;  /* 0x00410000e370783b */ /* 0x000e620000000200 */
[----:B------:R-:W-:Y:S01]  /*1910*/  IADD3 R218, R226, 0x1400, RZ ;  /* 0x00001400e2da7810 */ /* 0x000fe20007ffe0ff */
[----:B------:R-:W-:Y:S01]  /*1920*/  IMAD.IADD R2, R2, 0x1, R39 ;  /* 0x0000000102027824 */ /* 0x000fe200078e0227 */
[----:B------:R-:W-:Y:S01]  /*1930*/  HMMA.16816.F32.BF16 R20, R64, R80, RZ ;  /* 0x000000504014723c */ /* 0x000fe200000418ff */
[----:B------:R-:W2:Y:S01]  /*1940*/  LDSM.16.M88.4 R108, [R227+0x4500] ;  /* 0x00450000e36c783b */ /* 0x000ea20000000200 */
[----:B------:R-:W-:-:S02]  /*1950*/  PLOP3.LUT P0, PT, PT, PT, UP0, 0x40, 0x0 ;  /* 0x000000000000781c */ /* 0x000fc40003f0e808 */
[C---:B------:R-:W-:Y:S01]  /*1960*/  IADD3 R217, R226.reuse, 0x1800, RZ ;  /* 0x00001800e2d97810 */ /* 0x040fe20007ffe0ff */
[----:B------:R-:W3:Y:S01]  /*1970*/  LDSM.16.M88.4 R104, [R227+0x4900] ;  /* 0x00490000e368783b */ /* 0x000ee20000000200 */
[C---:B------:R-:W-:Y:S02]  /*1980*/  IADD3 R216, R226.reuse, 0x1c00, RZ ;  /* 0x00001c00e2d87810 */ /* 0x040fe40007ffe0ff */
[----:B------:R-:W-:Y:S01]  /*1990*/  HMMA.16816.F32.BF16 R12, R64, R72, RZ ;  /* 0x00000048400c723c */ /* 0x000fe200000418ff */
[----:B------:R-:W4:Y:S01]  /*19a0*/  LDSM.16.M88.4 R100, [R227+0x4d00] ;  /* 0x004d0000e364783b */ /* 0x000f220000000200 */
[C---:B------:R-:W-:Y:S02]  /*19b0*/  IADD3 R215, R226.reuse, 0x2000, RZ ;  /* 0x00002000e2d77810 */ /* 0x040fe40007ffe0ff */
[C---:B------:R-:W-:Y:S01]  /*19c0*/  IADD3 R214, R226.reuse, 0x2400, RZ ;  /* 0x00002400e2d67810 */ /* 0x040fe20007ffe0ff */
[----:B------:R-:W0:Y:S01]  /*19d0*/  LDGDEPBAR ;  /* 0x00000000000079af */ /* 0x000e220000000000 */
[----:B------:R-:W-:-:S02]  /*19e0*/  IADD3 R213, R226, 0x2800, RZ ;  /* 0x00002800e2d57810 */ /* 0x000fc40007ffe0ff */
[----:B------:R-:W-:Y:S01]  /*19f0*/  HMMA.16816.F32.BF16 R24, R64, R90, RZ ;  /* 0x0000005a4018723c */ /* 0x000fe200000418ff */
[----:B------:R-:W-:-:S07]  /*1a00*/  IADD3 R212, R226, 0x2c00, RZ ;  /* 0x00002c00e2d47810 */ /* 0x000fce0007ffe0ff */
[C---:B------:R-:W-:Y:S08]  /*1a10*/  HMMA.16816.F32.BF16 R16, R64.reuse, R82, RZ ;  /* 0x000000524010723c */ /* 0x040ff000000418ff */
[----:B------:R-:W-:Y:S08]  /*1a20*/  HMMA.16816.F32.BF16 R8, R64, R74, RZ ;  /* 0x0000004a4008723c */ /* 0x000ff000000418ff */
[C---:B------:R-:W-:Y:S08]  /*1a30*/  HMMA.16816.F32.BF16 R92, R60.reuse, R88, RZ ;  /* 0x000000583c5c723c */ /* 0x040ff000000418ff */
[C---:B------:R-:W-:Y:S08]  /*1a40*/  HMMA.16816.F32.BF16 R84, R60.reuse, R80, RZ ;  /* 0x000000503c54723c */ /* 0x040ff000000418ff */
[----:B------:R-:W-:Y:S08]  /*1a50*/  HMMA.16816.F32.BF16 R76, R60, R72, RZ ;  /* 0x000000483c4c723c */ /* 0x000ff000000418ff */
[-C--:B------:R-:W-:Y:S08]  /*1a60*/  HMMA.16816.F32.BF16 R4, R64, R96.reuse, RZ ;  /* 0x000000604004723c */ /* 0x080ff000000418ff */
[C---:B------:R-:W-:Y:S08]  /*1a70*/  HMMA.16816.F32.BF16 R68, R60.reuse, R96, RZ ;  /* 0x000000603c44723c */ /* 0x040ff000000418ff */
[C---:B------:R-:W-:Y:S08]  /*1a80*/  HMMA.16816.F32.BF16 R88, R60.reuse, R90, RZ ;  /* 0x0000005a3c58723c */ /* 0x040ff000000418ff */
[C---:B------:R-:W-:Y:S08]  /*1a90*/  HMMA.16816.F32.BF16 R80, R60.reuse, R82, RZ ;  /* 0x000000523c50723c */ /* 0x040ff000000418ff */
[----:B------:R-:W-:Y:S08]  /*1aa0*/  HMMA.16816.F32.BF16 R72, R60, R74, RZ ;  /* 0x0000004a3c48723c */ /* 0x000ff000000418ff */
[-C--:B------:R-:W-:Y:S08]  /*1ab0*/  HMMA.16816.F32.BF16 R64, R64, R98.reuse, RZ ;  /* 0x000000624040723c */ /* 0x080ff000000418ff */
[----:B------:R-:W-:Y:S01]  /*1ac0*/  HMMA.16816.F32.BF16 R60, R60, R98, RZ ;  /* 0x000000623c3c723c */ /* 0x000fe200000418ff */
[----:B------:R-:W5:Y:S07]  /*1ad0*/  LDSM.16.M88.4 R96, [R228+0x8100] ;  /* 0x00810000e460783b */ /* 0x000f6e0000000200 */
        /* <DEDUP_REMOVED lines=8> */
[----:B------:R-:W-:Y:S07]  /*1b60*/  LDSM.16.M88.4 R56, [R224+0x9100] ;  /* 0x00910000e038783b */ /* 0x000fee0000000200 */
[C---:B------:R-:W-:Y:S08]  /*1b70*/  HMMA.16816.F32.BF16 R92, R32.reuse, R52, R92 ;  /* 0x00000034205c723c */ /* 0x040ff0000004185c */
[C---:B------:R-:W-:Y:S08]  /*1b80*/  HMMA.16816.F32.BF16 R84, R32.reuse, R48, R84 ;  /* 0x000000302054723c */ /* 0x040ff00000041854 */
[C---:B------:R-:W-:Y:S08]  /*1b90*/  HMMA.16816.F32.BF16 R76, R32.reuse, R44, R76 ;  /* 0x0000002c204c723c */ /* 0x040ff0000004184c */
[C---:B------:R-:W-:Y:S08]  /*1ba0*/  HMMA.16816.F32.BF16 R68, R32.reuse, R40, R68 ;  /* 0x000000282044723c */ /* 0x040ff00000041844 */
[C---:B------:R-:W-:Y:S01]  /*1bb0*/  HMMA.16816.F32.BF16 R88, R32.reuse, R54, R88 ;  /* 0x000000362058723c */ /* 0x040fe20000041858 */
[----:B------:R-:W3:Y:S07]  /*1bc0*/  LDSM.16.M88.4 R52, [R226+0x1000] ;  /* 0x00100000e234783b */ /* 0x000eee0000000200 */
[C---:B------:R-:W-:Y:S01]  /*1bd0*/  HMMA.16816.F32.BF16 R80, R32.reuse, R50, R80 ;  /* 0x000000322050723c */ /* 0x040fe20000041850 */
[----:B------:R-:W3:Y:S07]  /*1be0*/  LDSM.16.M88.4 R48, [R226+0x1400] ;  /* 0x00140000e230783b */ /* 0x000eee0000000200 */
[C---:B------:R-:W-:Y:S01]  /*1bf0*/  HMMA.16816.F32.BF16 R72, R32.reuse, R46, R72 ;  /* 0x0000002e2048723c */ /* 0x040fe20000041848 */
[----:B------:R-:W3:Y:S07]  /*1c00*/  LDSM.16.M88.4 R44, [R226+0x1800] ;  /* 0x00180000e22c783b */ /* 0x000eee0000000200 */
[----:B------:R-:W-:Y:S01]  /*1c10*/  HMMA.16816.F32.BF16 R60, R32, R42, R60 ;  /* 0x0000002a203c723c */ /* 0x000fe2000004183c */
[----:B------:R-:W4:Y:S04]  /*1c20*/  LDSM.16.M88.4 R40, [R226+0x1c00] ;  /* 0x001c0000e228783b */ /* 0x000f280000000200 */
[----:B------:R-:W4:Y:S03]  /*1c30*/  LDSM.16.M88.4 R32, [R224+0x8100] ;  /* 0x00810000e020783b */ /* 0x000f260000000200 */
[C---:B-1----:R-:W-:Y:S08]  /*1c40*/  HMMA.16816.F32.BF16 R28, R116.reuse, R112, R28 ;  /* 0x00000070741c723c */ /* 0x042ff0000004181c */
[C---:B--2---:R-:W-:Y:S08]  /*1c50*/  HMMA.16816.F32.BF16 R20, R116.reuse, R108, R20 ;  /* 0x0000006c7414723c */ /* 0x044ff00000041814 */
[C---:B------:R-:W-:Y:S08]  /*1c60*/  HMMA.16816.F32.BF16 R24, R116.reuse, R114, R24 ;  /* 0x000000727418723c */ /* 0x040ff00000041818 */
[C---:B------:R-:W-:Y:S08]  /*1c70*/  HMMA.16816.F32.BF16 R16, R116.reuse, R110, R16 ;  /* 0x0000006e7410723c */ /* 0x040ff00000041810 */
[C---:B---3--:R-:W-:Y:S08]  /*1c80*/  HMMA.16816.F32.BF16 R12, R116.reuse, R104, R12 ;  /* 0x00000068740c723c */ /* 0x048ff0000004180c */
[C---:B----4-:R-:W-:Y:S08]  /*1c90*/  HMMA.16816.F32.BF16 R4, R116.reuse, R100, R4 ;  /* 0x000000647404723c */ /* 0x050ff00000041804 */
[C---:B------:R-:W-:Y:S08]  /*1ca0*/  HMMA.16816.F32.BF16 R8, R116.reuse, R106, R8 ;  /* 0x0000006a7408723c */ /* 0x040ff00000041808 */
[----:B------:R-:W-:Y:S01]  /*1cb0*/  HMMA.16816.F32.BF16 R64, R116, R102, R64 ;  /* 0x000000667440723c */ /* 0x000fe20000041840 */
[----:B------:R-:W-:Y:S07]  /*1cc0*/  LDSM.16.M88.4 R116, [R228+0xa100] ;  /* 0x00a10000e474783b */ /* 0x000fee0000000200 */
[C---:B-----5:R-:W-:Y:S08]  /*1cd0*/  HMMA.16816.F32.BF16 R92, R96.reuse, R112, R92 ;  /* 0x00000070605c723c */ /* 0x060ff0000004185c */
[C---:B------:R-:W-:Y:S01]  /*1ce0*/  HMMA.16816.F32.BF16 R88, R96.reuse, R114, R88 ;  /* 0x000000726058723c */ /* 0x040fe20000041858 */
[----:B------:R-:W-:Y:S07]  /*1cf0*/  LDSM.16.M88.4 R112, [R228+0xb100] ;  /* 0x00b10000e470783b */ /* 0x000fee0000000200 */
[C---:B------:R-:W-:Y:S08]  /*1d00*/  HMMA.16816.F32.BF16 R84, R96.reuse, R108, R84 ;  /* 0x0000006c6054723c */ /* 0x040ff00000041854 */
[C---:B------:R-:W-:Y:S01]  /*1d10*/  HMMA.16816.F32.BF16 R80, R96.reuse, R110, R80 ;  /* 0x0000006e6050723c */ /* 0x040fe20000041850 */
[----:B------:R-:W1:Y:S07]  /*1d20*/  LDSM.16.M88.4 R108, [R227+0x5100] ;  /* 0x00510000e36c783b */ /* 0x000e6e0000000200 */
[C---:B------:R-:W-:Y:S08]  /*1d30*/  HMMA.16816.F32.BF16 R76, R96.reuse, R104, R76 ;  /* 0x00000068604c723c */ /* 0x040ff0000004184c */
[C---:B------:R-:W-:Y:S01]  /*1d40*/  HMMA.16816.F32.BF16 R72, R96.reuse, R106, R72 ;  /* 0x0000006a6048723c */ /* 0x040fe20000041848 */
[----:B------:R-:W2:Y:S07]  /*1d50*/  LDSM.16.M88.4 R104, [R227+0x5500] ;  /* 0x00550000e368783b */ /* 0x000eae0000000200 */
[C---:B------:R-:W-:Y:S08]  /*1d60*/  HMMA.16816.F32.BF16 R68, R96.reuse, R100, R68 ;  /* 0x000000646044723c */ /* 0x040ff00000041844 */
[----:B------:R-:W-:Y:S01]  /*1d70*/  HMMA.16816.F32.BF16 R60, R96, R102, R60 ;  /* 0x00000066603c723c */ /* 0x000fe2000004183c */
[----:B------:R-:W3:Y:S04]  /*1d80*/  LDSM.16.M88.4 R100, [R227+0x5900] ;  /* 0x00590000e364783b */ /* 0x000ee80000000200 */
[----:B------:R-:W4:Y:S03]  /*1d90*/  LDSM.16.M88.4 R96, [R227+0x5d00] ;  /* 0x005d0000e360783b */ /* 0x000f260000000200 */
        /* <DEDUP_REMOVED lines=10> */
[C---:B------:R-:W-:Y:S01]  /*1e40*/  HMMA.16816.F32.BF16 R88, R32.reuse, R54, R88 ;  /* 0x000000362058723c */ /* 0x040fe20000041858 */
[----:B------:R-:W-:Y:S07]  /*1e50*/  LDSM.16.M88.4 R52, [R224+0xb100] ;  /* 0x00b10000e034783b */ /* 0x000fee0000000200 */
[C---:B------:R-:W-:Y:S08]  /*1e60*/  HMMA.16816.F32.BF16 R84, R32.reuse, R48, R84 ;  /* 0x000000302054723c */ /* 0x040ff00000041854 */
[C---:B------:R-:W-:Y:S01]  /*1e70*/  HMMA.16816.F32.BF16 R80, R32.reuse, R50, R80 ;  /* 0x000000322050723c */ /* 0x040fe20000041850 */
[----:B------:R-:W5:Y:S07]  /*1e80*/  LDSM.16.M88.4 R48, [R226+0x2000] ;  /* 0x00200000e230783b */ /* 0x000f6e0000000200 */
[C---:B------:R-:W-:Y:S08]  /*1e90*/  HMMA.16816.F32.BF16 R76, R32.reuse, R44, R76 ;  /* 0x0000002c204c723c */ /* 0x040ff0000004184c */
[C---:B------:R-:W-:Y:S01]  /*1ea0*/  HMMA.16816.F32.BF16 R72, R32.reuse, R46, R72 ;  /* 0x0000002e2048723c */ /* 0x040fe20000041848 */
[----:B------:R-:W2:Y:S07]  /*1eb0*/  LDSM.16.M88.4 R44, [R226+0x2400] ;  /* 0x00240000e22c783b */ /* 0x000eae0000000200 */
[C---:B------:R-:W-:Y:S08]  /*1ec0*/  HMMA.16816.F32.BF16 R68, R32.reuse, R40, R68 ;  /* 0x000000282044723c */ /* 0x040ff00000041844 */
[----:B------:R-:W-:Y:S01]  /*1ed0*/  HMMA.16816.F32.BF16 R60, R32, R42, R60 ;  /* 0x0000002a203c723c */ /* 0x000fe2000004183c */
[----:B------:R-:W3:Y:S04]  /*1ee0*/  LDSM.16.M88.4 R40, [R226+0x2800] ;  /* 0x00280000e228783b */ /* 0x000ee80000000200 */
[----:B------:R-:W4:Y:S01]  /*1ef0*/  LDSM.16.M88.4 R32, [R226+0x2c00] ;  /* 0x002c0000e220783b */ /* 0x000f220000000200 */
[----:B------:R-:W-:-:S04]  /*1f00*/  DEPBAR.LE SB0, 0x0 ;  /* 0x000080000000791a */ /* 0x000fc80000000000 */
[C---:B-1----:R-:W-:Y:S08]  /*1f10*/  HMMA.16816.F32.BF16 R28, R112.reuse, R108, R28 ;  /* 0x0000006c701c723c */ /* 0x042ff0000004181c */
[C---:B------:R-:W-:Y:S08]  /*1f20*/  HMMA.16816.F32.BF16 R24, R112.reuse, R110, R24 ;  /* 0x0000006e7018723c */ /* 0x040ff00000041818 */
[C---:B--2---:R-:W-:Y:S08]  /*1f30*/  HMMA.16816.F32.BF16 R20, R112.reuse, R104, R20 ;  /* 0x000000687014723c */ /* 0x044ff00000041814 */
[C---:B------:R-:W-:Y:S08]  /*1f40*/  HMMA.16816.F32.BF16 R16, R112.reuse, R106, R16 ;  /* 0x0000006a7010723c */ /* 0x040ff00000041810 */
[C---:B---3--:R-:W-:Y:S08]  /*1f50*/  HMMA.16816.F32.BF16 R12, R112.reuse, R100, R12 ;  /* 0x00000064700c723c */ /* 0x048ff0000004180c */
[C---:B------:R-:W-:Y:S08]  /*1f60*/  HMMA.16816.F32.BF16 R8, R112.reuse, R102, R8 ;  /* 0x000000667008723c */ /* 0x040ff00000041808 */
[C---:B----4-:R-:W-:Y:S08]  /*1f70*/  HMMA.16816.F32.BF16 R4, R112.reuse, R96, R4 ;  /* 0x000000607004723c */ /* 0x050ff00000041804 */
        /* <DEDUP_REMOVED lines=9> */
[C---:B-----5:R-:W-:Y:S08]  /*2010*/  HMMA.16816.F32.BF16 R28, R52.reuse, R48, R28 ;  /* 0x00000030341c723c */ /* 0x060ff0000004181c */
[C---:B------:R-:W-:Y:S08]  /*2020*/  HMMA.16816.F32.BF16 R24, R52.reuse, R50, R24 ;  /* 0x000000323418723c */ /* 0x040ff00000041818 */
[C---:B------:R-:W-:Y:S08]  /*2030*/  HMMA.16816.F32.BF16 R20, R52.reuse, R44, R20 ;  /* 0x0000002c3414723c */ /* 0x040ff00000041814 */
        /* <DEDUP_REMOVED lines=13> */
[----:B------:R-:W-:Y:S06]  /*2110*/  BAR.SYNC.DEFER_BLOCKING 0x0 ;  /* 0x0000000000007b1d */ /* 0x000fec0000010000 */
[----:B------:R-:W-:Y:S05]  /*2120*/  @P0 BRA `(.L_x_856) ;  /* 0x0000047000000947 */ /* 0x000fea0003800000 */
        /* <DEDUP_REMOVED lines=14> */
[----:B------:R-:W-:Y:S01]  /*2210*/  SHF.R.S32.HI R44, RZ, 0x1f, R237 ;  /* 0x0000001fff2c7819 */ /* 0x000fe200000114ed */
[----:B------:R-:W-:Y:S01]  /*2220*/  IMAD.WIDE R46, R37, 0x2, RZ ;  /* 0x00000002252e7825 */ /* 0x000fe200078e02ff */
[----:B------:R-:W-:Y:S02]  /*2230*/  SEL R41, RZ, 0x10, P3 ;  /* 0x00000010ff297807 */ /* 0x000fe40001800000 */
[----:B------:R-:W-:Y:S01]  /*2240*/  LEA.HI R44, R44, R237, RZ, 0x3 ;  /* 0x000000ed2c2c7211 */ /* 0x000fe200078f18ff */
[----:B------:R-:W-:Y:S01]  /*2250*/  IMAD R231, R32, c[0x0][0x2b8], R231 ;  /* 0x0000ae0020e77a24 */ /* 0x000fe200078e02e7 */
[----:B------:R-:W-:Y:S02]  /*2260*/  IADD3 R48, -R41, 0x10, RZ ;  /* 0x0000001029307810 */ /* 0x000fe40007ffe1ff */
[----:B------:R-:W-:-:S02]  /*2270*/  SEL R40, RZ, 0x10, P4 ;  /* 0x00000010ff287807 */ /* 0x000fc40002000000 */
[----:B------:R-:W-:Y:S02]  /*2280*/  SHF.R.S32.HI R32, RZ, 0x1f, R231 ;  /* 0x0000001fff207819 */ /* 0x000fe400000114e7 */
[----:B------:R-:W-:Y:S02]  /*2290*/  LOP3.LUT R44, R44, 0xfffffff8, RZ, 0xc0, !PT ;  /* 0xfffffff82c2c7812 */ /* 0x000fe400078ec0ff */
[----:B------:R-:W-:Y:S01]  /*22a0*/  LOP3.LUT R48, R48, 0xf, RZ, 0xc0, !PT ;  /* 0x0000000f30307812 */ /* 0x000fe200078ec0ff */
[----:B------:R-:W-:Y:S01]  /*22b0*/  IMAD R32, R32, c[0x0][0x1e0], RZ ;  /* 0x0000780020207a24 */ /* 0x000fe200078e02ff */
[----:B------:R-:W-:Y:S01]  /*22c0*/  IADD3 R33, -R38, 0x10, RZ ;  /* 0x0000001026217810 */ /* 0x000fe20007ffe1ff */
[----:B------:R-:W-:Y:S01]  /*22d0*/  IMAD.WIDE R44, R44, 0x2, RZ ;  /* 0x000000022c2c7825 */ /* 0x000fe200078e02ff */
[----:B------:R-:W-:Y:S02]  /*22e0*/  ISETP.NE.U32.AND P6, PT, R41, RZ, PT ;  /* 0x000000ff2900720c */ /* 0x000fe40003fc5070 */
[----:B------:R-:W-:Y:S01]  /*22f0*/  LOP3.LUT R33, R33, 0xf, RZ, 0xc0, !PT ;  /* 0x0000000f21217812 */ /* 0x000fe200078ec0ff */
[----:B------:R-:W-:-:S02]  /*2300*/  IMAD R32, R231, c[0x0][0x1e4], R32 ;  /* 0x00007900e7207a24 */ /* 0x000fc400078e0220 */
[----:B-1----:R-:W-:-:S04]  /*2310*/  IMAD.WIDE.U32 R34, R231, c[0x0][0x1e0], RZ ;  /* 0x00007800e7227a25 */ /* 0x002fc800078e00ff */
[----:B------:R-:W-:Y:S01]  /*2320*/  IMAD.IADD R35, R35, 0x1, R32 ;  /* 0x0000000123237824 */ /* 0x000fe200078e0220 */
[----:B--2---:R-:W-:-:S03]  /*2330*/  SHF.R.S32.HI R32, RZ, 0x1f, R230 ;  /* 0x0000001fff207819 */ /* 0x004fc600000114e6 */
[----:B------:R-:W-:-:S04]  /*2340*/  IMAD.WIDE.U32 R34, R230, c[0x0][0x1f0], R34 ;  /* 0x00007c00e6227a25 */ /* 0x000fc800078e0022 */
[----:B------:R-:W-:Y:S01]  /*2350*/  IMAD R32, R32, c[0x0][0x1f0], RZ ;  /* 0x00007c0020207a24 */ /* 0x000fe200078e02ff */
[----:B------:R-:W-:Y:S02]  /*2360*/  IADD3 R43, P0, R34, UR18, RZ ;  /* 0x00000012222b7c10 */ /* 0x000fe4000ff1e0ff */
[----:B------:R-:W-:Y:S01]  /*2370*/  IADD3 R34, -R40, 0x10, RZ ;  /* 0x0000001028227810 */ /* 0x000fe20007ffe1ff */
[----:B------:R-:W-:-:S03]  /*2380*/  IMAD R32, R230, c[0x0][0x1f4], R32 ;  /* 0x00007d00e6207a24 */ /* 0x000fc600078e0220 */
[----:B------:R-:W-:Y:S02]  /*2390*/  LOP3.LUT R34, R34, 0xf, RZ, 0xc0, !PT ;  /* 0x0000000f22227812 */ /* 0x000fe400078ec0ff */
[----:B------:R-:W-:Y:S02]  /*23a0*/  IADD3.X R32, R35, UR16, R32, P0, !PT ;  /* 0x0000001023207c10 */ /* 0x000fe400087fe420 */
[----:B------:R-:W-:-:S04]  /*23b0*/  LEA R42, P0, R43, c[0x0][0x1c8], 0x1 ;  /* 0x000072002b2a7a11 */ /* 0x000fc800078008ff */
[----:B------:R-:W-:Y:S01]  /*23c0*/  LEA.HI.X R43, R43, c[0x0][0x1cc], R32, 0x1, P0 ;  /* 0x000073002b2b7a11 */ /* 0x000fe200000f0c20 */
[----:B------:R-:W1:Y:S01]  /*23d0*/  SHFL.IDX PT, R35, R42, 0x1, 0x1c1f ;  /* 0x003c1f002a237f89 */ /* 0x000e6200000e0000 */
[----:B------:R-:W-:-:S03]  /*23e0*/  SHF.R.S32.HI R32, RZ, 0x1f, R236 ;  /* 0x0000001fff207819 */ /* 0x000fc600000114ec */
[----:B------:R-:W2:Y:S01]  /*23f0*/  SHFL.IDX PT, R39, R43, 0x1, 0x1c1f ;  /* 0x003c1f002b277f89 */ /* 0x000ea200000e0000 */
[----:B------:R-:W-:-:S03]  /*2400*/  LEA.HI R32, R32, R236, RZ, 0x3 ;  /* 0x000000ec20207211 */ /* 0x000fc600078f18ff */
[----:B------:R-:W3:Y:S01]  /*2410*/  SHFL.IDX PT, R42, R42, RZ, 0x1c1f ;  /* 0x001c1fff2a2a7589 */ /* 0x000ee200000e0000 */
[----:B------:R-:W-:-:S03]  /*2420*/  LOP3.LUT R32, R32, 0xfffffff8, RZ, 0xc0, !PT ;  /* 0xfffffff820207812 */ /* 0x000fc600078ec0ff */
[----:B------:R-:W4:Y:S02]  /*2430*/  SHFL.IDX PT, R43, R43, RZ, 0x1c1f ;  /* 0x001c1fff2b2b7589 */ /* 0x000f2400000e0000 */
[----:B------:R-:W-:Y:S01]  /*2440*/  IMAD.WIDE R50, R32, 0x2, RZ ;  /* 0x0000000220327825 */ /* 0x000fe200078e02ff */
[----:B-1----:R-:W-:-:S04]  /*2450*/  IADD3 R48, P1, P0, R48, R35, R46 ;  /* 0x0000002330307210 */ /* 0x002fc8000783e02e */
[----:B--2---:R-:W-:Y:S02]  /*2460*/  IADD3.X R49, RZ, R39, R47, P1, P0 ;  /* 0x00000027ff317210 */ /* 0x004fe40000fe042f */
[----:B------:R-:W-:Y:S01]  /*2470*/  IADD3 R52, P1, P0, R34, R35, R44 ;  /* 0x0000002322347210 */ /* 0x000fe2000783e02c */
[----:B------:R-:W-:-:S03]  /*2480*/  IMAD.SHL.U32 R34, R233, 0x2, RZ ;  /* 0x00000002e9227824 */ /* 0x000fc600078e00ff */
[----:B------:R-:W-:Y:S02]  /*2490*/  IADD3.X R53, RZ, R39, R45, P1, P0 ;  /* 0x00000027ff357210 */ /* 0x000fe40000fe042d */
[----:B------:R-:W-:-:S04]  /*24a0*/  IADD3 R32, P1, P0, R33, R35, R50 ;  /* 0x0000002321207210 */ /* 0x000fc8000783e032 */
[----:B------:R-:W-:Y:S02]  /*24b0*/  IADD3.X R33, RZ, R39, R51, P1, P0 ;  /* 0x00000027ff217210 */ /* 0x000fe40000fe0433 */
[-C--:B---3--:R-:W-:Y:S02]  /*24c0*/  IADD3 R44, P0, R44, R42.reuse, RZ ;  /* 0x0000002a2c2c7210 */ /* 0x088fe40007f1e0ff */
[----:B------:R-:W-:-:S03]  /*24d0*/  IADD3 R46, P1, R46, R42, RZ ;  /* 0x0000002a2e2e7210 */ /* 0x000fc60007f3e0ff */
[--C-:B----4-:R-:W-:Y:S01]  /*24e0*/  IMAD.X R45, R45, 0x1, R43.reuse, P0 ;  /* 0x000000012d2d7824 */ /* 0x110fe200000e062b */
        /* <DEDUP_REMOVED lines=11> */
.L_x_856:
[----:B------:R-:W-:Y:S01]  /*25a0*/  SHF.R.S32.HI R238, RZ, 0x1f, R3 ;  /* 0x0000001fffee7819 */ /* 0x000fe20000011403 */
[----:B-1----:R-:W-:Y:S01]  /*25b0*/  IMAD.U32 R45, RZ, RZ, UR17 ;  /* 0x00000011ff2d7e24 */ /* 0x002fe2000f8e00ff */
[----:B------:R-:W0:Y:S01]  /*25c0*/  LDGDEPBAR ;  /* 0x00000000000079af */ /* 0x000e220000000000 */
[----:B------:R-:W-:Y:S01]  /*25d0*/  IMAD.SHL.U32 R225, R2, 0x2, RZ ;  /* 0x0000000202e17824 */ /* 0x000fe200078e00ff */
[----:B------:R-:W-:-:S03]  /*25e0*/  LEA.HI R238, R238, R3, RZ, 0x2 ;  /* 0x00000003eeee7211 */ /* 0x000fc600078f10ff */
[----:B------:R-:W-:Y:S01]  /*25f0*/  IMAD R223, R0, 0x2, R225 ;  /* 0x0000000200df7824 */ /* 0x000fe200078e02e1 */
[----:B------:R-:W-:Y:S01]  /*2600*/  LOP3.LUT R32, R238, 0x7ffffffc, RZ, 0xc0, !PT ;  /* 0x7ffffffcee207812 */ /* 0x000fe200078ec0ff */
[----:B------:R-:W-:Y:S04]  /*2610*/  LDSM.16.MT88.4 R148, [R225+0x100] ;  /* 0x00010000e194783b */ /* 0x000fe80000004200 */
[----:B------:R-:W-:Y:S01]  /*2620*/  IMAD.IADD R32, R3, 0x1, -R32 ;  /* 0x0000000103207824 */ /* 0x000fe200078e0a20 */
[----:B------:R-:W-:Y:S03]  /*2630*/  LDSM.16.MT88.4 R104, [R223+0x1100] ;  /* 0x00110000df68783b */ /* 0x000fe60000004200 */
[----:B------:R-:W-:Y:S01]  /*2640*/  IMAD R45, R32, -0x2, R45 ;  /* 0xfffffffe202d7824 */ /* 0x000fe200078e022d */
[----:B------:R-:W-:Y:S04]  /*2650*/  LDSM.16.MT88.4 R116, [R225+0x2100] ;  /* 0x00210000e174783b */ /* 0x000fe80000004200 */
[----:B------:R-:W-:-:S02]  /*2660*/  ISETP.GT.AND P0, PT, R45, RZ, PT ;  /* 0x000000ff2d00720c */ /* 0x000fc40003f04270 */
[C---:B------:R-:W-:Y:S02]  /*2670*/  ISETP.GT.AND P1, PT, R45.reuse, 0x1, PT ;  /* 0x000000012d00780c */ /* 0x040fe40003f24270 */
[----:B------:R-:W-:Y:S02]  /*2680*/  FSEL R42, R30, -INF , P0 ;  /* 0xff8000001e2a7808 */ /* 0x000fe40000000000 */
[----:B------:R-:W-:Y:S02]  /*2690*/  FSEL R40, R28, -INF , P0 ;  /* 0xff8000001c287808 */ /* 0x000fe40000000000 */
[----:B------:R-:W-:Y:S02]  /*26a0*/  FSEL R35, R94, -INF , P0 ;  /* 0xff8000005e237808 */ /* 0x000fe40000000000 */
[----:B------:R-:W-:Y:S02]  /*26b0*/  FSEL R39, R92, -INF , P0 ;  /* 0xff8000005c277808 */ /* 0x000fe40000000000 */
[----:B------:R-:W-:-:S02]  /*26c0*/  ISETP.GT.AND P0, PT, R45, 0x8, PT ;  /* 0x000000082d00780c */ /* 0x000fc40003f04270 */
[----:B------:R-:W-:Y:S02]  /*26d0*/  FSEL R41, R31, -INF , P1 ;  /* 0xff8000001f297808 */ /* 0x000fe40000800000 */
        /* <DEDUP_REMOVED lines=13> */
[----:B------:R-:W-:Y:S01]  /*27b0*/  ISETP.GT.AND P1, PT, R45, 0x9, PT ;  /* 0x000000092d00780c */ /* 0x000fe20003f24270 */
[----:B------:R-:W-:Y:S01]  /*27c0*/  LDSM.16.MT88.4 R92, [R225+0x1100] ;  /* 0x00110000e15c783b */ /* 0x000fe20000004200 */
[----:B------:R-:W-:Y:S02]  /*27d0*/  FSEL R18, R18, -INF , P0 ;  /* 0xff80000012127808 */ /* 0x000fe40000000000 */
[----:B------:R-:W-:Y:S02]  /*27e0*/  FSEL R16, R16, -INF , P0 ;  /* 0xff80000010107808 */ /* 0x000fe40000000000 */
[----:B------:R-:W-:-:S02]  /*27f0*/  FSEL R201, R82, -INF , P0 ;  /* 0xff80000052c97808 */ /* 0x000fc40000000000 */
[----:B------:R-:W-:Y:S02]  /*2800*/  FSEL R204, R80, -INF , P0 ;  /* 0xff80000050cc7808 */ /* 0x000fe40000000000 */
[----:B------:R-:W-:Y:S02]  /*2810*/  ISETP.GT.AND P0, PT, R45, 0x20, PT ;  /* 0x000000202d00780c */ /* 0x000fe40003f04270 */
[----:B------:R-:W-:Y:S02]  /*2820*/  FSEL R27, R27, -INF , P1 ;  /* 0xff8000001b1b7808 */ /* 0x000fe40000800000 */
[----:B------:R-:W-:Y:S02]  /*2830*/  FSEL R25, R25, -INF , P1 ;  /* 0xff80000019197808 */ /* 0x000fe40000800000 */
[----:B------:R-:W-:Y:S02]  /*2840*/  FSEL R3, R91, -INF , P1 ;  /* 0xff8000005b037808 */ /* 0x000fe40000800000 */
[----:B------:R-:W-:-:S02]  /*2850*/  FSEL R89, R89, -INF , P1 ;  /* 0xff80000059597808 */ /* 0x000fc40000800000 */
[----:B------:R-:W-:Y:S02]  /*2860*/  ISETP.GT.AND P1, PT, R45, 0x11, PT ;  /* 0x000000112d00780c */ /* 0x000fe40003f24270 */
[----:B------:R-:W-:Y:S02]  /*2870*/  FSEL R175, R12, -INF , P0 ;  /* 0xff8000000caf7808 */ /* 0x000fe40000000000 */
[----:B------:R-:W-:Y:S02]  /*2880*/  FMNMX.FTZ R12, R40, R43, !PT ;  /* 0x0000002b280c7209 */ /* 0x000fe40007810000 */
[----:B------:R-:W-:Y:S02]  /*2890*/  FSEL R23, R23, -INF , P1 ;  /* 0xff80000017177808 */ /* 0x000fe40000800000 */
[----:B------:R-:W-:Y:S02]  /*28a0*/  FSEL R21, R21, -INF , P1 ;  /* 0xff80000015157808 */ /* 0x000fe40000800000 */
[----:B------:R-:W-:-:S02]  /*28b0*/  FSEL R185, R87, -INF , P1 ;  /* 0xff80000057b97808 */ /* 0x000fc40000800000 */
[----:B------:R-:W-:Y:S02]  /*28c0*/  FSEL R205, R85, -INF , P1 ;  /* 0xff80000055cd7808 */ /* 0x000fe40000800000 */
[----:B------:R-:W-:Y:S02]  /*28d0*/  ISETP.GT.AND P1, PT, R45, 0x19, PT ;  /* 0x000000192d00780c */ /* 0x000fe40003f24270 */
[----:B------:R-:W-:Y:S02]  /*28e0*/  FMNMX.FTZ R12, R44, R12, !PT ;  /* 0x0000000c2c0c7209 */ /* 0x000fe40007810000 */
[----:B------:R-:W-:Y:S02]  /*28f0*/  FSEL R33, R19, -INF , P1 ;  /* 0xff80000013217808 */ /* 0x000fe40000800000 */
[----:B------:R-:W-:Y:S02]  /*2900*/  FSEL R17, R17, -INF , P1 ;  /* 0xff80000011117808 */ /* 0x000fe40000800000 */
[----:B------:R-:W-:-:S02]  /*2910*/  FSEL R176, R83, -INF , P1 ;  /* 0xff80000053b07808 */ /* 0x000fc40000800000 */
[----:B------:R-:W-:Y:S02]  /*2920*/  FSEL R203, R81, -INF , P1 ;  /* 0xff80000051cb7808 */ /* 0x000fe40000800000 */
[----:B------:R-:W-:Y:S01]  /*2930*/  ISETP.GT.AND P1, PT, R45, 0x28, PT ;  /* 0x000000282d00780c */ /* 0x000fe20003f24270 */
[----:B------:R-:W-:Y:S01]  /*2940*/  LDSM.16.MT88.4 R80, [R223+0x100] ;  /* 0x00010000df50783b */ /* 0x000fe20000004200 */
[----:B------:R-:W-:Y:S02]  /*2950*/  FMNMX.FTZ R12, R25, R12, !PT ;  /* 0x0000000c190c7209 */ /* 0x000fe40007810000 */
[----:B------:R-:W-:Y:S02]  /*2960*/  FSEL R187, R10, -INF , P1 ;  /* 0xff8000000abb7808 */ /* 0x000fe40000800000 */
[----:B------:R-:W-:Y:S02]  /*2970*/  FMNMX.FTZ R10, R20, R12, !PT ;  /* 0x0000000c140a7209 */ /* 0x000fe40007810000 */
[----:B------:R-:W-:-:S02]  /*2980*/  FSEL R182, R8, -INF , P1 ;  /* 0xff80000008b67808 */ /* 0x000fc40000800000 */
[----:B------:R-:W-:Y:S02]  /*2990*/  FMNMX.FTZ R8, R21, R10, !PT ;  /* 0x0000000a15087209 */ /* 0x000fe40007810000 */
[----:B------:R-:W-:Y:S02]  /*29a0*/  FSEL R29, R14, -INF , P0 ;  /* 0xff8000000e1d7808 */ /* 0x000fe40000000000 */
[----:B------:R-:W-:Y:S02]  /*29b0*/  FSEL R195, R78, -INF , P0 ;  /* 0xff8000004ec37808 */ /* 0x000fe40000000000 */
[----:B------:R-:W-:Y:S02]  /*29c0*/  FSEL R191, R76, -INF , P0 ;  /* 0xff8000004cbf7808 */ /* 0x000fe40000000000 */
[----:B------:R-:W-:Y:S02]  /*29d0*/  ISETP.GT.AND P0, PT, R45, 0x29, PT ;  /* 0x000000292d00780c */ /* 0x000fe40003f04270 */
[----:B------:R-:W-:-:S02]  /*29e0*/  FMNMX.FTZ R8, R16, R8, !PT ;  /* 0x0000000810087209 */ /* 0x000fc40007810000 */
[----:B------:R-:W-:Y:S02]  /*29f0*/  FSEL R197, R74, -INF , P1 ;  /* 0xff8000004ac57808 */ /* 0x000fe40000800000 */
[----:B------:R-:W-:Y:S02]  /*2a00*/  FSEL R199, R72, -INF , P1 ;  /* 0xff80000048c77808 */ /* 0x000fe40000800000 */
[----:B------:R-:W-:Y:S02]  /*2a10*/  ISETP.GT.AND P6, PT, R45, 0x21, PT ;  /* 0x000000212d00780c */ /* 0x000fe40003fc4270 */
[----:B------:R-:W-:Y:S02]  /*2a20*/  FSEL R30, R9, -INF , P0 ;  /* 0xff800000091e7808 */ /* 0x000fe40000000000 */
[----:B------:R-:W-:Y:S02]  /*2a30*/  ISETP.GT.AND P1, PT, R45, 0x30, PT ;  /* 0x000000302d00780c */ /* 0x000fe40003f24270 */
[----:B------:R-:W-:-:S02]  /*2a40*/  FMNMX.FTZ R8, R17, R8, !PT ;  /* 0x0000000811087209 */ /* 0x000fc40007810000 */
[----:B------:R-:W-:Y:S02]  /*2a50*/  FMNMX.FTZ R9, R42, R41, !PT ;  /* 0x000000292a097209 */ /* 0x000fe40007810000 */
[----:B------:R-:W-:Y:S02]  /*2a60*/  FSEL R31, R13, -INF , P6 ;  /* 0xff8000000d1f7808 */ /* 0x000fe40003000000 */
[----:B------:R-:W-:Y:S02]  /*2a70*/  FSEL R184, R6, -INF , P1 ;  /* 0xff80000006b87808 */ /* 0x000fe40000800000 */
[----:B------:R-:W-:Y:S02]  /*2a80*/  FMNMX.FTZ R8, R175, R8, !PT ;  /* 0x00000008af087209 */ /* 0x000fe40007810000 */
        /* <DEDUP_REMOVED lines=26> */
[----:B------:R-:W-:Y:S02]  /*2c30*/  FMNMX.FTZ R4, R190, R4, !PT ;  /* 0x00000004be047209 */ /* 0x000fe40007810000 */
[----:B------:R-:W-:Y:S02]  /*2c40*/  FSEL R28, R15, -INF , P6 ;  /* 0xff8000000f1c7808 */ /* 0x000fe40003000000 */
[----:B------:R-:W-:Y:S01]  /*2c50*/  FMNMX.FTZ R7, R29, R5, !PT ;  /* 0x000000051d077209 */ /* 0x000fe20007810000 */
[----:B------:R-:W-:Y:S01]  /*2c60*/  LDSM.16.MT88.4 R12, [R223+0x1500] ;  /* 0x00150000df0c783b */ /* 0x000fe20000004200 */
[----:B------:R-:W-:Y:S02]  /*2c70*/  FMNMX.FTZ R6, R39, R38, !PT ;  /* 0x0000002627067209 */ /* 0x000fe40007810000 */
[----:B------:R-:W-:Y:S02]  /*2c80*/  FMNMX.FTZ R4, R188, R4, !PT ;  /* 0x00000004bc047209 */ /* 0x000fe40007810000 */
[----:B------:R-:W-:-:S02]  /*2c90*/  FMNMX.FTZ R7, R28, R7, !PT ;  /* 0x000000071c077209 */ /* 0x000fc40007810000 */
[----:B------:R-:W-:Y:S02]  /*2ca0*/  FMNMX.FTZ R5, R88, R6, !PT ;  /* 0x0000000658057209 */ /* 0x000fe40007810000 */
[----:B------:R-:W-:Y:S01]  /*2cb0*/  FMNMX.FTZ R7, R187, R7, !PT ;  /* 0x00000007bb077209 */ /* 0x000fe20007810000 */
[----:B------:R-:W1:Y:S01]  /*2cc0*/  SHFL.BFLY PT, R6, R4, 0x2, 0x1f ;  /* 0x0c401f0004067f89 */ /* 0x000e6200000e0000 */
[----:B------:R-:W-:Y:S02]  /*2cd0*/  FMNMX.FTZ R5, R89, R5, !PT ;  /* 0x0000000559057209 */ /* 0x000fe40007810000 */
[----:B------:R-:W-:Y:S02]  /*2ce0*/  FMNMX.FTZ R7, R186, R7, !PT ;  /* 0x00000007ba077209 */ /* 0x000fe40007810000 */
[----:B------:R-:W-:Y:S02]  /*2cf0*/  FMNMX.FTZ R5, R32, R5, !PT ;  /* 0x0000000520057209 */ /* 0x000fe40007810000 */
        /* <DEDUP_REMOVED lines=8> */
[----:B------:R-:W-:Y:S02]  /*2d80*/  FMNMX.FTZ R8, R35, R34, !PT ;  /* 0x0000002223087209 */ /* 0x000fe40007810000 */
[----:B------:R-:W-:Y:S02]  /*2d90*/  FMNMX.FTZ R7, R180, R7, !PT ;  /* 0x00000007b4077209 */ /* 0x000fe40007810000 */
[----:B------:R-:W-:Y:S02]  /*2da0*/  FSEL R200, R77, -INF , P6 ;  /* 0xff8000004dc87808 */ /* 0x000fe40003000000 */
[----:B------:R-:W-:Y:S02]  /*2db0*/  FMNMX.FTZ R5, R191, R5, !PT ;  /* 0x00000005bf057209 */ /* 0x000fe40007810000 */
[----:B------:R-:W-:-:S02]  /*2dc0*/  FMNMX.FTZ R8, R24, R8, !PT ;  /* 0x0000000818087209 */ /* 0x000fc40007810000 */
[----:B-1----:R-:W-:Y:S02]  /*2dd0*/  FMNMX.FTZ R6, R4, R6, !PT ;  /* 0x0000000604067209 */ /* 0x002fe40007810000 */
[----:B------:R-:W-:Y:S01]  /*2de0*/  FMNMX.FTZ R5, R200, R5, !PT ;  /* 0x00000005c8057209 */ /* 0x000fe20007810000 */
[----:B------:R-:W1:Y:S01]  /*2df0*/  SHFL.BFLY PT, R4, R7, 0x2, 0x1f ;  /* 0x0c401f0007047f89 */ /* 0x000e6200000e0000 */
[----:B------:R-:W-:Y:S02]  /*2e00*/  FMNMX.FTZ R8, R3, R8, !PT ;  /* 0x0000000803087209 */ /* 0x000fe40007810000 */
[----:B------:R-:W-:Y:S01]  /*2e10*/  FMNMX.FTZ R5, R199, R5, !PT ;  /* 0x00000005c7057209 */ /* 0x000fe20007810000 */
[----:B------:R-:W2:Y:S01]  /*2e20*/  SHFL.BFLY PT, R166, R6, 0x1, 0x1f ;  /* 0x0c201f0006a67f89 */ /* 0x000ea200000e0000 */
        /* <DEDUP_REMOVED lines=8> */
[----:B------:R-:W-:Y:S02]  /*2eb0*/  FSEL R172, R61, -INF , P0 ;  /* 0xff8000003dac7808 */ /* 0x000fe40000000000 */
[----:B------:R-:W-:Y:S02]  /*2ec0*/  FMNMX.FTZ R5, R174, R5, !PT ;  /* 0x00000005ae057209 */ /* 0x000fe40007810000 */
[----:B------:R-:W-:Y:S02]  /*2ed0*/  FSEL R196, R79, -INF , P6 ;  /* 0xff8000004fc47808 */ /* 0x000fe40003000000 */
[----:B------:R-:W-:Y:S02]  /*2ee0*/  FMNMX.FTZ R8, R195, R8, !PT ;  /* 0x00000008c3087209 */ /* 0x000fe40007810000 */
[----:B------:R-:W-:Y:S02]  /*2ef0*/  FMNMX.FTZ R5, R172, R5, !PT ;  /* 0x00000005ac057209 */ /* 0x000fe40007810000 */
[----:B-1----:R-:W-:-:S02]  /*2f00*/  FMNMX.FTZ R4, R7, R4, !PT ;  /* 0x0000000407047209 */ /* 0x002fc40007810000 */
[----:B------:R-:W-:Y:S01]  /*2f10*/  FMNMX.FTZ R7, R196, R8, !PT ;  /* 0x00000008c4077209 */ /* 0x000fe20007810000 */
[----:B------:R-:W1:Y:S01]  /*2f20*/  SHFL.BFLY PT, R168, R5, 0x2, 0x1f ;  /* 0x0c401f0005a87f89 */ /* 0x000e6200000e0000 */
[----:B--2---:R-:W-:Y:S02]  /*2f30*/  FMNMX.FTZ R166, R6, R166, !PT ;  /* 0x000000a606a67209 */ /* 0x004fe40007810000 */
[----:B------:R-:W-:Y:S01]  /*2f40*/  FMNMX.FTZ R6, R197, R7, !PT ;  /* 0x00000007c5067209 */ /* 0x000fe20007810000 */
[----:B------:R-:W2:Y:S01]  /*2f50*/  SHFL.BFLY PT, R165, R4, 0x1, 0x1f ;  /* 0x0c201f0004a57f89 */ /* 0x000ea200000e0000 */
[----:B------:R-:W-:Y:S01]  /*2f60*/  FSEL R169, R62, -INF , P1 ;  /* 0xff8000003ea97808 */ /* 0x000fe20000800000 */
[----:B------:R-:W-:Y:S01]  /*2f70*/  FMUL.FTZ R189, R166, c[0x0][0x2d0] ;  /* 0x0000b400a6bd7a20 */ /* 0x000fe20000410000 */
[----:B------:R-:W-:Y:S01]  /*2f80*/  FMNMX.FTZ R6, R198, R6, !PT ;  /* 0x00000006c6067209 */ /* 0x000fe20007810000 */
[----:B------:R-:W-:Y:S01]  /*2f90*/  LDSM.16.MT88.4 R8, [R225+0x2500] ;  /* 0x00250000e108783b */ /* 0x000fe20000004200 */
[----:B------:R-:W-:-:S02]  /*2fa0*/  FSEL R67, R63, -INF , P0 ;  /* 0xff8000003f437808 */ /* 0x000fc40000000000 */
[----:B------:R-:W-:Y:S02]  /*2fb0*/  FMNMX.FTZ R6, R171, R6, !PT ;  /* 0x00000006ab067209 */ /* 0x000fe40007810000 */
[----:B------:R-:W-:Y:S02]  /*2fc0*/  FSETP.NEU.FTZ.AND P1, PT, R166, -INF , PT ;  /* 0xff800000a600780b */ /* 0x000fe40003f3d000 */
[----:B------:R-:W-:Y:S02]  /*2fd0*/  FMNMX.FTZ R6, R170, R6, !PT ;  /* 0x00000006aa067209 */ /* 0x000fe40007810000 */
[----:B------:R-:W-:Y:S02]  /*2fe0*/  FSEL R189, R189, RZ, P1 ;  /* 0x000000ffbdbd7208 */ /* 0x000fe40000800000 */
[----:B------:R-:W-:-:S03]  /*2ff0*/  FMNMX.FTZ R6, R169, R6, !PT ;  /* 0x00000006a9067209 */ /* 0x000fc60007810000 */
[--C-:B------:R-:W-:Y:S01]  /*3000*/  FFMA.FTZ R48, R40, c[0x0][0x2d0], -R189.reuse ;  /* 0x0000b40028307a23 */ /* 0x100fe200000108bd */
[----:B------:R-:W-:Y:S01]  /*3010*/  FMNMX.FTZ R167, R67, R6, !PT ;  /* 0x0000000643a77209 */ /* 0x000fe20007810000 */
[--C-:B------:R-:W-:Y:S01]  /*3020*/  FFMA.FTZ R47, R43, c[0x0][0x2d0], -R189.reuse ;  /* 0x0000b4002b2f7a23 */ /* 0x100fe200000108bd */
[----:B-1----:R-:W-:Y:S01]  /*3030*/  FMNMX.FTZ R168, R5, R168, !PT ;  /* 0x000000a805a87209 */ /* 0x002fe20007810000 */
[--C-:B------:R-:W-:Y:S02]  /*3040*/  FFMA.FTZ R46, R44, c[0x0][0x2d0], -R189.reuse ;  /* 0x0000b4002c2e7a23 */ /* 0x100fe400000108bd */
[----:B------:R-:W1:Y:S01]  /*3050*/  SHFL.BFLY PT, R5, R167, 0x2, 0x1f ;  /* 0x0c401f00a7057f89 */ /* 0x000e6200000e0000 */
[----:B--2---:R-:W-:Y:S01]  /*3060*/  FMNMX.FTZ R165, R4, R165, !PT ;  /* 0x000000a504a57209 */ /* 0x004fe20007810000 */
[----:B------:R-:W-:Y:S01]  /*3070*/  FFMA.FTZ R40, R25, c[0x0][0x2d0], -R189 ;  /* 0x0000b40019287a23 */ /* 0x000fe200000108bd */
[----:B------:R-:W-:Y:S01]  /*3080*/  MUFU.EX2 R48, R48 ;  /* 0x0000003000307308 */ /* 0x000fe20000000800 */
[----:B------:R-:W2:Y:S01]  /*3090*/  SHFL.BFLY PT, R4, R168, 0x1, 0x1f ;  /* 0x0c201f00a8047f89 */ /* 0x000ea200000e0000 */
[C---:B------:R-:W-:Y:S01]  /*30a0*/  FSETP.NEU.FTZ.AND P0, PT, R165.reuse, -INF , PT ;  /* 0xff800000a500780b */ /* 0x040fe20003f1d000 */
[----:B------:R-:W-:-:S02]  /*30b0*/  FMUL.FTZ R179, R165, c[0x0][0x2d0] ;  /* 0x0000b400a5b37a20 */ /* 0x000fc40000410000 */
[--C-:B------:R-:W-:Y:S02]  /*30c0*/  FFMA.FTZ R43, R20, c[0x0][0x2d0], -R189.reuse ;  /* 0x0000b400142b7a23 */ /* 0x100fe400000108bd */
[--C-:B------:R-:W-:Y:S01]  /*30d0*/  FFMA.FTZ R2, R17, c[0x0][0x2d0], -R189.reuse ;  /* 0x0000b40011027a23 */ /* 0x100fe200000108bd */
[----:B------:R-:W-:Y:S01]  /*30e0*/  FSEL R179, R179, RZ, P0 ;  /* 0x000000ffb3b37208 */ /* 0x000fe20000000000 */
[----:B------:R-:W3:Y:S01]  /*30f0*/  MUFU.EX2 R47, R47 ;  /* 0x0000002f002f7308 */ /* 0x000ee20000000800 */
[--C-:B------:R-:W-:Y:S02]  /*3100*/  FFMA.FTZ R175, R175, c[0x0][0x2d0], -R189.reuse ;  /* 0x0000b400afaf7a23 */ /* 0x100fe400000108bd */
[----:B------:R-:W-:Y:S02]  /*3110*/  FFMA.FTZ R193, R193, c[0x0][0x2d0], -R189 ;  /* 0x0000b400c1c17a23 */ /* 0x000fe400000108bd */
[--C-:B------:R-:W-:Y:S02]  /*3120*/  FFMA.FTZ R45, R42, c[0x0][0x2d0], -R179.reuse ;  /* 0x0000b4002a2d7a23 */ /* 0x100fe400000108b3 */
[--C-:B------:R-:W-:Y:S01]  /*3130*/  FFMA.FTZ R51, R41, c[0x0][0x2d0], -R179.reuse ;  /* 0x0000b40029337a23 */ /* 0x100fe200000108b3 */
[----:B------:R-:W-:Y:S01]  /*3140*/  MUFU.EX2 R46, R46 ;  /* 0x0000002e002e7308 */ /* 0x000fe20000000800 */
[----:B------:R-:W-:-:S02]  /*3150*/  FFMA.FTZ R50, R26, c[0x0][0x2d0], -R179 ;  /* 0x0000b4001a327a23 */ /* 0x000fc400000108b3 */
[--C-:B------:R-:W-:Y:S01]  /*3160*/  FFMA.FTZ R42, R27, c[0x0][0x2d0], -R179.reuse ;  /* 0x0000b4001b2a7a23 */ /* 0x100fe200000108b3 */
[----:B-1----:R-:W-:Y:S01]  /*3170*/  FMNMX.FTZ R167, R167, R5, !PT ;  /* 0x00000005a7a77209 */ /* 0x002fe20007810000 */
[--C-:B------:R-:W-:Y:S02]  /*3180*/  FFMA.FTZ R41, R22, c[0x0][0x2d0], -R179.reuse ;  /* 0x0000b40016297a23 */ /* 0x100fe400000108b3 */
[--C-:B------:R-:W-:Y:S01]  /*3190*/  FFMA.FTZ R49, R33, c[0x0][0x2d0], -R179.reuse ;  /* 0x0000b40021317a23 */ /* 0x100fe200000108b3 */
[----:B--2---:R-:W-:Y:S01]  /*31a0*/  FMNMX.FTZ R168, R168, R4, !PT ;  /* 0x00000004a8a87209 */ /* 0x004fe20007810000 */
[----:B------:R-:W1:Y:S01]  /*31b0*/  SHFL.BFLY PT, R0, R167, 0x1, 0x1f ;  /* 0x0c201f00a7007f89 */ /* 0x000e6200000e0000 */
[----:B------:R-:W2:Y:S01]  /*31c0*/  MUFU.EX2 R40, R40 ;  /* 0x0000002800287308 */ /* 0x000ea20000000800 */
[----:B---3--:R-:W-:Y:S01]  /*31d0*/  F2FP.BF16.PACK_AB R128, R47, R48 ;  /* 0x000000302f80723e */ /* 0x008fe200000010ff */
[--C-:B------:R-:W-:Y:S01]  /*31e0*/  FFMA.FTZ R187, R187, c[0x0][0x2d0], -R179.reuse ;  /* 0x0000b400bbbb7a23 */ /* 0x100fe200000108b3 */
[----:B------:R-:W3:Y:S01]  /*31f0*/  LDSM.16.MT88.4 R4, [R223+0x2100] ;  /* 0x00210000df04783b */ /* 0x000ee20000004200 */
[C---:B------:R-:W-:Y:S01]  /*3200*/  FMUL.FTZ R173, R168.reuse, c[0x0][0x2d0] ;  /* 0x0000b400a8ad7a20 */ /* 0x040fe20000410000 */
[----:B------:R-:W-:Y:S01]  /*3210*/  FSETP.NEU.FTZ.AND P0, PT, R168, -INF , PT ;  /* 0xff800000a800780b */ /* 0x000fe20003f1d000 */
[----:B------:R-:W-:-:S02]  /*3220*/  FFMA.FTZ R186, R186, c[0x0][0x2d0], -R179 ;  /* 0x0000b400baba7a23 */ /* 0x000fc400000108b3 */
[----:B------:R-:W-:Y:S01]  /*3230*/  MUFU.EX2 R45, R45 ;  /* 0x0000002d002d7308 */ /* 0x000fe20000000800 */
[----:B------:R-:W-:Y:S01]  /*3240*/  FSEL R173, R173, RZ, P0 ;  /* 0x000000ffadad7208 */ /* 0x000fe20000000000 */
[----:B------:R-:W-:Y:S02]  /*3250*/  FADD.FTZ R47, R48, R47 ;  /* 0x0000002f302f7221 */ /* 0x000fe40000010000 */
[----:B------:R-:W-:Y:S02]  /*3260*/  FFMA.FTZ R192, R192, c[0x0][0x2d0], -R189 ;  /* 0x0000b400c0c07a23 */ /* 0x000fe400000108bd */
[--C-:B------:R-:W-:Y:S02]  /*3270*/  FFMA.FTZ R58, R39, c[0x0][0x2d0], -R173.reuse ;  /* 0x0000b400273a7a23 */ /* 0x100fe400000108ad */
[----:B------:R-:W4:Y:S01]  /*3280*/  MUFU.EX2 R51, R51 ;  /* 0x0000003300337308 */ /* 0x000f220000000800 */
[--C-:B------:R-:W-:Y:S01]  /*3290*/  FFMA.FTZ R57, R38, c[0x0][0x2d0], -R173.reuse ;  /* 0x0000b40026397a23 */ /* 0x100fe200000108ad */
[----:B--2---:R-:W-:Y:S01]  /*32a0*/  F2FP.BF16.PACK_AB R130, R40, R46 ;  /* 0x0000002e2882723e */ /* 0x004fe200000010ff */
[----:B------:R-:W-:-:S02]  /*32b0*/  FFMA.FTZ R54, R88, c[0x0][0x2d0], -R173 ;  /* 0x0000b40058367a23 */ /* 0x000fc400000108ad */
[----:B------:R-:W-:Y:S01]  /*32c0*/  FFMA.FTZ R53, R89, c[0x0][0x2d0], -R173 ;  /* 0x0000b40059357a23 */ /* 0x000fe200000108ad */
[----:B-1----:R-:W-:Y:S02]  /*32d0*/  FMNMX.FTZ R167, R167, R0, !PT ;  /* 0x00000000a7a77209 */ /* 0x002fe40007810000 */
[----:B------:R-:W-:Y:S01]  /*32e0*/  MUFU.EX2 R50, R50 ;  /* 0x0000003200327308 */ /* 0x000fe20000000800 */
[----:B------:R-:W-:Y:S01]  /*32f0*/  FFMA.FTZ R38, R21, c[0x0][0x2d0], -R189 ;  /* 0x0000b40015267a23 */ /* 0x000fe200000108bd */
[C---:B------:R-:W-:Y:S01]  /*3300*/  FSETP.NEU.FTZ.AND P0, PT, R167.reuse, -INF , PT ;  /* 0xff800000a700780b */ /* 0x040fe20003f1d000 */
[----:B------:R-:W-:Y:S02]  /*3310*/  FMUL.FTZ R164, R167, c[0x0][0x2d0] ;  /* 0x0000b400a7a47a20 */ /* 0x000fe40000410000 */
[----:B------:R-:W-:-:S03]  /*3320*/  FFMA.FTZ R0, R23, c[0x0][0x2d0], -R179 ;  /* 0x0000b40017007a23 */ /* 0x000fc600000108b3 */
[----:B------:R-:W1:Y:S01]  /*3330*/  MUFU.EX2 R42, R42 ;  /* 0x0000002a002a7308 */ /* 0x000e620000000800 */
[----:B------:R-:W-:Y:S01]  /*3340*/  FSEL R164, R164, RZ, P0 ;  /* 0x000000ffa4a47208 */ /* 0x000fe20000000000 */
[----:B------:R-:W-:Y:S01]  /*3350*/  FFMA.FTZ R39, R18, c[0x0][0x2d0], -R179 ;  /* 0x0000b40012277a23 */ /* 0x000fe200000108b3 */
[----:B------:R-:W-:Y:S01]  /*3360*/  LDSM.16.MT88.4 R20, [R223+0x500] ;  /* 0x00050000df14783b */ /* 0x000fe20000004200 */
[----:B------:R-:W-:Y:S01]  /*3370*/  FFMA.FTZ R59, R32, c[0x0][0x2d0], -R173 ;  /* 0x0000b400203b7a23 */ /* 0x000fe200000108ad */
[----:B----4-:R-:W-:Y:S01]  /*3380*/  F2FP.BF16.PACK_AB R129, R51, R45 ;  /* 0x0000002d3381723e */ /* 0x010fe200000010ff */
[--C-:B------:R-:W-:Y:S01]  /*3390*/  FFMA.FTZ R56, R35, c[0x0][0x2d0], -R164.reuse ;  /* 0x0000b40023387a23 */ /* 0x100fe200000108a4 */
[----:B------:R-:W-:Y:S01]  /*33a0*/  PLOP3.LUT P0, PT, PT, PT, UP0, 0x40, 0x0 ;  /* 0x000000000000781c */ /* 0x000fe20003f0e808 */
[--C-:B------:R-:W-:Y:S01]  /*33b0*/  FFMA.FTZ R55, R34, c[0x0][0x2d0], -R164.reuse ;  /* 0x0000b40022377a23 */ /* 0x100fe200000108a4 */
[----:B------:R-:W-:Y:S01]  /*33c0*/  MUFU.EX2 R58, R58 ;  /* 0x0000003a003a7308 */ /* 0x000fe20000000800 */
[--C-:B------:R-:W-:Y:S01]  /*33d0*/  FFMA.FTZ R52, R24, c[0x0][0x2d0], -R164.reuse ;  /* 0x0000b40018347a23 */ /* 0x100fe200000108a4 */
[----:B------:R-:W-:Y:S01]  /*33e0*/  LDSM.16.MT88.4 R32, [R223+0x2500] ;  /* 0x00250000df20783b */ /* 0x000fe20000004200 */
[----:B------:R-:W-:-:S02]  /*33f0*/  FFMA.FTZ R44, R3, c[0x0][0x2d0], -R164 ;  /* 0x0000b400032c7a23 */ /* 0x000fc400000108a4 */
[----:B------:R-:W-:Y:S01]  /*3400*/  FFMA.FTZ R3, R16, c[0x0][0x2d0], -R189 ;  /* 0x0000b40010037a23 */ /* 0x000fe200000108bd */
[----:B------:R-:W2:Y:S01]  /*3410*/  LDSM.16.MT88.4 R24, [R225+0x500] ;  /* 0x00050000e118783b */ /* 0x000ea20000004200 */
[----:B-1----:R-:W-:Y:S01]  /*3420*/  F2FP.BF16.PACK_AB R131, R42, R50 ;  /* 0x000000322a83723e */ /* 0x002fe200000010ff */
[----:B------:R-:W1:Y:S01]  /*3430*/  MUFU.EX2 R57, R57 ;  /* 0x0000003900397308 */ /* 0x000e620000000800 */
[--C-:B------:R-:W-:Y:S01]  /*3440*/  FFMA.FTZ R60, R205, c[0x0][0x2d0], -R173.reuse ;  /* 0x0000b400cd3c7a23 */ /* 0x100fe200000108ad */
[----:B------:R-:W4:Y:S01]  /*3450*/  LDSM.16.MT88.4 R16, [R225+0x1500] ;  /* 0x00150000e110783b */ /* 0x000f220000004200 */
[--C-:B------:R-:W-:Y:S02]  /*3460*/  FFMA.FTZ R61, R204, c[0x0][0x2d0], -R173.reuse ;  /* 0x0000b400cc3d7a23 */ /* 0x100fe400000108ad */
[----:B------:R-:W-:Y:S01]  /*3470*/  FFMA.FTZ R62, R203, c[0x0][0x2d0], -R173 ;  /* 0x0000b400cb3e7a23 */ /* 0x000fe200000108ad */
[----:B------:R-:W-:Y:S01]  /*3480*/  HMMA.16816.F32.BF16 R156, R128, R148, RZ ;  /* 0x00000094809c723c */ /* 0x000fe200000418ff */
[--C-:B------:R-:W-:Y:S01]  /*3490*/  FFMA.FTZ R64, R202, c[0x0][0x2d0], -R164.reuse ;  /* 0x0000b400ca407a23 */ /* 0x100fe200000108a4 */
[----:B------:R-:W-:Y:S01]  /*34a0*/  MUFU.EX2 R54, R54 ;  /* 0x0000003600367308 */ /* 0x000fe20000000800 */
[----:B------:R-:W-:-:S02]  /*34b0*/  FFMA.FTZ R63, R185, c[0x0][0x2d0], -R164 ;  /* 0x0000b400b93f7a23 */ /* 0x000fc400000108a4 */
[--C-:B------:R-:W-:Y:S02]  /*34c0*/  FFMA.FTZ R65, R201, c[0x0][0x2d0], -R164.reuse ;  /* 0x0000b400c9417a23 */ /* 0x100fe400000108a4 */
[----:B------:R-:W-:Y:S01]  /*34d0*/  FFMA.FTZ R66, R176, c[0x0][0x2d0], -R164 ;  /* 0x0000b400b0427a23 */ /* 0x000fe200000108a4 */
[C---:B------:R-:W-:Y:S01]  /*34e0*/  HMMA.16816.F32.BF16 R72, R128.reuse, R80, RZ ;  /* 0x000000508048723c */ /* 0x040fe200000418ff */
[----:B------:R-:W-:Y:S01]  /*34f0*/  FFMA.FTZ R176, R31, c[0x0][0x2d0], -R189 ;  /* 0x0000b4001fb07a23 */ /* 0x000fe200000108bd */
[----:B------:R-:W5:Y:S01]  /*3500*/  MUFU.EX2 R53, R53 ;  /* 0x0000003500357308 */ /* 0x000f620000000800 */
[----:B-1----:R-:W-:Y:S01]  /*3510*/  F2FP.BF16.PACK_AB R132, R57, R58 ;  /* 0x0000003a3984723e */ /* 0x002fe200000010ff */
[----:B------:R-:W-:Y:S02]  /*3520*/  FFMA.FTZ R185, R28, c[0x0][0x2d0], -R179 ;  /* 0x0000b4001cb97a23 */ /* 0x000fe400000108b3 */
[----:B------:R-:W-:Y:S02]  /*3530*/  FADD.FTZ R57, R58, R57 ;  /* 0x000000393a397221 */ /* 0x000fe40000010000 */
[----:B------:R-:W-:Y:S01]  /*3540*/  HMMA.16816.F32.BF16 R88, R128, R92, RZ ;  /* 0x0000005c8058723c */ /* 0x000fe200000418ff */
[--C-:B------:R-:W-:Y:S01]  /*3550*/  FFMA.FTZ R191, R191, c[0x0][0x2d0], -R173.reuse ;  /* 0x0000b400bfbf7a23 */ /* 0x100fe200000108ad */
[----:B------:R-:W-:Y:S01]  /*3560*/  MUFU.EX2 R56, R56 ;  /* 0x0000003800387308 */ /* 0x000fe20000000800 */
[----:B------:R-:W-:-:S02]  /*3570*/  FFMA.FTZ R194, R194, c[0x0][0x2d0], -R173 ;  /* 0x0000b400c2c27a23 */ /* 0x000fc400000108ad */
[--C-:B------:R-:W-:Y:S02]  /*3580*/  FFMA.FTZ R195, R195, c[0x0][0x2d0], -R164.reuse ;  /* 0x0000b400c3c37a23 */ /* 0x100fe400000108a4 */
[--C-:B------:R-:W-:Y:S01]  /*3590*/  FFMA.FTZ R196, R196, c[0x0][0x2d0], -R164.reuse ;  /* 0x0000b400c4c47a23 */ /* 0x100fe200000108a4 */
[C---:B------:R-:W-:Y:S01]  /*35a0*/  HMMA.16816.F32.BF16 R100, R128.reuse, R104, RZ ;  /* 0x000000688064723c */ /* 0x040fe200000418ff */
[--C-:B------:R-:W-:Y:S01]  /*35b0*/  FFMA.FTZ R197, R197, c[0x0][0x2d0], -R164.reuse ;  /* 0x0000b400c5c57a23 */ /* 0x100fe200000108a4 */
[----:B------:R-:W1:Y:S01]  /*35c0*/  MUFU.EX2 R55, R55 ;  /* 0x0000003700377308 */ /* 0x000e620000000800 */
[----:B-----5:R-:W-:Y:S01]  /*35d0*/  F2FP.BF16.PACK_AB R134, R53, R54 ;  /* 0x000000363586723e */ /* 0x020fe200000010ff */
[----:B------:R-:W-:Y:S02]  /*35e0*/  FFMA.FTZ R198, R198, c[0x0][0x2d0], -R164 ;  /* 0x0000b400c6c67a23 */ /* 0x000fe400000108a4 */
[----:B------:R-:W-:Y:S02]  /*35f0*/  FFMA.FTZ R200, R200, c[0x0][0x2d0], -R173 ;  /* 0x0000b400c8c87a23 */ /* 0x000fe400000108ad */
[----:B------:R-:W-:Y:S01]  /*3600*/  HMMA.16816.F32.BF16 R112, R128, R116, RZ ;  /* 0x000000748070723c */ /* 0x000fe200000418ff */
[----:B------:R-:W-:Y:S01]  /*3610*/  FADD.FTZ R57, R54, R57 ;  /* 0x0000003936397221 */ /* 0x000fe20000010000 */
[----:B------:R-:W5:Y:S01]  /*3620*/  MUFU.EX2 R52, R52 ;  /* 0x0000003400347308 */ /* 0x000f620000000800 */
[----:B------:R-:W-:-:S02]  /*3630*/  FFMA.FTZ R178, R178, c[0x0][0x2d0], -R173 ;  /* 0x0000b400b2b27a23 */ /* 0x000fc400000108ad */
[----:B------:R-:W-:Y:S02]  /*3640*/  FADD.FTZ R57, R53, R57 ;  /* 0x0000003935397221 */ /* 0x000fe40000010000 */
[--C-:B------:R-:W-:Y:S01]  /*3650*/  FFMA.FTZ R171, R171, c[0x0][0x2d0], -R164.reuse ;  /* 0x0000b400abab7a23 */ /* 0x100fe200000108a4 */
[C---:B---3--:R-:W-:Y:S01]  /*3660*/  HMMA.16816.F32.BF16 R124, R128.reuse, R4, RZ ;  /* 0x00000004807c723c */ /* 0x048fe200000418ff */
[----:B------:R-:W-:Y:S01]  /*3670*/  FFMA.FTZ R177, R177, c[0x0][0x2d0], -R173 ;  /* 0x0000b400b1b17a23 */ /* 0x000fe200000108ad */
[----:B------:R-:W3:Y:S01]  /*3680*/  MUFU.EX2 R44, R44 ;  /* 0x0000002c002c7308 */ /* 0x000ee20000000800 */
[----:B-1----:R-:W-:Y:S01]  /*3690*/  F2FP.BF16.PACK_AB R133, R55, R56 ;  /* 0x000000383785723e */ /* 0x002fe200000010ff */
[----:B------:R-:W-:Y:S02]  /*36a0*/  FADD.FTZ R55, R56, R55 ;  /* 0x0000003738377221 */ /* 0x000fe40000010000 */
[----:B------:R-:W-:Y:S02]  /*36b0*/  FADD.FTZ R45, R45, R51 ;  /* 0x000000332d2d7221 */ /* 0x000fe40000010000 */
[----:B------:R-:W-:Y:S01]  /*36c0*/  HMMA.16816.F32.BF16 R152, R128, R150, RZ ;  /* 0x000000968098723c */ /* 0x000fe200000418ff */
[----:B------:R-:W-:Y:S01]  /*36d0*/  FFMA.FTZ R170, R170, c[0x0][0x2d0], -R164 ;  /* 0x0000b400aaaa7a23 */ /* 0x000fe200000108a4 */
[----:B------:R-:W1:Y:S01]  /*36e0*/  MUFU.EX2 R43, R43 ;  /* 0x0000002b002b7308 */ /* 0x000e620000000800 */
[----:B-----5:R-:W-:-:S02]  /*36f0*/  FADD.FTZ R55, R52, R55 ;  /* 0x0000003734377221 */ /* 0x020fc40000010000 */
[----:B------:R-:W-:Y:S02]  /*3700*/  FFMA.FTZ R174, R174, c[0x0][0x2d0], -R173 ;  /* 0x0000b400aeae7a23 */ /* 0x000fe400000108ad */
[----:B------:R-:W-:Y:S01]  /*3710*/  FADD.FTZ R47, R46, R47 ;  /* 0x0000002f2e2f7221 */ /* 0x000fe20000010000 */
[C---:B------:R-:W-:Y:S01]  /*3720*/  HMMA.16816.F32.BF16 R76, R128.reuse, R82, RZ ;  /* 0x00000052804c723c */ /* 0x040fe200000418ff */
[----:B------:R-:W-:Y:S01]  /*3730*/  FADD.FTZ R45, R50, R45 ;  /* 0x0000002d322d7221 */ /* 0x000fe20000010000 */
[C---:B---3--:R-:W-:Y:S01]  /*3740*/  F2FP.BF16.PACK_AB R135, R44.reuse, R52 ;  /* 0x000000342c87723e */ /* 0x048fe200000010ff */
[----:B------:R-:W3:Y:S01]  /*3750*/  MUFU.EX2 R38, R38 ;  /* 0x0000002600267308 */ /* 0x000ee20000000800 */
[----:B------:R-:W-:Y:S02]  /*3760*/  FADD.FTZ R55, R44, R55 ;  /* 0x000000372c377221 */ /* 0x000fe40000010000 */
[----:B------:R-:W-:Y:S02]  /*3770*/  FFMA.FTZ R169, R169, c[0x0][0x2d0], -R164 ;  /* 0x0000b400a9a97a23 */ /* 0x000fe400000108a4 */
[----:B------:R-:W-:Y:S01]  /*3780*/  HMMA.16816.F32.BF16 R144, R128, R94, RZ ;  /* 0x0000005e8090723c */ /* 0x000fe200000418ff */
[----:B------:R-:W-:-:S02]  /*3790*/  FFMA.FTZ R172, R172, c[0x0][0x2d0], -R173 ;  /* 0x0000b400acac7a23 */ /* 0x000fc400000108ad */
[----:B------:R-:W5:Y:S01]  /*37a0*/  MUFU.EX2 R3, R3 ;  /* 0x0000000300037308 */ /* 0x000f620000000800 */
[----:B------:R-:W-:Y:S02]  /*37b0*/  FADD.FTZ R47, R40, R47 ;  /* 0x0000002f282f7221 */ /* 0x000fe40000010000 */
[----:B------:R-:W-:Y:S02]  /*37c0*/  FADD.FTZ R45, R42, R45 ;  /* 0x0000002d2a2d7221 */ /* 0x000fe40000010000 */
[----:B------:R-:W-:Y:S01]  /*37d0*/  HMMA.16816.F32.BF16 R140, R128, R106, RZ ;  /* 0x0000006a808c723c */ /* 0x000fe200000418ff */
[----:B------:R-:W-:Y:S02]  /*37e0*/  FFMA.FTZ R67, R67, c[0x0][0x2d0], -R164 ;  /* 0x0000b40043437a23 */ /* 0x000fe400000108a4 */
[----:B------:R-:W-:Y:S01]  /*37f0*/  MUFU.EX2 R2, R2 ;  /* 0x0000000200027308 */ /* 0x000fe20000000800 */
[----:B-1----:R-:W-:Y:S02]  /*3800*/  FADD.FTZ R47, R43, R47 ;  /* 0x0000002f2b2f7221 */ /* 0x002fe40000010000 */
[----:B------:R-:W-:-:S02]  /*3810*/  FFMA.FTZ R190, R190, c[0x0][0x2d0], -R189 ;  /* 0x0000b400bebe7a23 */ /* 0x000fc400000108bd */
[C---:B------:R-:W-:Y:S01]  /*3820*/  HMMA.16816.F32.BF16 R136, R128.reuse, R118, RZ ;  /* 0x000000768088723c */ /* 0x040fe200000418ff */
[----:B------:R-:W-:Y:S02]  /*3830*/  FFMA.FTZ R252, R188, c[0x0][0x2d0], -R189 ;  /* 0x0000b400bcfc7a23 */ /* 0x000fe400000108bd */
[----:B------:R-:W1:Y:S01]  /*3840*/  MUFU.EX2 R41, R41 ;  /* 0x0000002900297308 */ /* 0x000e620000000800 */
[--C-:B------:R-:W-:Y:S02]  /*3850*/  FFMA.FTZ R184, R184, c[0x0][0x2d0], -R179.reuse ;  /* 0x0000b400b8b87a23 */ /* 0x100fe400000108b3 */
[--C-:B------:R-:W-:Y:S02]  /*3860*/  FFMA.FTZ R181, R181, c[0x0][0x2d0], -R179.reuse ;  /* 0x0000b400b5b57a23 */ /* 0x100fe400000108b3 */
[----:B------:R-:W-:Y:S01]  /*3870*/  HMMA.16816.F32.BF16 R128, R128, R6, RZ ;  /* 0x000000068080723c */ /* 0x000fe200000418ff */
[--C-:B------:R-:W-:Y:S02]  /*3880*/  FFMA.FTZ R183, R183, c[0x0][0x2d0], -R179.reuse ;  /* 0x0000b400b7b77a23 */ /* 0x100fe400000108b3 */
[----:B------:R-:W2:Y:S01]  /*3890*/  MUFU.EX2 R0, R0 ;  /* 0x0000000000007308 */ /* 0x000ea20000000800 */
[----:B------:R-:W-:-:S02]  /*38a0*/  FFMA.FTZ R249, R180, c[0x0][0x2d0], -R179 ;  /* 0x0000b400b4f97a23 */ /* 0x000fc400000108b3 */
[----:B---3--:R-:W-:Y:S02]  /*38b0*/  FADD.FTZ R47, R38, R47 ;  /* 0x0000002f262f7221 */ /* 0x008fe40000010000 */
[C---:B------:R-:W-:Y:S02]  /*38c0*/  HMMA.16816.F32.BF16 R120, R132.reuse, R4, RZ ;  /* 0x000000048478723c */ /* 0x040fe400000418ff */
[----:B-----5:R-:W-:Y:S01]  /*38d0*/  FADD.FTZ R47, R3, R47 ;  /* 0x0000002f032f7221 */ /* 0x020fe20000010000 */
[----:B------:R-:W3:Y:S01]  /*38e0*/  MUFU.EX2 R39, R39 ;  /* 0x0000002700277308 */ /* 0x000ee20000000800 */
[----:B-1----:R-:W-:Y:S02]  /*38f0*/  FADD.FTZ R45, R41, R45 ;  /* 0x0000002d292d7221 */ /* 0x002fe40000010000 */
[----:B------:R-:W-:Y:S01]  /*3900*/  FADD.FTZ R47, R2, R47 ;  /* 0x0000002f022f7221 */ /* 0x000fe20000010000 */
[----:B------:R-:W-:Y:S01]  /*3910*/  F2FP.BF16.PACK_AB R4, R38, R43 ;  /* 0x0000002b2604723e */ /* 0x000fe200000010ff */
[----:B------:R-:W-:Y:S03]  /*3920*/  HMMA.16816.F32.BF16 R160, R132, R148, RZ ;  /* 0x0000009484a0723c */ /* 0x000fe600000418ff */
[----:B------:R-:W1:Y:S01]  /*3930*/  MUFU.EX2 R49, R49 ;  /* 0x0000003100317308 */ /* 0x000e620000000800 */
[C---:B--2---:R-:W-:Y:S01]  /*3940*/  F2FP.BF16.PACK_AB R5, R0.reuse, R41 ;  /* 0x000000290005723e */ /* 0x044fe200000010ff */
[----:B------:R-:W-:-:S03]  /*3950*/  FADD.FTZ R45, R0, R45 ;  /* 0x0000002d002d7221 */ /* 0x000fc60000010000 */
[----:B------:R-:W-:Y:S03]  /*3960*/  HMMA.16816.F32.BF16 R68, R132, R80, RZ ;  /* 0x000000508444723c */ /* 0x000fe600000418ff */
[----:B------:R-:W2:Y:S01]  /*3970*/  MUFU.EX2 R59, R59 ;  /* 0x0000003b003b7308 */ /* 0x000ea20000000800 */
[----:B---3--:R-:W-:-:S04]  /*3980*/  FADD.FTZ R45, R39, R45 ;  /* 0x0000002d272d7221 */ /* 0x008fc80000010000 */
[----:B------:R-:W-:Y:S03]  /*3990*/  HMMA.16816.F32.BF16 R84, R132, R92, RZ ;  /* 0x0000005c8454723c */ /* 0x000fe600000418ff */
[----:B------:R-:W3:Y:S01]  /*39a0*/  MUFU.EX2 R60, R60 ;  /* 0x0000003c003c7308 */ /* 0x000ee20000000800 */
[----:B-1----:R-:W-:-:S04]  /*39b0*/  FADD.FTZ R45, R49, R45 ;  /* 0x0000002d312d7221 */ /* 0x002fc80000010000 */
[----:B------:R-:W-:Y:S03]  /*39c0*/  HMMA.16816.F32.BF16 R96, R132, R104, RZ ;  /* 0x000000688460723c */ /* 0x000fe600000418ff */
[----:B------:R-:W1:Y:S01]  /*39d0*/  MUFU.EX2 R61, R61 ;  /* 0x0000003d003d7308 */ /* 0x000e620000000800 */
[----:B--2---:R-:W-:-:S04]  /*39e0*/  FADD.FTZ R57, R59, R57 ;  /* 0x000000393b397221 */ /* 0x004fc80000010000 */
        /* <DEDUP_REMOVED lines=20> */
[----:B---3--:R-:W-:-:S03]  /*3b30*/  FADD.FTZ R55, R66, R55 ;  /* 0x0000003742377221 */ /* 0x008fc60000010000 */
[----:B------:R-:W-:Y:S02]  /*3b40*/  F2FP.BF16.PACK_AB R6, R2, R3 ;  /* 0x000000030206723e */ /* 0x000fe400000010ff */
[----:B------:R-:W-:Y:S02]  /*3b50*/  F2FP.BF16.PACK_AB R7, R49, R39 ;  /* 0x000000273107723e */ /* 0x000fe400000010ff */
[----:B------:R-:W-:Y:S01]  /*3b60*/  MUFU.EX2 R185, R185 ;  /* 0x000000b900b97308 */ /* 0x000fe20000000800 */
[----:B-1----:R-:W-:-:S04]  /*3b70*/  FADD.FTZ R47, R175, R47 ;  /* 0x0000002faf2f7221 */ /* 0x002fc80000010000 */
[----:B------:R-:W-:Y:S03]  /*3b80*/  HMMA.16816.F32.BF16 R156, R4, R24, R156 ;  /* 0x00000018049c723c */ /* 0x000fe6000004189c */
[----:B------:R-:W-:Y:S01]  /*3b90*/  MUFU.EX2 R187, R187 ;  /* 0x000000bb00bb7308 */ /* 0x000fe20000000800 */
[----:B--2---:R-:W-:-:S04]  /*3ba0*/  FADD.FTZ R47, R176, R47 ;  /* 0x0000002fb02f7221 */ /* 0x004fc80000010000 */
[C---:B------:R-:W-:Y:S03]  /*3bb0*/  HMMA.16816.F32.BF16 R72, R4.reuse, R20, R72 ;  /* 0x000000140448723c */ /* 0x040fe60000041848 */
[----:B------:R-:W-:Y:S05]  /*3bc0*/  MUFU.EX2 R186, R186 ;  /* 0x000000ba00ba7308 */ /* 0x000fea0000000800 */
[C---:B----4-:R-:W-:Y:S03]  /*3bd0*/  HMMA.16816.F32.BF16 R88, R4.reuse, R16, R88 ;  /* 0x000000100458723c */ /* 0x050fe60000041858 */
[----:B------:R-:W1:Y:S05]  /*3be0*/  MUFU.EX2 R191, R191 ;  /* 0x000000bf00bf7308 */ /* 0x000e6a0000000800 */
[C---:B------:R-:W-:Y:S03]  /*3bf0*/  HMMA.16816.F32.BF16 R100, R4.reuse, R12, R100 ;  /* 0x0000000c0464723c */ /* 0x040fe60000041864 */
[----:B------:R-:W-:Y:S05]  /*3c00*/  MUFU.EX2 R194, R194 ;  /* 0x000000c200c27308 */ /* 0x000fea0000000800 */
[----:B------:R-:W-:Y:S03]  /*3c10*/  HMMA.16816.F32.BF16 R112, R4, R8, R112 ;  /* 0x000000080470723c */ /* 0x000fe60000041870 */
[----:B------:R-:W2:Y:S01]  /*3c20*/  MUFU.EX2 R195, R195 ;  /* 0x000000c300c37308 */ /* 0x000ea20000000800 */
[----:B-1----:R-:W-:-:S04]  /*3c30*/  FADD.FTZ R57, R191, R57 ;  /* 0x00000039bf397221 */ /* 0x002fc80000010000 */
[C---:B------:R-:W-:Y:S03]  /*3c40*/  HMMA.16816.F32.BF16 R124, R4.reuse, R32, R124 ;  /* 0x00000020047c723c */ /* 0x040fe6000004187c */
[----:B------:R-:W1:Y:S05]  /*3c50*/  MUFU.EX2 R196, R196 ;  /* 0x000000c400c47308 */ /* 0x000e6a0000000800 */
[----:B------:R-:W-:Y:S03]  /*3c60*/  HMMA.16816.F32.BF16 R152, R4, R26, R152 ;  /* 0x0000001a0498723c */ /* 0x000fe60000041898 */
[----:B------:R-:W3:Y:S01]  /*3c70*/  MUFU.EX2 R197, R197 ;  /* 0x000000c500c57308 */ /* 0x000ee20000000800 */
[----:B--2---:R-:W-:-:S04]  /*3c80*/  FADD.FTZ R55, R195, R55 ;  /* 0x00000037c3377221 */ /* 0x004fc80000010000 */
[----:B------:R-:W-:Y:S03]  /*3c90*/  HMMA.16816.F32.BF16 R76, R4, R22, R76 ;  /* 0x00000016044c723c */ /* 0x000fe6000004184c */
[----:B------:R-:W2:Y:S01]  /*3ca0*/  MUFU.EX2 R198, R198 ;  /* 0x000000c600c67308 */ /* 0x000ea20000000800 */
[----:B-1----:R-:W-:-:S04]  /*3cb0*/  FADD.FTZ R55, R196, R55 ;  /* 0x00000037c4377221 */ /* 0x002fc80000010000 */
[----:B------:R-:W-:Y:S03]  /*3cc0*/  HMMA.16816.F32.BF16 R144, R4, R18, R144 ;  /* 0x000000120490723c */ /* 0x000fe60000041890 */
[----:B------:R-:W-:Y:S01]  /*3cd0*/  MUFU.EX2 R178, R178 ;  /* 0x000000b200b27308 */ /* 0x000fe20000000800 */
[----:B---3--:R-:W-:-:S04]  /*3ce0*/  FADD.FTZ R55, R197, R55 ;  /* 0x00000037c5377221 */ /* 0x008fc80000010000 */
[----:B------:R-:W-:Y:S03]  /*3cf0*/  HMMA.16816.F32.BF16 R140, R4, R14, R140 ;  /* 0x0000000e048c723c */ /* 0x000fe6000004188c */
[----:B------:R-:W1:Y:S01]  /*3d00*/  MUFU.EX2 R171, R171 ;  /* 0x000000ab00ab7308 */ /* 0x000e620000000800 */
[----:B--2---:R-:W-:-:S04]  /*3d10*/  FADD.FTZ R55, R198, R55 ;  /* 0x00000037c6377221 */ /* 0x004fc80000010000 */
[C---:B------:R-:W-:Y:S03]  /*3d20*/  HMMA.16816.F32.BF16 R136, R4.reuse, R10, R136 ;  /* 0x0000000a0488723c */ /* 0x040fe60000041888 */
[----:B------:R-:W-:Y:S05]  /*3d30*/  MUFU.EX2 R177, R177 ;  /* 0x000000b100b17308 */ /* 0x000fea0000000800 */
[----:B------:R-:W-:Y:S03]  /*3d40*/  HMMA.16816.F32.BF16 R128, R4, R34, R128 ;  /* 0x000000220480723c */ /* 0x000fe60000041880 */
[----:B------:R-:W2:Y:S01]  /*3d50*/  MUFU.EX2 R170, R170 ;  /* 0x000000aa00aa7308 */ /* 0x000ea20000000800 */
[----:B-1----:R-:W-:-:S03]  /*3d60*/  FADD.FTZ R55, R171, R55 ;  /* 0x00000037ab377221 */ /* 0x002fc60000010000 */
[----:B------:R-:W-:Y:S02]  /*3d70*/  F2FP.BF16.PACK_AB R4, R60, R59 ;  /* 0x0000003b3c04723e */ /* 0x000fe400000010ff */
[----:B------:R-:W-:Y:S02]  /*3d80*/  F2FP.BF16.PACK_AB R5, R63, R64 ;  /* 0x000000403f05723e */ /* 0x000fe400000010ff */
[----:B------:R-:W-:Y:S01]  /*3d90*/  F2FP.BF16.PACK_AB R6, R62, R61 ;  /* 0x0000003d3e06723e */ /* 0x000fe200000010ff */
[----:B------:R-:W-:Y:S01]  /*3da0*/  MUFU.EX2 R174, R174 ;  /* 0x000000ae00ae7308 */ /* 0x000fe20000000800 */
[----:B------:R-:W-:Y:S01]  /*3db0*/  F2FP.BF16.PACK_AB R7, R66, R65 ;  /* 0x000000414207723e */ /* 0x000fe200000010ff */
[----:B--2---:R-:W-:-:S06]  /*3dc0*/  FADD.FTZ R55, R170, R55 ;  /* 0x00000037aa377221 */ /* 0x004fcc0000010000 */
[C---:B------:R-:W-:Y:S01]  /*3dd0*/  HMMA.16816.F32.BF16 R120, R4.reuse, R32, R120 ;  /* 0x000000200478723c */ /* 0x040fe20000041878 */
[----:B------:R-:W1:Y:S06]  /*3de0*/  MUFU.EX2 R169, R169 ;  /* 0x000000a900a97308 */ /* 0x000e6c0000000800 */
[--C-:B------:R-:W-:Y:S01]  /*3df0*/  FFMA.FTZ R32, R182, c[0x0][0x2d0], -R189.reuse ;  /* 0x0000b400b6207a23 */ /* 0x100fe200000108bd */
[----:B------:R-:W-:Y:S01]  /*3e00*/  HMMA.16816.F32.BF16 R160, R4, R24, R160 ;  /* 0x0000001804a0723c */ /* 0x000fe200000418a0 */
[----:B------:R-:W-:Y:S01]  /*3e10*/  FFMA.FTZ R33, R30, c[0x0][0x2d0], -R189 ;  /* 0x0000b4001e217a23 */ /* 0x000fe200000108bd */
[----:B------:R-:W-:Y:S01]  /*3e20*/  MUFU.EX2 R172, R172 ;  /* 0x000000ac00ac7308 */ /* 0x000fe20000000800 */
[----:B------:R-:W-:-:S02]  /*3e30*/  FFMA.FTZ R182, R29, c[0x0][0x2d0], -R179 ;  /* 0x0000b4001db67a23 */ /* 0x000fc400000108b3 */
[----:B------:R-:W2:Y:S03]  /*3e40*/  LDSM.16.MT88.4 R28, [R225+0x900] ;  /* 0x00090000e11c783b */ /* 0x000ea60000004200 */
[C---:B------:R-:W-:Y:S01]  /*3e50*/  HMMA.16816.F32.BF16 R68, R4.reuse, R20, R68 ;  /* 0x000000140444723c */ /* 0x040fe20000041844 */
[----:B-1----:R-:W-:Y:S01]  /*3e60*/  FADD.FTZ R55, R169, R55 ;  /* 0x00000037a9377221 */ /* 0x002fe20000010000 */
[----:B------:R-:W1:Y:S06]  /*3e70*/  MUFU.EX2 R32, R32 ;  /* 0x0000002000207308 */ /* 0x000e6c0000000800 */
[C---:B------:R-:W-:Y:S02]  /*3e80*/  HMMA.16816.F32.BF16 R84, R4.reuse, R16, R84 ;  /* 0x000000100454723c */ /* 0x040fe40000041854 */
[----:B------:R-:W3:Y:S06]  /*3e90*/  MUFU.EX2 R33, R33 ;  /* 0x0000002100217308 */ /* 0x000eec0000000800 */
[----:B------:R-:W-:Y:S02]  /*3ea0*/  HMMA.16816.F32.BF16 R96, R4, R12, R96 ;  /* 0x0000000c0460723c */ /* 0x000fe40000041860 */
[----:B------:R-:W4:Y:S01]  /*3eb0*/  MUFU.EX2 R182, R182 ;  /* 0x000000b600b67308 */ /* 0x000f220000000800 */
[----:B-1----:R-:W-:-:S05]  /*3ec0*/  FADD.FTZ R47, R32, R47 ;  /* 0x0000002f202f7221 */ /* 0x002fca0000010000 */
[----:B------:R-:W-:Y:S02]  /*3ed0*/  HMMA.16816.F32.BF16 R108, R4, R8, R108 ;  /* 0x00000008046c723c */ /* 0x000fe4000004186c */
[----:B------:R-:W1:Y:S01]  /*3ee0*/  MUFU.EX2 R67, R67 ;  /* 0x0000004300437308 */ /* 0x000e620000000800 */
[----:B---3--:R-:W-:-:S05]  /*3ef0*/  FADD.FTZ R47, R33, R47 ;  /* 0x0000002f212f7221 */ /* 0x008fca0000010000 */
[----:B------:R-:W-:Y:S01]  /*3f00*/  HMMA.16816.F32.BF16 R148, R4, R26, R148 ;  /* 0x0000001a0494723c */ /* 0x000fe20000041894 */
[----:B------:R-:W3:Y:S01]  /*3f10*/  LDSM.16.MT88.4 R24, [R223+0x900] ;  /* 0x00090000df18783b */ /* 0x000ee20000004200 */
[----:B------:R-:W5:Y:S01]  /*3f20*/  MUFU.EX2 R193, R193 ;  /* 0x000000c100c17308 */ /* 0x000f620000000800 */
[----:B----4-:R-:W-:-:S04]  /*3f30*/  FADD.FTZ R45, R182, R45 ;  /* 0x0000002db62d7221 */ /* 0x010fc80000010000 */
[----:B------:R-:W-:Y:S01]  /*3f40*/  FADD.FTZ R45, R185, R45 ;  /* 0x0000002db92d7221 */ /* 0x000fe20000010000 */
[----:B------:R-:W-:Y:S01]  /*3f50*/  HMMA.16816.F32.BF16 R80, R4, R22, R80 ;  /* 0x000000160450723c */ /* 0x000fe20000041850 */
[----:B------:R-:W4:Y:S01]  /*3f60*/  LDSM.16.MT88.4 R20, [R225+0x1900] ;  /* 0x00190000e114783b */ /* 0x000f220000004200 */
[----:B------:R-:W2:Y:S01]  /*3f70*/  MUFU.EX2 R192, R192 ;  /* 0x000000c000c07308 */ /* 0x000ea20000000800 */
[----:B-1----:R-:W-:Y:S02]  /*3f80*/  FADD.FTZ R0, R67, R55 ;  /* 0x0000003743007221 */ /* 0x002fe40000010000 */
[----:B------:R-:W-:-:S03]  /*3f90*/  FADD.FTZ R45, R187, R45 ;  /* 0x0000002dbb2d7221 */ /* 0x000fc60000010000 */
[----:B------:R-:W-:Y:S01]  /*3fa0*/  HMMA.16816.F32.BF16 R92, R4, R18, R92 ;  /* 0x00000012045c723c */ /* 0x000fe2000004185c */
[----:B------:R-:W1:Y:S01]  /*3fb0*/  LDSM.16.MT88.4 R16, [R223+0x1900] ;  /* 0x00190000df10783b */ /* 0x000e620000004200 */
[----:B------:R-:W3:Y:S01]  /*3fc0*/  MUFU.EX2 R190, R190 ;  /* 0x000000be00be7308 */ /* 0x000ee20000000800 */
[----:B------:R-:W-:Y:S02]  /*3fd0*/  FADD.FTZ R45, R186, R45 ;  /* 0x0000002dba2d7221 */ /* 0x000fe40000010000 */
[----:B-----5:R-:W-:-:S03]  /*3fe0*/  FADD.FTZ R47, R193, R47 ;  /* 0x0000002fc12f7221 */ /* 0x020fc60000010000 */
[----:B------:R-:W-:Y:S01]  /*3ff0*/  HMMA.16816.F32.BF16 R104, R4, R14, R104 ;  /* 0x0000000e0468723c */ /* 0x000fe20000041868 */
[----:B------:R-:W5:Y:S01]  /*4000*/  LDSM.16.MT88.4 R12, [R225+0x2900] ;  /* 0x00290000e10c783b */ /* 0x000f620000004200 */
[----:B------:R-:W-:Y:S01]  /*4010*/  MUFU.EX2 R252, R252 ;  /* 0x000000fc00fc7308 */ /* 0x000fe20000000800 */
[----:B--2---:R-:W-:-:S05]  /*4020*/  FADD.FTZ R47, R192, R47 ;  /* 0x0000002fc02f7221 */ /* 0x004fca0000010000 */
[----:B------:R-:W-:Y:S01]  /*4030*/  HMMA.16816.F32.BF16 R116, R4, R10, R116 ;  /* 0x0000000a0474723c */ /* 0x000fe20000041874 */
[----:B------:R-:W2:Y:S01]  /*4040*/  LDSM.16.MT88.4 R8, [R223+0x2900] ;  /* 0x00290000df08783b */ /* 0x000ea20000004200 */
[----:B------:R-:W4:Y:S01]  /*4050*/  MUFU.EX2 R184, R184 ;  /* 0x000000b800b87308 */ /* 0x000f220000000800 */
[----:B---3--:R-:W-:-:S05]  /*4060*/  FADD.FTZ R47, R190, R47 ;  /* 0x0000002fbe2f7221 */ /* 0x008fca0000010000 */
[----:B------:R-:W-:Y:S02]  /*4070*/  HMMA.16816.F32.BF16 R132, R4, R34, R132 ;  /* 0x000000220484723c */ /* 0x000fe40000041884 */
[----:B------:R-:W3:Y:S05]  /*4080*/  MUFU.EX2 R34, R200 ;  /* 0x000000c800227308 */ /* 0x000eea0000000800 */
[----:B------:R-:W-:Y:S01]  /*4090*/  FFMA.FTZ R35, R199, c[0x0][0x2d0], -R173 ;  /* 0x0000b400c7237a23 */ /* 0x000fe200000108ad */
[----:B------:R-:W-:Y:S02]  /*40a0*/  F2FP.BF16.PACK_AB R4, R176, R175 ;  /* 0x000000afb004723e */ /* 0x000fe400000010ff */
[----:B------:R-:W-:Y:S01]  /*40b0*/  F2FP.BF16.PACK_AB R5, R185, R182 ;  /* 0x000000b6b905723e */ /* 0x000fe200000010ff */
[----:B------:R-:W1:Y:S01]  /*40c0*/  MUFU.EX2 R181, R181 ;  /* 0x000000b500b57308 */ /* 0x000e620000000800 */
[----:B------:R-:W-:Y:S01]  /*40d0*/  F2FP.BF16.PACK_AB R6, R33, R32 ;  /* 0x000000202106723e */ /* 0x000fe200000010ff */
[----:B----4-:R-:W-:Y:S01]  /*40e0*/  FADD.FTZ R45, R184, R45 ;  /* 0x0000002db82d7221 */ /* 0x010fe20000010000 */
[----:B------:R-:W-:Y:S01]  /*40f0*/  F2FP.BF16.PACK_AB R7, R186, R187 ;  /* 0x000000bbba07723e */ /* 0x000fe200000010ff */
[----:B---3--:R-:W-:-:S04]  /*4100*/  FADD.FTZ R57, R34, R57 ;  /* 0x0000003922397221 */ /* 0x008fc80000010000 */
[----:B------:R-:W3:Y:S02]  /*4110*/  MUFU.EX2 R35, R35 ;  /* 0x0000002300237308 */ /* 0x000ee40000000800 */
[C---:B------:R-:W-:Y:S06]  /*4120*/  HMMA.16816.F32.BF16 R156, R4.reuse, R28, R156 ;  /* 0x0000001c049c723c */ /* 0x040fec000004189c */
[----:B------:R-:W4:Y:S01]  /*4130*/  MUFU.EX2 R183, R183 ;  /* 0x000000b700b77308 */ /* 0x000f220000000800 */
[----:B-1----:R-:W-:Y:S01]  /*4140*/  FADD.FTZ R45, R181, R45 ;  /* 0x0000002db52d7221 */ /* 0x002fe20000010000 */
[----:B------:R-:W-:Y:S01]  /*4150*/  HMMA.16816.F32.BF16 R72, R4, R24, R72 ;  /* 0x000000180448723c */ /* 0x000fe20000041848 */
[----:B---3--:R-:W-:-:S05]  /*4160*/  FADD.FTZ R57, R35, R57 ;  /* 0x0000003923397221 */ /* 0x008fca0000010000 */
[----:B------:R-:W1:Y:S02]  /*4170*/  MUFU.EX2 R249, R249 ;  /* 0x000000f900f97308 */ /* 0x000e640000000800 */
[----:B------:R-:W-:Y:S01]  /*4180*/  HMMA.16816.F32.BF16 R88, R4, R20, R88 ;  /* 0x000000140458723c */ /* 0x000fe20000041858 */
[----:B------:R-:W-:-:S04]  /*4190*/  FADD.FTZ R57, R194, R57 ;  /* 0x00000039c2397221 */ /* 0x000fc80000010000 */
[----:B------:R-:W-:-:S03]  /*41a0*/  FADD.FTZ R57, R178, R57 ;  /* 0x00000039b2397221 */ /* 0x000fc60000010000 */
[----:B------:R-:W-:Y:S01]  /*41b0*/  HMMA.16816.F32.BF16 R100, R4, R16, R100 ;  /* 0x000000100464723c */ /* 0x000fe20000041864 */
[----:B----4-:R-:W-:Y:S02]  /*41c0*/  FADD.FTZ R45, R183, R45 ;  /* 0x0000002db72d7221 */ /* 0x010fe40000010000 */
[----:B------:R-:W-:-:S04]  /*41d0*/  FADD.FTZ R57, R177, R57 ;  /* 0x00000039b1397221 */ /* 0x000fc80000010000 */
[----:B------:R-:W-:Y:S01]  /*41e0*/  FADD.FTZ R57, R174, R57 ;  /* 0x00000039ae397221 */ /* 0x000fe20000010000 */
[----:B-----5:R-:W-:Y:S03]  /*41f0*/  HMMA.16816.F32.BF16 R112, R4, R12, R112 ;  /* 0x0000000c0470723c */ /* 0x020fe60000041870 */
[----:B------:R-:W-:-:S05]  /*4200*/  FADD.FTZ R2, R172, R57 ;  /* 0x00000039ac027221 */ /* 0x000fca0000010000 */
[C---:B--2---:R-:W-:Y:S01]  /*4210*/  HMMA.16816.F32.BF16 R124, R4.reuse, R8, R124 ;  /* 0x00000008047c723c */ /* 0x044fe2000004187c */
[----:B------:R-:W-:Y:S04]  /*4220*/  STL [R1+0x4], R2 ;  /* 0x0000040201007387 */ /* 0x000fe80000100800 */
[----:B------:R-:W-:Y:S03]  /*4230*/  STL [R1], R0 ;  /* 0x0000000001007387 */ /* 0x000fe60000100800 */
        /* <DEDUP_REMOVED lines=10> */
[C---:B------:R-:W-:Y:S08]  /*42e0*/  HMMA.16816.F32.BF16 R160, R4.reuse, R28, R160 ;  /* 0x0000001c04a0723c */ /* 0x040ff000000418a0 */
[C---:B------:R-:W-:Y:S01]  /*42f0*/  HMMA.16816.F32.BF16 R148, R4.reuse, R30, R148 ;  /* 0x0000001e0494723c */ /* 0x040fe20000041894 */
[----:B------:R-:W2:Y:S07]  /*4300*/  LDSM.16.MT88.4 R28, [R225+0xd00] ;  /* 0x000d0000e11c783b */ /* 0x000eae0000004200 */
[C---:B------:R-:W-:Y:S08]  /*4310*/  HMMA.16816.F32.BF16 R68, R4.reuse, R24, R68 ;  /* 0x000000180444723c */ /* 0x040ff00000041844 */
[C---:B------:R-:W-:Y:S01]  /*4320*/  HMMA.16816.F32.BF16 R80, R4.reuse, R26, R80 ;  /* 0x0000001a0450723c */ /* 0x040fe20000041850 */
[----:B------:R-:W3:Y:S07]  /*4330*/  LDSM.16.MT88.4 R24, [R223+0xd00] ;  /* 0x000d0000df18783b */ /* 0x000eee0000004200 */
[C---:B------:R-:W-:Y:S08]  /*4340*/  HMMA.16816.F32.BF16 R84, R4.reuse, R20, R84 ;  /* 0x000000140454723c */ /* 0x040ff00000041854 */
[C---:B------:R-:W-:Y:S01]  /*4350*/  HMMA.16816.F32.BF16 R92, R4.reuse, R22, R92 ;  /* 0x00000016045c723c */ /* 0x040fe2000004185c */
[----:B------:R-:W4:Y:S07]  /*4360*/  LDSM.16.MT88.4 R20, [R225+0x1d00] ;  /* 0x001d0000e114783b */ /* 0x000f2e0000004200 */
[C---:B------:R-:W-:Y:S08]  /*4370*/  HMMA.16816.F32.BF16 R96, R4.reuse, R16, R96 ;  /* 0x000000100460723c */ /* 0x040ff00000041860 */
[C---:B------:R-:W-:Y:S01]  /*4380*/  HMMA.16816.F32.BF16 R104, R4.reuse, R18, R104 ;  /* 0x000000120468723c */ /* 0x040fe20000041868 */
[----:B------:R-:W5:Y:S07]  /*4390*/  LDSM.16.MT88.4 R16, [R223+0x1d00] ;  /* 0x001d0000df10783b */ /* 0x000f6e0000004200 */
[C---:B------:R-:W-:Y:S08]  /*43a0*/  HMMA.16816.F32.BF16 R108, R4.reuse, R12, R108 ;  /* 0x0000000c046c723c */ /* 0x040ff0000004186c */
[C---:B------:R-:W-:Y:S01]  /*43b0*/  HMMA.16816.F32.BF16 R116, R4.reuse, R14, R116 ;  /* 0x0000000e0474723c */ /* 0x040fe20000041874 */
[----:B------:R-:W3:Y:S07]  /*43c0*/  LDSM.16.MT88.4 R12, [R225+0x2d00] ;  /* 0x002d0000e10c783b */ /* 0x000eee0000004200 */
[C---:B------:R-:W-:Y:S08]  /*43d0*/  HMMA.16816.F32.BF16 R120, R4.reuse, R8, R120 ;  /* 0x000000080478723c */ /* 0x040ff00000041878 */
[----:B------:R-:W-:Y:S01]  /*43e0*/  HMMA.16816.F32.BF16 R132, R4, R10, R132 ;  /* 0x0000000a0484723c */ /* 0x000fe20000041884 */
[----:B------:R-:W4:Y:S06]  /*43f0*/  LDSM.16.MT88.4 R8, [R223+0x2d00] ;  /* 0x002d0000df08783b */ /* 0x000f2c0000004200 */
[----:B------:R-:W-:-:S02]  /*4400*/  F2FP.BF16.PACK_AB R4, R192, R193 ;  /* 0x000000c1c004723e */ /* 0x000fc400000010ff */
[----:B------:R-:W-:Y:S02]  /*4410*/  F2FP.BF16.PACK_AB R5, R181, R184 ;  /* 0x000000b8b505723e */ /* 0x000fe400000010ff */
[C---:B------:R-:W-:Y:S01]  /*4420*/  F2FP.BF16.PACK_AB R6, R252.reuse, R190 ;  /* 0x000000befc06723e */ /* 0x040fe200000010ff */
[----:B------:R-:W-:Y:S01]  /*4430*/  FADD.FTZ R252, R252, R47 ;  /* 0x0000002ffcfc7221 */ /* 0x000fe20000010000 */
[C---:B-1----:R-:W-:Y:S01]  /*4440*/  F2FP.BF16.PACK_AB R7, R249.reuse, R183 ;  /* 0x000000b7f907723e */ /* 0x042fe200000010ff */
[----:B------:R-:W-:-:S06]  /*4450*/  FADD.FTZ R249, R249, R45 ;  /* 0x0000002df9f97221 */ /* 0x000fcc0000010000 */
[C---:B--2---:R-:W-:Y:S08]  /*4460*/  HMMA.16816.F32.BF16 R156, R4.reuse, R28, R156 ;  /* 0x0000001c049c723c */ /* 0x044ff0000004189c */
[C---:B------:R-:W-:Y:S08]  /*4470*/  HMMA.16816.F32.BF16 R152, R4.reuse, R30, R152 ;  /* 0x0000001e0498723c */ /* 0x040ff00000041898 */
[C---:B---3--:R-:W-:Y:S08]  /*4480*/  HMMA.16816.F32.BF16 R72, R4.reuse, R24, R72 ;  /* 0x000000180448723c */ /* 0x048ff00000041848 */
[C---:B------:R-:W-:Y:S08]  /*4490*/  HMMA.16816.F32.BF16 R76, R4.reuse, R26, R76 ;  /* 0x0000001a044c723c */ /* 0x040ff0000004184c */
[C---:B----4-:R-:W-:Y:S08]  /*44a0*/  HMMA.16816.F32.BF16 R88, R4.reuse, R20, R88 ;  /* 0x000000140458723c */ /* 0x050ff00000041858 */
[C---:B------:R-:W-:Y:S08]  /*44b0*/  HMMA.16816.F32.BF16 R144, R4.reuse, R22, R144 ;  /* 0x000000160490723c */ /* 0x040ff00000041890 */
[C---:B-----5:R-:W-:Y:S08]  /*44c0*/  HMMA.16816.F32.BF16 R100, R4.reuse, R16, R100 ;  /* 0x000000100464723c */ /* 0x060ff00000041864 */
        /* <DEDUP_REMOVED lines=21> */
[----:B------:R-:W-:Y:S07]  /*4620*/  @P0 BRA `(.L_x_857) ;  /* 0x0000343000000947 */ /* 0x000fee0003800000 */
[----:B------:R-:W-:Y:S01]  /*4630*/  SHF.R.S32.HI R246, RZ, 0x1f, R237 ;  /* 0x0000001ffff67819 */ /* 0x000fe200000114ed */
[----:B------:R-:W-:Y:S01]  /*4640*/  IMAD.MOV.U32 R3, RZ, RZ, R167 ;  /* 0x000000ffff037224 */ /* 0x000fe200078e00a7 */
[----:B------:R-:W-:Y:S01]  /*4650*/  SHF.R.S32.HI R248, RZ, 0x1f, R236 ;  /* 0x0000001ffff87819 */ /* 0x000fe200000114ec */
[----:B------:R-:W-:Y:S01]  /*4660*/  IMAD.MOV.U32 R164, RZ, RZ, R168 ;  /* 0x000000ffffa47224 */ /* 0x000fe200078e00a8 */
[----:B------:R-:W-:Y:S01]  /*4670*/  LEA.HI R246, R246, R237, RZ, 0x3 ;  /* 0x000000edf6f67211 */ /* 0x000fe200078f18ff */
[----:B------:R-:W-:Y:S01]  /*4680*/  IMAD.MOV.U32 R0, RZ, RZ, R165 ;  /* 0x000000ffff007224 */ /* 0x000fe200078e00a5 */
[----:B------:R-:W-:Y:S01]  /*4690*/  LEA.HI R248, R248, R236, RZ, 0x3 ;  /* 0x000000ecf8f87211 */ /* 0x000fe200078f18ff */
[----:B------:R-:W-:Y:S01]  /*46a0*/  IMAD.MOV.U32 R2, RZ, RZ, R166 ;  /* 0x000000ffff027224 */ /* 0x000fe200078e00a6 */
[----:B------:R-:W-:Y:S01]  /*46b0*/  LOP3.LUT R246, R246, 0xfffffff8, RZ, 0xc0, !PT ;  /* 0xfffffff8f6f67812 */ /* 0x000fe200078ec0ff */
[----:B------:R-:W-:Y:S01]  /*46c0*/  IMAD.WIDE R250, R37, 0x2, RZ ;  /* 0x0000000225fa7825 */ /* 0x000fe200078e02ff */
[----:B------:R-:W-:Y:S01]  /*46d0*/  LOP3.LUT R248, R248, 0xfffffff8, RZ, 0xc0, !PT ;  /* 0xfffffff8f8f87812 */ /* 0x000fe200078ec0ff */
[----:B------:R-:W-:Y:S01]  /*46e0*/  UIADD3 UR7, UR7, -0x2, URZ ;  /* 0xfffffffe07077890 */ /* 0x000fe2000fffe03f */
[----:B------:R-:W-:-:S02]  /*46f0*/  SHF.R.S32.HI R245, RZ, 0x1f, R246 ;  /* 0x0000001ffff57819 */ /* 0x000fc400000114f6 */
[----:B------:R-:W-:Y:S02]  /*4700*/  SHF.R.S32.HI R247, RZ, 0x1f, R248 ;  /* 0x0000001ffff77819 */ /* 0x000fe400000114f8 */
[----:B------:R-:W-:Y:S01]  /*4710*/  SEL R243, RZ, 0x10, P3 ;  /* 0x00000010fff37807 */ /* 0x000fe20001800000 */
[----:B------:R-:W-:Y:S01]  /*4720*/  IMAD.SHL.U32 R244, R233, 0x2, RZ ;  /* 0x00000002e9f47824 */ /* 0x000fe200078e00ff */
[----:B------:R-:W-:Y:S02]  /*4730*/  SEL R242, RZ, 0x10, P4 ;  /* 0x00000010fff27807 */ /* 0x000fe40002000000 */
[----:B------:R-:W-:Y:S02]  /*4740*/  SEL R4, RZ, 0x10, P5 ;  /* 0x00000010ff047807 */ /* 0x000fe40002800000 */
[----:B------:R-:W-:Y:S02]  /*4750*/  IADD3 R241, -R243, 0x10, RZ ;  /* 0x00000010f3f17810 */ /* 0x000fe40007ffe1ff */
[----:B------:R-:W-:Y:S02]  /*4760*/  IADD3 R240, -R242, 0x10, RZ ;  /* 0x00000010f2f07810 */ /* 0x000fe40007ffe1ff */
[----:B------:R-:W-:-:S02]  /*4770*/  IADD3 R239, -R4, 0x10, RZ ;  /* 0x0000001004ef7810 */ /* 0x000fc40007ffe1ff */
[C---:B------:R-:W-:Y:S01]  /*4780*/  SHF.L.U64.HI R245, R246.reuse, 0x1, R245 ;  /* 0x00000001f6f57819 */ /* 0x040fe200000102f5 */
[----:B------:R-:W-:Y:S01]  /*4790*/  IMAD.SHL.U32 R246, R246, 0x2, RZ ;  /* 0x00000002f6f67824 */ /* 0x000fe200078e00ff */
[C---:B------:R-:W-:Y:S01]  /*47a0*/  SHF.L.U64.HI R247, R248.reuse, 0x1, R247 ;  /* 0x00000001f8f77819 */ /* 0x040fe200000102f7 */
[----:B------:R-:W-:Y:S01]  /*47b0*/  IMAD.SHL.U32 R248, R248, 0x2, RZ ;  /* 0x00000002f8f87824 */ /* 0x000fe200078e00ff */
[----:B------:R-:W-:Y:S02]  /*47c0*/  ISETP.NE.U32.AND P1, PT, R243, RZ, PT ;  /* 0x000000fff300720c */ /* 0x000fe40003f25070 */
[----:B------:R-:W-:Y:S02]  /*47d0*/  ISETP.NE.U32.AND P0, PT, R242, RZ, PT ;  /* 0x000000fff200720c */ /* 0x000fe40003f05070 */
[----:B------:R-:W-:Y:S02]  /*47e0*/  LOP3.LUT R241, R241, 0xf, RZ, 0xc0, !PT ;  /* 0x0000000ff1f17812 */ /* 0x000fe400078ec0ff */
[----:B------:R-:W-:-:S02]  /*47f0*/  LOP3.LUT R240, R240, 0xf, RZ, 0xc0, !PT ;  /* 0x0000000ff0f07812 */ /* 0x000fc400078ec0ff */
[----:B------:R-:W-:Y:S02]  /*4800*/  LOP3.LUT R239, R239, 0xf, RZ, 0xc0, !PT ;  /* 0x0000000fefef7812 */ /* 0x000fe400078ec0ff */
[----:B------:R-:W-:Y:S01]  /*4810*/  ISETP.NE.U32.AND P6, PT, R4, RZ, PT ;  /* 0x000000ff0400720c */ /* 0x000fe20003fc5070 */
[----:B------:R-:W-:Y:S05]  /*4820*/  BRA `(.L_x_858) ;  /* 0x0000033000007947 */ /* 0x000fea0003800000 */
.L_x_860:
[----:B------:R-:W-:Y:S01]  /*4830*/  ULEA UR4, UR7, UR10, 0x6 ;  /* 0x0000000a07047291 */ /* 0x000fe2000f8e303f */
[----:B------:R-:W-:Y:S01]  /*4840*/  ISETP.NE.AND P1, PT, R229, 0x1, PT ;  /* 0x00000001e500780c */ /* 0x000fe20003f25270 */
[----:B------:R-:W-:Y:S04]  /*4850*/  IMAD.MOV.U32 R230, RZ, RZ, RZ ;  /* 0x000000ffffe67224 */ /* 0x000fe800078e00ff */
[----:B------:R-:W-:Y:S05]  /*4860*/  IMAD.U32 R231, RZ, RZ, UR4 ;  /* 0x00000004ffe77e24 */ /* 0x000fea000f8e00ff */
[----:B------:R-:W-:Y:S05]  /*4870*/  IADD3 R231, R231, -0x40, R235 ;  /* 0xffffffc0e7e77810 */ /* 0x000fea0007ffe0eb */
[----:B------:R-:W-:Y:S04]  /*4880*/  @P1 IMAD.HI.U32 R166, R231, c[0x0][0x2bc], RZ ;  /* 0x0000af00e7a61a27 */ /* 0x000fe800078e00ff */
[----:B------:R-:W-:Y:S01]  /*4890*/  IMAD.MOV.U32 R165, RZ, RZ, R231 ;  /* 0x000000ffffa57224 */ /* 0x000fe200078e00e7 */
[----:B------:R-:W-:Y:S04]  /*48a0*/  @P1 SHF.R.U32.HI R165, RZ, c[0x0][0x2c0], R166 ;  /* 0x0000b000ffa51a19 */ /* 0x000fe800000116a6 */
[C---:B------:R-:W-:Y:S04]  /*48b0*/  @!P2 IADD3 R167, P0, R165.reuse, UR14, RZ ;  /* 0x0000000ea5a7ac10 */ /* 0x040fe8000ff1e0ff */
[----:B------:R-:W-:Y:S01]  /*48c0*/  @!P2 LEA.HI.X.SX32 R166, R165, UR11, 0x1, P0 ;  /* 0x0000000ba5a6ac11 */ /* 0x000fe200080f0eff */
[----:B------:R-:W-:Y:S01]  /*48d0*/  IMAD.MOV R165, RZ, RZ, -R165 ;  /* 0x000000ffffa57224 */ /* 0x000fe200078e0aa5 */
[----:B------:R-:W-:Y:S03]  /*48e0*/  @!P2 LEA R168, P0, R167, c[0x0][0x2a0], 0x2 ;  /* 0x0000a800a7a8aa11 */ /* 0x000fe600078010ff */
        /* <DEDUP_REMOVED lines=17> */
[----:B------:R-:W2:Y:S04]  /*4a00*/  SHFL.IDX PT, R168, R165, RZ, 0x1c1f ;  /* 0x001c1fffa5a87589 */ /* 0x000ea800000e0000 */
[----:B------:R-:W3:Y:S04]  /*4a10*/  SHFL.IDX PT, R166, R166, 0x1, 0x1c1f ;  /* 0x003c1f00a6a67f89 */ /* 0x000ee800000e0000 */
[----:B------:R-:W4:Y:S01]  /*4a20*/  SHFL.IDX PT, R165, R165, 0x1, 0x1c1f ;  /* 0x003c1f00a5a57f89 */ /* 0x000f2200000e0000 */
[----:B-1----:R-:W-:Y:S05]  /*4a30*/  IADD3 R172, P0, R250, R167, RZ ;  /* 0x000000a7faac7210 */ /* 0x002fea0007f1e0ff */
[----:B--2---:R-:W-:Y:S01]  /*4a40*/  IMAD.X R173, R251, 0x1, R168, P0 ;  /* 0x00000001fbad7824 */ /* 0x004fe200000e06a8 */
[C---:B------:R-:W-:Y:S04]  /*4a50*/  IADD3 R170, P0, R167.reuse, R246, RZ ;  /* 0x000000f6a7aa7210 */ /* 0x040fe80007f1e0ff */
[----:B------:R1:W-:Y:S01]  /*4a60*/  LDGSTS.E.BYPASS.LTC128B.128 [R244+0x3100], [R172.64], !P3 ;  /* 0x03100000acf47fae */ /* 0x0003e2000d901d4c */
[C---:B------:R-:W-:Y:S01]  /*4a70*/  IMAD.X R171, R168.reuse, 0x1, R245, P0 ;  /* 0x00000001a8ab7824 */ /* 0x040fe200000e06f5 */
[----:B------:R-:W-:Y:S04]  /*4a80*/  IADD3 R174, P0, R167, R248, RZ ;  /* 0x000000f8a7ae7210 */ /* 0x000fe80007f1e0ff */
[----:B------:R1:W-:Y:S01]  /*4a90*/  LDGSTS.E.BYPASS.LTC128B.128 [R244+0x4100], [R170.64], !P4 ;  /* 0x04100000aaf47fae */ /* 0x0003e2000e101d4c */
[----:B------:R-:W-:Y:S01]  /*4aa0*/  IMAD.X R175, R168, 0x1, R247, P0 ;  /* 0x00000001a8af7824 */ /* 0x000fe200000e06f7 */
[----:B---3--:R-:W-:Y:S04]  /*4ab0*/  IADD3 R176, P0, R250, R166, RZ ;  /* 0x000000a6fab07210 */ /* 0x008fe80007f1e0ff */
[----:B------:R1:W-:Y:S01]  /*4ac0*/  LDGSTS.E.BYPASS.LTC128B.128 [R244+0x5100], [R174.64], !P5 ;  /* 0x05100000aef47fae */ /* 0x0003e2000e901d4c */
[----:B----4-:R-:W-:Y:S01]  /*4ad0*/  IMAD.X R177, R251, 0x1, R165, P0 ;  /* 0x00000001fbb17824 */ /* 0x010fe200000e06a5 */
[C---:B------:R-:W-:Y:S04]  /*4ae0*/  IADD3 R168, P0, R166.reuse, R246, RZ ;  /* 0x000000f6a6a87210 */ /* 0x040fe80007f1e0ff */
[----:B------:R1:W-:Y:S01]  /*4af0*/  LDGSTS.E.BYPASS.LTC128B.128 [R244+0x3900], [R176.64], !P3 ;  /* 0x03900000b0f47fae */ /* 0x0003e2000d901d4c */
[C---:B------:R-:W-:Y:S01]  /*4b00*/  IMAD.X R169, R165.reuse, 0x1, R245, P0 ;  /* 0x00000001a5a97824 */ /* 0x040fe200000e06f5 */
[----:B------:R-:W-:Y:S04]  /*4b10*/  IADD3 R166, P0, R166, R248, RZ ;  /* 0x000000f8a6a67210 */ /* 0x000fe80007f1e0ff */
[----:B------:R1:W-:Y:S01]  /*4b20*/  LDGSTS.E.BYPASS.LTC128B.128 [R244+0x4900], [R168.64], !P4 ;  /* 0x04900000a8f47fae */ /* 0x0003e2000e101d4c */
[----:B------:R-:W-:Y:S05]  /*4b30*/  IMAD.X R167, R165, 0x1, R247, P0 ;  /* 0x00000001a5a77824 */ /* 0x000fea00000e06f7 */
[----:B------:R1:W-:Y:S01]  /*4b40*/  LDGSTS.E.BYPASS.LTC128B.128 [R244+0x5900], [R166.64], !P5 ;  /* 0x05900000a6f47fae */ /* 0x0003e2000e901d4c */
[----:B------:R-:W-:-:S05]  /*4b50*/  BRA `(.L_x_859) ;  /* 0x00000b4000007947 */ /* 0x000fca0003800000 */
.L_x_858:
[----:B------:R-:W-:Y:S01]  /*4b60*/  SHF.R.S32.HI R4, RZ, 0x1f, R231 ;  /* 0x0000001fff047819 */ /* 0x000fe200000114e7 */
[----:B------:R-:W-:Y:S01]  /*4b70*/  IMAD.WIDE.U32 R6, R231, c[0x0][0x208], RZ ;  /* 0x00008200e7067a25 */ /* 0x000fe200078e00ff */
[----:B------:R-:W-:Y:S01]  /*4b80*/  SHF.R.S32.HI R5, RZ, 0x1f, R230 ;  /* 0x0000001fff057819 */ /* 0x000fe200000114e6 */
[----:B------:R-:W-:Y:S04]  /*4b90*/  DEPBAR.LE SB0, 0x0 ;  /* 0x000080000000791a */ /* 0x000fe80000000000 */
[----:B------:R-:W-:Y:S01]  /*4ba0*/  IMAD R4, R4, c[0x0][0x208], RZ ;  /* 0x0000820004047a24 */ /* 0x000fe200078e02ff */
[----:B------:R-:W-:Y:S01]  /*4bb0*/  BAR.SYNC.DEFER_BLOCKING 0x0 ;  /* 0x0000000000007b1d */ /* 0x000fe20000010000 */
[----:B------:R-:W-:Y:S01]  /*4bc0*/  IMAD R5, R5, c[0x0][0x218], RZ ;  /* 0x0000860005057a24 */ /* 0x000fe200078e02ff */
[----:B------:R-:W-:Y:S01]  /*4bd0*/  UISETP.GE.AND UP0, UPT, UR7, 0x1, UPT ;  /* 0x000000010700788c */ /* 0x000fe2000bf06270 */
[----:B------:R-:W-:Y:S02]  /*4be0*/  IMAD R4, R231, c[0x0][0x20c], R4 ;  /* 0x00008300e7047a24 */ /* 0x000fe400078e0204 */
[C---:B------:R-:W-:Y:S02]  /*4bf0*/  IMAD R5, R230.reuse, c[0x0][0x21c], R5 ;  /* 0x00008700e6057a24 */ /* 0x040fe400078e0205 */
[----:B------:R-:W-:Y:S04]  /*4c00*/  IMAD.IADD R7, R7, 0x1, R4 ;  /* 0x0000000107077824 */ /* 0x000fe800078e0204 */
[----:B------:R-:W-:Y:S05]  /*4c10*/  IMAD.WIDE.U32 R6, R230, c[0x0][0x218], R6 ;  /* 0x00008600e6067a25 */ /* 0x000fea00078e0006 */
[----:B------:R-:W-:Y:S04]  /*4c20*/  IADD3 R4, P0, R6, UR20, RZ ;  /* 0x0000001406047c10 */ /* 0x000fe8000ff1e0ff */
[----:B------:R-:W-:Y:S02]  /*4c30*/  IADD3.X R5, R7, UR5, R5, P0, !PT ;  /* 0x0000000507057c10 */ /* 0x000fe400087fe405 */
[C---:B------:R-:W-:Y:S01]  /*4c40*/  LEA R196, P0, R4.reuse, c[0x0][0x1f8], 0x1 ;  /* 0x00007e0004c47a11 */ /* 0x040fe200078008ff */
[----:B------:R-:W-:Y:S03]  /*4c50*/  LDSM.16.M88.4 R64, [R228+0x6100] ;  /* 0x00610000e440783b */ /* 0x000fe60000000200 */
[----:B------:R-:W-:Y:S04]  /*4c60*/  LEA.HI.X R4, R4, c[0x0][0x1fc], R5, 0x1, P0 ;  /* 0x00007f0004047a11 */ /* 0x000fe800000f0c05 */
[----:B------:R-:W1:Y:S07]  /*4c70*/  SHFL.IDX PT, R166, R196, 0x1, 0x1c1f ;  /* 0x003c1f00c4a67f89 */ /* 0x000e6e00000e0000 */
[----:B------:R-:W2:Y:S07]  /*4c80*/  SHFL.IDX PT, R5, R4, 0x1, 0x1c1f ;  /* 0x003c1f0004057f89 */ /* 0x000eae00000e0000 */
[----:B------:R-:W3:Y:S07]  /*4c90*/  SHFL.IDX PT, R196, R196, RZ, 0x1c1f ;  /* 0x001c1fffc4c47589 */ /* 0x000eee00000e0000 */
[----:B------:R-:W-:Y:S07]  /*4ca0*/  LDSM.16.M88.4 R16, [R227+0x3100] ;  /* 0x00310000e310783b */ /* 0x000fee0000000200 */
[----:B------:R-:W4:Y:S07]  /*4cb0*/  SHFL.IDX PT, R4, R4, RZ, 0x1c1f ;  /* 0x001c1fff04047589 */ /* 0x000f2e00000e0000 */
[----:B------:R-:W5:Y:S07]  /*4cc0*/  LDSM.16.M88.4 R60, [R228+0x7100] ;  /* 0x00710000e43c783b */ /* 0x000f6e0000000200 */
[----:B------:R-:W1:Y:S07]  /*4cd0*/  LDSM.16.M88.4 R32, [R227+0x3500] ;  /* 0x00350000e320783b */ /* 0x000e6e0000000200 */
[----:B------:R-:W1:Y:S07]  /*4ce0*/  LDSM.16.M88.4 R48, [R227+0x3900] ;  /* 0x00390000e330783b */ /* 0x000e6e0000000200 */
[----:B------:R-:W2:Y:S07]  /*4cf0*/  LDSM.16.M88.4 R168, [R227+0x3d00] ;  /* 0x003d0000e3a8783b */ /* 0x000eae0000000200 */
[----:B------:R-:W-:Y:S07]  /*4d00*/  LDSM.16.M88.4 R172, [R224+0x6100] ;  /* 0x00610000e0ac783b */ /* 0x000fee0000000200 */
[----:B------:R-:W3:Y:S07]  /*4d10*/  LDSM.16.M88.4 R176, [R226] ;  /* 0x00000000e2b0783b */ /* 0x000eee0000000200 */
[----:B------:R-:W5:Y:S07]  /*4d20*/  LDSM.16.M88.4 R180, [R224+0x7100] ;  /* 0x00710000e0b4783b */ /* 0x000f6e0000000200 */
[----:B------:R-:W-:Y:S07]  /*4d30*/  LDSM.16.M88.4 R184, [R221] ;  /* 0x00000000ddb8783b */ /* 0x000fee0000000200 */
[----:B------:R-:W-:Y:S01]  /*4d40*/  LDSM.16.M88.4 R188, [R220] ;  /* 0x00000000dcbc783b */ /* 0x000fe20000000200 */
[-C--:B-1----:R-:W-:Y:S04]  /*4d50*/  IADD3 R194, P1, P0, R241, R166.reuse, R250 ;  /* 0x000000a6f1c27210 */ /* 0x082fe8000783e0fa */
[-C--:B--2---:R-:W-:Y:S02]  /*4d60*/  IADD3.X R195, RZ, R5.reuse, R251, P1, P0 ;  /* 0x00000005ffc37210 */ /* 0x084fe40000fe04fb */
[-C--:B------:R-:W-:Y:S04]  /*4d70*/  IADD3 R192, P1, P0, R240, R166.reuse, R246 ;  /* 0x000000a6f0c07210 */ /* 0x080fe8000783e0f6 */
[-C--:B------:R-:W-:Y:S02]  /*4d80*/  IADD3.X R193, RZ, R5.reuse, R245, P1, P0 ;  /* 0x00000005ffc17210 */ /* 0x080fe40000fe04f5 */
[----:B------:R-:W-:Y:S04]  /*4d90*/  IADD3 R166, P1, P0, R239, R166, R248 ;  /* 0x000000a6efa67210 */ /* 0x000fe8000783e0f8 */
[----:B------:R-:W-:Y:S02]  /*4da0*/  IADD3.X R167, RZ, R5, R247, P1, P0 ;  /* 0x00000005ffa77210 */ /* 0x000fe40000fe04f7 */
[----:B---3--:R-:W-:Y:S02]  /*4db0*/  IADD3 R200, P0, R250, R196, RZ ;  /* 0x000000c4fac87210 */ /* 0x008fe40007f1e0ff */
[----:B------:R-:W-:Y:S03]  /*4dc0*/  ISETP.NE.U32.AND P1, PT, R242, RZ, PT ;  /* 0x000000fff200720c */ /* 0x000fe60003f25070 */
[----:B----4-:R-:W-:Y:S01]  /*4dd0*/  IMAD.X R201, R251, 0x1, R4, P0 ;  /* 0x00000001fbc97824 */ /* 0x010fe200000e0604 */
[----:B------:R-:W-:Y:S05]  /*4de0*/  IADD3 R198, P0, R196, R246, RZ ;  /* 0x000000f6c4c67210 */ /* 0x000fea0007f1e0ff */
[----:B------:R-:W-:Y:S01]  /*4df0*/  IMAD.X R199, R4, 0x1, R245, P0 ;  /* 0x0000000104c77824 */ /* 0x000fe200000e06f5 */
[----:B------:R-:W-:Y:S05]  /*4e00*/  IADD3 R196, P0, R196, R248, RZ ;  /* 0x000000f8c4c47210 */ /* 0x000fea0007f1e0ff */
[----:B------:R-:W-:Y:S01]  /*4e10*/  IMAD.X R197, R4, 0x1, R247, P0 ;  /* 0x0000000104c57824 */ /* 0x000fe200000e06f7 */
[----:B------:R-:W-:Y:S01]  /*4e20*/  ISETP.NE.U32.AND P0, PT, R243, RZ, PT ;  /* 0x000000fff300720c */ /* 0x000fe20003f05070 */
[-C--:B------:R-:W-:Y:S08]  /*4e30*/  HMMA.16816.F32.BF16 R4, R64, R16.reuse, RZ ;  /* 0x000000104004723c */ /* 0x080ff000000418ff */
[C---:B-----5:R-:W-:Y:S08]  /*4e40*/  HMMA.16816.F32.BF16 R8, R60.reuse, R16, RZ ;  /* 0x000000103c08723c */ /* 0x060ff000000418ff */
        /* <DEDUP_REMOVED lines=27> */
[----:B------:R4:W-:Y:S01]  /*5000*/  LDGSTS.E.BYPASS.LTC128B.128.ZFILL [R244+0x1900], [R192.64], P1 ;  /* 0x01900000c0f47fae */ /* 0x0009e20008941d4c */
[-C--:B-1----:R-:W-:Y:S06]  /*5010*/  HMMA.16816.F32.BF16 R20, R172, R168.reuse, R20 ;  /* 0x000000a8ac14723c */ /* 0x082fec0000041814 */
[----:B------:R1:W-:Y:S02]  /*5020*/  LDGSTS.E.BYPASS.LTC128B.128.ZFILL [R244+0x2900], [R166.64], P6 ;  /* 0x02900000a6f47fae */ /* 0x0003e4000b141d4c */
[C---:B------:R-:W-:Y:S05]  /*5030*/  HMMA.16816.F32.BF16 R24, R180.reuse, R168, R24 ;  /* 0x000000a8b418723c */ /* 0x040fea0000041818 */
[----:B---3--:R-:W-:Y:S03]  /*5040*/  LDSM.16.M88.4 R196, [R227+0x4100] ;  /* 0x00410000e3c4783b */ /* 0x008fe60000000200 */
[-C--:B------:R-:W-:Y:S04]  /*5050*/  HMMA.16816.F32.BF16 R28, R180, R170.reuse, R28 ;  /* 0x000000aab41c723c */ /* 0x080fe8000004181c */
[----:B------:R-:W0:Y:S04]  /*5060*/  LDGDEPBAR ;  /* 0x00000000000079af */ /* 0x000e280000000000 */
[C---:B------:R-:W-:Y:S03]  /*5070*/  HMMA.16816.F32.BF16 R32, R172.reuse, R170, R32 ;  /* 0x000000aaac20723c */ /* 0x040fe60000041820 */
[----:B----4-:R-:W3:Y:S05]  /*5080*/  LDSM.16.M88.4 R192, [R228+0x8100] ;  /* 0x00810000e4c0783b */ /* 0x010eea0000000200 */
[-C--:B------:R-:W-:Y:S02]  /*5090*/  HMMA.16816.F32.BF16 R36, R172, R184.reuse, R36 ;  /* 0x000000b8ac24723c */ /* 0x080fe40000041824 */
[----:B--2---:R-:W2:Y:S06]  /*50a0*/  LDSM.16.M88.4 R200, [R228+0x9100] ;  /* 0x00910000e4c8783b */ /* 0x004eac0000000200 */
[C---:B------:R-:W-:Y:S01]  /*50b0*/  HMMA.16816.F32.BF16 R40, R180.reuse, R184, R40 ;  /* 0x000000b8b428723c */ /* 0x040fe20000041828 */
[----:B------:R-:W4:Y:S07]  /*50c0*/  LDSM.16.M88.4 R176, [R227+0x4500] ;  /* 0x00450000e3b0783b */ /* 0x000f2e0000000200 */
[-C--:B------:R-:W-:Y:S01]  /*50d0*/  HMMA.16816.F32.BF16 R44, R180, R186.reuse, R44 ;  /* 0x000000bab42c723c */ /* 0x080fe2000004182c */
[----:B------:R-:W5:Y:S07]  /*50e0*/  LDSM.16.M88.4 R168, [R227+0x4900] ;  /* 0x00490000e3a8783b */ /* 0x000f6e0000000200 */
[C---:B------:R-:W-:Y:S01]  /*50f0*/  HMMA.16816.F32.BF16 R48, R172.reuse, R186, R48 ;  /* 0x000000baac30723c */ /* 0x040fe20000041830 */
[----:B------:R-:W-:Y:S07]  /*5100*/  LDSM.16.M88.4 R184, [R219] ;  /* 0x00000000dbb8783b */ /* 0x000fee0000000200 */
[-C--:B------:R-:W-:Y:S01]  /*5110*/  HMMA.16816.F32.BF16 R52, R172, R188.reuse, R52 ;  /* 0x000000bcac34723c */ /* 0x080fe20000041834 */
[----:B------:R-:W-:Y:S07]  /*5120*/  LDSM.16.M88.4 R204, [R217] ;  /* 0x00000000d9cc783b */ /* 0x000fee0000000200 */
[C---:B------:R-:W-:Y:S01]  /*5130*/  HMMA.16816.F32.BF16 R56, R180.reuse, R188, R56 ;  /* 0x000000bcb438723c */ /* 0x040fe20000041838 */
[----:B------:R-:W-:Y:S07]  /*5140*/  LDSM.16.M88.4 R208, [R216] ;  /* 0x00000000d8d0783b */ /* 0x000fee0000000200 */
[-C--:B------:R-:W-:Y:S01]  /*5150*/  HMMA.16816.F32.BF16 R60, R180, R190.reuse, R60 ;  /* 0x000000beb43c723c */ /* 0x080fe2000004183c */
[----:B------:R-:W1:Y:S07]  /*5160*/  LDSM.16.M88.4 R180, [R227+0x4d00] ;  /* 0x004d0000e3b4783b */ /* 0x000e6e0000000200 */
[----:B------:R-:W-:Y:S01]  /*5170*/  HMMA.16816.F32.BF16 R64, R172, R190, R64 ;  /* 0x000000beac40723c */ /* 0x000fe20000041840 */
[----:B------:R-:W1:Y:S07]  /*5180*/  LDSM.16.M88.4 R172, [R224+0x8100] ;  /* 0x00810000e0ac783b */ /* 0x000e6e0000000200 */
[-C--:B---3--:R-:W-:Y:S01]  /*5190*/  HMMA.16816.F32.BF16 R4, R192, R196.reuse, R4 ;  /* 0x000000c4c004723c */ /* 0x088fe20000041804 */
[----:B------:R-:W3:Y:S07]  /*51a0*/  LDSM.16.M88.4 R188, [R224+0x9100] ;  /* 0x00910000e0bc783b */ /* 0x000eee0000000200 */
[C---:B--2---:R-:W-:Y:S08]  /*51b0*/  HMMA.16816.F32.BF16 R8, R200.reuse, R196, R8 ;  /* 0x000000c4c808723c */ /* 0x044ff00000041808 */
[-C--:B------:R-:W-:Y:S08]  /*51c0*/  HMMA.16816.F32.BF16 R12, R200, R198.reuse, R12 ;  /* 0x000000c6c80c723c */ /* 0x080ff0000004180c */
[C---:B------:R-:W-:Y:S01]  /*51d0*/  HMMA.16816.F32.BF16 R16, R192.reuse, R198, R16 ;  /* 0x000000c6c010723c */ /* 0x040fe20000041810 */
[----:B------:R-:W2:Y:S07]  /*51e0*/  LDSM.16.M88.4 R196, [R218] ;  /* 0x00000000dac4783b */ /* 0x000eae0000000200 */
[-C--:B----4-:R-:W-:Y:S08]  /*51f0*/  HMMA.16816.F32.BF16 R20, R192, R176.reuse, R20 ;  /* 0x000000b0c014723c */ /* 0x090ff00000041814 */
[C---:B------:R-:W-:Y:S08]  /*5200*/  HMMA.16816.F32.BF16 R24, R200.reuse, R176, R24 ;  /* 0x000000b0c818723c */ /* 0x040ff00000041818 */
[-C--:B------:R-:W-:Y:S08]  /*5210*/  HMMA.16816.F32.BF16 R28, R200, R178.reuse, R28 ;  /* 0x000000b2c81c723c */ /* 0x080ff0000004181c */
[C---:B------:R-:W-:Y:S01]  /*5220*/  HMMA.16816.F32.BF16 R32, R192.reuse, R178, R32 ;  /* 0x000000b2c020723c */ /* 0x040fe20000041820 */
[----:B------:R-:W-:Y:S07]  /*5230*/  LDSM.16.M88.4 R176, [R227+0x5100] ;  /* 0x00510000e3b0783b */ /* 0x000fee0000000200 */
[-C--:B-----5:R-:W-:Y:S08]  /*5240*/  HMMA.16816.F32.BF16 R36, R192, R168.reuse, R36 ;  /* 0x000000a8c024723c */ /* 0x0a0ff00000041824 */
[C---:B------:R-:W-:Y:S08]  /*5250*/  HMMA.16816.F32.BF16 R40, R200.reuse, R168, R40 ;  /* 0x000000a8c828723c */ /* 0x040ff00000041828 */
[-C--:B------:R-:W-:Y:S08]  /*5260*/  HMMA.16816.F32.BF16 R44, R200, R170.reuse, R44 ;  /* 0x000000aac82c723c */ /* 0x080ff0000004182c */
[C---:B------:R-:W-:Y:S01]  /*5270*/  HMMA.16816.F32.BF16 R48, R192.reuse, R170, R48 ;  /* 0x000000aac030723c */ /* 0x040fe20000041830 */
[----:B------:R-:W4:Y:S07]  /*5280*/  LDSM.16.M88.4 R168, [R228+0xa100] ;  /* 0x00a10000e4a8783b */ /* 0x000f2e0000000200 */
[-C--:B-1----:R-:W-:Y:S08]  /*5290*/  HMMA.16816.F32.BF16 R52, R192, R180.reuse, R52 ;  /* 0x000000b4c034723c */ /* 0x082ff00000041834 */
[C---:B------:R-:W-:Y:S08]  /*52a0*/  HMMA.16816.F32.BF16 R56, R200.reuse, R180, R56 ;  /* 0x000000b4c838723c */ /* 0x040ff00000041838 */
[-C--:B------:R-:W-:Y:S01]  /*52b0*/  HMMA.16816.F32.BF16 R60, R200, R182.reuse, R60 ;  /* 0x000000b6c83c723c */ /* 0x080fe2000004183c */
[----:B------:R-:W-:Y:S07]  /*52c0*/  LDSM.16.M88.4 R200, [R224+0xb100] ;  /* 0x00b10000e0c8783b */ /* 0x000fee0000000200 */
[----:B------:R-:W-:Y:S01]  /*52d0*/  HMMA.16816.F32.BF16 R64, R192, R182, R64 ;  /* 0x000000b6c040723c */ /* 0x000fe20000041840 */
[----:B------:R-:W1:Y:S07]  /*52e0*/  LDSM.16.M88.4 R180, [R228+0xb100] ;  /* 0x00b10000e4b4783b */ /* 0x000e6e0000000200 */
[-C--:B------:R-:W-:Y:S01]  /*52f0*/  HMMA.16816.F32.BF16 R4, R172, R184.reuse, R4 ;  /* 0x000000b8ac04723c */ /* 0x080fe20000041804 */
[----:B------:R-:W-:Y:S07]  /*5300*/  LDSM.16.M88.4 R192, [R227+0x5d00] ;  /* 0x005d0000e3c0783b */ /* 0x000fee0000000200 */
[C---:B---3--:R-:W-:Y:S08]  /*5310*/  HMMA.16816.F32.BF16 R8, R188.reuse, R184, R8 ;  /* 0x000000b8bc08723c */ /* 0x048ff00000041808 */
[-C--:B------:R-:W-:Y:S08]  /*5320*/  HMMA.16816.F32.BF16 R12, R188, R186.reuse, R12 ;  /* 0x000000babc0c723c */ /* 0x080ff0000004180c */
[C---:B------:R-:W-:Y:S01]  /*5330*/  HMMA.16816.F32.BF16 R16, R172.reuse, R186, R16 ;  /* 0x000000baac10723c */ /* 0x040fe20000041810 */
[----:B------:R-:W3:Y:S07]  /*5340*/  LDSM.16.M88.4 R184, [R227+0x5500] ;  /* 0x00550000e3b8783b */ /* 0x000eee0000000200 */
[-C--:B--2---:R-:W-:Y:S08]  /*5350*/  HMMA.16816.F32.BF16 R20, R172, R196.reuse, R20 ;  /* 0x000000c4ac14723c */ /* 0x084ff00000041814 */
[C---:B------:R-:W-:Y:S08]  /*5360*/  HMMA.16816.F32.BF16 R24, R188.reuse, R196, R24 ;  /* 0x000000c4bc18723c */ /* 0x040ff00000041818 */
[-C--:B------:R-:W-:Y:S08]  /*5370*/  HMMA.16816.F32.BF16 R28, R188, R198.reuse, R28 ;  /* 0x000000c6bc1c723c */ /* 0x080ff0000004181c */
[C---:B------:R-:W-:Y:S01]  /*5380*/  HMMA.16816.F32.BF16 R32, R172.reuse, R198, R32 ;  /* 0x000000c6ac20723c */ /* 0x040fe20000041820 */
[----:B------:R-:W-:Y:S07]  /*5390*/  LDSM.16.M88.4 R196, [R215] ;  /* 0x00000000d7c4783b */ /* 0x000fee0000000200 */
        /* <DEDUP_REMOVED lines=8> */
[----:B------:R-:W2:Y:S07]  /*5420*/  LDSM.16.M88.4 R188, [R227+0x5900] ;  /* 0x00590000e3bc783b */ /* 0x000eae0000000200 */
[----:B------:R-:W-:Y:S01]  /*5430*/  HMMA.16816.F32.BF16 R64, R172, R210, R64 ;  /* 0x000000d2ac40723c */ /* 0x000fe20000041840 */
[----:B------:R-:W5:Y:S07]  /*5440*/  LDSM.16.M88.4 R172, [R224+0xa100] ;  /* 0x00a10000e0ac783b */ /* 0x000f6e0000000200 */
[-C--:B----4-:R-:W-:Y:S01]  /*5450*/  HMMA.16816.F32.BF16 R4, R168, R176.reuse, R4 ;  /* 0x000000b0a804723c */ /* 0x090fe20000041804 */
[----:B------:R-:W4:Y:S07]  /*5460*/  LDSM.16.M88.4 R208, [R213] ;  /* 0x00000000d5d0783b */ /* 0x000f2e0000000200 */
[C---:B-1----:R-:W-:Y:S08]  /*5470*/  HMMA.16816.F32.BF16 R8, R180.reuse, R176, R8 ;  /* 0x000000b0b408723c */ /* 0x042ff00000041808 */
[-C--:B------:R-:W-:Y:S08]  /*5480*/  HMMA.16816.F32.BF16 R12, R180, R178.reuse, R12 ;  /* 0x000000b2b40c723c */ /* 0x080ff0000004180c */
[C---:B------:R-:W-:Y:S01]  /*5490*/  HMMA.16816.F32.BF16 R16, R168.reuse, R178, R16 ;  /* 0x000000b2a810723c */ /* 0x040fe20000041810 */
[----:B------:R-:W1:Y:S01]  /*54a0*/  LDSM.16.M88.4 R176, [R212] ;  /* 0x00000000d4b0783b */ /* 0x000e620000000200 */
[----:B------:R-:W-:Y:S06]  /*54b0*/  DEPBAR.LE SB0, 0x0 ;  /* 0x000080000000791a */ /* 0x000fec0000000000 */
[-C--:B---3--:R-:W-:Y:S01]  /*54c0*/  HMMA.16816.F32.BF16 R20, R168, R184.reuse, R20 ;  /* 0x000000b8a814723c */ /* 0x088fe20000041814 */
[----:B------:R-:W-:Y:S07]  /*54d0*/  BAR.SYNC.DEFER_BLOCKING 0x0 ;  /* 0x0000000000007b1d */ /* 0x000fee0000010000 */
[C---:B------:R-:W-:Y:S08]  /*54e0*/  HMMA.16816.F32.BF16 R24, R180.reuse, R184, R24 ;  /* 0x000000b8b418723c */ /* 0x040ff00000041818 */
        /* <DEDUP_REMOVED lines=25> */
[----:B------:R-:W-:Y:S01]  /*5680*/  HMMA.16816.F32.BF16 R64, R172, R178, R64 ;  /* 0x000000b2ac40723c */ /* 0x000fe20000041840 */
[----:B------:R-:W-:-:S07]  /*5690*/  @P0 BRA `(.L_x_860) ;  /* 0xfffff19000000947 */ /* 0x000fce000383ffff */
.L_x_859:
[----:B-1----:R-:W-:Y:S01]  /*56a0*/  FMNMX.FTZ R169, R8, R2, !PT ;  /* 0x0000000208a97209 */ /* 0x002fe20007810000 */
        /* <DEDUP_REMOVED lines=70> */
[----:B-1----:R-:W-:Y:S02]  /*5b10*/  FMNMX.FTZ R166, R165, R166, !PT ;  /* 0x000000a6a5a67209 */ /* 0x002fe40007810000 */
[----:B------:R-:W-:Y:S02]  /*5b20*/  FMNMX.FTZ R169, R63, R169, !PT ;  /* 0x000000a93fa97209 */ /* 0x000fe40007810000 */
[----:B------:R-:W-:Y:S01]  /*5b30*/  ISETP.LT.AND P0, PT, RZ, UR7, PT ;  /* 0x00000007ff007c0c */ /* 0x000fe2000bf01270 */
[----:B------:R-:W1:Y:S01]  /*5b40*/  SHFL.BFLY PT, R171, R168, 0x2, 0x1f ;  /* 0x0c401f00a8ab7f89 */ /* 0x000e6200000e0000 */
[C---:B------:R-:W-:Y:S01]  /*5b50*/  FMUL.FTZ R194, R166.reuse, c[0x0][0x2d0] ;  /* 0x0000b400a6c27a20 */ /* 0x040fe20000410000 */
[----:B------:R-:W-:Y:S01]  /*5b60*/  UMOV UR7, UR4 ;  /* 0x0000000400077c82 */ /* 0x000fe20008000000 */
[----:B------:R-:W-:Y:S02]  /*5b70*/  FADD.FTZ R2, -R166, R2 ;  /* 0x00000002a6027221 */ /* 0x000fe40000010100 */
[--C-:B------:R-:W-:Y:S02]  /*5b80*/  FFMA.FTZ R186, R12, c[0x0][0x2d0], -R194.reuse ;  /* 0x0000b4000cba7a23 */ /* 0x100fe400000108c2 */
[--C-:B------:R-:W-:Y:S01]  /*5b90*/  FFMA.FTZ R187, R13, c[0x0][0x2d0], -R194.reuse ;  /* 0x0000b4000dbb7a23 */ /* 0x100fe200000108c2 */
[----:B------:R-:W3:Y:S01]  /*5ba0*/  SHFL.BFLY PT, R165, R169, 0x2, 0x1f ;  /* 0x0c401f00a9a57f89 */ /* 0x000ee200000e0000 */
[----:B------:R-:W-:Y:S02]  /*5bb0*/  FMUL.FTZ R2, R2, c[0x0][0x2d0] ;  /* 0x0000b40002027a20 */ /* 0x000fe40000410000 */
[--C-:B------:R-:W-:Y:S01]  /*5bc0*/  FFMA.FTZ R188, R8, c[0x0][0x2d0], -R194.reuse ;  /* 0x0000b40008bc7a23 */ /* 0x100fe200000108c2 */
[----:B------:R-:W-:Y:S01]  /*5bd0*/  MUFU.EX2 R186, R186 ;  /* 0x000000ba00ba7308 */ /* 0x000fe20000000800 */
[--C-:B------:R-:W-:Y:S02]  /*5be0*/  FFMA.FTZ R185, R9, c[0x0][0x2d0], -R194.reuse ;  /* 0x0000b40009b97a23 */ /* 0x100fe400000108c2 */
[--C-:B------:R-:W-:Y:S01]  /*5bf0*/  FFMA.FTZ R195, R24, c[0x0][0x2d0], -R194.reuse ;  /* 0x0000b40018c37a23 */ /* 0x100fe200000108c2 */
[----:B--2---:R-:W-:Y:S01]  /*5c00*/  FMNMX.FTZ R170, R167, R170, !PT ;  /* 0x000000aaa7aa7209 */ /* 0x004fe20007810000 */
[--C-:B------:R-:W-:Y:S02]  /*5c10*/  FFMA.FTZ R198, R25, c[0x0][0x2d0], -R194.reuse ;  /* 0x0000b40019c67a23 */ /* 0x100fe400000108c2 */
[--C-:B------:R-:W-:Y:S02]  /*5c20*/  FFMA.FTZ R201, R28, c[0x0][0x2d0], -R194.reuse ;  /* 0x0000b4001cc97a23 */ /* 0x100fe400000108c2 */
[----:B------:R-:W2:Y:S01]  /*5c30*/  SHFL.BFLY PT, R167, R170, 0x1, 0x1f ;  /* 0x0c201f00aaa77f89 */ /* 0x000ea200000e0000 */
[----:B------:R-:W4:Y:S01]  /*5c40*/  MUFU.EX2 R2, R2 ;  /* 0x0000000200027308 */ /* 0x000f220000000800 */
[--C-:B------:R-:W-:Y:S01]  /*5c50*/  FFMA.FTZ R202, R29, c[0x0][0x2d0], -R194.reuse ;  /* 0x0000b4001dca7a23 */ /* 0x100fe200000108c2 */
[----:B-1----:R-:W-:Y:S01]  /*5c60*/  FMNMX.FTZ R171, R168, R171, !PT ;  /* 0x000000aba8ab7209 */ /* 0x002fe20007810000 */
[--C-:B------:R-:W-:Y:S02]  /*5c70*/  FFMA.FTZ R40, R40, c[0x0][0x2d0], -R194.reuse ;  /* 0x0000b40028287a23 */ /* 0x100fe400000108c2 */
[--C-:B------:R-:W-:Y:S02]  /*5c80*/  FFMA.FTZ R41, R41, c[0x0][0x2d0], -R194.reuse ;  /* 0x0000b40029297a23 */ /* 0x100fe400000108c2 */
[----:B------:R-:W1:Y:S01]  /*5c90*/  SHFL.BFLY PT, R168, R171, 0x1, 0x1f ;  /* 0x0c201f00aba87f89 */ /* 0x000e6200000e0000 */
[--C-:B------:R-:W-:Y:S01]  /*5ca0*/  FFMA.FTZ R44, R44, c[0x0][0x2d0], -R194.reuse ;  /* 0x0000b4002c2c7a23 */ /* 0x100fe200000108c2 */
[----:B---3--:R-:W-:Y:S01]  /*5cb0*/  FMNMX.FTZ R169, R169, R165, !PT ;  /* 0x000000a5a9a97209 */ /* 0x008fe20007810000 */
[----:B------:R-:W-:Y:S01]  /*5cc0*/  MUFU.EX2 R188, R188 ;  /* 0x000000bc00bc7308 */ /* 0x000fe20000000800 */
[--C-:B------:R-:W-:Y:S02]  /*5cd0*/  FFMA.FTZ R45, R45, c[0x0][0x2d0], -R194.reuse ;  /* 0x0000b4002d2d7a23 */ /* 0x100fe400000108c2 */
[----:B------:R-:W-:Y:S02]  /*5ce0*/  FFMA.FTZ R60, R60, c[0x0][0x2d0], -R194 ;  /* 0x0000b4003c3c7a23 */ /* 0x000fe400000108c2 */
[----:B------:R-:W3:Y:S05]  /*5cf0*/  SHFL.BFLY PT, R165, R169, 0x1, 0x1f ;  /* 0x0c201f00a9a57f89 */ /* 0x000eea00000e0000 */
[----:B------:R-:W5:Y:S01]  /*5d00*/  MUFU.EX2 R185, R185 ;  /* 0x000000b900b97308 */ /* 0x000f620000000800 */
[----:B--2---:R-:W-:Y:S01]  /*5d10*/  FMNMX.FTZ R167, R170, R167, !PT ;  /* 0x000000a7aaa77209 */ /* 0x004fe20007810000 */
[C---:B----4-:R-:W-:Y:S02]  /*5d20*/  FMUL.FTZ R8, R2.reuse, R156 ;  /* 0x0000009c02087220 */ /* 0x050fe40000410000 */
[----:B------:R-:W-:Y:S02]  /*5d30*/  FMUL.FTZ R9, R2, R157 ;  /* 0x0000009d02097220 */ /* 0x000fe40000410000 */
[C---:B------:R-:W-:Y:S02]  /*5d40*/  FMUL.FTZ R196, R167.reuse, c[0x0][0x2d0] ;  /* 0x0000b400a7c47a20 */ /* 0x040fe40000410000 */
[----:B------:R-:W-:Y:S01]  /*5d50*/  FADD.FTZ R3, -R167, R3 ;  /* 0x00000003a7037221 */ /* 0x000fe20000010100 */
[----:B-1----:R-:W-:Y:S01]  /*5d60*/  FMNMX.FTZ R168, R171, R168, !PT ;  /* 0x000000a8aba87209 */ /* 0x002fe20007810000 */
[----:B------:R-:W-:Y:S01]  /*5d70*/  FFMA.FTZ R183, R18, c[0x0][0x2d0], -R196 ;  /* 0x0000b40012b77a23 */ /* 0x000fe200000108c4 */
[----:B------:R-:W-:Y:S01]  /*5d80*/  MUFU.EX2 R187, R187 ;  /* 0x000000bb00bb7308 */ /* 0x000fe20000000800 */
[----:B------:R-:W-:Y:S02]  /*5d90*/  FMUL.FTZ R3, R3, c[0x0][0x2d0] ;  /* 0x0000b40003037a20 */ /* 0x000fe40000410000 */
[C---:B------:R-:W-:Y:S02]  /*5da0*/  FMUL.FTZ R197, R168.reuse, c[0x0][0x2d0] ;  /* 0x0000b400a8c57a20 */ /* 0x040fe40000410000 */
[----:B------:R-:W-:Y:S01]  /*5db0*/  FADD.FTZ R164, -R168, R164 ;  /* 0x000000a4a8a47221 */ /* 0x000fe20000010100 */
[----:B---3--:R-:W-:Y:S01]  /*5dc0*/  FMNMX.FTZ R165, R169, R165, !PT ;  /* 0x000000a5a9a57209 */ /* 0x008fe20007810000 */
[--C-:B------:R-:W-:Y:S02]  /*5dd0*/  FFMA.FTZ R171, R16, c[0x0][0x2d0], -R197.reuse ;  /* 0x0000b40010ab7a23 */ /* 0x100fe400000108c5 */
[--C-:B------:R-:W-:Y:S01]  /*5de0*/  FFMA.FTZ R181, R17, c[0x0][0x2d0], -R197.reuse ;  /* 0x0000b40011b57a23 */ /* 0x100fe200000108c5 */
[----:B------:R-:W1:Y:S01]  /*5df0*/  MUFU.EX2 R3, R3 ;  /* 0x0000000300037308 */ /* 0x000e620000000800 */
[--C-:B------:R-:W-:Y:S01]  /*5e00*/  FFMA.FTZ R169, R19, c[0x0][0x2d0], -R196.reuse ;  /* 0x0000b40013a97a23 */ /* 0x100fe200000108c4 */
[----:B-----5:R-:W-:Y:S01]  /*5e10*/  F2FP.BF16.PACK_AB R156, R185, R188 ;  /* 0x000000bcb99c723e */ /* 0x020fe200000010ff */
[----:B------:R-:W-:Y:S02]  /*5e20*/  FMUL.FTZ R164, R164, c[0x0][0x2d0] ;  /* 0x0000b400a4a47a20 */ /* 0x000fe40000410000 */
[--C-:B------:R-:W-:Y:S02]  /*5e30*/  FFMA.FTZ R184, R6, c[0x0][0x2d0], -R196.reuse ;  /* 0x0000b40006b87a23 */ /* 0x100fe400000108c4 */
[----:B------:R-:W-:Y:S02]  /*5e40*/  FFMA.FTZ R182, R7, c[0x0][0x2d0], -R196 ;  /* 0x0000b40007b67a23 */ /* 0x000fe400000108c4 */
[--C-:B------:R-:W-:Y:S01]  /*5e50*/  FFMA.FTZ R180, R4, c[0x0][0x2d0], -R197.reuse ;  /* 0x0000b40004b47a23 */ /* 0x100fe200000108c5 */
[----:B------:R-:W2:Y:S01]  /*5e60*/  MUFU.EX2 R164, R164 ;  /* 0x000000a400a47308 */ /* 0x000ea20000000800 */
[----:B------:R-:W-:Y:S02]  /*5e70*/  FFMA.FTZ R170, R5, c[0x0][0x2d0], -R197 ;  /* 0x0000b40005aa7a23 */ /* 0x000fe400000108c5 */
[C---:B------:R-:W-:Y:S02]  /*5e80*/  FMUL.FTZ R193, R165.reuse, c[0x0][0x2d0] ;  /* 0x0000b400a5c17a20 */ /* 0x040fe40000410000 */
[----:B------:R-:W-:Y:S02]  /*5e90*/  FADD.FTZ R0, -R165, R0 ;  /* 0x00000000a5007221 */ /* 0x000fe40000010100 */
[--C-:B------:R-:W-:Y:S02]  /*5ea0*/  FFMA.FTZ R190, R14, c[0x0][0x2d0], -R193.reuse ;  /* 0x0000b4000ebe7a23 */ /* 0x100fe400000108c1 */
[--C-:B------:R-:W-:Y:S01]  /*5eb0*/  FFMA.FTZ R191, R15, c[0x0][0x2d0], -R193.reuse ;  /* 0x0000b4000fbf7a23 */ /* 0x100fe200000108c1 */
[----:B------:R-:W-:Y:S01]  /*5ec0*/  MUFU.EX2 R180, R180 ;  /* 0x000000b400b47308 */ /* 0x000fe20000000800 */
[----:B------:R-:W-:Y:S02]  /*5ed0*/  FMUL.FTZ R0, R0, c[0x0][0x2d0] ;  /* 0x0000b40000007a20 */ /* 0x000fe40000410000 */
[--C-:B------:R-:W-:Y:S02]  /*5ee0*/  FFMA.FTZ R192, R10, c[0x0][0x2d0], -R193.reuse ;  /* 0x0000b4000ac07a23 */ /* 0x100fe400000108c1 */
[----:B------:R-:W-:Y:S02]  /*5ef0*/  FFMA.FTZ R189, R11, c[0x0][0x2d0], -R193 ;  /* 0x0000b4000bbd7a23 */ /* 0x000fe400000108c1 */
[C---:B-1----:R-:W-:Y:S02]  /*5f00*/  FMUL.FTZ R6, R3.reuse, R162 ;  /* 0x000000a203067220 */ /* 0x042fe40000410000 */
[C---:B------:R-:W-:Y:S01]  /*5f10*/  FMUL.FTZ R7, R3.reuse, R163 ;  /* 0x000000a303077220 */ /* 0x040fe20000410000 */
[----:B------:R-:W1:Y:S01]  /*5f20*/  MUFU.EX2 R170, R170 ;  /* 0x000000aa00aa7308 */ /* 0x000e620000000800 */
[C---:B------:R-:W-:Y:S02]  /*5f30*/  FMUL.FTZ R12, R2.reuse, R152 ;  /* 0x00000098020c7220 */ /* 0x040fe40000410000 */
[----:B------:R-:W-:Y:S02]  /*5f40*/  FMUL.FTZ R13, R2, R153 ;  /* 0x00000099020d7220 */ /* 0x000fe40000410000 */
[C---:B--2---:R-:W-:Y:S02]  /*5f50*/  FMUL.FTZ R4, R164.reuse, R160 ;  /* 0x000000a0a4047220 */ /* 0x044fe40000410000 */
[C---:B------:R-:W-:Y:S02]  /*5f60*/  FMUL.FTZ R5, R164.reuse, R161 ;  /* 0x000000a1a4057220 */ /* 0x040fe40000410000 */
[C---:B------:R-:W-:Y:S01]  /*5f70*/  FMUL.FTZ R16, R164.reuse, R148 ;  /* 0x00000094a4107220 */ /* 0x040fe20000410000 */
[----:B------:R-:W-:Y:S01]  /*5f80*/  MUFU.EX2 R171, R171 ;  /* 0x000000ab00ab7308 */ /* 0x000fe20000000800 */
[C---:B------:R-:W-:Y:S02]  /*5f90*/  FMUL.FTZ R17, R164.reuse, R149 ;  /* 0x00000095a4117220 */ /* 0x040fe40000410000 */
[C---:B------:R-:W-:Y:S02]  /*5fa0*/  FMUL.FTZ R18, R3.reuse, R150 ;  /* 0x0000009603127220 */ /* 0x040fe40000410000 */
[C---:B------:R-:W-:Y:S02]  /*5fb0*/  FMUL.FTZ R19, R3.reuse, R151 ;  /* 0x0000009703137220 */ /* 0x040fe40000410000 */
[----:B------:R-:W2:Y:S01]  /*5fc0*/  LDSM.16.MT88.4 R148, [R225+0x1100] ;  /* 0x00110000e194783b */ /* 0x000ea20000004200 */
[C---:B------:R-:W-:Y:S02]  /*5fd0*/  FMUL.FTZ R68, R164.reuse, R68 ;  /* 0x00000044a4447220 */ /* 0x040fe40000410000 */
[----:B------:R-:W3:Y:S01]  /*5fe0*/  MUFU.EX2 R181, R181 ;  /* 0x000000b500b57308 */ /* 0x000ee20000000800 */
[----:B------:R-:W-:Y:S02]  /*5ff0*/  FMUL.FTZ R69, R164, R69 ;  /* 0x00000045a4457220 */ /* 0x000fe40000410000 */
[C---:B------:R-:W-:Y:S01]  /*6000*/  FMUL.FTZ R70, R3.reuse, R70 ;  /* 0x0000004603467220 */ /* 0x040fe20000410000 */
[----:B-1----:R-:W-:Y:S01]  /*6010*/  F2FP.BF16.PACK_AB R160, R170, R180 ;  /* 0x000000b4aaa0723e */ /* 0x002fe200000010ff */
[C---:B------:R-:W-:Y:S02]  /*6020*/  FMUL.FTZ R71, R3.reuse, R71 ;  /* 0x0000004703477220 */ /* 0x040fe40000410000 */
[C---:B------:R-:W-:Y:S02]  /*6030*/  FMUL.FTZ R72, R2.reuse, R72 ;  /* 0x0000004802487220 */ /* 0x040fe40000410000 */
[C---:B------:R-:W-:Y:S01]  /*6040*/  FMUL.FTZ R73, R2.reuse, R73 ;  /* 0x0000004902497220 */ /* 0x040fe20000410000 */
[----:B------:R-:W-:Y:S01]  /*6050*/  MUFU.EX2 R184, R184 ;  /* 0x000000b800b87308 */ /* 0x000fe20000000800 */
[C---:B------:R-:W-:Y:S02]  /*6060*/  FMUL.FTZ R76, R2.reuse, R76 ;  /* 0x0000004c024c7220 */ /* 0x040fe40000410000 */
[----:B------:R-:W-:Y:S02]  /*6070*/  FMUL.FTZ R77, R2, R77 ;  /* 0x0000004d024d7220 */ /* 0x000fe40000410000 */
[C---:B------:R-:W-:Y:S02]  /*6080*/  FMUL.FTZ R80, R164.reuse, R80 ;  /* 0x00000050a4507220 */ /* 0x040fe40000410000 */
[C---:B------:R-:W-:Y:S02]  /*6090*/  FMUL.FTZ R81, R164.reuse, R81 ;  /* 0x00000051a4517220 */ /* 0x040fe40000410000 */
[C---:B------:R-:W-:Y:S01]  /*60a0*/  FMUL.FTZ R82, R3.reuse, R82 ;  /* 0x0000005203527220 */ /* 0x040fe20000410000 */
[----:B------:R-:W1:Y:S01]  /*60b0*/  MUFU.EX2 R182, R182 ;  /* 0x000000b600b67308 */ /* 0x000e620000000800 */
[----:B------:R-:W-:Y:S02]  /*60c0*/  FMUL.FTZ R83, R3, R83 ;  /* 0x0000005303537220 */ /* 0x000fe40000410000 */
[C---:B------:R-:W-:Y:S01]  /*60d0*/  FMUL.FTZ R84, R164.reuse, R84 ;  /* 0x00000054a4547220 */ /* 0x040fe20000410000 */
[----:B---3--:R-:W-:Y:S01]  /*60e0*/  F2FP.BF16.PACK_AB R162, R181, R171 ;  /* 0x000000abb5a2723e */ /* 0x008fe200000010ff */
[----:B------:R-:W-:Y:S02]  /*60f0*/  FMUL.FTZ R85, R164, R85 ;  /* 0x00000055a4557220 */ /* 0x000fe40000410000 */
        /* <DEDUP_REMOVED lines=8> */
[----:B------:R-:W3:Y:S01]  /*6180*/  MUFU.EX2 R169, R169 ;  /* 0x000000a900a97308 */ /* 0x000ee20000000800 */
[C---:B------:R-:W-:Y:S02]  /*6190*/  FMUL.FTZ R95, R3.reuse, R95 ;  /* 0x0000005f035f7220 */ /* 0x040fe40000410000 */
[----:B------:R-:W-:Y:S01]  /*61a0*/  FMUL.FTZ R96, R164, R96 ;  /* 0x00000060a4607220 */ /* 0x000fe20000410000 */
[----:B-1----:R-:W-:Y:S01]  /*61b0*/  F2FP.BF16.PACK_AB R161, R182, R184 ;  /* 0x000000b8b6a1723e */ /* 0x002fe200000010ff */
[----:B------:R-:W-:Y:S02]  /*61c0*/  FMUL.FTZ R97, R164, R97 ;  /* 0x00000061a4617220 */ /* 0x000fe40000410000 */
[C---:B------:R-:W-:Y:S02]  /*61d0*/  FMUL.FTZ R98, R3.reuse, R98 ;  /* 0x0000006203627220 */ /* 0x040fe40000410000 */
[C---:B------:R-:W-:Y:S01]  /*61e0*/  FMUL.FTZ R99, R3.reuse, R99 ;  /* 0x0000006303637220 */ /* 0x040fe20000410000 */
[----:B------:R-:W1:Y:S01]  /*61f0*/  MUFU.EX2 R0, R0 ;  /* 0x0000000000007308 */ /* 0x000e620000000800 */
[C---:B------:R-:W-:Y:S02]  /*6200*/  FMUL.FTZ R100, R2.reuse, R100 ;  /* 0x0000006402647220 */ /* 0x040fe40000410000 */
[----:B------:R-:W-:Y:S02]  /*6210*/  FMUL.FTZ R101, R2, R101 ;  /* 0x0000006502657220 */ /* 0x000fe40000410000 */
[C---:B------:R-:W-:Y:S02]  /*6220*/  FMUL.FTZ R104, R164.reuse, R104 ;  /* 0x00000068a4687220 */ /* 0x040fe40000410000 */
[C---:B------:R-:W-:Y:S02]  /*6230*/  FMUL.FTZ R105, R164.reuse, R105 ;  /* 0x00000069a4697220 */ /* 0x040fe40000410000 */
[C---:B------:R-:W-:Y:S01]  /*6240*/  FMUL.FTZ R106, R3.reuse, R106 ;  /* 0x0000006a036a7220 */ /* 0x040fe20000410000 */
[----:B------:R-:W-:Y:S01]  /*6250*/  MUFU.EX2 R192, R192 ;  /* 0x000000c000c07308 */ /* 0x000fe20000000800 */
[----:B------:R-:W-:Y:S02]  /*6260*/  FMUL.FTZ R107, R3, R107 ;  /* 0x0000006b036b7220 */ /* 0x000fe40000410000 */
[----:B------:R-:W-:Y:S01]  /*6270*/  FMUL.FTZ R108, R164, R108 ;  /* 0x0000006ca46c7220 */ /* 0x000fe20000410000 */
[----:B---3--:R-:W-:Y:S01]  /*6280*/  F2FP.BF16.PACK_AB R163, R169, R183 ;  /* 0x000000b7a9a3723e */ /* 0x008fe200000010ff */
[C---:B------:R-:W-:Y:S02]  /*6290*/  FMUL.FTZ R24, R2.reuse, R136 ;  /* 0x0000008802187220 */ /* 0x040fe40000410000 */
[----:B------:R-:W-:Y:S02]  /*62a0*/  FMUL.FTZ R25, R2, R137 ;  /* 0x0000008902197220 */ /* 0x000fe40000410000 */
[--C-:B------:R-:W-:Y:S01]  /*62b0*/  FFMA.FTZ R205, R36, c[0x0][0x2d0], -R197.reuse ;  /* 0x0000b40024cd7a23 */ /* 0x100fe200000108c5 */
[----:B------:R-:W3:Y:S01]  /*62c0*/  MUFU.EX2 R189, R189 ;  /* 0x000000bd00bd7308 */ /* 0x000ee20000000800 */
[-C--:B------:R-:W-:Y:S05]  /*62d0*/  HMMA.16816.F32.BF16 R4, R160, R172.reuse, R4 ;  /* 0x000000aca004723c */ /* 0x080fea0000041804 */
[C---:B-1----:R-:W-:Y:S01]  /*62e0*/  FMUL.FTZ R10, R0.reuse, R158 ;  /* 0x0000009e000a7220 */ /* 0x042fe20000410000 */
[----:B------:R-:W-:Y:S01]  /*62f0*/  F2FP.BF16.PACK_AB R158, R187, R186 ;  /* 0x000000babb9e723e */ /* 0x000fe200000010ff */
[C---:B------:R-:W-:Y:S02]  /*6300*/  FMUL.FTZ R11, R0.reuse, R159 ;  /* 0x0000009f000b7220 */ /* 0x040fe40000410000 */
[----:B------:R-:W-:Y:S03]  /*6310*/  MUFU.EX2 R190, R190 ;  /* 0x000000be00be7308 */ /* 0x000fe60000000800 */
[C---:B------:R-:W-:Y:S02]  /*6320*/  FMUL.FTZ R14, R0.reuse, R154 ;  /* 0x0000009a000e7220 */ /* 0x040fe40000410000 */
[C---:B------:R-:W-:Y:S02]  /*6330*/  FMUL.FTZ R15, R0.reuse, R155 ;  /* 0x0000009b000f7220 */ /* 0x040fe40000410000 */
[C---:B------:R-:W-:Y:S01]  /*6340*/  FMUL.FTZ R74, R0.reuse, R74 ;  /* 0x0000004a004a7220 */ /* 0x040fe20000410000 */
[----:B------:R-:W1:Y:S01]  /*6350*/  LDSM.16.MT88.4 R152, [R223+0x1100] ;  /* 0x00110000df98783b */ /* 0x000e620000004200 */
[C---:B------:R-:W-:Y:S01]  /*6360*/  FMUL.FTZ R75, R0.reuse, R75 ;  /* 0x0000004b004b7220 */ /* 0x040fe20000410000 */
[----:B------:R-:W4:Y:S01]  /*6370*/  MUFU.EX2 R191, R191 ;  /* 0x000000bf00bf7308 */ /* 0x000f220000000800 */
[C---:B------:R-:W-:Y:S02]  /*6380*/  FMUL.FTZ R78, R0.reuse, R78 ;  /* 0x0000004e004e7220 */ /* 0x040fe40000410000 */
[C---:B------:R-:W-:Y:S01]  /*6390*/  FMUL.FTZ R79, R0.reuse, R79 ;  /* 0x0000004f004f7220 */ /* 0x040fe20000410000 */
[----:B---3--:R-:W-:Y:S01]  /*63a0*/  F2FP.BF16.PACK_AB R157, R189, R192 ;  /* 0x000000c0bd9d723e */ /* 0x008fe200000010ff */
[C---:B------:R-:W-:Y:S02]  /*63b0*/  FMUL.FTZ R90, R0.reuse, R90 ;  /* 0x0000005a005a7220 */ /* 0x040fe40000410000 */
[C---:B------:R-:W-:Y:S02]  /*63c0*/  FMUL.FTZ R91, R0.reuse, R91 ;  /* 0x0000005b005b7220 */ /* 0x040fe40000410000 */
[C---:B------:R-:W-:Y:S01]  /*63d0*/  FMUL.FTZ R102, R0.reuse, R102 ;  /* 0x0000006600667220 */ /* 0x040fe20000410000 */
[----:B------:R-:W-:Y:S01]  /*63e0*/  MUFU.EX2 R195, R195 ;  /* 0x000000c300c37308 */ /* 0x000fe20000000800 */
[----:B------:R-:W-:Y:S02]  /*63f0*/  FMUL.FTZ R103, R0, R103 ;  /* 0x0000006700677220 */ /* 0x000fe40000410000 */
[----:B------:R-:W-:Y:S02]  /*6400*/  FMUL.FTZ R109, R164, R109 ;  /* 0x0000006da46d7220 */ /* 0x000fe40000410000 */
[C---:B------:R-:W-:Y:S02]  /*6410*/  FMUL.FTZ R110, R3.reuse, R110 ;  /* 0x0000006e036e7220 */ /* 0x040fe40000410000 */
[----:B------:R-:W-:Y:S02]  /*6420*/  FMUL.FTZ R111, R3, R111 ;  /* 0x0000006f036f7220 */ /* 0x000fe40000410000 */
[C---:B------:R-:W-:Y:S01]  /*6430*/  FMUL.FTZ R112, R2.reuse, R112 ;  /* 0x0000007002707220 */ /* 0x040fe20000410000 */
[----:B------:R-:W3:Y:S01]  /*6440*/  MUFU.EX2 R198, R198 ;  /* 0x000000c600c67308 */ /* 0x000ee20000000800 */
[----:B------:R-:W-:Y:S02]  /*6450*/  FMUL.FTZ R113, R2, R113 ;  /* 0x0000007102717220 */ /* 0x000fe40000410000 */
[----:B------:R-:W-:Y:S01]  /*6460*/  FMUL.FTZ R114, R0, R114 ;  /* 0x0000007200727220 */ /* 0x000fe20000410000 */
[----:B----4-:R-:W-:Y:S01]  /*6470*/  F2FP.BF16.PACK_AB R159, R191, R190 ;  /* 0x000000bebf9f723e */ /* 0x010fe200000010ff */
[--C-:B------:R-:W-:Y:S02]  /*6480*/  FFMA.FTZ R206, R37, c[0x0][0x2d0], -R197.reuse ;  /* 0x0000b40025ce7a23 */ /* 0x100fe400000108c5 */
[--C-:B------:R-:W-:Y:S02]  /*6490*/  FFMA.FTZ R207, R38, c[0x0][0x2d0], -R196.reuse ;  /* 0x0000b40026cf7a23 */ /* 0x100fe400000108c4 */
[--C-:B------:R-:W-:Y:S01]  /*64a0*/  FFMA.FTZ R208, R39, c[0x0][0x2d0], -R196.reuse ;  /* 0x0000b40027d07a23 */ /* 0x100fe200000108c4 */
[----:B------:R-:W-:Y:S01]  /*64b0*/  MUFU.EX2 R201, R201 ;  /* 0x000000c900c97308 */ /* 0x000fe20000000800 */
[C---:B------:R-:W-:Y:S01]  /*64c0*/  HMMA.16816.F32.BF16 R8, R156.reuse, R172, R8 ;  /* 0x000000ac9c08723c */ /* 0x040fe20000041808 */
[----:B------:R-:W-:Y:S03]  /*64d0*/  LDSM.16.MT88.4 R36, [R225+0x2500] ;  /* 0x00250000e124783b */ /* 0x000fe60000004200 */
[--C-:B------:R-:W-:Y:S02]  /*64e0*/  FFMA.FTZ R51, R51, c[0x0][0x2d0], -R196.reuse ;  /* 0x0000b40033337a23 */ /* 0x100fe400000108c4 */
[--C-:B------:R-:W-:Y:S02]  /*64f0*/  FFMA.FTZ R209, R48, c[0x0][0x2d0], -R197.reuse ;  /* 0x0000b40030d17a23 */ /* 0x100fe400000108c5 */
[-C--:B------:R-:W-:Y:S01]  /*6500*/  HMMA.16816.F32.BF16 R12, R156, R174.reuse, R12 ;  /* 0x000000ae9c0c723c */ /* 0x080fe2000004180c */
[----:B------:R-:W-:Y:S03]  /*6510*/  MUFU.EX2 R202, R202 ;  /* 0x000000ca00ca7308 */ /* 0x000fe60000000800 */
[----:B------:R-:W-:Y:S02]  /*6520*/  FFMA.FTZ R210, R49, c[0x0][0x2d0], -R197 ;  /* 0x0000b40031d27a23 */ /* 0x000fe400000108c5 */
[--C-:B------:R-:W-:Y:S02]  /*6530*/  FFMA.FTZ R211, R50, c[0x0][0x2d0], -R196.reuse ;  /* 0x0000b40032d37a23 */ /* 0x100fe400000108c4 */
[C---:B------:R-:W-:Y:S03]  /*6540*/  HMMA.16816.F32.BF16 R16, R160.reuse, R174, R16 ;  /* 0x000000aea010723c */ /* 0x040fe60000041810 */
[----:B------:R-:W-:Y:S01]  /*6550*/  MUFU.EX2 R205, R205 ;  /* 0x000000cd00cd7308 */ /* 0x000fe20000000800 */
[--C-:B------:R-:W-:Y:S02]  /*6560*/  FFMA.FTZ R42, R42, c[0x0][0x2d0], -R193.reuse ;  /* 0x0000b4002a2a7a23 */ /* 0x100fe400000108c1 */
[----:B------:R-:W-:Y:S02]  /*6570*/  FFMA.FTZ R43, R43, c[0x0][0x2d0], -R193 ;  /* 0x0000b4002b2b7a23 */ /* 0x000fe400000108c1 */
[-C--:B------:R-:W-:Y:S04]  /*6580*/  HMMA.16816.F32.BF16 R68, R160, R176.reuse, R68 ;  /* 0x000000b0a044723c */ /* 0x080fe80000041844 */
[--C-:B------:R-:W-:Y:S01]  /*6590*/  FFMA.FTZ R52, R52, c[0x0][0x2d0], -R197.reuse ;  /* 0x0000b40034347a23 */ /* 0x100fe200000108c5 */
[----:B------:R-:W-:Y:S01]  /*65a0*/  MUFU.EX2 R206, R206 ;  /* 0x000000ce00ce7308 */ /* 0x000fe20000000800 */
[----:B------:R-:W-:Y:S02]  /*65b0*/  FFMA.FTZ R53, R53, c[0x0][0x2d0], -R197 ;  /* 0x0000b40035357a23 */ /* 0x000fe400000108c5 */
[C---:B------:R-:W-:Y:S04]  /*65c0*/  HMMA.16816.F32.BF16 R72, R156.reuse, R176, R72 ;  /* 0x000000b09c48723c */ /* 0x040fe80000041848 */
[--C-:B------:R-:W-:Y:S02]  /*65d0*/  FFMA.FTZ R54, R54, c[0x0][0x2d0], -R196.reuse ;  /* 0x0000b40036367a23 */ /* 0x100fe400000108c4 */
[--C-:B------:R-:W-:Y:S01]  /*65e0*/  FFMA.FTZ R55, R55, c[0x0][0x2d0], -R196.reuse ;  /* 0x0000b40037377a23 */ /* 0x100fe200000108c4 */
[----:B------:R-:W-:Y:S01]  /*65f0*/  MUFU.EX2 R207, R207 ;  /* 0x000000cf00cf7308 */ /* 0x000fe20000000800 */
[-C--:B------:R-:W-:Y:S04]  /*6600*/  HMMA.16816.F32.BF16 R76, R156, R178.reuse, R76 ;  /* 0x000000b29c4c723c */ /* 0x080fe8000004184c */
[--C-:B------:R-:W-:Y:S02]  /*6610*/  FFMA.FTZ R58, R58, c[0x0][0x2d0], -R193.reuse ;  /* 0x0000b4003a3a7a23 */ /* 0x100fe400000108c1 */
[----:B------:R-:W-:Y:S02]  /*6620*/  FFMA.FTZ R59, R59, c[0x0][0x2d0], -R193 ;  /* 0x0000b4003b3b7a23 */ /* 0x000fe400000108c1 */
[C---:B------:R-:W-:Y:S01]  /*6630*/  HMMA.16816.F32.BF16 R80, R160.reuse, R178, R80 ;  /* 0x000000b2a050723c */ /* 0x040fe20000041850 */
[----:B------:R-:W-:Y:S03]  /*6640*/  MUFU.EX2 R208, R208 ;  /* 0x000000d000d07308 */ /* 0x000fe60000000800 */
[--C-:B------:R-:W-:Y:S02]  /*6650*/  FFMA.FTZ R172, R20, c[0x0][0x2d0], -R197.reuse ;  /* 0x0000b40014ac7a23 */ /* 0x100fe400000108c5 */
[C---:B------:R-:W-:Y:S02]  /*6660*/  FMUL.FTZ R20, R2.reuse, R144 ;  /* 0x0000009002147220 */ /* 0x040fe40000410000 */
[-C--:B--2---:R-:W-:Y:S03]  /*6670*/  HMMA.16816.F32.BF16 R84, R160, R148.reuse, R84 ;  /* 0x00000094a054723c */ /* 0x084fe60000041854 */
[----:B------:R-:W-:Y:S01]  /*6680*/  MUFU.EX2 R172, R172 ;  /* 0x000000ac00ac7308 */ /* 0x000fe20000000800 */
[--C-:B------:R-:W-:Y:S02]  /*6690*/  FFMA.FTZ R173, R21, c[0x0][0x2d0], -R197.reuse ;  /* 0x0000b40015ad7a23 */ /* 0x100fe400000108c5 */
[----:B------:R-:W-:Y:S02]  /*66a0*/  FMUL.FTZ R21, R2, R145 ;  /* 0x0000009102157220 */ /* 0x000fe40000410000 */
[C---:B------:R-:W-:Y:S04]  /*66b0*/  HMMA.16816.F32.BF16 R88, R156.reuse, R148, R88 ;  /* 0x000000949c58723c */ /* 0x040fe80000041858 */
[--C-:B------:R-:W-:Y:S01]  /*66c0*/  FFMA.FTZ R174, R22, c[0x0][0x2d0], -R196.reuse ;  /* 0x0000b40016ae7a23 */ /* 0x100fe200000108c4 */
[----:B------:R-:W2:Y:S01]  /*66d0*/  MUFU.EX2 R173, R173 ;  /* 0x000000ad00ad7308 */ /* 0x000ea20000000800 */
[C---:B------:R-:W-:Y:S02]  /*66e0*/  FMUL.FTZ R22, R0.reuse, R146 ;  /* 0x0000009200167220 */ /* 0x040fe40000410000 */
[--C-:B------:R-:W-:Y:S04]  /*66f0*/  FFMA.FTZ R175, R23, c[0x0][0x2d0], -R196.reuse ;  /* 0x0000b40017af7a23 */ /* 0x100fe800000108c4 */
[----:B------:R-:W-:Y:S02]  /*6700*/  FMUL.FTZ R23, R0, R147 ;  /* 0x0000009300177220 */ /* 0x000fe40000410000 */
[----:B------:R-:W4:Y:S01]  /*6710*/  LDSM.16.MT88.4 R144, [R225+0x2100] ;  /* 0x00210000e190783b */ /* 0x000f220000004200 */
[--C-:B------:R-:W-:Y:S01]  /*6720*/  FFMA.FTZ R176, R32, c[0x0][0x2d0], -R197.reuse ;  /* 0x0000b40020b07a23 */ /* 0x100fe200000108c5 */
[----:B------:R-:W-:Y:S01]  /*6730*/  MUFU.EX2 R174, R174 ;  /* 0x000000ae00ae7308 */ /* 0x000fe20000000800 */
[C---:B------:R-:W-:Y:S02]  /*6740*/  FMUL.FTZ R32, R2.reuse, R140 ;  /* 0x0000008c02207220 */ /* 0x040fe40000410000 */
[-C--:B------:R-:W-:Y:S03]  /*6750*/  HMMA.16816.F32.BF16 R20, R156, R150.reuse, R20 ;  /* 0x000000969c14723c */ /* 0x080fe60000041814 */
[----:B------:R-:W-:Y:S02]  /*6760*/  FFMA.FTZ R177, R33, c[0x0][0x2d0], -R197 ;  /* 0x0000b40021b17a23 */ /* 0x000fe400000108c5 */
[----:B------:R-:W-:Y:S02]  /*6770*/  FMUL.FTZ R33, R2, R141 ;  /* 0x0000008d02217220 */ /* 0x000fe40000410000 */
[--C-:B------:R-:W-:Y:S01]  /*6780*/  FFMA.FTZ R178, R34, c[0x0][0x2d0], -R196.reuse ;  /* 0x0000b40022b27a23 */ /* 0x100fe200000108c4 */
[C---:B------:R-:W-:Y:S01]  /*6790*/  HMMA.16816.F32.BF16 R92, R160.reuse, R150, R92 ;  /* 0x00000096a05c723c */ /* 0x040fe2000004185c */
[----:B------:R-:W-:Y:S01]  /*67a0*/  LDSM.16.MT88.4 R148, [R225+0x1500] ;  /* 0x00150000e194783b */ /* 0x000fe20000004200 */
[----:B------:R-:W5:Y:S02]  /*67b0*/  MUFU.EX2 R175, R175 ;  /* 0x000000af00af7308 */ /* 0x000f640000000800 */
[C---:B------:R-:W-:Y:S02]  /*67c0*/  FMUL.FTZ R34, R0.reuse, R142 ;  /* 0x0000008e00227220 */ /* 0x040fe40000410000 */
[----:B------:R-:W-:Y:S02]  /*67d0*/  FFMA.FTZ R179, R35, c[0x0][0x2d0], -R196 ;  /* 0x0000b40023b37a23 */ /* 0x000fe400000108c4 */
[-C--:B-1----:R-:W-:Y:S04]  /*67e0*/  HMMA.16816.F32.BF16 R96, R160, R152.reuse, R96 ;  /* 0x00000098a060723c */ /* 0x082fe80000041860 */
[C---:B------:R-:W-:Y:S01]  /*67f0*/  FMUL.FTZ R35, R0.reuse, R143 ;  /* 0x0000008f00237220 */ /* 0x040fe20000410000 */
[----:B------:R-:W-:Y:S01]  /*6800*/  MUFU.EX2 R176, R176 ;  /* 0x000000b000b07308 */ /* 0x000fe20000000800 */
[----:B------:R-:W1:Y:S01]  /*6810*/  LDSM.16.MT88.4 R140, [R223+0x2100] ;  /* 0x00210000df8c783b */ /* 0x000e620000004200 */
[----:B------:R-:W-:Y:S01]  /*6820*/  FMUL.FTZ R115, R0, R115 ;  /* 0x0000007300737220 */ /* 0x000fe20000410000 */
[C---:B------:R-:W-:Y:S04]  /*6830*/  HMMA.16816.F32.BF16 R100, R156.reuse, R152, R100 ;  /* 0x000000989c64723c */ /* 0x040fe80000041864 */
[--C-:B------:R-:W-:Y:S02]  /*6840*/  FFMA.FTZ R199, R26, c[0x0][0x2d0], -R193.reuse ;  /* 0x0000b4001ac77a23 */ /* 0x100fe400000108c1 */
[C---:B------:R-:W-:Y:S01]  /*6850*/  FMUL.FTZ R26, R0.reuse, R138 ;  /* 0x0000008a001a7220 */ /* 0x040fe20000410000 */
[----:B------:R-:W-:Y:S01]  /*6860*/  MUFU.EX2 R152, R44 ;  /* 0x0000002c00987308 */ /* 0x000fe20000000800 */
[-C--:B------:R-:W-:Y:S04]  /*6870*/  HMMA.16816.F32.BF16 R32, R156, R154.reuse, R32 ;  /* 0x0000009a9c20723c */ /* 0x080fe80000041820 */
[--C-:B------:R-:W-:Y:S02]  /*6880*/  FFMA.FTZ R200, R27, c[0x0][0x2d0], -R193.reuse ;  /* 0x0000b4001bc87a23 */ /* 0x100fe400000108c1 */
[----:B------:R-:W-:Y:S02]  /*6890*/  FMUL.FTZ R27, R0, R139 ;  /* 0x0000008b001b7220 */ /* 0x000fe40000410000 */
[C---:B------:R-:W-:Y:S01]  /*68a0*/  HMMA.16816.F32.BF16 R104, R160.reuse, R154, R104 ;  /* 0x0000009aa068723c */ /* 0x040fe20000041868 */
[----:B------:R-:W1:Y:S01]  /*68b0*/  LDSM.16.MT88.4 R136, [R225+0x500] ;  /* 0x00050000e188783b */ /* 0x000e620000004200 */
[----:B------:R2:W-:Y:S02]  /*68c0*/  MUFU.EX2 R154, R51 ;  /* 0x00000033009a7308 */ /* 0x0005e40000000800 */
[C---:B------:R-:W-:Y:S02]  /*68d0*/  FMUL.FTZ R116, R164.reuse, R116 ;  /* 0x00000074a4747220 */ /* 0x040fe40000410000 */
[----:B------:R-:W-:Y:S02]  /*68e0*/  FMUL.FTZ R117, R164, R117 ;  /* 0x00000075a4757220 */ /* 0x000fe40000410000 */
[-C--:B----4-:R-:W-:Y:S04]  /*68f0*/  HMMA.16816.F32.BF16 R108, R160, R144.reuse, R108 ;  /* 0x00000090a06c723c */ /* 0x090fe8000004186c */
[C---:B------:R-:W-:Y:S01]  /*6900*/  FMUL.FTZ R118, R3.reuse, R118 ;  /* 0x0000007603767220 */ /* 0x040fe20000410000 */
[----:B------:R-:W4:Y:S01]  /*6910*/  MUFU.EX2 R177, R177 ;  /* 0x000000b100b17308 */ /* 0x000f220000000800 */
[C---:B------:R-:W-:Y:S02]  /*6920*/  FMUL.FTZ R119, R3.reuse, R119 ;  /* 0x0000007703777220 */ /* 0x040fe40000410000 */
[C---:B------:R-:W-:Y:S04]  /*6930*/  HMMA.16816.F32.BF16 R112, R156.reuse, R144, R112 ;  /* 0x000000909c70723c */ /* 0x040fe80000041870 */
[C---:B------:R-:W-:Y:S02]  /*6940*/  FMUL.FTZ R124, R2.reuse, R124 ;  /* 0x0000007c027c7220 */ /* 0x040fe40000410000 */
[----:B------:R-:W-:Y:S01]  /*6950*/  FMUL.FTZ R125, R2, R125 ;  /* 0x0000007d027d7220 */ /* 0x000fe20000410000 */
[----:B------:R-:W-:Y:S01]  /*6960*/  MUFU.EX2 R178, R178 ;  /* 0x000000b200b27308 */ /* 0x000fe20000000800 */
[-C--:B------:R-:W-:Y:S01]  /*6970*/  HMMA.16816.F32.BF16 R24, R156, R146.reuse, R24 ;  /* 0x000000929c18723c */ /* 0x080fe20000041818 */
[----:B--2---:R-:W-:Y:S03]  /*6980*/  LDSM.16.MT88.4 R48, [R223+0x2500] ;  /* 0x00250000df30783b */ /* 0x004fe60000004200 */
[C---:B------:R-:W-:Y:S02]  /*6990*/  FMUL.FTZ R126, R0.reuse, R126 ;  /* 0x0000007e007e7220 */ /* 0x040fe40000410000 */
[----:B------:R-:W-:Y:S02]  /*69a0*/  FMUL.FTZ R127, R0, R127 ;  /* 0x0000007f007f7220 */ /* 0x000fe40000410000 */
[C---:B------:R-:W-:Y:S01]  /*69b0*/  HMMA.16816.F32.BF16 R116, R160.reuse, R146, R116 ;  /* 0x00000092a074723c */ /* 0x040fe20000041874 */
[----:B------:R-:W2:Y:S01]  /*69c0*/  MUFU.EX2 R179, R179 ;  /* 0x000000b300b37308 */ /* 0x000ea20000000800 */
[----:B------:R-:W2:Y:S02]  /*69d0*/  LDSM.16.MT88.4 R144, [R223+0x500] ;  /* 0x00050000df90783b */ /* 0x000ea40000004200 */
[C---:B------:R-:W-:Y:S02]  /*69e0*/  FMUL.FTZ R120, R164.reuse, R120 ;  /* 0x00000078a4787220 */ /* 0x040fe40000410000 */
[----:B------:R-:W-:Y:S02]  /*69f0*/  FMUL.FTZ R121, R164, R121 ;  /* 0x00000079a4797220 */ /* 0x000fe40000410000 */
[C---:B------:R-:W-:Y:S03]  /*6a00*/  FMUL.FTZ R122, R3.reuse, R122 ;  /* 0x0000007a037a7220 */ /* 0x040fe60000410000 */
[----:B------:R-:W-:Y:S01]  /*6a10*/  MUFU.EX2 R199, R199 ;  /* 0x000000c700c77308 */ /* 0x000fe20000000800 */
[----:B------:R-:W-:Y:S02]  /*6a20*/  FMUL.FTZ R123, R3, R123 ;  /* 0x0000007b037b7220 */ /* 0x000fe40000410000 */
[C---:B------:R-:W-:Y:S02]  /*6a30*/  FMUL.FTZ R128, R2.reuse, R128 ;  /* 0x0000008002807220 */ /* 0x040fe40000410000 */
[----:B------:R-:W-:Y:S02]  /*6a40*/  FMUL.FTZ R129, R2, R129 ;  /* 0x0000008102817220 */ /* 0x000fe40000410000 */
[----:B------:R-:W-:Y:S01]  /*6a50*/  FMUL.FTZ R130, R0, R130 ;  /* 0x0000008200827220 */ /* 0x000fe20000410000 */
[-C--:B-1----:R-:W-:Y:S02]  /*6a60*/  HMMA.16816.F32.BF16 R120, R160, R140.reuse, R120 ;  /* 0x0000008ca078723c */ /* 0x082fe40000041878 */
[----:B------:R-:W1:Y:S01]  /*6a70*/  MUFU.EX2 R200, R200 ;  /* 0x000000c800c87308 */ /* 0x000e620000000800 */
[--C-:B------:R-:W-:Y:S02]  /*6a80*/  FFMA.FTZ R203, R30, c[0x0][0x2d0], -R193.reuse ;  /* 0x0000b4001ecb7a23 */ /* 0x100fe400000108c1 */
[--C-:B------:R-:W-:Y:S02]  /*6a90*/  FFMA.FTZ R204, R31, c[0x0][0x2d0], -R193.reuse ;  /* 0x0000b4001fcc7a23 */ /* 0x100fe400000108c1 */
[----:B------:R-:W-:Y:S01]  /*6aa0*/  FMUL.FTZ R131, R0, R131 ;  /* 0x0000008300837220 */ /* 0x000fe20000410000 */
[C---:B------:R-:W-:Y:S04]  /*6ab0*/  HMMA.16816.F32.BF16 R124, R156.reuse, R140, R124 ;  /* 0x0000008c9c7c723c */ /* 0x040fe8000004187c */
[----:B------:R-:W-:Y:S01]  /*6ac0*/  MUFU.EX2 R203, R203 ;  /* 0x000000cb00cb7308 */ /* 0x000fe20000000800 */
[--C-:B------:R-:W-:Y:S02]  /*6ad0*/  FFMA.FTZ R46, R46, c[0x0][0x2d0], -R193.reuse ;  /* 0x0000b4002e2e7a23 */ /* 0x100fe400000108c1 */
[----:B---3--:R-:W-:Y:S01]  /*6ae0*/  F2FP.BF16.PACK_AB R140, R198, R195 ;  /* 0x000000c3c68c723e */ /* 0x008fe200000010ff */
[-C--:B------:R-:W-:Y:S04]  /*6af0*/  HMMA.16816.F32.BF16 R128, R156, R142.reuse, R128 ;  /* 0x0000008e9c80723c */ /* 0x080fe80000041880 */
[C---:B------:R-:W-:Y:S01]  /*6b00*/  FMUL.FTZ R28, R164.reuse, R132 ;  /* 0x00000084a41c7220 */ /* 0x040fe20000410000 */
[----:B------:R-:W-:Y:S01]  /*6b10*/  F2FP.BF16.PACK_AB R132, R173, R172 ;  /* 0x000000acad84723e */ /* 0x000fe200000010ff */
[----:B------:R-:W3:Y:S01]  /*6b20*/  MUFU.EX2 R204, R204 ;  /* 0x000000cc00cc7308 */ /* 0x000ee20000000800 */
[----:B------:R-:W-:Y:S01]  /*6b30*/  FMUL.FTZ R29, R164, R133 ;  /* 0x00000085a41d7220 */ /* 0x000fe20000410000 */
[----:B-----5:R-:W-:Y:S01]  /*6b40*/  F2FP.BF16.PACK_AB R133, R175, R174 ;  /* 0x000000aeaf85723e */ /* 0x020fe200000010ff */
[C---:B------:R-:W-:Y:S03]  /*6b50*/  FMUL.FTZ R30, R3.reuse, R134 ;  /* 0x00000086031e7220 */ /* 0x040fe60000410000 */
[----:B------:R-:W-:Y:S01]  /*6b60*/  FMUL.FTZ R31, R3, R135 ;  /* 0x00000087031f7220 */ /* 0x000fe20000410000 */
[----:B----4-:R-:W-:Y:S01]  /*6b70*/  F2FP.BF16.PACK_AB R134, R177, R176 ;  /* 0x000000b0b186723e */ /* 0x010fe200000010ff */
[----:B------:R-:W-:Y:S01]  /*6b80*/  FFMA.FTZ R47, R47, c[0x0][0x2d0], -R193 ;  /* 0x0000b4002f2f7a23 */ /* 0x000fe200000108c1 */
[----:B--2---:R-:W-:Y:S01]  /*6b90*/  F2FP.BF16.PACK_AB R135, R179, R178 ;  /* 0x000000b2b387723e */ /* 0x004fe200000010ff */
[----:B------:R-:W-:Y:S01]  /*6ba0*/  MUFU.EX2 R157, R41 ;  /* 0x00000029009d7308 */ /* 0x000fe20000000800 */
[----:B-1----:R-:W-:Y:S01]  /*6bb0*/  F2FP.BF16.PACK_AB R141, R200, R199 ;  /* 0x000000c7c88d723e */ /* 0x002fe200000010ff */
[----:B------:R-:W-:Y:S01]  /*6bc0*/  FFMA.FTZ R188, R2, R252, R188 ;  /* 0x000000fc02bc7223 */ /* 0x000fe200000100bc */
[----:B------:R-:W-:Y:S04]  /*6bd0*/  HMMA.16816.F32.BF16 R28, R160, R142, R28 ;  /* 0x0000008ea01c723c */ /* 0x000fe8000004181c */
[----:B------:R-:W-:Y:S02]  /*6be0*/  FFMA.FTZ R192, R0, R249, R192 ;  /* 0x000000f900c07223 */ /* 0x000fe400000100c0 */
[--C-:B------:R-:W-:Y:S01]  /*6bf0*/  FFMA.FTZ R64, R64, c[0x0][0x2d0], -R197.reuse ;  /* 0x0000b40040407a23 */ /* 0x100fe200000108c5 */
[----:B------:R-:W1:Y:S01]  /*6c00*/  MUFU.EX2 R163, R40 ;  /* 0x0000002800a37308 */ /* 0x000e620000000800 */
[-C--:B------:R-:W-:Y:S05]  /*6c10*/  HMMA.16816.F32.BF16 R4, R132, R136.reuse, R4 ;  /* 0x000000888404723c */ /* 0x080fea0000041804 */
[----:B------:R-:W-:Y:S01]  /*6c20*/  F2FP.BF16.PACK_AB R142, R202, R201 ;  /* 0x000000c9ca8e723e */ /* 0x000fe200000010ff */
[----:B------:R-:W-:Y:S01]  /*6c30*/  FFMA.FTZ R197, R65, c[0x0][0x2d0], -R197 ;  /* 0x0000b40041c57a23 */ /* 0x000fe200000108c5 */
[----:B---3--:R-:W-:Y:S01]  /*6c40*/  F2FP.BF16.PACK_AB R143, R204, R203 ;  /* 0x000000cbcc8f723e */ /* 0x008fe200000010ff */
[----:B------:R-:W-:Y:S01]  /*6c50*/  FFMA.FTZ R65, R66, c[0x0][0x2d0], -R196 ;  /* 0x0000b40042417a23 */ /* 0x000fe200000108c4 */
[----:B------:R-:W-:Y:S03]  /*6c60*/  MUFU.EX2 R156, R42 ;  /* 0x0000002a009c7308 */ /* 0x000fe60000000800 */
[----:B------:R-:W-:Y:S02]  /*6c70*/  FFMA.FTZ R66, R56, c[0x0][0x2d0], -R194 ;  /* 0x0000b40038427a23 */ /* 0x000fe400000108c2 */
[C---:B------:R-:W-:Y:S04]  /*6c80*/  HMMA.16816.F32.BF16 R8, R140.reuse, R136, R8 ;  /* 0x000000888c08723c */ /* 0x040fe80000041808 */
[----:B------:R-:W-:Y:S01]  /*6c90*/  FFMA.FTZ R196, R67, c[0x0][0x2d0], -R196 ;  /* 0x0000b40043c47a23 */ /* 0x000fe200000108c4 */
[----:B------:R2:W-:Y:S01]  /*6ca0*/  MUFU.EX2 R158, R43 ;  /* 0x0000002b009e7308 */ /* 0x0005e20000000800 */
[--C-:B------:R-:W-:Y:S02]  /*6cb0*/  FFMA.FTZ R67, R57, c[0x0][0x2d0], -R194.reuse ;  /* 0x0000b40039437a23 */ /* 0x100fe400000108c2 */
[-C--:B------:R-:W-:Y:S04]  /*6cc0*/  HMMA.16816.F32.BF16 R12, R140, R138.reuse, R12 ;  /* 0x0000008a8c0c723c */ /* 0x080fe8000004180c */
[----:B-1----:R-:W-:Y:S01]  /*6cd0*/  F2FP.BF16.PACK_AB R44, R157, R163 ;  /* 0x000000a39d2c723e */ /* 0x002fe200000010ff */
[----:B------:R-:W-:Y:S02]  /*6ce0*/  FFMA.FTZ R194, R61, c[0x0][0x2d0], -R194 ;  /* 0x0000b4003dc27a23 */ /* 0x000fe400000108c2 */
[----:B------:R-:W-:Y:S01]  /*6cf0*/  MUFU.EX2 R161, R52 ;  /* 0x0000003400a17308 */ /* 0x000fe20000000800 */
[C---:B------:R-:W-:Y:S01]  /*6d00*/  HMMA.16816.F32.BF16 R16, R132.reuse, R138, R16 ;  /* 0x0000008a8410723c */ /* 0x040fe20000041810 */
[----:B------:R-:W1:Y:S03]  /*6d10*/  LDSM.16.MT88.4 R136, [R223+0x1500] ;  /* 0x00150000df88783b */ /* 0x000e660000004200 */
[--C-:B------:R-:W-:Y:S02]  /*6d20*/  FFMA.FTZ R61, R62, c[0x0][0x2d0], -R193.reuse ;  /* 0x0000b4003e3d7a23 */ /* 0x100fe400000108c1 */
[----:B------:R-:W-:Y:S02]  /*6d30*/  FFMA.FTZ R193, R63, c[0x0][0x2d0], -R193 ;  /* 0x0000b4003fc17a23 */ /* 0x000fe400000108c1 */
[-C--:B------:R-:W-:Y:S01]  /*6d40*/  HMMA.16816.F32.BF16 R68, R132, R144.reuse, R68 ;  /* 0x000000908444723c */ /* 0x080fe20000041844 */
[----:B------:R-:W-:Y:S03]  /*6d50*/  MUFU.EX2 R160, R53 ;  /* 0x0000003500a07308 */ /* 0x000fe60000000800 */
[----:B------:R-:W-:Y:S01]  /*6d60*/  FADD.FTZ R188, R185, R188 ;  /* 0x000000bcb9bc7221 */ /* 0x000fe20000010000 */
[----:B--2---:R-:W2:Y:S01]  /*6d70*/  LDSM.16.MT88.4 R40, [R225+0x900] ;  /* 0x00090000e128783b */ /* 0x004ea20000004200 */
[----:B------:R-:W-:Y:S02]  /*6d80*/  FADD.FTZ R192, R189, R192 ;  /* 0x000000c0bdc07221 */ /* 0x000fe40000010000 */
[C---:B------:R-:W-:Y:S03]  /*6d90*/  HMMA.16816.F32.BF16 R72, R140.reuse, R144, R72 ;  /* 0x000000908c48723c */ /* 0x040fe60000041848 */
[----:B------:R-:W-:Y:S01]  /*6da0*/  MUFU.EX2 R162, R54 ;  /* 0x0000003600a27308 */ /* 0x000fe20000000800 */
[----:B------:R-:W-:Y:S02]  /*6db0*/  FADD.FTZ R188, R186, R188 ;  /* 0x000000bcbabc7221 */ /* 0x000fe40000010000 */
[----:B------:R-:W-:Y:S02]  /*6dc0*/  FADD.FTZ R192, R190, R192 ;  /* 0x000000c0bec07221 */ /* 0x000fe40000010000 */
[-C--:B------:R-:W-:Y:S04]  /*6dd0*/  HMMA.16816.F32.BF16 R76, R140, R146.reuse, R76 ;  /* 0x000000928c4c723c */ /* 0x080fe8000004184c */
[----:B------:R-:W-:Y:S01]  /*6de0*/  FADD.FTZ R188, R187, R188 ;  /* 0x000000bcbbbc7221 */ /* 0x000fe20000010000 */
[----:B------:R3:W4:Y:S01]  /*6df0*/  MUFU.EX2 R144, R55 ;  /* 0x0000003700907308 */ /* 0x0007220000000800 */
[----:B------:R-:W-:Y:S02]  /*6e00*/  FADD.FTZ R192, R191, R192 ;  /* 0x000000c0bfc07221 */ /* 0x000fe40000010000 */
[C---:B------:R-:W-:Y:S04]  /*6e10*/  HMMA.16816.F32.BF16 R80, R132.reuse, R146, R80 ;  /* 0x000000928450723c */ /* 0x040fe80000041850 */
[----:B------:R-:W-:Y:S02]  /*6e20*/  FADD.FTZ R188, R195, R188 ;  /* 0x000000bcc3bc7221 */ /* 0x000fe40000010000 */
[----:B------:R-:W-:Y:S01]  /*6e30*/  FADD.FTZ R192, R199, R192 ;  /* 0x000000c0c7c07221 */ /* 0x000fe20000010000 */
[----:B------:R-:W-:Y:S01]  /*6e40*/  MUFU.EX2 R145, R58 ;  /* 0x0000003a00917308 */ /* 0x000fe20000000800 */
[-C--:B------:R-:W-:Y:S04]  /*6e50*/  HMMA.16816.F32.BF16 R84, R132, R148.reuse, R84 ;  /* 0x000000948454723c */ /* 0x080fe80000041854 */
[----:B------:R-:W-:Y:S02]  /*6e60*/  FADD.FTZ R188, R198, R188 ;  /* 0x000000bcc6bc7221 */ /* 0x000fe40000010000 */
[----:B------:R-:W-:Y:S02]  /*6e70*/  FADD.FTZ R192, R200, R192 ;  /* 0x000000c0c8c07221 */ /* 0x000fe40000010000 */
[C---:B------:R-:W-:Y:S01]  /*6e80*/  HMMA.16816.F32.BF16 R88, R140.reuse, R148, R88 ;  /* 0x000000948c58723c */ /* 0x040fe20000041858 */
[----:B------:R5:W2:Y:S03]  /*6e90*/  MUFU.EX2 R147, R59 ;  /* 0x0000003b00937308 */ /* 0x000aa60000000800 */
[----:B------:R-:W-:Y:S01]  /*6ea0*/  FADD.FTZ R188, R201, R188 ;  /* 0x000000bcc9bc7221 */ /* 0x000fe20000010000 */
[----:B---3--:R-:W-:Y:S01]  /*6eb0*/  LDSM.16.MT88.4 R52, [R225+0x2900] ;  /* 0x00290000e134783b */ /* 0x008fe20000004200 */
[----:B----4-:R-:W-:Y:S01]  /*6ec0*/  MOV R63, R144 ;  /* 0x00000090003f7202 */ /* 0x010fe20000000f00 */
[----:B------:R-:W-:Y:S01]  /*6ed0*/  FADD.FTZ R192, R203, R192 ;  /* 0x000000c0cbc07221 */ /* 0x000fe20000010000 */
[-C--:B------:R-:W-:Y:S03]  /*6ee0*/  HMMA.16816.F32.BF16 R20, R140, R150.reuse, R20 ;  /* 0x000000968c14723c */ /* 0x080fe60000041814 */
[----:B------:R3:W4:Y:S01]  /*6ef0*/  MUFU.EX2 R159, R45 ;  /* 0x0000002d009f7308 */ /* 0x0007220000000800 */
[----:B------:R-:W-:Y:S02]  /*6f00*/  FADD.FTZ R188, R202, R188 ;  /* 0x000000bccabc7221 */ /* 0x000fe40000010000 */
[----:B------:R-:W-:Y:S02]  /*6f10*/  FADD.FTZ R192, R204, R192 ;  /* 0x000000c0ccc07221 */ /* 0x000fe40000010000 */
[C---:B------:R-:W-:Y:S01]  /*6f20*/  HMMA.16816.F32.BF16 R92, R132.reuse, R150, R92 ;  /* 0x00000096845c723c */ /* 0x040fe2000004185c */
[----:B------:R-:W-:Y:S04]  /*6f30*/  LDSM.16.MT88.4 R148, [R225+0xd00] ;  /* 0x000d0000e194783b */ /* 0x000fe80000004200 */
[----:B------:R4:W-:Y:S03]  /*6f40*/  MUFU.EX2 R155, R46 ;  /* 0x0000002e009b7308 */ /* 0x0009e60000000800 */
[-C--:B-1----:R-:W-:Y:S01]  /*6f50*/  HMMA.16816.F32.BF16 R96, R132, R136.reuse, R96 ;  /* 0x000000888460723c */ /* 0x082fe20000041860 */
[----:B-----5:R-:W-:Y:S03]  /*6f60*/  LDSM.16.MT88.4 R56, [R225+0x1d00] ;  /* 0x001d0000e138783b */ /* 0x020fe60000004200 */
[----:B--2---:R-:W-:Y:S03]  /*6f70*/  MOV R62, R147 ;  /* 0x00000093003e7202 */ /* 0x004fe60000000f00 */
[----:B------:R-:W1:Y:S01]  /*6f80*/  MUFU.EX2 R153, R47 ;  /* 0x0000002f00997308 */ /* 0x000e620000000800 */
[C---:B------:R-:W-:Y:S04]  /*6f90*/  HMMA.16816.F32.BF16 R100, R140.reuse, R136, R100 ;  /* 0x000000888c64723c */ /* 0x040fe80000041864 */
[----:B---3--:R-:W-:Y:S04]  /*6fa0*/  F2FP.BF16.PACK_AB R45, R158, R156 ;  /* 0x0000009c9e2d723e */ /* 0x008fe800000010ff */
[-C--:B------:R-:W-:Y:S01]  /*6fb0*/  HMMA.16816.F32.BF16 R32, R140, R138.reuse, R32 ;  /* 0x0000008a8c20723c */ /* 0x080fe20000041820 */
[----:B------:R-:W-:Y:S03]  /*6fc0*/  MUFU.EX2 R197, R197 ;  /* 0x000000c500c57308 */ /* 0x000fe60000000800 */
[----:B----4-:R-:W-:Y:S04]  /*6fd0*/  F2FP.BF16.PACK_AB R46, R159, R152 ;  /* 0x000000989f2e723e */ /* 0x010fe800000010ff */
[C---:B------:R-:W-:Y:S01]  /*6fe0*/  HMMA.16816.F32.BF16 R104, R132.reuse, R138, R104 ;  /* 0x0000008a8468723c */ /* 0x040fe20000041868 */
[----:B------:R-:W2:Y:S02]  /*6ff0*/  LDSM.16.MT88.4 R136, [R223+0x900] ;  /* 0x00090000df88783b */ /* 0x000ea40000004200 */
[----:B------:R-:W-:Y:S01]  /*7000*/  MUFU.EX2 R196, R196 ;  /* 0x000000c400c47308 */ /* 0x000fe20000000800 */
[----:B-1----:R-:W-:Y:S04]  /*7010*/  F2FP.BF16.PACK_AB R47, R153, R155 ;  /* 0x0000009b992f723e */ /* 0x002fe800000010ff */
[-C--:B------:R-:W-:Y:S05]  /*7020*/  HMMA.16816.F32.BF16 R108, R132, R36.reuse, R108 ;  /* 0x00000024846c723c */ /* 0x080fea000004186c */
[----:B------:R-:W-:Y:S03]  /*7030*/  MUFU.EX2 R209, R209 ;  /* 0x000000d100d17308 */ /* 0x000fe60000000800 */
[C---:B------:R-:W-:Y:S07]  /*7040*/  HMMA.16816.F32.BF16 R112, R140.reuse, R36, R112 ;  /* 0x000000248c70723c */ /* 0x040fee0000041870 */
[----:B------:R-:W-:Y:S01]  /*7050*/  F2FP.BF16.PACK_AB R36, R206, R205 ;  /* 0x000000cdce24723e */ /* 0x000fe200000010ff */
[-C--:B------:R-:W-:Y:S01]  /*7060*/  HMMA.16816.F32.BF16 R24, R140, R38.reuse, R24 ;  /* 0x000000268c18723c */ /* 0x080fe20000041818 */
[----:B------:R-:W1:Y:S03]  /*7070*/  MUFU.EX2 R210, R210 ;  /* 0x000000d200d27308 */ /* 0x000e660000000800 */
[----:B------:R-:W-:Y:S04]  /*7080*/  F2FP.BF16.PACK_AB R37, R208, R207 ;  /* 0x000000cfd025723e */ /* 0x000fe800000010ff */
[C---:B------:R-:W-:Y:S03]  /*7090*/  HMMA.16816.F32.BF16 R116, R132.reuse, R38, R116 ;  /* 0x000000268474723c */ /* 0x040fe60000041874 */
[----:B------:R-:W3:Y:S05]  /*70a0*/  MUFU.EX2 R211, R211 ;  /* 0x000000d300d37308 */ /* 0x000eea0000000800 */
[-C--:B------:R-:W-:Y:S05]  /*70b0*/  HMMA.16816.F32.BF16 R120, R132, R48.reuse, R120 ;  /* 0x000000308478723c */ /* 0x080fea0000041878 */
[----:B------:R-:W4:Y:S03]  /*70c0*/  MUFU.EX2 R64, R64 ;  /* 0x0000004000407308 */ /* 0x000f260000000800 */
[C---:B------:R-:W-:Y:S04]  /*70d0*/  HMMA.16816.F32.BF16 R124, R140.reuse, R48, R124 ;  /* 0x000000308c7c723c */ /* 0x040fe8000004187c */
[----:B-1----:R-:W-:Y:S03]  /*70e0*/  F2FP.BF16.PACK_AB R38, R210, R209 ;  /* 0x000000d1d226723e */ /* 0x002fe600000010ff */
[----:B------:R-:W1:Y:S01]  /*70f0*/  MUFU.EX2 R65, R65 ;  /* 0x0000004100417308 */ /* 0x000e620000000800 */
[-C--:B------:R-:W-:Y:S04]  /*7100*/  HMMA.16816.F32.BF16 R128, R140, R50.reuse, R128 ;  /* 0x000000328c80723c */ /* 0x080fe80000041880 */
[----:B---3--:R-:W-:Y:S04]  /*7110*/  F2FP.BF16.PACK_AB R39, R154, R211 ;  /* 0x000000d39a27723e */ /* 0x008fe800000010ff */
[----:B------:R-:W-:Y:S01]  /*7120*/  HMMA.16816.F32.BF16 R28, R132, R50, R28 ;  /* 0x00000032841c723c */ /* 0x000fe2000004181c */
[----:B------:R-:W3:Y:S01]  /*7130*/  LDSM.16.MT88.4 R48, [R225+0x1900] ;  /* 0x00190000e130783b */ /* 0x000ee20000004200 */
[----:B------:R-:W-:Y:S05]  /*7140*/  MUFU.EX2 R66, R66 ;  /* 0x0000004200427308 */ /* 0x000fea0000000800 */
[----:B----4-:R-:W-:Y:S01]  /*7150*/  F2FP.BF16.PACK_AB R134, R197, R64 ;  /* 0x00000040c586723e */ /* 0x010fe200000010ff */
[-C--:B------:R-:W-:Y:S04]  /*7160*/  HMMA.16816.F32.BF16 R4, R36, R40.reuse, R4 ;  /* 0x000000282404723c */ /* 0x080fe80000041804 */
[----:B------:R-:W4:Y:S01]  /*7170*/  MUFU.EX2 R67, R67 ;  /* 0x0000004300437308 */ /* 0x000f220000000800 */
[----:B-1----:R-:W-:Y:S03]  /*7180*/  F2FP.BF16.PACK_AB R135, R196, R65 ;  /* 0x00000041c487723e */ /* 0x002fe600000010ff */
[C---:B------:R-:W-:Y:S06]  /*7190*/  HMMA.16816.F32.BF16 R8, R44.reuse, R40, R8 ;  /* 0x000000282c08723c */ /* 0x040fec0000041808 */
[----:B------:R-:W-:Y:S02]  /*71a0*/  MUFU.EX2 R60, R60 ;  /* 0x0000003c003c7308 */ /* 0x000fe40000000800 */
[-C--:B------:R-:W-:Y:S08]  /*71b0*/  HMMA.16816.F32.BF16 R12, R44, R42.reuse, R12 ;  /* 0x0000002a2c0c723c */ /* 0x080ff0000004180c */
[C---:B------:R-:W-:Y:S01]  /*71c0*/  HMMA.16816.F32.BF16 R16, R36.reuse, R42, R16 ;  /* 0x0000002a2410723c */ /* 0x040fe20000041810 */
[----:B------:R-:W1:Y:S01]  /*71d0*/  LDSM.16.MT88.4 R40, [R223+0x1900] ;  /* 0x00190000df28783b */ /* 0x000e620000004200 */
[----:B------:R-:W5:Y:S06]  /*71e0*/  MUFU.EX2 R194, R194 ;  /* 0x000000c200c27308 */ /* 0x000f6c0000000800 */
[-C--:B--2---:R-:W-:Y:S04]  /*71f0*/  HMMA.16816.F32.BF16 R68, R36, R136.reuse, R68 ;  /* 0x000000882444723c */ /* 0x084fe80000041844 */
[----:B------:R-:W-:Y:S04]  /*7200*/  MUFU.EX2 R61, R61 ;  /* 0x0000003d003d7308 */ /* 0x000fe80000000800 */
[C---:B------:R-:W-:Y:S06]  /*7210*/  HMMA.16816.F32.BF16 R72, R44.reuse, R136, R72 ;  /* 0x000000882c48723c */ /* 0x040fec0000041848 */
[----:B------:R-:W2:Y:S01]  /*7220*/  MUFU.EX2 R193, R193 ;  /* 0x000000c100c17308 */ /* 0x000ea20000000800 */
[----:B------:R-:W-:Y:S01]  /*7230*/  MOV R136, R156 ;  /* 0x0000009c00887202 */ /* 0x000fe20000000f00 */
[-C--:B------:R-:W-:Y:S04]  /*7240*/  HMMA.16816.F32.BF16 R76, R44, R138.reuse, R76 ;  /* 0x0000008a2c4c723c */ /* 0x080fe8000004184c */
[----:B------:R-:W-:Y:S04]  /*7250*/  MOV R137, R163 ;  /* 0x000000a300897202 */ /* 0x000fe80000000f00 */
[C---:B------:R-:W-:Y:S07]  /*7260*/  HMMA.16816.F32.BF16 R80, R36.reuse, R138, R80 ;  /* 0x0000008a2450723c */ /* 0x040fee0000041850 */
[----:B------:R-:W-:Y:S01]  /*7270*/  MOV R139, R157 ;  /* 0x0000009d008b7202 */ /* 0x000fe20000000f00 */
[-C--:B---3--:R-:W-:Y:S04]  /*7280*/  HMMA.16816.F32.BF16 R84, R36, R48.reuse, R84 ;  /* 0x000000302454723c */ /* 0x088fe80000041854 */
[----:B------:R-:W-:Y:S04]  /*7290*/  MOV R138, R158 ;  /* 0x0000009e008a7202 */ /* 0x000fe80000000f00 */
[C---:B------:R-:W-:Y:S08]  /*72a0*/  HMMA.16816.F32.BF16 R88, R44.reuse, R48, R88 ;  /* 0x000000302c58723c */ /* 0x040ff00000041858 */
[-C--:B------:R-:W-:Y:S08]  /*72b0*/  HMMA.16816.F32.BF16 R20, R44, R50.reuse, R20 ;  /* 0x000000322c14723c */ /* 0x080ff00000041814 */
[C---:B------:R-:W-:Y:S01]  /*72c0*/  HMMA.16816.F32.BF16 R92, R36.reuse, R50, R92 ;  /* 0x00000032245c723c */ /* 0x040fe2000004185c */
[----:B------:R-:W3:Y:S07]  /*72d0*/  LDSM.16.MT88.4 R48, [R223+0x2900] ;  /* 0x00290000df30783b */ /* 0x000eee0000004200 */
[-C--:B-1----:R-:W-:Y:S08]  /*72e0*/  HMMA.16816.F32.BF16 R96, R36, R40.reuse, R96 ;  /* 0x000000282460723c */ /* 0x082ff00000041860 */
[C---:B------:R-:W-:Y:S08]  /*72f0*/  HMMA.16816.F32.BF16 R100, R44.reuse, R40, R100 ;  /* 0x000000282c64723c */ /* 0x040ff00000041864 */
[-C--:B------:R-:W-:Y:S08]  /*7300*/  HMMA.16816.F32.BF16 R32, R44, R42.reuse, R32 ;  /* 0x0000002a2c20723c */ /* 0x080ff00000041820 */
[C---:B------:R-:W-:Y:S01]  /*7310*/  HMMA.16816.F32.BF16 R104, R36.reuse, R42, R104 ;  /* 0x0000002a2468723c */ /* 0x040fe20000041868 */
[----:B------:R-:W1:Y:S07]  /*7320*/  LDSM.16.MT88.4 R40, [R223+0xd00] ;  /* 0x000d0000df28783b */ /* 0x000e6e0000004200 */
[-C--:B------:R-:W-:Y:S08]  /*7330*/  HMMA.16816.F32.BF16 R108, R36, R52.reuse, R108 ;  /* 0x00000034246c723c */ /* 0x080ff0000004186c */
[C---:B------:R-:W-:Y:S08]  /*7340*/  HMMA.16816.F32.BF16 R112, R44.reuse, R52, R112 ;  /* 0x000000342c70723c */ /* 0x040ff00000041870 */
[-C--:B------:R-:W-:Y:S08]  /*7350*/  HMMA.16816.F32.BF16 R24, R44, R54.reuse, R24 ;  /* 0x000000362c18723c */ /* 0x080ff00000041818 */
[C---:B------:R-:W-:Y:S01]  /*7360*/  HMMA.16816.F32.BF16 R116, R36.reuse, R54, R116 ;  /* 0x000000362474723c */ /* 0x040fe20000041874 */
[----:B------:R-:W1:Y:S07]  /*7370*/  LDSM.16.MT88.4 R52, [R223+0x1d00] ;  /* 0x001d0000df34783b */ /* 0x000e6e0000004200 */
[-C--:B---3--:R-:W-:Y:S08]  /*7380*/  HMMA.16816.F32.BF16 R120, R36, R48.reuse, R120 ;  /* 0x000000302478723c */ /* 0x088ff00000041878 */
[C---:B------:R-:W-:Y:S07]  /*7390*/  HMMA.16816.F32.BF16 R124, R44.reuse, R48, R124 ;  /* 0x000000302c7c723c */ /* 0x040fee000004187c */
[----:B------:R-:W-:Y:S01]  /*73a0*/  MOV R49, R160 ;  /* 0x000000a000317202 */ /* 0x000fe20000000f00 */
[-C--:B------:R-:W-:Y:S01]  /*73b0*/  HMMA.16816.F32.BF16 R128, R44, R50.reuse, R128 ;  /* 0x000000322c80723c */ /* 0x080fe20000041880 */
[----:B------:R-:W3:Y:S03]  /*73c0*/  LDSM.16.MT88.4 R44, [R225+0x2d00] ;  /* 0x002d0000e12c783b */ /* 0x000ee60000004200 */
[----:B------:R-:W-:Y:S04]  /*73d0*/  MOV R48, R145 ;  /* 0x0000009100307202 */ /* 0x000fe80000000f00 */
[----:B------:R-:W-:Y:S07]  /*73e0*/  HMMA.16816.F32.BF16 R28, R36, R50, R28 ;  /* 0x00000032241c723c */ /* 0x000fee000004181c */
[----:B------:R-:W-:Y:S02]  /*73f0*/  MOV R50, R161 ;  /* 0x000000a100327202 */ /* 0x000fe40000000f00 */
[----:B------:R-:W-:Y:S03]  /*7400*/  MOV R51, R162 ;  /* 0x000000a200337202 */ /* 0x000fe60000000f00 */
[----:B------:R-:W-:Y:S02]  /*7410*/  F2FP.BF16.PACK_AB R132, R49, R50 ;  /* 0x000000323184723e */ /* 0x000fe400000010ff */
[----:B------:R-:W-:Y:S02]  /*7420*/  F2FP.BF16.PACK_AB R133, R63, R51 ;  /* 0x000000333f85723e */ /* 0x000fe400000010ff */
[----:B----4-:R-:W-:Y:S02]  /*7430*/  F2FP.BF16.PACK_AB R36, R67, R66 ;  /* 0x000000424324723e */ /* 0x010fe400000010ff */
[----:B------:R-:W-:Y:S02]  /*7440*/  F2FP.BF16.PACK_AB R37, R62, R48 ;  /* 0x000000303e25723e */ /* 0x000fe400000010ff */
[----:B-----5:R-:W-:Y:S01]  /*7450*/  F2FP.BF16.PACK_AB R38, R194, R60 ;  /* 0x0000003cc226723e */ /* 0x020fe200000010ff */
[-C--:B------:R-:W-:Y:S05]  /*7460*/  HMMA.16816.F32.BF16 R160, R132, R148.reuse, R4 ;  /* 0x0000009484a0723c */ /* 0x080fea0000041804 */
[----:B--2---:R-:W-:Y:S02]  /*7470*/  F2FP.BF16.PACK_AB R39, R193, R61 ;  /* 0x0000003dc127723e */ /* 0x004fe400000010ff */
[----:B------:R-:W-:Y:S02]  /*7480*/  MOV R4, R159 ;  /* 0x0000009f00047202 */ /* 0x000fe40000000f00 */
[----:B------:R-:W-:Y:S03]  /*7490*/  MOV R5, R154 ;  /* 0x0000009a00057202 */ /* 0x000fe60000000f00 */
[C---:B------:R-:W-:Y:S01]  /*74a0*/  HMMA.16816.F32.BF16 R156, R36.reuse, R148, R8 ;  /* 0x00000094249c723c */ /* 0x040fe20000041808 */
[----:B------:R-:W2:Y:S03]  /*74b0*/  LDL.LU R9, [R1+0x4] ;  /* 0x0000040001097983 */ /* 0x000ea60000300800 */
[----:B------:R-:W-:Y:S01]  /*74c0*/  MOV R6, R155 ;  /* 0x0000009b00067202 */ /* 0x000fe20000000f00 */
[----:B------:R-:W4:Y:S01]  /*74d0*/  LDL.LU R10, [R1] ;  /* 0x00000000010a7983 */ /* 0x000f220000300800 */
[----:B------:R-:W-:Y:S02]  /*74e0*/  MOV R7, R152 ;  /* 0x0000009800077202 */ /* 0x000fe40000000f00 */
[----:B------:R-:W-:Y:S02]  /*74f0*/  MOV R11, R153 ;  /* 0x00000099000b7202 */ /* 0x000fe40000000f00 */
[-C--:B------:R-:W-:Y:S03]  /*7500*/  HMMA.16816.F32.BF16 R152, R36, R150.reuse, R12 ;  /* 0x000000962498723c */ /* 0x080fe6000004180c */
[----:B------:R-:W-:Y:S04]  /*7510*/  MOV R8, R6 ;  /* 0x0000000600087202 */ /* 0x000fe80000000f00 */
[----:B------:R-:W-:Y:S01]  /*7520*/  MOV R15, R7 ;  /* 0x00000007000f7202 */ /* 0x000fe20000000f00 */
[C---:B------:R-:W-:Y:S04]  /*7530*/  HMMA.16816.F32.BF16 R148, R132.reuse, R150, R16 ;  /* 0x000000968494723c */ /* 0x040fe80000041810 */
[----:B------:R-:W-:Y:S02]  /*7540*/  MOV R14, R138 ;  /* 0x0000008a000e7202 */ /* 0x000fe40000000f00 */
[----:B------:R-:W-:Y:S02]  /*7550*/  MOV R13, R139 ;  /* 0x0000008b000d7202 */ /* 0x000fe40000000f00 */
[-C--:B-1----:R-:W-:Y:S04]  /*7560*/  HMMA.16816.F32.BF16 R68, R132, R40.reuse, R68 ;  /* 0x000000288444723c */ /* 0x082fe80000041844 */
[----:B------:R-:W-:Y:S02]  /*7570*/  MOV R12, R136 ;  /* 0x00000088000c7202 */ /* 0x000fe40000000f00 */
[----:B------:R-:W-:Y:S02]  /*7580*/  MOV R19, R137 ;  /* 0x0000008900137202 */ /* 0x000fe40000000f00 */
        /* <DEDUP_REMOVED lines=22> */
[-C--:B---3--:R-:W-:Y:S08]  /*76f0*/  HMMA.16816.F32.BF16 R108, R132, R44.reuse, R108 ;  /* 0x0000002c846c723c */ /* 0x088ff0000004186c */
[C---:B------:R-:W-:Y:S08]  /*7700*/  HMMA.16816.F32.BF16 R112, R36.reuse, R44, R112 ;  /* 0x0000002c2470723c */ /* 0x040ff00000041870 */
[-C--:B------:R-:W-:Y:S08]  /*7710*/  HMMA.16816.F32.BF16 R136, R36, R46.reuse, R24 ;  /* 0x0000002e2488723c */ /* 0x080ff00000041818 */
[C---:B------:R-:W-:Y:S04]  /*7720*/  HMMA.16816.F32.BF16 R116, R132.reuse, R46, R116 ;  /* 0x0000002e8474723c */ /* 0x040fe80000041874 */
[----:B--2---:R-:W-:Y:S01]  /*7730*/  FFMA.FTZ R180, R164, R9, R180 ;  /* 0x00000009a4b47223 */ /* 0x004fe200000100b4 */
[----:B------:R-:W-:Y:S02]  /*7740*/  MOV R9, R5 ;  /* 0x0000000500097202 */ /* 0x000fe40000000f00 */
[----:B------:R-:W-:Y:S01]  /*7750*/  MOV R164, R168 ;  /* 0x000000a800a47202 */ /* 0x000fe20000000f00 */
[----:B----4-:R-:W-:Y:S01]  /*7760*/  FFMA.FTZ R184, R3, R10, R184 ;  /* 0x0000000a03b87223 */ /* 0x010fe200000100b8 */
[----:B------:R-:W-:Y:S03]  /*7770*/  MOV R10, R4 ;  /* 0x00000004000a7202 */ /* 0x000fe60000000f00 */
[----:B------:R-:W-:Y:S01]  /*7780*/  FADD.FTZ R180, R170, R180 ;  /* 0x000000b4aab47221 */ /* 0x000fe20000010000 */
[----:B------:R-:W1:Y:S01]  /*7790*/  LDSM.16.MT88.4 R4, [R223+0x2d00] ;  /* 0x002d0000df04783b */ /* 0x000e620000004200 */
        /* <DEDUP_REMOVED lines=21> */
[-C--:B-1----:R-:W-:Y:S03]  /*78f0*/  HMMA.16816.F32.BF16 R120, R132, R4.reuse, R120 ;  /* 0x000000048478723c */ /* 0x082fe60000041878 */
[----:B------:R-:W-:Y:S02]  /*7900*/  FADD.FTZ R184, R9, R184 ;  /* 0x000000b809b87221 */ /* 0x000fe40000010000 */
[----:B------:R-:W-:Y:S02]  /*7910*/  FADD.FTZ R180, R50, R180 ;  /* 0x000000b432b47221 */ /* 0x000fe40000010000 */
[----:B------:R-:W-:Y:S01]  /*7920*/  FADD.FTZ R184, R51, R184 ;  /* 0x000000b833b87221 */ /* 0x000fe20000010000 */
[C---:B------:R-:W-:Y:S04]  /*7930*/  HMMA.16816.F32.BF16 R124, R36.reuse, R4, R124 ;  /* 0x00000004247c723c */ /* 0x040fe8000004187c */
[----:B------:R-:W-:Y:S02]  /*7940*/  FADD.FTZ R180, R49, R180 ;  /* 0x000000b431b47221 */ /* 0x000fe40000010000 */
[----:B------:R-:W-:Y:S02]  /*7950*/  FADD.FTZ R184, R63, R184 ;  /* 0x000000b83fb87221 */ /* 0x000fe40000010000 */
[----:B------:R-:W-:Y:S01]  /*7960*/  FADD.FTZ R180, R64, R180 ;  /* 0x000000b440b47221 */ /* 0x000fe20000010000 */
[-C--:B------:R-:W-:Y:S03]  /*7970*/  HMMA.16816.F32.BF16 R128, R36, R6.reuse, R128 ;  /* 0x000000062480723c */ /* 0x080fe60000041880 */
[----:B------:R-:W-:Y:S02]  /*7980*/  FADD.FTZ R65, R65, R184 ;  /* 0x000000b841417221 */ /* 0x000fe40000010000 */
[----:B------:R-:W-:Y:S02]  /*7990*/  FADD.FTZ R2, R197, R180 ;  /* 0x000000b4c5027221 */ /* 0x000fe40000010000 */
[----:B------:R-:W-:Y:S01]  /*79a0*/  FADD.FTZ R0, R196, R65 ;  /* 0x00000041c4007221 */ /* 0x000fe20000010000 */
[----:B------:R-:W-:Y:S02]  /*79b0*/  HMMA.16816.F32.BF16 R132, R132, R6, R28 ;  /* 0x000000068484723c */ /* 0x000fe4000004181c */
[----:B------:R1:W-:Y:S02]  /*79c0*/  STL [R1+0x4], R2 ;  /* 0x0000040201007387 */ /* 0x0003e40000100800 */
[----:B------:R-:W-:Y:S02]  /*79d0*/  FADD.FTZ R188, R10, R188 ;  /* 0x000000bc0abc7221 */ /* 0x000fe40000010000 */
[----:B------:R2:W-:Y:S02]  /*79e0*/  STL [R1], R0 ;  /* 0x0000000001007387 */ /* 0x0005e40000100800 */
[----:B------:R-:W-:Y:S04]  /*79f0*/  FADD.FTZ R188, R66, R188 ;  /* 0x000000bc42bc7221 */ /* 0x000fe80000010000 */
[----:B------:R-:W-:Y:S04]  /*7a00*/  FADD.FTZ R188, R67, R188 ;  /* 0x000000bc43bc7221 */ /* 0x000fe80000010000 */
[----:B------:R-:W-:Y:S04]  /*7a10*/  FADD.FTZ R60, R60, R188 ;  /* 0x000000bc3c3c7221 */ /* 0x000fe80000010000 */
[----:B------:R-:W-:Y:S01]  /*7a20*/  FADD.FTZ R252, R194, R60 ;  /* 0x0000003cc2fc7221 */ /* 0x000fe20000010000 */
[----:B-1----:R-:W-:Y:S02]  /*7a30*/  MOV R2, R166 ;  /* 0x000000a600027202 */ /* 0x002fe40000000f00 */
[----:B--2---:R-:W-:Y:S01]  /*7a40*/  MOV R0, R165 ;  /* 0x000000a500007202 */ /* 0x004fe20000000f00 */
[----:B------:R-:W-:-:S05]  /*7a50*/  @P0 BRA `(.L_x_858) ;  /* 0xffffd10000000947 */ /* 0x000fca000383ffff */
.L_x_857:
[----:B------:R-:W2:Y:S04]  /*7a60*/  LDL.LU R4, [R1+0x4] ;  /* 0x0000040001047983 */ /* 0x000ea80000300800 */
[----:B------:R-:W1:Y:S04]  /*7a70*/  SHFL.BFLY PT, R5, R252, 0x2, 0x1f ;  /* 0x0c401f00fc057f89 */ /* 0x000e6800000e0000 */
[----:B------:R-:W3:Y:S01]  /*7a80*/  S2R R0, SR_TID.X ;  /* 0x0000000000007919 */ /* 0x000ee20000002100 */
[----:B------:R-:W-:Y:S01]  /*7a90*/  MOV R8, c[0x0][0x4e8] ;  /* 0x00013a0000087a02 */ /* 0x000fe20000000f00 */
[----:B------:R-:W4:Y:S01]  /*7aa0*/  S2UR UR7, SR_CTAID.Y ;  /* 0x00000000000779c3 */ /* 0x000f220000002600 */
[----:B------:R-:W-:Y:S01]  /*7ab0*/  MOV R9, R234 ;  /* 0x000000ea00097202 */ /* 0x000fe20000000f00 */
[----:B------:R-:W5:Y:S01]  /*7ac0*/  LDL.LU R6, [R1] ;  /* 0x0000000001067983 */ /* 0x000f620000300800 */
[C---:B------:R-:W-:Y:S01]  /*7ad0*/  ISETP.NE.AND P5, PT, R8.reuse, 0x1, PT ;  /* 0x000000010800780c */ /* 0x040fe20003fa5270 */
[----:B------:R-:W-:Y:S01]  /*7ae0*/  ULDC.64 UR4, c[0x0][0x490] ;  /* 0x0001240000047ab9 */ /* 0x000fe20000000a00 */
[----:B------:R-:W-:Y:S01]  /*7af0*/  MOV R11, RZ ;  /* 0x000000ff000b7202 */ /* 0x000fe20000000f00 */
[----:B------:R-:W-:Y:S01]  /*7b00*/  IMAD.MOV.U32 R22, RZ, RZ, -0x800000 ;  /* 0xff800000ff167424 */ /* 0x000fe200078e00ff */
[----:B------:R-:W-:Y:S01]  /*7b10*/  MOV R23, 0xff800000 ;  /* 0xff80000000177802 */ /* 0x000fe20000000f00 */
[----:B------:R-:W-:Y:S01]  /*7b20*/  IMAD R8, R8, c[0x0][0x388], RZ ;  /* 0x0000e20008087a24 */ /* 0x000fe200078e02ff */
[----:B------:R-:W-:Y:S01]  /*7b30*/  MOV R25, 0xff800000 ;  /* 0xff80000000197802 */ /* 0x000fe20000000f00 */
[----:B------:R-:W-:Y:S01]  /*7b40*/  BSSY B0, `(.L_x_861) ;  /* 0x0000199000007945 */ /* 0x000fe20003800000 */
[----:B------:R-:W-:-:S02]  /*7b50*/  MOV R24, 0xff800000 ;  /* 0xff80000000187802 */ /* 0x000fc40000000f00 */
[----:B------:R-:W-:-:S03]  /*7b60*/  SHF.R.S32.HI R238, RZ, 0x2, R238 ;  /* 0x00000002ffee7819 */ /* 0x000fc600000114ee */
[----:B------:R-:W-:-:S04]  /*7b70*/  @P5 IMAD.HI.U32 R10, R234, c[0x0][0x4ec], RZ ;  /* 0x00013b00ea0a5a27 */ /* 0x000fc800078e00ff */
[----:B-1----:R-:W-:Y:S01]  /*7b80*/  FADD.FTZ R5, R5, R252 ;  /* 0x000000fc05057221 */ /* 0x002fe20000010000 */
[----:B------:R-:W-:Y:S02]  /*7b90*/  @P5 SHF.R.U32.HI R9, RZ, c[0x0][0x4f0], R10 ;  /* 0x00013c00ff095a19 */ /* 0x000fe4000001160a */
[----:B------:R-:W-:Y:S01]  /*7ba0*/  MOV R10, RZ ;  /* 0x000000ff000a7202 */ /* 0x000fe20000000f00 */
[----:B----4-:R-:W-:Y:S01]  /*7bb0*/  USHF.R.S32.HI UR6, URZ, 0x1f, UR7 ;  /* 0x0000001f3f067899 */ /* 0x010fe20008011407 */
[----:B------:R-:W1:Y:S01]  /*7bc0*/  SHFL.BFLY PT, R13, R5, 0x1, 0x1f ;  /* 0x0c201f00050d7f89 */ /* 0x000e6200000e0000 */
[----:B------:R-:W-:Y:S02]  /*7bd0*/  UIMAD.WIDE.U32 UR10, UR7, UR4, URZ ;  /* 0x00000004070a72a5 */ /* 0x000fe4000f8e003f */
[----:B------:R-:W-:-:S04]  /*7be0*/  UIMAD UR8, UR6, UR4, URZ ;  /* 0x00000004060872a4 */ /* 0x000fc8000f8e023f */
[----:B------:R-:W-:Y:S01]  /*7bf0*/  UIMAD UR8, UR7, UR5, UR8 ;  /* 0x00000005070872a4 */ /* 0x000fe2000f8e0208 */
[----:B------:R-:W-:Y:S02]  /*7c00*/  MOV R16, UR10 ;  /* 0x0000000a00107c02 */ /* 0x000fe40008000f00 */
[----:B------:R-:W-:Y:S01]  /*7c10*/  ULDC.64 UR4, c[0x0][0x3e8] ;  /* 0x0000fa0000047ab9 */ /* 0x000fe20000000a00 */
[----:B------:R-:W-:Y:S01]  /*7c20*/  MOV R17, UR11 ;  /* 0x0000000b00117c02 */ /* 0x000fe20008000f00 */
[----:B------:R-:W-:Y:S02]  /*7c30*/  UIMAD.WIDE.U32 UR14, UR7, UR4, URZ ;  /* 0x00000004070e72a5 */ /* 0x000fe4000f8e003f */
[----:B------:R-:W-:Y:S02]  /*7c40*/  UIMAD UR6, UR6, UR4, URZ ;  /* 0x00000004060672a4 */ /* 0x000fe4000f8e023f */
[----:B------:R-:W-:Y:S02]  /*7c50*/  UIADD3 UR8, UR11, UR8, URZ ;  /* 0x000000080b087290 */ /* 0x000fe4000fffe03f */
[----:B------:R-:W-:Y:S01]  /*7c60*/  MOV R18, UR14 ;  /* 0x0000000e00127c02 */ /* 0x000fe20008000f00 */
[----:B------:R-:W-:Y:S01]  /*7c70*/  UIMAD UR5, UR7, UR5, UR6 ;  /* 0x00000005070572a4 */ /* 0x000fe2000f8e0206 */
[----:B------:R-:W-:-:S02]  /*7c80*/  MOV R19, UR15 ;  /* 0x0000000f00137c02 */ /* 0x000fc40008000f00 */
[----:B------:R-:W-:Y:S01]  /*7c90*/  IMAD.U32 R17, RZ, RZ, UR8 ;  /* 0x00000008ff117e24 */ /* 0x000fe2000f8e00ff */
[----:B------:R-:W-:Y:S01]  /*7ca0*/  UIADD3 UR5, UR15, UR5, URZ ;  /* 0x000000050f057290 */ /* 0x000fe2000fffe03f */
[----:B-1----:R-:W-:Y:S01]  /*7cb0*/  FADD.FTZ R5, R5, R13 ;  /* 0x0000000d05057221 */ /* 0x002fe20000010000 */
[----:B------:R-:W-:Y:S01]  /*7cc0*/  IADD3 R13, -R9, RZ, RZ ;  /* 0x000000ff090d7210 */ /* 0x000fe20007ffe1ff */
[----:B------:R-:W-:Y:S03]  /*7cd0*/  BAR.SYNC.DEFER_BLOCKING 0x1, 0x80 ;  /* 0x0042000000007b1d */ /* 0x000fe60000010000 */
[----:B------:R-:W-:Y:S02]  /*7ce0*/  FSETP.NE.FTZ.AND P1, PT, R5, RZ, PT ;  /* 0x000000ff0500720b */ /* 0x000fe40003f35000 */
[----:B------:R-:W-:Y:S01]  /*7cf0*/  MOV R15, UR5 ;  /* 0x00000005000f7c02 */ /* 0x000fe20008000f00 */
[----:B--2---:R-:W1:Y:S04]  /*7d00*/  SHFL.BFLY PT, R2, R4, 0x2, 0x1f ;  /* 0x0c401f0004027f89 */ /* 0x004e6800000e0000 */
[----:B-----5:R-:W2:Y:S01]  /*7d10*/  SHFL.BFLY PT, R3, R6, 0x2, 0x1f ;  /* 0x0c401f0006037f89 */ /* 0x020ea200000e0000 */
[----:B-1----:R-:W-:-:S03]  /*7d20*/  FADD.FTZ R2, R2, R4 ;  /* 0x0000000402027221 */ /* 0x002fc60000010000 */
[----:B------:R-:W1:Y:S04]  /*7d30*/  SHFL.BFLY PT, R4, R249, 0x2, 0x1f ;  /* 0x0c401f00f9047f89 */ /* 0x000e6800000e0000 */
[----:B------:R-:W4:Y:S01]  /*7d40*/  SHFL.BFLY PT, R7, R2, 0x1, 0x1f ;  /* 0x0c201f0002077f89 */ /* 0x000f2200000e0000 */
[----:B--2---:R-:W-:-:S05]  /*7d50*/  FADD.FTZ R3, R3, R6 ;  /* 0x0000000603037221 */ /* 0x004fca0000010000 */
[----:B------:R-:W2:Y:S01]  /*7d60*/  SHFL.BFLY PT, R6, R3, 0x1, 0x1f ;  /* 0x0c201f0003067f89 */ /* 0x000ea200000e0000 */
[----:B-1----:R-:W-:Y:S02]  /*7d70*/  FADD.FTZ R249, R4, R249 ;  /* 0x000000f904f97221 */ /* 0x002fe40000010000 */
[----:B----4-:R-:W-:-:S03]  /*7d80*/  FADD.FTZ R7, R2, R7 ;  /* 0x0000000702077221 */ /* 0x010fc60000010000 */
[----:B------:R-:W1:Y:S01]  /*7d90*/  SHFL.BFLY PT, R4, R249, 0x1, 0x1f ;  /* 0x0c201f00f9047f89 */ /* 0x000e6200000e0000 */
[----:B---3--:R-:W-:Y:S02]  /*7da0*/  SHF.R.S32.HI R2, RZ, 0x1f, R0 ;  /* 0x0000001fff027819 */ /* 0x008fe40000011400 */
[----:B------:R-:W-:Y:S01]  /*7db0*/  FSETP.NE.FTZ.AND P3, PT, R7, RZ, PT ;  /* 0x000000ff0700720b */ /* 0x000fe20003f75000 */
[----:B--2---:R-:W-:Y:S01]  /*7dc0*/  FADD.FTZ R6, R3, R6 ;  /* 0x0000000603067221 */ /* 0x004fe20000010000 */
[CC--:B------:R-:W-:Y:S02]  /*7dd0*/  LEA.HI R3, R2.reuse, R0.reuse, RZ, 0x5 ;  /* 0x0000000002037211 */ /* 0x0c0fe400078f28ff */
[----:B------:R-:W-:Y:S02]  /*7de0*/  LEA.HI R2, R2, R0, RZ, 0x2 ;  /* 0x0000000002027211 */ /* 0x000fe400078f10ff */
[----:B------:R-:W-:Y:S02]  /*7df0*/  LOP3.LUT R12, R3, 0xffffffe0, RZ, 0xc0, !PT ;  /* 0xffffffe0030c7812 */ /* 0x000fe400078ec0ff */
[----:B------:R-:W-:-:S05]  /*7e00*/  LOP3.LUT R14, R2, 0xfffffffc, RZ, 0xc0, !PT ;  /* 0xfffffffc020e7812 */ /* 0x000fca00078ec0ff */
[----:B------:R-:W2:Y:S01]  /*7e10*/  @P3 MUFU.RCP R11, R7 ;  /* 0x00000007000b3308 */ /* 0x000ea20000001000 */
[----:B------:R-:W-:Y:S01]  /*7e20*/  FSETP.NE.FTZ.AND P2, PT, R6, RZ, PT ;  /* 0x000000ff0600720b */ /* 0x000fe20003f55000 */
[----:B------:R-:W-:Y:S01]  /*7e30*/  IMAD.IADD R12, R0, 0x1, -R12 ;  /* 0x00000001000c7824 */ /* 0x000fe200078e0a0c */
[----:B------:R-:W-:Y:S02]  /*7e40*/  IADD3 R0, -R14, R0, RZ ;  /* 0x000000000e007210 */ /* 0x000fe40007ffe1ff */
[----:B------:R-:W-:Y:S01]  /*7e50*/  MOV R14, RZ ;  /* 0x000000ff000e7202 */ /* 0x000fe20000000f00 */
[----:B-1----:R-:W-:Y:S01]  /*7e60*/  FADD.FTZ R4, R249, R4 ;  /* 0x00000004f9047221 */ /* 0x002fe20000010000 */
[----:B------:R-:W-:Y:S01]  /*7e70*/  LOP3.LUT P4, RZ, R12, 0x3, RZ, 0xc0, !PT ;  /* 0x000000030cff7812 */ /* 0x000fe2000788c0ff */
[----:B------:R-:W-:Y:S01]  /*7e80*/  IMAD R12, R13, c[0x0][0x4e8], R234 ;  /* 0x00013a000d0c7a24 */ /* 0x000fe200078e02ea */
[----:B------:R-:W1:Y:S01]  /*7e90*/  @P3 MUFU.LG2 R7, R7 ;  /* 0x0000000700073308 */ /* 0x000e620000000c00 */
[----:B------:R-:W-:Y:S01]  /*7ea0*/  IMAD.MOV.U32 R13, RZ, RZ, RZ ;  /* 0x000000ffff0d7224 */ /* 0x000fe200078e00ff */
[----:B------:R-:W-:-:S02]  /*7eb0*/  FSETP.NE.FTZ.AND P0, PT, R4, RZ, PT ;  /* 0x000000ff0400720b */ /* 0x000fc40003f15000 */
[----:B------:R-:W-:Y:S02]  /*7ec0*/  SHF.R.S32.HI R2, RZ, 0x2, R2 ;  /* 0x00000002ff027819 */ /* 0x000fe40000011402 */
[----:B------:R-:W-:Y:S01]  /*7ed0*/  @P3 MOV R20, 0x3f317218 ;  /* 0x3f31721800143802 */ /* 0x000fe20000000f00 */
[C---:B--2---:R-:W-:Y:S01]  /*7ee0*/  FMUL.FTZ R161, R11.reuse, R161 ;  /* 0x000000a10ba17220 */ /* 0x044fe20000410000 */
[----:B------:R-:W2:Y:S01]  /*7ef0*/  @P1 MUFU.RCP R13, R5 ;  /* 0x00000005000d1308 */ /* 0x000ea20000001000 */
[----:B------:R-:W-:Y:S01]  /*7f00*/  @P2 MOV R19, 0x3f317218 ;  /* 0x3f31721800132802 */ /* 0x000fe20000000f00 */
[----:B------:R-:W-:Y:S01]  /*7f10*/  FMUL.FTZ R160, R11, R160 ;  /* 0x000000a00ba07220 */ /* 0x000fe20000410000 */
[----:B------:R-:W-:Y:S01]  /*7f20*/  SHF.R.S32.HI R3, RZ, 0x5, R3 ;  /* 0x00000005ff037819 */ /* 0x000fe20000011403 */
[----:B------:R-:W-:Y:S02]  /*7f30*/  @P3 FMUL.FTZ R20, R20, c[0x0][0x2d0] ;  /* 0x0000b40014143a20 */ /* 0x000fe40000410000 */
[----:B------:R-:W-:Y:S01]  /*7f40*/  @P2 FMUL.FTZ R19, R19, c[0x0][0x2d0] ;  /* 0x0000b40013132a20 */ /* 0x000fe20000410000 */
[----:B------:R-:W-:Y:S01]  /*7f50*/  F2FP.BF16.PACK_AB R160, R161, R160 ;  /* 0x000000a0a1a0723e */ /* 0x000fe200000010ff */
[----:B------:R-:W3:Y:S01]  /*7f60*/  @P0 MUFU.LG2 R21, R4 ;  /* 0x0000000400150308 */ /* 0x000ee20000000c00 */
[----:B-1----:R-:W-:-:S02]  /*7f70*/  @P3 FMUL.FTZ R7, R7, 0.69314718246459960938 ;  /* 0x3f31721807073820 */ /* 0x002fc40000410000 */
[C---:B------:R-:W-:Y:S02]  /*7f80*/  FMUL.FTZ R149, R11.reuse, R149 ;  /* 0x000000950b957220 */ /* 0x040fe40000410000 */
[----:B------:R-:W-:Y:S02]  /*7f90*/  @P3 FFMA.FTZ R25, R20, R168, R7 ;  /* 0x000000a814193223 */ /* 0x000fe40000010007 */
[----:B------:R-:W-:Y:S01]  /*7fa0*/  FMUL.FTZ R148, R11, R148 ;  /* 0x000000940b947220 */ /* 0x000fe20000410000 */
[----:B------:R1:W4:Y:S01]  /*7fb0*/  @P0 MUFU.RCP R14, R4 ;  /* 0x00000004000e0308 */ /* 0x0003220000001000 */
[C---:B--2---:R-:W-:Y:S02]  /*7fc0*/  FMUL.FTZ R157, R13.reuse, R157 ;  /* 0x0000009d0d9d7220 */ /* 0x044fe40000410000 */
[----:B------:R-:W-:Y:S01]  /*7fd0*/  FMUL.FTZ R156, R13, R156 ;  /* 0x0000009c0d9c7220 */ /* 0x000fe20000410000 */
[----:B------:R-:W-:Y:S01]  /*7fe0*/  F2FP.BF16.PACK_AB R148, R149, R148 ;  /* 0x000000949594723e */ /* 0x000fe200000010ff */
[----:B------:R-:W-:-:S02]  /*7ff0*/  FMUL.FTZ R153, R13, R153 ;  /* 0x000000990d997220 */ /* 0x000fc40000410000 */
[----:B------:R-:W-:Y:S01]  /*8000*/  FMUL.FTZ R152, R13, R152 ;  /* 0x000000980d987220 */ /* 0x000fe20000410000 */
[----:B------:R-:W2:Y:S01]  /*8010*/  @P1 MUFU.LG2 R5, R5 ;  /* 0x0000000500051308 */ /* 0x000ea20000000c00 */
[----:B---3--:R-:W-:Y:S01]  /*8020*/  @P0 FMUL.FTZ R21, R21, 0.69314718246459960938 ;  /* 0x3f31721815150820 */ /* 0x008fe20000410000 */
[----:B------:R-:W-:Y:S01]  /*8030*/  F2FP.BF16.PACK_AB R156, R157, R156 ;  /* 0x0000009c9d9c723e */ /* 0x000fe200000010ff */
[----:B------:R-:W-:Y:S01]  /*8040*/  FMUL.FTZ R69, R11, R69 ;  /* 0x000000450b457220 */ /* 0x000fe20000410000 */
[----:B------:R-:W-:Y:S01]  /*8050*/  F2FP.BF16.PACK_AB R152, R153, R152 ;  /* 0x000000989998723e */ /* 0x000fe200000010ff */
[C---:B------:R-:W-:Y:S02]  /*8060*/  FMUL.FTZ R68, R11.reuse, R68 ;  /* 0x000000440b447220 */ /* 0x040fe40000410000 */
[----:B------:R-:W-:Y:S01]  /*8070*/  FMUL.FTZ R81, R11, R81 ;  /* 0x000000510b517220 */ /* 0x000fe20000410000 */
[----:B------:R-:W-:Y:S01]  /*8080*/  @P2 MUFU.RCP R10, R6 ;  /* 0x00000006000a2308 */ /* 0x000fe20000001000 */
[----:B-1----:R-:W-:Y:S01]  /*8090*/  @P0 IMAD.MOV.U32 R4, RZ, RZ, 0x3f317218 ;  /* 0x3f317218ff040424 */ /* 0x002fe200078e00ff */
[----:B------:R-:W-:Y:S01]  /*80a0*/  F2FP.BF16.PACK_AB R68, R69, R68 ;  /* 0x000000444544723e */ /* 0x000fe200000010ff */
[----:B----4-:R-:W-:-:S02]  /*80b0*/  FMUL.FTZ R159, R14, R159 ;  /* 0x0000009f0e9f7220 */ /* 0x010fc40000410000 */
[----:B------:R-:W-:Y:S02]  /*80c0*/  @P0 FMUL.FTZ R4, R4, c[0x0][0x2d0] ;  /* 0x0000b40004040a20 */ /* 0x000fe40000410000 */
[C---:B------:R-:W-:Y:S01]  /*80d0*/  FMUL.FTZ R158, R14.reuse, R158 ;  /* 0x0000009e0e9e7220 */ /* 0x040fe20000410000 */
[----:B------:R-:W1:Y:S01]  /*80e0*/  @P2 MUFU.LG2 R6, R6 ;  /* 0x0000000600062308 */ /* 0x000e620000000c00 */
[C---:B------:R-:W-:Y:S02]  /*80f0*/  FMUL.FTZ R155, R14.reuse, R155 ;  /* 0x0000009b0e9b7220 */ /* 0x040fe40000410000 */
[C---:B------:R-:W-:Y:S01]  /*8100*/  FMUL.FTZ R154, R14.reuse, R154 ;  /* 0x0000009a0e9a7220 */ /* 0x040fe20000410000 */
[----:B------:R-:W-:Y:S01]  /*8110*/  F2FP.BF16.PACK_AB R158, R159, R158 ;  /* 0x0000009e9f9e723e */ /* 0x000fe200000010ff */
[C---:B------:R-:W-:Y:S02]  /*8120*/  FMUL.FTZ R75, R14.reuse, R75 ;  /* 0x0000004b0e4b7220 */ /* 0x040fe40000410000 */
[C---:B------:R-:W-:Y:S01]  /*8130*/  FMUL.FTZ R74, R14.reuse, R74 ;  /* 0x0000004a0e4a7220 */ /* 0x040fe20000410000 */
[----:B------:R-:W-:Y:S01]  /*8140*/  F2FP.BF16.PACK_AB R154, R155, R154 ;  /* 0x0000009a9b9a723e */ /* 0x000fe200000010ff */
[----:B------:R-:W-:-:S02]  /*8150*/  FMUL.FTZ R79, R14, R79 ;  /* 0x0000004f0e4f7220 */ /* 0x000fc40000410000 */
[C---:B------:R-:W-:Y:S01]  /*8160*/  FMUL.FTZ R78, R14.reuse, R78 ;  /* 0x0000004e0e4e7220 */ /* 0x040fe20000410000 */
[----:B------:R-:W-:Y:S01]  /*8170*/  F2FP.BF16.PACK_AB R74, R75, R74 ;  /* 0x0000004a4b4a723e */ /* 0x000fe200000010ff */
        /* <DEDUP_REMOVED lines=22> */
[----:B------:R-:W-:Y:S01]  /*82e0*/  FMUL.FTZ R130, R14, R130 ;  /* 0x000000820e827220 */ /* 0x000fe20000410000 */
[----:B------:R-:W-:Y:S01]  /*82f0*/  F2FP.BF16.PACK_AB R126, R127, R126 ;  /* 0x0000007e7f7e723e */ /* 0x000fe200000010ff */
[----:B------:R-:W-:Y:S01]  /*8300*/  IMAD.MOV.U32 R14, RZ, RZ, R18 ;  /* 0x000000ffff0e7224 */ /* 0x000fe200078e0012 */
[----:B------:R-:W-:Y:S01]  /*8310*/  @P1 MOV R18, 0x3f317218 ;  /* 0x3f31721800121802 */ /* 0x000fe20000000f00 */
[----:B------:R-:W-:Y:S01]  /*8320*/  @P0 FFMA.FTZ R22, R4, R165, R21 ;  /* 0x000000a504160223 */ /* 0x000fe20000010015 */
[----:B------:R-:W-:Y:S01]  /*8330*/  F2FP.BF16.PACK_AB R130, R131, R130 ;  /* 0x000000828382723e */ /* 0x000fe200000010ff */
[----:B------:R-:W3:Y:S01]  /*8340*/  S2R R4, SR_CTAID.Z ;  /* 0x0000000000047919 */ /* 0x000ee20000002700 */
[----:B--2---:R-:W-:-:S02]  /*8350*/  @P1 FMUL.FTZ R5, R5, 0.69314718246459960938 ;  /* 0x3f31721805051820 */ /* 0x004fc40000410000 */
[----:B------:R-:W-:Y:S02]  /*8360*/  @P1 FMUL.FTZ R18, R18, c[0x0][0x2d0] ;  /* 0x0000b40012121a20 */ /* 0x000fe40000410000 */
[----:B-1----:R-:W-:Y:S02]  /*8370*/  @P2 FMUL.FTZ R6, R6, 0.69314718246459960938 ;  /* 0x3f31721806062820 */ /* 0x002fe40000410000 */
[----:B------:R-:W-:Y:S01]  /*8380*/  @P1 FFMA.FTZ R23, R18, R166, R5 ;  /* 0x000000a612171223 */ /* 0x000fe20000010005 */
[----:B------:R-:W-:Y:S01]  /*8390*/  SHF.R.S32.HI R5, RZ, 0x1f, R2 ;  /* 0x0000001fff057819 */ /* 0x000fe20000011402 */
[----:B------:R-:W-:Y:S01]  /*83a0*/  @P2 FFMA.FTZ R24, R19, R167, R6 ;  /* 0x000000a713182223 */ /* 0x000fe20000010006 */
[----:B------:R-:W-:Y:S01]  /*83b0*/  SHF.R.S32.HI R19, RZ, 0x1f, R3 ;  /* 0x0000001fff137819 */ /* 0x000fe20000011403 */
[C---:B------:R-:W-:Y:S01]  /*83c0*/  FMUL.FTZ R163, R10.reuse, R163 ;  /* 0x000000a30aa37220 */ /* 0x040fe20000410000 */
[----:B------:R-:W-:Y:S01]  /*83d0*/  LEA.HI R5, R5, R2, RZ, 0x3 ;  /* 0x0000000205057211 */ /* 0x000fe200078f18ff */
[----:B------:R-:W-:Y:S01]  /*83e0*/  FMUL.FTZ R162, R10, R162 ;  /* 0x000000a20aa27220 */ /* 0x000fe20000410000 */
[----:B------:R-:W-:Y:S01]  /*83f0*/  LEA.HI R18, R0, R0, RZ, 0x1 ;  /* 0x0000000000127211 */ /* 0x000fe200078f08ff */
[C---:B------:R-:W-:Y:S01]  /*8400*/  FMUL.FTZ R151, R10.reuse, R151 ;  /* 0x000000970a977220 */ /* 0x040fe20000410000 */
[----:B------:R-:W-:Y:S01]  /*8410*/  LOP3.LUT R20, R5, 0xfffffff8, RZ, 0xc0, !PT ;  /* 0xfffffff805147812 */ /* 0x000fe200078ec0ff */
[C---:B------:R-:W-:Y:S01]  /*8420*/  FMUL.FTZ R150, R10.reuse, R150 ;  /* 0x000000960a967220 */ /* 0x040fe20000410000 */
[----:B------:R-:W-:Y:S01]  /*8430*/  LEA.HI R19, R19, R3, RZ, 0x2 ;  /* 0x0000000313137211 */ /* 0x000fe200078f10ff */
[----:B------:R-:W-:Y:S01]  /*8440*/  FMUL.FTZ R71, R10, R71 ;  /* 0x000000470a477220 */ /* 0x000fe20000410000 */
[----:B------:R-:W-:Y:S01]  /*8450*/  IADD3 R20, R2, -R20, RZ ;  /* 0x8000001402147210 */ /* 0x000fe20007ffe0ff */
[----:B------:R-:W-:Y:S01]  /*8460*/  FMUL.FTZ R70, R10, R70 ;  /* 0x000000460a467220 */ /* 0x000fe20000410000 */
[----:B------:R-:W1:Y:S01]  /*8470*/  S2R R2, SR_CTAID.X ;  /* 0x0000000000027919 */ /* 0x000e620000002500 */
[----:B------:R-:W-:Y:S01]  /*8480*/  LOP3.LUT R7, R18, 0x1ffffffe, RZ, 0xc0, !PT ;  /* 0x1ffffffe12077812 */ /* 0x000fe200078ec0ff */
[----:B---3--:R-:W-:Y:S01]  /*8490*/  IMAD.WIDE.U32 R14, R4, c[0x0][0x3f0], R14 ;  /* 0x0000fc00040e7a25 */ /* 0x008fe200078e000e */
[----:B------:R-:W-:-:S02]  /*84a0*/  SHF.R.S32.HI R5, RZ, 0x1f, R4 ;  /* 0x0000001fff057819 */ /* 0x000fc40000011404 */
[----:B------:R-:W-:Y:S01]  /*84b0*/  SHF.L.U32 R18, R18, 0x5, RZ ;  /* 0x0000000512127819 */ /* 0x000fe200000006ff */
[----:B------:R-:W-:Y:S01]  /*84c0*/  IMAD.IADD R7, R0, 0x1, -R7 ;  /* 0x0000000100077824 */ /* 0x000fe200078e0a07 */
[----:B------:R-:W-:Y:S01]  /*84d0*/  LOP3.LUT R19, R19, 0xffffffc, RZ, 0xc0, !PT ;  /* 0x0ffffffc13137812 */ /* 0x000fe200078ec0ff */
[C---:B------:R-:W-:Y:S01]  /*84e0*/  IMAD R6, R5.reuse, c[0x0][0x498], RZ ;  /* 0x0001260005067a24 */ /* 0x040fe200078e02ff */
[----:B------:R-:W-:Y:S01]  /*84f0*/  LOP3.LUT R18, R18, 0xffffffc0, RZ, 0xc0, !PT ;  /* 0xffffffc012127812 */ /* 0x000fe200078ec0ff */
[----:B------:R-:W-:Y:S01]  /*8500*/  IMAD R5, R5, c[0x0][0x3f0], RZ ;  /* 0x0000fc0005057a24 */ /* 0x000fe200078e02ff */
[C---:B------:R-:W-:Y:S01]  /*8510*/  IADD3 R19, R3.reuse, -R19, RZ ;  /* 0x8000001303137210 */ /* 0x040fe20007ffe0ff */
[C---:B------:R-:W-:Y:S01]  /*8520*/  IMAD R6, R4.reuse, c[0x0][0x49c], R6 ;  /* 0x0001270004067a24 */ /* 0x040fe200078e0206 */
[----:B------:R-:W-:Y:S01]  /*8530*/  LEA R3, R3, R0, 0x8 ;  /* 0x0000000003037211 */ /* 0x000fe200078e40ff */
[----:B------:R-:W-:Y:S01]  /*8540*/  IMAD R5, R4, c[0x0][0x3f4], R5 ;  /* 0x0000fd0004057a24 */ /* 0x000fe200078e0205 */
[----:B------:R-:W-:Y:S01]  /*8550*/  LEA R19, R19, R238, 0x4 ;  /* 0x000000ee13137211 */ /* 0x000fe200078e20ff */
[----:B------:R-:W-:Y:S01]  /*8560*/  IMAD R7, R7, 0x8, R18 ;  /* 0x0000000807077824 */ /* 0x000fe200078e0212 */
[----:B------:R-:W-:Y:S01]  /*8570*/  LEA.HI R0, R20, R20, RZ, 0x1 ;  /* 0x0000001414007211 */ /* 0x000fe200078f08ff */
[----:B------:R-:W-:Y:S01]  /*8580*/  IMAD.WIDE.U32 R16, R4, c[0x0][0x498], R16 ;  /* 0x0001260004107a25 */ /* 0x000fe200078e0010 */
[----:B------:R-:W-:-:S02]  /*8590*/  IADD3 R15, R15, R5, RZ ;  /* 0x000000050f0f7210 */ /* 0x000fc40007ffe0ff */
[----:B------:R-:W-:Y:S01]  /*85a0*/  SHF.R.S32.HI R5, RZ, 0x1f, R9 ;  /* 0x0000001fff057819 */ /* 0x000fe20000011409 */
[----:B------:R-:W-:Y:S01]  /*85b0*/  FMUL.FTZ R80, R11, R80 ;  /* 0x000000500b507220 */ /* 0x000fe20000410000 */
[----:B------:R-:W-:Y:S01]  /*85c0*/  IADD3 R7, R19, R7, RZ ;  /* 0x0000000713077210 */ /* 0x000fe20007ffe0ff */
[----:B------:R-:W-:Y:S01]  /*85d0*/  IMAD.WIDE.U32 R14, R9, c[0x0][0x3e0], R14 ;  /* 0x0000f800090e7a25 */ /* 0x000fe200078e000e */
[----:B------:R-:W-:Y:S02]  /*85e0*/  LOP3.LUT R4, R0, 0x3fffffe, RZ, 0xc0, !PT ;  /* 0x03fffffe00047812 */ /* 0x000fe400078ec0ff */
[----:B------:R-:W-:Y:S01]  /*85f0*/  SHF.R.S32.HI R0, RZ, 0x1, R0 ;  /* 0x00000001ff007819 */ /* 0x000fe20000011400 */
[----:B------:R-:W-:Y:S01]  /*8600*/  IMAD R5, R5, c[0x0][0x3e0], RZ ;  /* 0x0000f80005057a24 */ /* 0x000fe200078e02ff */
[----:B------:R-:W-:Y:S01]  /*8610*/  IADD3 R4, R20, -R4, RZ ;  /* 0x8000000414047210 */ /* 0x000fe20007ffe0ff */
[C---:B-1----:R-:W-:Y:S01]  /*8620*/  IMAD R7, R2.reuse, 0x80, R7 ;  /* 0x0000008002077824 */ /* 0x042fe200078e0207 */
[----:B------:R-:W-:Y:S01]  /*8630*/  LEA R19, R2, R19, 0x7 ;  /* 0x0000001302137211 */ /* 0x000fe200078e38ff */
[----:B------:R-:W-:Y:S01]  /*8640*/  IMAD R5, R9, c[0x0][0x3e4], R5 ;  /* 0x0000f90009057a24 */ /* 0x000fe200078e0205 */
[C---:B------:R-:W-:Y:S01]  /*8650*/  LOP3.LUT R2, R0.reuse, 0x1, RZ, 0xc0, !PT ;  /* 0x0000000100027812 */ /* 0x040fe200078ec0ff */
[----:B------:R-:W-:Y:S01]  /*8660*/  @P5 IMAD.HI.U32 R9, R7, c[0x0][0x4ec], RZ ;  /* 0x00013b0007095a27 */ /* 0x000fe200078e00ff */
[----:B------:R-:W-:-:S02]  /*8670*/  LOP3.LUT P1, RZ, R0, 0x2, RZ, 0xc0, !PT ;  /* 0x0000000200ff7812 */ /* 0x000fc4000782c0ff */
[----:B------:R-:W-:Y:S01]  /*8680*/  SHF.L.U32 R0, R0, 0x6, RZ ;  /* 0x0000000600007819 */ /* 0x000fe200000006ff */
[----:B------:R-:W-:Y:S01]  /*8690*/  IMAD.IADD R15, R15, 0x1, R5 ;  /* 0x000000010f0f7824 */ /* 0x000fe200078e0205 */
[----:B------:R-:W-:Y:S01]  /*86a0*/  LEA R3, R4, R3, 0x4 ;  /* 0x0000000304037211 */ /* 0x000fe200078e20ff */
[C---:B------:R-:W-:Y:S01]  /*86b0*/  FMUL.FTZ R83, R10.reuse, R83 ;  /* 0x000000530a537220 */ /* 0x040fe20000410000 */
[----:B------:R-:W-:Y:S01]  /*86c0*/  IADD3 R4, R19, 0x8, RZ ;  /* 0x0000000813047810 */ /* 0x000fe20007ffe0ff */
[----:B------:R-:W-:Y:S01]  /*86d0*/  FMUL.FTZ R82, R10, R82 ;  /* 0x000000520a527220 */ /* 0x000fe20000410000 */
[----:B------:R-:W-:Y:S01]  /*86e0*/  LOP3.LUT R0, R0, 0xc0, RZ, 0xc0, !PT ;  /* 0x000000c000007812 */ /* 0x000fe200078ec0ff */
[C---:B------:R-:W-:Y:S01]  /*86f0*/  FMUL.FTZ R73, R13.reuse, R73 ;  /* 0x000000490d497220 */ /* 0x040fe20000410000 */
[----:B------:R-:W-:Y:S01]  /*8700*/  MOV R18, R7 ;  /* 0x0000000700127202 */ /* 0x000fe20000000f00 */
[C---:B------:R-:W-:Y:S01]  /*8710*/  FMUL.FTZ R72, R13.reuse, R72 ;  /* 0x000000480d487220 */ /* 0x040fe20000410000 */
[----:B------:R-:W-:Y:S01]  /*8720*/  @P5 SHF.R.U32.HI R18, RZ, c[0x0][0x4f0], R9 ;  /* 0x00013c00ff125a19 */ /* 0x000fe20000011609 */
[C---:B------:R-:W-:Y:S01]  /*8730*/  FMUL.FTZ R77, R13.reuse, R77 ;  /* 0x0000004d0d4d7220 */ /* 0x040fe20000410000 */
[----:B------:R-:W-:Y:S01]  /*8740*/  ISETP.GE.OR P0, PT, R4, R8, P4 ;  /* 0x000000080400720c */ /* 0x000fe20002706670 */
[----:B------:R-:W-:Y:S01]  /*8750*/  FMUL.FTZ R76, R13, R76 ;  /* 0x0000004c0d4c7220 */ /* 0x000fe20000410000 */
[----:B------:R-:W-:Y:S01]  /*8760*/  ISETP.NE.U32.AND P2, PT, R2, 0x1, PT ;  /* 0x000000010200780c */ /* 0x000fe20003f45070 */
[C---:B------:R-:W-:Y:S01]  /*8770*/  FMUL.FTZ R85, R11.reuse, R85 ;  /* 0x000000550b557220 */ /* 0x040fe20000410000 */
[----:B------:R-:W-:Y:S01]  /*8780*/  LEA.HI R4, R0, R0, RZ, 0x1d ;  /* 0x0000000000047211 */ /* 0x000fe200078fe8ff */
[----:B------:R-:W-:Y:S01]  /*8790*/  FMUL.FTZ R84, R11, R84 ;  /* 0x000000540b547220 */ /* 0x000fe20000410000 */
[----:B------:R-:W-:Y:S01]  /*87a0*/  IADD3 R2, R19, 0x40, RZ ;  /* 0x0000004013027810 */ /* 0x000fe20007ffe0ff */
[----:B------:R-:W-:Y:S01]  /*87b0*/  FMUL.FTZ R87, R10, R87 ;  /* 0x000000570a577220 */ /* 0x000fe20000410000 */
[----:B------:R-:W-:Y:S01]  /*87c0*/  IADD3 R0, -R18, RZ, RZ ;  /* 0x000000ff12007210 */ /* 0x000fe20007ffe1ff */
[----:B------:R-:W-:Y:S01]  /*87d0*/  FMUL.FTZ R86, R10, R86 ;  /* 0x000000560a567220 */ /* 0x000fe20000410000 */
[----:B------:R-:W-:Y:S01]  /*87e0*/  LEA R3, R3, R4, 0x1 ;  /* 0x0000000403037211 */ /* 0x000fe200078e08ff */
[----:B------:R-:W-:Y:S01]  /*87f0*/  FMUL.FTZ R93, R11, R93 ;  /* 0x0000005d0b5d7220 */ /* 0x000fe20000410000 */
[-C--:B------:R-:W-:Y:S01]  /*8800*/  ISETP.GE.OR P6, PT, R2, R8.reuse, P4 ;  /* 0x000000080200720c */ /* 0x080fe200027c6670 */
[----:B------:R-:W-:Y:S01]  /*8810*/  IMAD R0, R0, c[0x0][0x4e8], R7 ;  /* 0x00013a0000007a24 */ /* 0x000fe200078e0207 */
[----:B------:R-:W-:Y:S01]  /*8820*/  ISETP.GE.OR P3, PT, R19, R8, P4 ;  /* 0x000000081300720c */ /* 0x000fe20002766670 */
[----:B------:R-:W-:Y:S01]  /*8830*/  FMUL.FTZ R92, R11, R92 ;  /* 0x0000005c0b5c7220 */ /* 0x000fe20000410000 */
[----:B------:R-:W-:Y:S01]  /*8840*/  P2R R2, PR, RZ, 0x1 ;  /* 0x00000001ff027803 */ /* 0x000fe20000000000 */
[C---:B------:R-:W-:Y:S01]  /*8850*/  FMUL.FTZ R95, R10.reuse, R95 ;  /* 0x0000005f0a5f7220 */ /* 0x040fe20000410000 */
[----:B------:R-:W-:Y:S01]  /*8860*/  IADD3 R19, R19, 0x48, RZ ;  /* 0x0000004813137810 */ /* 0x000fe20007ffe0ff */
[----:B------:R-:W-:Y:S01]  /*8870*/  FMUL.FTZ R94, R10, R94 ;  /* 0x0000005e0a5e7220 */ /* 0x000fe20000410000 */
[----:B------:R-:W-:Y:S01]  /*8880*/  SHF.R.S32.HI R4, RZ, 0x1f, R18 ;  /* 0x0000001fff047819 */ /* 0x000fe20000011412 */
[C---:B------:R-:W-:Y:S01]  /*8890*/  FMUL.FTZ R89, R13.reuse, R89 ;  /* 0x000000590d597220 */ /* 0x040fe20000410000 */
[----:B------:R-:W-:Y:S01]  /*88a0*/  IADD3 R18, P0, R18, R16, RZ ;  /* 0x0000001012127210 */ /* 0x000fe20007f1e0ff */
[----:B------:R-:W-:Y:S01]  /*88b0*/  FMUL.FTZ R88, R13, R88 ;  /* 0x000000580d587220 */ /* 0x000fe20000410000 */
[----:B------:R-:W-:Y:S01]  /*88c0*/  SHF.L.U32 R3, R3, 0x1, RZ ;  /* 0x0000000103037819 */ /* 0x000fe200000006ff */
[----:B------:R-:W-:Y:S01]  /*88d0*/  FMUL.FTZ R145, R13, R145 ;  /* 0x000000910d917220 */ /* 0x000fe20000410000 */
[----:B------:R-:W-:Y:S01]  /*88e0*/  ISETP.GE.OR P4, PT, R19, R8, P4 ;  /* 0x000000081300720c */ /* 0x000fe20002786670 */
[----:B------:R-:W-:Y:S01]  /*88f0*/  FMUL.FTZ R144, R13, R144 ;  /* 0x000000900d907220 */ /* 0x000fe20000410000 */
[----:B------:R-:W-:Y:S01]  /*8900*/  IADD3.X R19, R4, R17, R6, P0, !PT ;  /* 0x0000001104137210 */ /* 0x000fe200007fe406 */
[----:B------:R-:W-:Y:S01]  /*8910*/  STS [R3+0x80], R160 ;  /* 0x000080a003007388 */ /* 0x000fe20000000800 */
[----:B------:R-:W-:Y:S01]  /*8920*/  IADD3 R6, R3, 0x80, RZ ;  /* 0x0000008003067810 */ /* 0x000fe20007ffe0ff */
[C---:B------:R-:W-:Y:S01]  /*8930*/  FMUL.FTZ R97, R11.reuse, R97 ;  /* 0x000000610b617220 */ /* 0x040fe20000410000 */
[----:B------:R-:W-:Y:S01]  /*8940*/  SHF.R.S32.HI R4, RZ, 0x1f, R0 ;  /* 0x0000001fff047819 */ /* 0x000fe20000011400 */
[----:B------:R-:W-:Y:S01]  /*8950*/  FMUL.FTZ R96, R11, R96 ;  /* 0x000000600b607220 */ /* 0x000fe20000410000 */
[----:B------:R-:W-:Y:S01]  /*8960*/  IADD3 R5, R3, 0x70, RZ ;  /* 0x0000007003057810 */ /* 0x000fe20007ffe0ff */
[----:B------:R-:W-:Y:S01]  /*8970*/  FMUL.FTZ R99, R10, R99 ;  /* 0x000000630a637220 */ /* 0x000fe20000410000 */
[----:B------:R-:W-:Y:S01]  /*8980*/  @P2 IADD3 R5, R6, 0x10, RZ ;  /* 0x0000001006052810 */ /* 0x000fe20007ffe0ff */
[----:B------:R-:W-:Y:S01]  /*8990*/  IMAD R6, R4, c[0x0][0x488], RZ ;  /* 0x0001220004067a24 */ /* 0x000fe200078e02ff */
[----:B------:R-:W-:Y:S01]  /*89a0*/  F2FP.BF16.PACK_AB R162, R163, R162 ;  /* 0x000000a2a3a2723e */ /* 0x000fe200000010ff */
[----:B------:R-:W-:Y:S01]  /*89b0*/  IMAD.MOV.U32 R4, RZ, RZ, 0x20 ;  /* 0x00000020ff047424 */ /* 0x000fe200078e00ff */
[----:B------:R-:W-:Y:S01]  /*89c0*/  F2FP.BF16.PACK_AB R150, R151, R150 ;  /* 0x000000969796723e */ /* 0x000fe200000010ff */
[----:B------:R-:W-:Y:S01]  /*89d0*/  FMUL.FTZ R98, R10, R98 ;  /* 0x000000620a627220 */ /* 0x000fe20000410000 */
[----:B------:R-:W-:Y:S01]  /*89e0*/  F2FP.BF16.PACK_AB R70, R71, R70 ;  /* 0x000000464746723e */ /* 0x000fe200000010ff */
[----:B------:R-:W-:Y:S01]  /*89f0*/  STS [R3+0x280], R162 ;  /* 0x000280a203007388 */ /* 0x000fe20000000800 */
[----:B------:R-:W-:Y:S01]  /*8a00*/  SEL R4, R4, 0xffffffe0, !P1 ;  /* 0xffffffe004047807 */ /* 0x000fe20004800000 */
[----:B------:R-:W-:Y:S01]  /*8a10*/  FMUL.FTZ R105, R11, R105 ;  /* 0x000000690b697220 */ /* 0x000fe20000410000 */
[----:B------:R-:W-:Y:S01]  /*8a20*/  F2FP.BF16.PACK_AB R80, R81, R80 ;  /* 0x000000505150723e */ /* 0x000fe200000010ff */
[----:B------:R-:W-:Y:S01]  /*8a30*/  STS [R5], R148 ;  /* 0x0000009405007388 */ /* 0x000fe20000000800 */
[----:B------:R-:W-:Y:S01]  /*8a40*/  IADD3 R7, R3, R4, RZ ;  /* 0x0000000403077210 */ /* 0x000fe20007ffe0ff */
[----:B------:R-:W-:Y:S01]  /*8a50*/  FMUL.FTZ R104, R11, R104 ;  /* 0x000000680b687220 */ /* 0x000fe20000410000 */
[----:B------:R-:W-:Y:S01]  /*8a60*/  F2FP.BF16.PACK_AB R82, R83, R82 ;  /* 0x000000525352723e */ /* 0x000fe200000010ff */
[----:B------:R-:W-:Y:S01]  /*8a70*/  STS [R5+0x200], R150 ;  /* 0x0002009605007388 */ /* 0x000fe20000000800 */
[----:B------:R-:W-:Y:S01]  /*8a80*/  IADD3 R4, R4, R5, RZ ;  /* 0x0000000504047210 */ /* 0x000fe20007ffe0ff */
[C---:B------:R-:W-:Y:S01]  /*8a90*/  FMUL.FTZ R107, R10.reuse, R107 ;  /* 0x0000006b0a6b7220 */ /* 0x040fe20000410000 */
[----:B------:R-:W-:Y:S01]  /*8aa0*/  F2FP.BF16.PACK_AB R72, R73, R72 ;  /* 0x000000484948723e */ /* 0x000fe200000010ff */
[----:B------:R-:W-:Y:S01]  /*8ab0*/  STS [R3+0x1080], R156 ;  /* 0x0010809c03007388 */ /* 0x000fe20000000800 */
[----:B------:R-:W-:Y:S01]  /*8ac0*/  F2FP.BF16.PACK_AB R76, R77, R76 ;  /* 0x0000004c4d4c723e */ /* 0x000fe200000010ff */
[C---:B------:R-:W-:Y:S01]  /*8ad0*/  FMUL.FTZ R106, R10.reuse, R106 ;  /* 0x0000006a0a6a7220 */ /* 0x040fe20000410000 */
[----:B------:R-:W-:Y:S01]  /*8ae0*/  F2FP.BF16.PACK_AB R84, R85, R84 ;  /* 0x000000545554723e */ /* 0x000fe200000010ff */
[----:B------:R-:W-:Y:S01]  /*8af0*/  STS [R3+0x1280], R158 ;  /* 0x0012809e03007388 */ /* 0x000fe20000000800 */
[----:B------:R-:W-:Y:S01]  /*8b00*/  F2FP.BF16.PACK_AB R86, R87, R86 ;  /* 0x000000565756723e */ /* 0x000fe200000010ff */
[----:B------:R-:W-:Y:S01]  /*8b10*/  FMUL.FTZ R101, R13, R101 ;  /* 0x000000650d657220 */ /* 0x000fe20000410000 */
[----:B------:R-:W-:Y:S01]  /*8b20*/  F2FP.BF16.PACK_AB R92, R93, R92 ;  /* 0x0000005c5d5c723e */ /* 0x000fe200000010ff */
[----:B------:R-:W-:Y:S01]  /*8b30*/  STS [R5+0x1000], R152 ;  /* 0x0010009805007388 */ /* 0x000fe20000000800 */
[----:B------:R-:W-:Y:S01]  /*8b40*/  FMUL.FTZ R100, R13, R100 ;  /* 0x000000640d647220 */ /* 0x000fe20000410000 */
[----:B------:R-:W-:Y:S01]  /*8b50*/  F2FP.BF16.PACK_AB R94, R95, R94 ;  /* 0x0000005e5f5e723e */ /* 0x000fe200000010ff */
[C---:B------:R-:W-:Y:S01]  /*8b60*/  FMUL.FTZ R141, R13.reuse, R141 ;  /* 0x0000008d0d8d7220 */ /* 0x040fe20000410000 */
        /* <DEDUP_REMOVED lines=9> */
[C---:B------:R-:W-:Y:S01]  /*8c00*/  FMUL.FTZ R110, R10.reuse, R110 ;  /* 0x0000006e0a6e7220 */ /* 0x040fe20000410000 */
[----:B------:R-:W-:Y:S01]  /*8c10*/  F2FP.BF16.PACK_AB R96, R97, R96 ;  /* 0x000000606160723e */ /* 0x000fe200000010ff */
[C---:B------:R-:W-:Y:S01]  /*8c20*/  FMUL.FTZ R117, R11.reuse, R117 ;  /* 0x000000750b757220 */ /* 0x040fe20000410000 */
[----:B------:R-:W-:Y:S01]  /*8c30*/  STS [R4], R80 ;  /* 0x0000005004007388 */ /* 0x000fe20000000800 */
[----:B------:R-:W-:Y:S01]  /*8c40*/  FMUL.FTZ R116, R11, R116 ;  /* 0x000000740b747220 */ /* 0x000fe20000410000 */
[----:B------:R-:W-:Y:S01]  /*8c50*/  F2FP.BF16.PACK_AB R98, R99, R98 ;  /* 0x000000626362723e */ /* 0x000fe200000010ff */
[C---:B------:R-:W-:Y:S01]  /*8c60*/  FMUL.FTZ R119, R10.reuse, R119 ;  /* 0x000000770a777220 */ /* 0x040fe20000410000 */
[----:B------:R-:W-:Y:S01]  /*8c70*/  STS [R4+0x200], R82 ;  /* 0x0002005204007388 */ /* 0x000fe20000000800 */
[C---:B------:R-:W-:Y:S01]  /*8c80*/  FMUL.FTZ R118, R10.reuse, R118 ;  /* 0x000000760a767220 */ /* 0x040fe20000410000 */
        /* <DEDUP_REMOVED lines=13> */
[----:B------:R-:W-:Y:S01]  /*8d60*/  FMUL.FTZ R133, R11, R133 ;  /* 0x000000850b857220 */ /* 0x000fe20000410000 */
[----:B------:R-:W-:Y:S01]  /*8d70*/  STS [R4+0x1200], R78 ;  /* 0x0012004e04007388 */ /* 0x000fe20000000800 */
[C---:B------:R-:W-:Y:S01]  /*8d80*/  FMUL.FTZ R123, R10.reuse, R123 ;  /* 0x0000007b0a7b7220 */ /* 0x040fe20000410000 */
[----:B------:R-:W-:Y:S01]  /*8d90*/  F2FP.BF16.PACK_AB R108, R109, R108 ;  /* 0x0000006c6d6c723e */ /* 0x000fe200000010ff */
[C---:B------:R-:W-:Y:S01]  /*8da0*/  FMUL.FTZ R122, R10.reuse, R122 ;  /* 0x0000007a0a7a7220 */ /* 0x040fe20000410000 */
[----:B------:R-:W-:Y:S01]  /*8db0*/  STS [R3+0x2080], R84 ;  /* 0x0020805403007388 */ /* 0x000fe20000000800 */
[----:B------:R-:W-:Y:S01]  /*8dc0*/  FMUL.FTZ R135, R10, R135 ;  /* 0x000000870a877220 */ /* 0x000fe20000410000 */
[----:B------:R-:W-:Y:S01]  /*8dd0*/  F2FP.BF16.PACK_AB R110, R111, R110 ;  /* 0x0000006e6f6e723e */ /* 0x000fe200000010ff */
[----:B------:R-:W-:Y:S01]  /*8de0*/  IMAD.WIDE.U32 R18, R0, c[0x0][0x488], R18 ;  /* 0x0001220000127a25 */ /* 0x000fe200078e0012 */
[----:B------:R-:W-:Y:S01]  /*8df0*/  STS [R3+0x2280], R86 ;  /* 0x0022805603007388 */ /* 0x000fe20000000800 */
[----:B------:R-:W-:-:S02]  /*8e00*/  F2FP.BF16.PACK_AB R116, R117, R116 ;  /* 0x000000747574723e */ /* 0x000fc400000010ff */
[----:B------:R-:W-:Y:S01]  /*8e10*/  IMAD R6, R0, c[0x0][0x48c], R6 ;  /* 0x0001230000067a24 */ /* 0x000fe200078e0206 */
[----:B------:R-:W-:Y:S01]  /*8e20*/  STS [R5+0x2000], R92 ;  /* 0x0020005c05007388 */ /* 0x000fe20000000800 */
[----:B------:R-:W-:Y:S01]  /*8e30*/  FMUL.FTZ R11, R11, R132 ;  /* 0x000000840b0b7220 */ /* 0x000fe20000410000 */
[----:B------:R-:W-:Y:S01]  /*8e40*/  F2FP.BF16.PACK_AB R118, R119, R118 ;  /* 0x000000767776723e */ /* 0x000fe200000010ff */
[----:B------:R-:W-:Y:S01]  /*8e50*/  FMUL.FTZ R10, R10, R134 ;  /* 0x000000860a0a7220 */ /* 0x000fe20000410000 */
        /* <DEDUP_REMOVED lines=9> */
[----:B------:R-:W-:Y:S01]  /*8ef0*/  F2FP.BF16.PACK_AB R120, R121, R120 ;  /* 0x000000787978723e */ /* 0x000fe200000010ff */
[----:B------:R-:W-:Y:S01]  /*8f00*/  IMAD.WIDE.U32 R14, R12, c[0x0][0x3d8], R14 ;  /* 0x0000f6000c0e7a25 */ /* 0x000fe200078e000e */
[----:B------:R-:W-:Y:S01]  /*8f10*/  F2FP.BF16.PACK_AB R122, R123, R122 ;  /* 0x0000007a7b7a723e */ /* 0x000fe200000010ff */
[----:B------:R-:W-:Y:S01]  /*8f20*/  STS [R5+0x3000], R144 ;  /* 0x0030009005007388 */ /* 0x000fe20000000800 */
[----:B------:R-:W-:-:S02]  /*8f30*/  LEA R0, P0, R18, c[0x0][0x450], 0x2 ;  /* 0x0001140012007a11 */ /* 0x000fc400078010ff */
[----:B------:R-:W-:Y:S01]  /*8f40*/  IADD3 R6, R19, R6, RZ ;  /* 0x0000000613067210 */ /* 0x000fe20007ffe0ff */
[----:B------:R-:W-:Y:S01]  /*8f50*/  STS [R5+0x3200], R146 ;  /* 0x0032009205007388 */ /* 0x000fe20000000800 */
[----:B------:R-:W-:Y:S02]  /*8f60*/  F2FP.BF16.PACK_AB R11, R133, R11 ;  /* 0x0000000b850b723e */ /* 0x000fe400000010ff */
[----:B------:R-:W-:Y:S01]  /*8f70*/  F2FP.BF16.PACK_AB R10, R135, R10 ;  /* 0x0000000a870a723e */ /* 0x000fe200000010ff */
[----:B------:R-:W-:Y:S01]  /*8f80*/  STS [R7+0x2080], R96 ;  /* 0x0020806007007388 */ /* 0x000fe20000000800 */
[----:B------:R-:W-:Y:S02]  /*8f90*/  F2FP.BF16.PACK_AB R124, R125, R124 ;  /* 0x0000007c7d7c723e */ /* 0x000fe400000010ff */
[----:B------:R-:W-:Y:S01]  /*8fa0*/  F2FP.BF16.PACK_AB R13, R129, R13 ;  /* 0x0000000d810d723e */ /* 0x000fe200000010ff */
[----:B------:R-:W-:Y:S01]  /*8fb0*/  STS [R7+0x2280], R98 ;  /* 0x0022806207007388 */ /* 0x000fe20000000800 */
[----:B------:R-:W-:-:S02]  /*8fc0*/  LEA.HI.X R6, R18, c[0x0][0x454], R6, 0x2, P0 ;  /* 0x0001150012067a11 */ /* 0x000fc400000f1406 */
[----:B------:R-:W-:Y:S01]  /*8fd0*/  ISETP.NE.AND P5, PT, R2, RZ, PT ;  /* 0x000000ff0200720c */ /* 0x000fe20003fa5270 */
[----:B------:R-:W-:Y:S01]  /*8fe0*/  STS [R4+0x2000], R104 ;  /* 0x0020006804007388 */ /* 0x000fe20000000800 */
[----:B------:R-:W-:-:S03]  /*8ff0*/  SHF.R.S32.HI R2, RZ, 0x1f, R12 ;  /* 0x0000001fff027819 */ /* 0x000fc6000001140c */
[----:B------:R-:W-:Y:S02]  /*9000*/  STS [R4+0x2200], R106 ;  /* 0x0022006a04007388 */ /* 0x000fe40000000800 */
[----:B------:R-:W-:Y:S02]  /*9010*/  IMAD R2, R2, c[0x0][0x3d8], RZ ;  /* 0x0000f60002027a24 */ /* 0x000fe400078e02ff */
[----:B------:R-:W-:Y:S02]  /*9020*/  STS [R7+0x3080], R100 ;  /* 0x0030806407007388 */ /* 0x000fe40000000800 */
[----:B------:R-:W-:Y:S02]  /*9030*/  IMAD R2, R12, c[0x0][0x3dc], R2 ;  /* 0x0000f7000c027a24 */ /* 0x000fe400078e0202 */
[----:B------:R-:W-:Y:S01]  /*9040*/  STS [R7+0x3280], R102 ;  /* 0x0032806607007388 */ /* 0x000fe20000000800 */
[----:B------:R-:W-:Y:S02]  /*9050*/  IMAD.SHL.U32 R12, R233, 0x2, RZ ;  /* 0x00000002e90c7824 */ /* 0x000fe400078e00ff */
[----:B------:R-:W-:Y:S01]  /*9060*/  IADD3 R2, R15, R2, RZ ;  /* 0x000000020f027210 */ /* 0x000fe20007ffe0ff */
        /* <DEDUP_REMOVED lines=19> */
[----:B------:R-:W1:Y:S04]  /*91a0*/  SHFL.IDX PT, R17, R6, RZ, 0x1c1f ;  /* 0x001c1fff06117589 */ /* 0x000e6800000e0000 */
[----:B------:R-:W-:Y:S06]  /*91b0*/  BAR.SYNC.DEFER_BLOCKING 0x1, 0x80 ;  /* 0x0042000000007b1d */ /* 0x000fec0000010000 */
[----:B------:R-:W-:Y:S04]  /*91c0*/  SHFL.IDX PT, R20, R0, 0x1, 0x1c1f ;  /* 0x003c1f0000147f89 */ /* 0x000fe800000e0000 */
[----:B------:R-:W2:Y:S04]  /*91d0*/  SHFL.IDX PT, R21, R6, 0x1, 0x1c1f ;  /* 0x003c1f0006157f89 */ /* 0x000ea800000e0000 */
[----:B------:R-:W-:Y:S04]  /*91e0*/  SHFL.IDX PT, R18, R0, 0x2, 0x1c1f ;  /* 0x005c1f0000127f89 */ /* 0x000fe800000e0000 */
[----:B------:R-:W3:Y:S04]  /*91f0*/  SHFL.IDX PT, R19, R6, 0x2, 0x1c1f ;  /* 0x005c1f0006137f89 */ /* 0x000ee800000e0000 */
[----:B------:R4:W-:Y:S04]  /*9200*/  SHFL.IDX PT, R26, R0, 0x3, 0x1c1f ;  /* 0x007c1f00001a7f89 */ /* 0x0009e800000e0000 */
[----:B------:R-:W5:Y:S04]  /*9210*/  SHFL.IDX PT, R27, R6, 0x3, 0x1c1f ;  /* 0x007c1f00061b7f89 */ /* 0x000f6800000e0000 */
[----:B-1----:R1:W-:Y:S04]  /*9220*/  @!P3 ST.E [R16.64], R25 ;  /* 0x000000191000b985 */ /* 0x0023e8000c10190c */
[----:B------:R-:W1:Y:S04]  /*9230*/  S2R R3, SR_TID.X ;  /* 0x0000000000037919 */ /* 0x000e680000002100 */
[----:B--2---:R2:W-:Y:S04]  /*9240*/  @!P5 ST.E [R20.64], R24 ;  /* 0x000000181400d985 */ /* 0x0045e8000c10190c */
[----:B---3--:R2:W-:Y:S01]  /*9250*/  @!P6 ST.E [R18.64], R23 ;  /* 0x000000171200e985 */ /* 0x0085e2000c10190c */
[----:B----4-:R-:W-:-:S04]  /*9260*/  LEA R0, P0, R14, c[0x0][0x380], 0x1 ;  /* 0x0000e0000e007a11 */ /* 0x010fc800078008ff */
[----:B------:R-:W-:Y:S01]  /*9270*/  LEA.HI.X R10, R14, c[0x0][0x384], R2, 0x1, P0 ;  /* 0x0000e1000e0a7a11 */ /* 0x000fe200000f0c02 */
[----:B-----5:R2:W-:Y:S01]  /*9280*/  @!P4 ST.E [R26.64], R22 ;  /* 0x000000161a00c985 */ /* 0x0205e2000c10190c */
[----:B------:R-:W-:-:S03]  /*9290*/  ISETP.GE.AND P0, PT, R232, R8, PT ;  /* 0x00000008e800720c */ /* 0x000fc60003f06270 */
[----:B------:R2:W3:Y:S04]  /*92a0*/  LDS.128 R44, [R12+0x880] ;  /* 0x000880000c2c7984 */ /* 0x0004e80000000c00 */
[----:B------:R2:W4:Y:S01]  /*92b0*/  LDS.128 R40, [R12+0x1080] ;  /* 0x001080000c287984 */ /* 0x0005220000000c00 */
[----:B-1----:R-:W-:-:S03]  /*92c0*/  SHF.R.S32.HI R2, RZ, 0x1f, R3 ;  /* 0x0000001fff027819 */ /* 0x002fc60000011403 */
[----:B------:R2:W1:Y:S01]  /*92d0*/  LDS.128 R36, [R12+0x1880] ;  /* 0x001880000c247984 */ /* 0x0004620000000c00 */
[----:B------:R-:W-:-:S03]  /*92e0*/  LEA.HI R2, R2, R3, RZ, 0x2 ;  /* 0x0000000302027211 */ /* 0x000fc600078f10ff */
[----:B------:R2:W1:Y:S01]  /*92f0*/  LDS.128 R32, [R12+0x2880] ;  /* 0x002880000c207984 */ /* 0x0004620000000c00 */
[----:B------:R-:W-:-:S03]  /*9300*/  LOP3.LUT R2, R2, 0xfffffffc, RZ, 0xc0, !PT ;  /* 0xfffffffc02027812 */ /* 0x000fc600078ec0ff */
[----:B------:R2:W1:Y:S01]  /*9310*/  LDS.128 R28, [R12+0x3080] ;  /* 0x003080000c1c7984 */ /* 0x0004620000000c00 */
[----:B------:R-:W-:-:S03]  /*9320*/  IADD3 R2, -R2, R3, RZ ;  /* 0x0000000302027210 */ /* 0x000fc60007ffe1ff */
[----:B------:R2:W1:Y:S01]  /*9330*/  LDS.128 R24, [R12+0x3880] ;  /* 0x003880000c187984 */ /* 0x0004620000000c00 */
[----:B------:R-:W-:-:S03]  /*9340*/  SHF.L.U32 R2, R2, 0x3, RZ ;  /* 0x0000000302027819 */ /* 0x000fc600000006ff */
[----:B------:R2:W1:Y:S04]  /*9350*/  LDS.128 R20, [R12+0x4880] ;  /* 0x004880000c147984 */ /* 0x0004680000000c00 */
[----:B------:R2:W1:Y:S04]  /*9360*/  LDS.128 R16, [R12+0x5080] ;  /* 0x005080000c107984 */ /* 0x0004680000000c00 */
[----:B------:R2:W1:Y:S04]  /*9370*/  LDS.128 R4, [R12+0x5880] ;  /* 0x005880000c047984 */ /* 0x0004680000000c00 */
[----:B------:R2:W1:Y:S04]  /*9380*/  SHFL.IDX PT, R56, R0, RZ, 0x1c1f ;  /* 0x001c1fff00387589 */ /* 0x00046800000e0000 */
[----:B------:R2:W1:Y:S01]  /*9390*/  SHFL.IDX PT, R57, R10, RZ, 0x1c1f ;  /* 0x001c1fff0a397589 */ /* 0x00046200000e0000 */
[----:B------:R-:W-:Y:S05]  /*93a0*/  @P0 BRA `(.L_x_862) ;  /* 0x0000012000000947 */ /* 0x000fea0003800000 */
[----:B---3--:R-:W3:Y:S01]  /*93b0*/  LDS.128 R52, [R12+0x80] ;  /* 0x000080000c347984 */ /* 0x008ee20000000c00 */
[----:B------:R-:W-:-:S02]  /*93c0*/  ISETP.GE.AND P1, PT, R237, c[0x0][0x3c8], PT ;  /* 0x0000f200ed007a0c */ /* 0x000fc40003f26270 */
[----:B------:R-:W-:Y:S01]  /*93d0*/  ISETP.GE.AND P0, PT, R236, c[0x0][0x3c8], PT ;  /* 0x0000f200ec007a0c */ /* 0x000fe20003f06270 */
[----:B------:R-:W5:Y:S01]  /*93e0*/  LDS.128 R48, [R12+0x2080] ;  /* 0x002080000c307984 */ /* 0x000f620000000c00 */
[----:B------:R-:W-:-:S03]  /*93f0*/  ISETP.GE.AND P2, PT, R2, c[0x0][0x3c8], PT ;  /* 0x0000f20002007a0c */ /* 0x000fc60003f46270 */
[----:B--2---:R-:W2:Y:S06]  /*9400*/  LDS.128 R12, [R12+0x4080] ;  /* 0x004080000c0c7984 */ /* 0x004eac0000000c00 */
[----:B------:R-:W-:Y:S02]  /*9410*/  @!P1 SHF.R.S32.HI R9, RZ, 0x1f, R237 ;  /* 0x0000001fff099819 */ /* 0x000fe400000114ed */
[----:B------:R-:W-:Y:S02]  /*9420*/  @!P0 SHF.R.S32.HI R3, RZ, 0x1f, R236 ;  /* 0x0000001fff038819 */ /* 0x000fe400000114ec */
[----:B------:R-:W-:Y:S01]  /*9430*/  @!P1 LEA.HI R9, R9, R237, RZ, 0x3 ;  /* 0x000000ed09099211 */ /* 0x000fe200078f18ff */
[----:B-1----:R-:W-:Y:S01]  /*9440*/  @!P2 IMAD.WIDE R58, R2, 0x2, R56 ;  /* 0x00000002023aa825 */ /* 0x002fe200078e0238 */
[----:B------:R-:W-:-:S02]  /*9450*/  @!P0 LEA.HI R3, R3, R236, RZ, 0x3 ;  /* 0x000000ec03038211 */ /* 0x000fc400078f18ff */
[----:B------:R-:W-:Y:S02]  /*9460*/  @!P1 LOP3.LUT R9, R9, 0xfffffff8, RZ, 0xc0, !PT ;  /* 0xfffffff809099812 */ /* 0x000fe400078ec0ff */
[----:B------:R-:W-:-:S03]  /*9470*/  @!P0 LOP3.LUT R3, R3, 0xfffffff8, RZ, 0xc0, !PT ;  /* 0xfffffff803038812 */ /* 0x000fc600078ec0ff */
[----:B------:R-:W-:-:S04]  /*9480*/  @!P1 IMAD.WIDE R60, R9, 0x2, R56 ;  /* 0x00000002093c9825 */ /* 0x000fc800078e0238 */
[----:B------:R-:W-:Y:S01]  /*9490*/  @!P0 IMAD.WIDE R56, R3, 0x2, R56 ;  /* 0x0000000203388825 */ /* 0x000fe200078e0238 */
[----:B---3--:R1:W-:Y:S04]  /*94a0*/  @!P2 ST.E.128 [R58.64], R52 ;  /* 0x000000343a00a985 */ /* 0x0083e8000c101d0c */
[----:B-----5:R1:W-:Y:S04]  /*94b0*/  @!P1 ST.E.128 [R60.64], R48 ;  /* 0x000000303c009985 */ /* 0x0203e8000c101d0c */
[----:B--2---:R1:W-:Y:S02]  /*94c0*/  @!P0 ST.E.128 [R56.64], R12 ;  /* 0x0000000c38008985 */ /* 0x0043e4000c101d0c */
.L_x_862:
[----:B---3--:R-:W-:Y:S05]  /*94d0*/  BSYNC B0 ;  /* 0x0000000000007941 */ /* 0x008fea0003800000 */
.L_x_861:
[----:B------:R-:W-:Y:S01]  /*94e0*/  IADD3 R3, R232, 0x20, RZ ;  /* 0x00000020e8037810 */ /* 0x000fe20007ffe0ff */
[----:B-1----:R1:W3:Y:S01]  /*94f0*/  SHFL.IDX PT, R13, R10, 0x1, 0x1c1f ;  /* 0x003c1f000a0d7f89 */ /* 0x0022e200000e0000 */
[----:B------:R-:W-:Y:S02]  /*9500*/  BSSY B0, `(.L_x_863) ;  /* 0x0000013000007945 */ /* 0x000fe40003800000 */
[----:B------:R-:W-:Y:S01]  /*9510*/  ISETP.GE.AND P0, PT, R3, R8, PT ;  /* 0x000000080300720c */ /* 0x000fe20003f06270 */
[----:B--2---:R1:W2:-:S12]  /*9520*/  SHFL.IDX PT, R12, R0, 0x1, 0x1c1f ;  /* 0x003c1f00000c7f89 */ /* 0x00429800000e0000 */
        /* <DEDUP_REMOVED lines=16> */
.L_x_864:
[----:B------:R-:W-:Y:S05]  /*9630*/  BSYNC B0 ;  /* 0x0000000000007941 */ /* 0x000fea0003800000 */
.L_x_863:
[----:B------:R-:W-:Y:S01]  /*9640*/  IADD3 R3, R232, 0x40, RZ ;  /* 0x00000040e8037810 */ /* 0x000fe20007ffe0ff */
[----:B--23--:R2:W3:Y:S01]  /*9650*/  SHFL.IDX PT, R13, R10, 0x2, 0x1c1f ;  /* 0x005c1f000a0d7f89 */ /* 0x00c4e200000e0000 */
        /* <DEDUP_REMOVED lines=19> */
.L_x_866:
[----:B------:R-:W-:Y:S05]  /*9790*/  BSYNC B0 ;  /* 0x0000000000007941 */ /* 0x000fea0003800000 */
.L_x_865:
[----:B------:R-:W-:Y:S01]  /*97a0*/  IADD3 R232, R232, 0x60, RZ ;  /* 0x00000060e8e87810 */ /* 0x000fe20007ffe0ff */
[----:B------:R2:W4:Y:S03]  /*97b0*/  SHFL.IDX PT, R11, R10, 0x3, 0x1c1f ;  /* 0x007c1f000a0b7f89 */ /* 0x00052600000e0000 */
[----:B------:R-:W-:Y:S01]  /*97c0*/  ISETP.GE.AND P0, PT, R232, R8, PT ;  /* 0x00000008e800720c */ /* 0x000fe20003f06270 */
[----:B-12---:R1:W2:-:S12]  /*97d0*/  SHFL.IDX PT, R10, R0, 0x3, 0x1c1f ;  /* 0x007c1f00000a7f89 */ /* 0x00629800000e0000 */
[----:B------:R-:W-:Y:S05]  /*97e0*/  @P0 EXIT ;  /* 0x000000000000094d */ /* 0x000fea0003800000 */
[----:B------:R-:W-:Y:S02]  /*97f0*/  ISETP.GE.AND P0, PT, R237, c[0x0][0x3c8], PT ;  /* 0x0000f200ed007a0c */ /* 0x000fe40003f06270 */
[----:B------:R-:W-:-:S11]  /*9800*/  ISETP.GE.AND P1, PT, R2, c[0x0][0x3c8], PT ;  /* 0x0000f20002007a0c */ /* 0x000fd60003f26270 */
[----:B-1----:R-:W-:Y:S02]  /*9810*/  @!P0 SHF.R.S32.HI R0, RZ, 0x1f, R237 ;  /* 0x0000001fff008819 */ /* 0x002fe400000114ed */
[----:B--2-4-:R-:W-:Y:S02]  /*9820*/  @!P1 IMAD.WIDE R2, R2, 0x2, R10 ;  /* 0x0000000202029825 */ /* 0x014fe400078e020a */
        /* <DEDUP_REMOVED lines=13> */
.L_x_867:
        /* <DEDUP_REMOVED lines=16> */
.L_x_1724:


//--------------------- .text._ZN7cutlass13device_kernelIN5flash19enable_sm80_to_sm89INS1_16FlashAttnFwdSm80INS1_25CollectiveMainloopFwdSm80ILi4ELi1ELb0EN4cute5tupleIJNS5_1CILi128EEENS7_ILi64EEENS7_ILi96EEEEEELi96ENS_10bfloat16_tEfNS_4arch4Sm80ELb0ELb0ELb0ELb1ELb1ELb0ELb1ELb0EEENS1_21CollectiveEpilogueFwdINS6_IJS8_SA_S9_EEENS6_IJNS7_ILi1EEESI_SI_EEESC_SE_Li128ELb1ELb1ELb0ELb0EEENS1_19SingleTileSchedulerILb1ELb0ELb1ELi128EEEEEEEEEvNT_6ParamsE --------------------------
	.section	.text._ZN7cutlass13device_kernelIN5flash19enable_sm80_to_sm89INS1_16FlashAttnFwdSm80INS1_25CollectiveMainloopFwdSm80ILi4ELi1ELb0EN4cute5tupleIJNS5_1CILi128EEENS7_ILi64EEENS7_ILi96EEEEEELi96ENS_10bfloat16_tEfNS_4arch4Sm80ELb0ELb0ELb0ELb1ELb1ELb0ELb1ELb0EEENS1_21CollectiveEpilogueFwdINS6_IJS8_SA_S9_EEENS6_IJNS7_ILi1EEESI_SI_EEESC_SE_Li128ELb1ELb1ELb0ELb0EEENS1_19SingleTileSchedulerILb1ELb0ELb1ELi128EEEEEEEEEvNT_6ParamsE,"ax",@progbits
	.sectioninfo	@"SHI_REGISTERS=255"
	.align	128
.text._ZN7cutlass13device_kernelIN5flash19enable_sm80_to_sm89INS1_16FlashAttnFwdSm80INS1_25CollectiveMainloopFwdSm80ILi4ELi1ELb0EN4cute5tupleIJNS5_1CILi128EEENS7_ILi64EEENS7_ILi96EEEEEELi96ENS_10bfloat16_tEfNS_4arch4Sm80ELb0ELb0ELb0ELb1ELb1ELb0ELb1ELb0EEENS1_21CollectiveEpilogueFwdINS6_IJS8_SA_S9_EEENS6_IJNS7_ILi1EEESI_SI_EEESC_SE_Li128ELb1ELb1ELb0ELb0EEENS1_19SingleTileSchedulerILb1ELb0ELb1ELi128EEEEEEEEEvNT_6ParamsE:
        .type           _ZN7cutlass13device_kernelIN5flash19enable_sm80_to_sm89INS1_16FlashAttnFwdSm80INS1_25CollectiveMainloopFwdSm80ILi4ELi1ELb0EN4cute5tupleIJNS5_1CILi128EEENS7_ILi64EEENS7_ILi96EEEEEELi96ENS_10bfloat16_tEfNS_4arch4Sm80ELb0ELb0ELb0ELb1ELb1ELb0ELb1ELb0EEENS1_21CollectiveEpilogueFwdINS6_IJS8_SA_S9_EEENS6_IJNS7_ILi1EEESI_SI_EEESC_SE_Li128ELb1ELb1ELb0ELb0EEENS1_19SingleTileSchedulerILb1ELb0ELb1ELi128EEEEEEEEEvNT_6ParamsE,@function
        .size           _ZN7cutlass13device_kernelIN5flash19enable_sm80_to_sm89INS1_16FlashAttnFwdSm80INS1_25CollectiveMainloopFwdSm80ILi4ELi1ELb0EN4cute5tupleIJNS5_1CILi128EEENS7_ILi64EEENS7_ILi96EEEEEELi96ENS_10bfloat16_tEfNS_4arch4Sm80ELb0ELb0ELb0ELb1ELb1ELb0ELb1ELb0EEENS1_21CollectiveEpilogueFwdINS6_IJS8_SA_S9_EEENS6_IJNS7_ILi1EEESI_SI_EEESC_SE_Li128ELb1ELb1ELb0ELb0EEENS1_19SingleTileSchedulerILb1ELb0ELb1ELi128EEEEEEEEEvNT_6ParamsE,(.L_x_1725 - _ZN7cutlass13device_kernelIN5flash19enable_sm80_to_sm89INS1_16FlashAttnFwdSm80INS1_25CollectiveMainloopFwdSm80ILi4ELi1ELb0EN4cute5tupleIJNS5_1CILi128EEENS7_ILi64EEENS7_ILi96EEEEEELi96ENS_10bfloat16_tEfNS_4arch4Sm80ELb0ELb0ELb0ELb1ELb1ELb0ELb1ELb0EEENS1_21CollectiveEpilogueFwdINS6_IJS8_SA_S9_EEENS6_IJNS7_ILi1EEESI_SI_EEESC_SE_Li128ELb1ELb1ELb0ELb0EEENS1_19SingleTileSchedulerILb1ELb0ELb1ELi128EEEEEEEEEvNT_6ParamsE)
        .other          _ZN7cutlass13device_kernelIN5flash19enable_sm80_to_sm89INS1_16FlashAttnFwdSm80INS1_25CollectiveMainloopFwdSm80ILi4ELi1ELb0EN4cute5tupleIJNS5_1CILi128EEENS7_ILi64EEENS7_ILi96EEEEEELi96ENS_10bfloat16_tEfNS_4arch4Sm80ELb0ELb0ELb0ELb1ELb1ELb0ELb1ELb0EEENS1_21CollectiveEpilogueFwdINS6_IJS8_SA_S9_EEENS6_IJNS7_ILi1EEESI_SI_EEESC_SE_Li128ELb1ELb1ELb0ELb0EEENS1_19SingleTileSchedulerILb1ELb0ELb1ELi128EEEEEEEEEvNT_6ParamsE,@"STO_CUDA_ENTRY STV_DEFAULT"
_ZN7cutlass13device_kernelIN5flash19enable_sm80_to_sm89INS1_16FlashAttnFwdSm80INS1_25CollectiveMainloopFwdSm80ILi4ELi1ELb0EN4cute5tupleIJNS5_1CILi128EEENS7_ILi64EEENS7_ILi96EEEEEELi96ENS_10bfloat16_tEfNS_4arch4Sm80ELb0ELb0ELb0ELb1ELb1ELb0ELb1ELb0EEENS1_21CollectiveEpilogueFwdINS6_IJS8_SA_S9_EEENS6_IJNS7_ILi1EEESI_SI_EEESC_SE_Li128ELb1ELb1ELb0ELb0EEENS1_19SingleTileSchedulerILb1ELb0ELb1ELi128EEEEEEEEEvNT_6ParamsE:
        /* <DEDUP_REMOVED lines=17> */
.L_x_869:
        /* <DEDUP_REMOVED lines=8> */
.L_x_871:
[----:B------:R-:W-:-:S05]  /*0190*/  MOV R0, c[0x0][0x54c] ;  /* 0x0001530000007a02 */ /* 0x000fca0000000f00 */
.L_x_870:
[----:B-----5:R-:W-:Y:S01]  /*01a0*/  IMAD R0, R0, c[0x0][0x548], RZ ;  /* 0x0001520000007a24 */ /* 0x020fe200078e02ff */
[----:B-1----:R-:W-:-:S04]  /*01b0*/  SHF.L.U32 R2, R48, 0x7, RZ ;  /* 0x0000000730027819 */ /* 0x002fc800000006ff */
[----:B------:R-:W-:-:S04]  /*01c0*/  ISETP.GE.AND P0, PT, R2, R0, PT ;  /* 0x000000000200720c */ /* 0x000fc80003f06270 */
[----:B------:R-:W-:-:S05]  /*01d0*/  SEL R0, R5, 0xffffffff, !P0 ;  /* 0xffffffff05007807 */ /* 0x000fca0004000000 */
[----:B------:R1:W-:Y:S01]  /*01e0*/  STL [R1+0xc], R0 ;  /* 0x00000c0001007387 */ /* 0x0003e20000100800 */
[----:B------:R-:W-:Y:S05]  /*01f0*/  BRA `(.L_x_872) ;  /* 0x0000013000007947 */ /* 0x000fea0003800000 */
.L_x_868:
[----:B---3--:R-:W-:-:S04]  /*0200*/  ISETP.NE.U32.AND P0, PT, RZ, c[0x0][0x568], PT ;  /* 0x00015a00ff007a0c */ /* 0x008fc80003f05070 */
[----:B------:R-:W-:-:S13]  /*0210*/  ISETP.NE.AND.EX P0, PT, RZ, c[0x0][0x56c], PT, P0 ;  /* 0x00015b00ff007a0c */ /* 0x000fda0003f05300 */
[----:B------:R-:W-:Y:S05]  /*0220*/  @!P0 BRA `(.L_x_873) ;  /* 0x0000002000008947 */ /* 0x000fea0003800000 */
[----:B------:R1:W5:Y:S01]  /*0230*/  LDG.E R0, [R2.64] ;  /* 0x0000000602007981 */ /* 0x000362000c1e1900 */
[----:B------:R-:W-:Y:S05]  /*0240*/  BRA `(.L_x_874) ;  /* 0x0000009000007947 */ /* 0x000fea0003800000 */
.L_x_873:
        /* <DEDUP_REMOVED lines=8> */
.L_x_875:
[----:B------:R-:W-:-:S05]  /*02d0*/  MOV R0, c[0x0][0x54c] ;  /* 0x0001530000007a02 */ /* 0x000fca0000000f00 */
.L_x_874:
[----:B-----5:R-:W-:Y:S01]  /*02e0*/  IMAD R0, R0, c[0x0][0x548], RZ ;  /* 0x0001520000007a24 */ /* 0x020fe200078e02ff */
[----:B-1----:R-:W-:-:S04]  /*02f0*/  SHF.L.U32 R2, R48, 0x7, RZ ;  /* 0x0000000730027819 */ /* 0x002fc800000006ff */
[----:B------:R-:W-:-:S04]  /*0300*/  ISETP.GE.AND P0, PT, R2, R0, PT ;  /* 0x000000000200720c */ /* 0x000fc80003f06270 */
[----:B------:R-:W-:-:S05]  /*0310*/  SEL R0, R5, 0xffffffff, !P0 ;  /* 0xffffffff05007807 */ /* 0x000fca0004000000 */
[----:B------:R1:W-:Y:S04]  /*0320*/  STL [R1+0xc], R0 ;  /* 0x00000c0001007387 */ /* 0x0003e80000100800 */
.L_x_872:
        /* <DEDUP_REMOVED lines=15> */
[----:B------:R2:W5:Y:S04]  /*0420*/  @P1 LDG.E R251, [R6.64] ;  /* 0x0000000606fb1981 */ /* 0x000568000c1e1900 */
[----:B------:R2:W5:Y:S04]  /*0430*/  @P2 LDG.E R8, [R4.64] ;  /* 0x0000000604082981 */ /* 0x000568000c1e1900 */
[----:B------:R2:W5:Y:S01]  /*0440*/  @P0 LDG.E R13, [R2.64] ;  /* 0x00000006020d0981 */ /* 0x000562000c1e1900 */
[----:B------:R-:W-:-:S02]  /*0450*/  ULDC UR5, c[0x0][0x2ac] ;  /* 0x0000ab0000057ab9 */ /* 0x000fc40000000800 */
[----:B------:R-:W-:Y:S01]  /*0460*/  ULDC UR4, c[0x0][0x1d0] ;  /* 0x0000740000047ab9 */ /* 0x000fe20000000800 */
[----:B------:R-:W3:Y:S01]  /*0470*/  S2R R49, SR_CTAID.Y ;  /* 0x0000000000317919 */ /* 0x000ee20000002600 */
[----:B------:R-:W-:-:S06]  /*0480*/  UIMAD UR4, UR5, UR4, URZ ;  /* 0x00000004050472a4 */ /* 0x000fcc000f8e023f */
[----:B-1----:R-:W-:Y:S01]  /*0490*/  IMAD.U32 R0, RZ, RZ, UR4 ;  /* 0x00000004ff007e24 */ /* 0x002fe2000f8e00ff */
[----:B---3--:R-:W-:Y:S01]  /*04a0*/  SHF.R.S32.HI R52, RZ, 0x1f, R49 ;  /* 0x0000001fff347819 */ /* 0x008fe20000011431 */
[----:B------:R-:W-:Y:S05]  /*04b0*/  @P0 BRA `(.L_x_876) ;  /* 0x0000004000000947 */ /* 0x000fea0003800000 */
[----:B--2---:R-:W-:Y:S05]  /*04c0*/  @!P2 BRA `(.L_x_876) ;  /* 0x000000300000a947 */ /* 0x004fea0003800000 */
[----:B------:R-:W2:Y:S04]  /*04d0*/  LDG.E R3, [R4.64] ;  /* 0x0000000604037981 */ /* 0x000ea8000c1e1900 */
[----:B------:R-:W2:Y:S02]  /*04e0*/  LDG.E R2, [R4.64+0x4] ;  /* 0x0000040604027981 */ /* 0x000ea4000c1e1900 */
[----:B--2--5:R-:W-:Y:S02]  /*04f0*/  IADD3 R13, -R3, R2, RZ ;  /* 0x00000002030d7210 */ /* 0x024fe40007ffe1ff */
.L_x_876:
[----:B--2---:R-:W-:-:S04]  /*0500*/  ISETP.NE.U32.AND P0, PT, RZ, c[0x0][0x368], PT ;  /* 0x0000da00ff007a0c */ /* 0x004fc80003f05070 */
[----:B------:R-:W-:-:S13]  /*0510*/  ISETP.NE.AND.EX P0, PT, RZ, c[0x0][0x36c], PT, P0 ;  /* 0x0000db00ff007a0c */ /* 0x000fda0003f05300 */
[----:B------:R-:W-:Y:S05]  /*0520*/  @!P0 BRA `(.L_x_877) ;  /* 0x0000003000008947 */ /* 0x000fea0003800000 */
[----:B------:R-:W-:-:S05]  /*0530*/  IMAD.WIDE R2, R56, R9, c[0x0][0x368] ;  /* 0x0000da0038027625 */ /* 0x000fca00078e0209 */
[----:B------:R1:W5:Y:S01]  /*0540*/  LDG.E R0, [R2.64] ;  /* 0x0000000602007981 */ /* 0x000362000c1e1900 */
[----:B------:R-:W-:Y:S05]  /*0550*/  BRA `(.L_x_878) ;  /* 0x0000007000007947 */ /* 0x000fea0003800000 */
.L_x_877:
[----:B------:R-:W-:-:S04]  /*0560*/  ISETP.NE.U32.AND P0, PT, RZ, c[0x0][0x350], PT ;  /* 0x0000d400ff007a0c */ /* 0x000fc80003f05070 */
[----:B------:R-:W-:-:S13]  /*0570*/  ISETP.NE.AND.EX P0, PT, RZ, c[0x0][0x354], PT, P0 ;  /* 0x0000d500ff007a0c */ /* 0x000fda0003f05300 */
[----:B------:R-:W-:Y:S05]  /*0580*/  @!P0 BRA `(.L_x_878) ;  /* 0x0000004000008947 */ /* 0x000fea0003800000 */
[----:B------:R-:W-:-:S05]  /*0590*/  IMAD.WIDE R2, R56, R9, c[0x0][0x350] ;  /* 0x0000d40038027625 */ /* 0x000fca00078e0209 */
[----:B------:R-:W2:Y:S04]  /*05a0*/  LDG.E R4, [R2.64] ;  /* 0x0000000602047981 */ /* 0x000ea8000c1e1900 */
[----:B------:R-:W2:Y:S02]  /*05b0*/  LDG.E R0, [R2.64+0x4] ;  /* 0x0000040602007981 */ /* 0x000ea4000c1e1900 */
[----:B--2---:R-:W-:-:S05]  /*05c0*/  IADD3 R0, -R4, R0, RZ ;  /* 0x0000000004007210 */ /* 0x004fca0007ffe1ff */
.L_x_878:
        /* <DEDUP_REMOVED lines=11> */
[----:B-1----:R-:W-:Y:S01]  /*0680*/  SHF.R.S32.HI R2, RZ, 0x1f, R0 ;  /* 0x0000001fff027819 */ /* 0x002fe20000011400 */
        /* <DEDUP_REMOVED lines=83> */
[CC--:B------:R-:W-:Y:S01]  /*0bc0*/  LEA.HI R20, R10.reuse, R153.reuse, RZ, 0x4 ;  /* 0x000000990a147211 */ /* 0x0c0fe200078f20ff */
[----:B------:R-:W-:Y:S01]  /*0bd0*/  IMAD R231, R9, 0x20, R17 ;  /* 0x0000002009e77824 */ /* 0x000fe200078e0211 */
[----:B------:R-:W-:Y:S01]  /*0be0*/  SHF.R.S32.HI R22, RZ, 0x3, R24 ;  /* 0x00000003ff167819 */ /* 0x000fe20000011418 */
[----:B------:R-:W-:Y:S01]  /*0bf0*/  IMAD R5, R49, c[0x0][0x1bc], R5 ;  /* 0x00006f0031057a24 */ /* 0x000fe200078e0205 */
[----:B------:R-:W-:Y:S01]  /*0c00*/  SHF.R.S32.HI R159, RZ, 0x6, R29 ;  /* 0x00000006ff9f7819 */ /* 0x000fe2000001141d */
[----:B------:R-:W-:Y:S01]  /*0c10*/  IMAD.SHL.U32 R60, R9, 0x8, RZ ;  /* 0x00000008093c7824 */ /* 0x000fe200078e00ff */
[----:B------:R-:W-:Y:S01]  /*0c20*/  LEA.HI R138, R10, R153, RZ, 0x5 ;  /* 0x000000990a8a7211 */ /* 0x000fe200078f28ff */
[----:B------:R-:W-:-:S02]  /*0c30*/  IMAD R16, R48, 0x80, R17 ;  /* 0x0000008030107824 */ /* 0x000fc400078e0211 */
[----:B-1----:R-:W-:Y:S01]  /*0c40*/  IMAD.WIDE.U32 R2, R8, c[0x0][0x178], RZ ;  /* 0x00005e0008027a25 */ /* 0x002fe200078e00ff */
[----:B------:R1:W-:Y:S01]  /*0c50*/  STL [R1+0x10], R159 ;  /* 0x0000109f01007387 */ /* 0x0003e20000100800 */
[----:B------:R-:W-:Y:S02]  /*0c60*/  SHF.R.S32.HI R23, RZ, 0x5, R138 ;  /* 0x00000005ff177819 */ /* 0x000fe4000001148a */
[----:B------:R-:W-:Y:S01]  /*0c70*/  IMAD.IADD R3, R3, 0x1, R0 ;  /* 0x0000000103037824 */ /* 0x000fe200078e0200 */
[----:B------:R-:W-:Y:S01]  /*0c80*/  SHF.R.S32.HI R0, RZ, 0x1f, R56 ;  /* 0x0000001fff007819 */ /* 0x000fe20000011438 */
[----:B------:R-:W-:Y:S01]  /*0c90*/  IMAD R8, R48, 0x80, R231 ;  /* 0x0000008030087824 */ /* 0x000fe200078e02e7 */
[----:B------:R-:W-:Y:S01]  /*0ca0*/  IADD3 R19, R60, 0x20, RZ ;  /* 0x000000203c137810 */ /* 0x000fe20007ffe0ff */
[----:B------:R-:W-:Y:S01]  /*0cb0*/  IMAD.WIDE.U32 R2, R49, c[0x0][0x1b8], R2 ;  /* 0x00006e0031027a25 */ /* 0x000fe200078e0002 */
[----:B------:R-:W-:Y:S02]  /*0cc0*/  SEL R6, R0, RZ, !P2 ;  /* 0x000000ff00067207 */ /* 0x000fe40005000000 */
[----:B------:R-:W-:Y:S01]  /*0cd0*/  IADD3 R55, R60, 0x40, RZ ;  /* 0x000000403c377810 */ /* 0x000fe20007ffe0ff */
[----:B------:R-:W-:Y:S01]  /*0ce0*/  @P0 IMAD.HI.U32 R7, R8, c[0x0][0x2c8], RZ ;  /* 0x0000b20008070a27 */ /* 0x000fe200078e00ff */
[----:B------:R-:W-:-:S02]  /*0cf0*/  ISETP.GE.AND P4, PT, R60, c[0x0][0x198], PT ;  /* 0x000066003c007a0c */ /* 0x000fc40003f86270 */
[----:B------:R-:W-:Y:S01]  /*0d00*/  ISETP.GE.AND P3, PT, R19, c[0x0][0x198], PT ;  /* 0x0000660013007a0c */ /* 0x000fe20003f66270 */
[----:B------:R-:W-:Y:S01]  /*0d10*/  IMAD.IADD R3, R3, 0x1, R5 ;  /* 0x0000000103037824 */ /* 0x000fe200078e0205 */
[----:B------:R-:W-:Y:S01]  /*0d20*/  ISETP.GE.AND P2, PT, R55, c[0x0][0x198], PT ;  /* 0x0000660037007a0c */ /* 0x000fe20003f46270 */
[----:B------:R-:W-:Y:S01]  /*0d30*/  IMAD.MOV.U32 R0, RZ, RZ, R8 ;  /* 0x000000ffff007224 */ /* 0x000fe200078e0008 */
[----:B------:R-:W-:Y:S01]  /*0d40*/  @P0 SHF.R.U32.HI R0, RZ, c[0x0][0x2cc], R7 ;  /* 0x0000b300ff000a19 */ /* 0x000fe20000011607 */
[----:B------:R-:W-:Y:S02]  /*0d50*/  IMAD R5, R6, c[0x0][0x1c0], RZ ;  /* 0x0000700006057a24 */ /* 0x000fe400078e02ff */
        /* <DEDUP_REMOVED lines=30> */
[----:B------:R1:W2:Y:S01]  /*0f40*/  SHFL.IDX PT, R2, R12, RZ, 0x1c1f ;  /* 0x001c1fff0c027589 */ /* 0x0002a200000e0000 */
        /* <DEDUP_REMOVED lines=26> */
.L_x_881:
[----:B-123--:R-:W-:Y:S05]  /*10f0*/  BSYNC B0 ;  /* 0x0000000000007941 */ /* 0x00efea0003800000 */
.L_x_880:
        /* <DEDUP_REMOVED lines=20> */
.L_x_883:
[----:B------:R-:W-:Y:S05]  /*1240*/  BSYNC B0 ;  /* 0x0000000000007941 */ /* 0x000fea0003800000 */
.L_x_882:
        /* <DEDUP_REMOVED lines=20> */
.L_x_885:
[----:B------:R-:W-:Y:S05]  /*1390*/  BSYNC B0 ;  /* 0x0000000000007941 */ /* 0x000fea0003800000 */
.L_x_884:
[----:B------:R-:W-:Y:S01]  /*13a0*/  IMAD.MOV.U32 R162, RZ, RZ, c[0x0][0x2b8] ;  /* 0x0000ae00ffa27624 */ /* 0x000fe200078e00ff */
[----:B---3--:R-:W-:Y:S01]  /*13b0*/  SHFL.IDX PT, R2, R12, 0x3, 0x1c1f ;  /* 0x007c1f000c027f89 */ /* 0x008fe200000e0000 */
[----:B------:R-:W-:Y:S01]  /*13c0*/  IMAD R0, R159, 0x40, R231 ;  /* 0x000000409f007824 */ /* 0x000fe200078e02e7 */
[----:B-----5:R-:W-:Y:S01]  /*13d0*/  SHF.R.S32.HI R5, RZ, 0x1f, R14 ;  /* 0x0000001fff057819 */ /* 0x020fe2000001140e */
[----:B------:R-:W-:Y:S01]  /*13e0*/  IMAD.WIDE.U32 R160, R14, c[0x0][0x2b0], RZ ;  /* 0x0000ac000ea07a25 */ /* 0x000fe200078e00ff */
[----:B------:R-:W-:Y:S01]  /*13f0*/  ISETP.NE.AND P5, PT, R162, 0x1, PT ;  /* 0x00000001a200780c */ /* 0x000fe20003fa5270 */
[----:B----4-:R-:W3:Y:S01]  /*1400*/  SHFL.IDX PT, R3, R11, 0x3, 0x1c1f ;  /* 0x007c1f000b037f89 */ /* 0x010ee200000e0000 */
[----:B------:R-:W-:Y:S01]  /*1410*/  IADD3 R0, R0, -0x40, RZ ;  /* 0xffffffc000007810 */ /* 0x000fe20007ffe0ff */
[----:B------:R-:W-:Y:S01]  /*1420*/  IMAD R5, R5, c[0x0][0x2b0], RZ ;  /* 0x0000ac0005057a24 */ /* 0x000fe200078e02ff */
[----:B------:R-:W-:Y:S01]  /*1430*/  IADD3 R7, R16, 0x60, RZ ;  /* 0x0000006010077810 */ /* 0x000fe20007ffe0ff */
[----:B------:R-:W-:Y:S01]  /*1440*/  IMAD.SHL.U32 R221, R221, 0x2, RZ ;  /* 0x00000002dddd7824 */ /* 0x000fe200078e00ff */
[C---:B------:R-:W-:Y:S01]  /*1450*/  ISETP.GE.AND P1, PT, R0.reuse, R61, PT ;  /* 0x0000003d0000720c */ /* 0x040fe20003f26270 */
[----:B------:R-:W-:Y:S01]  /*1460*/  IMAD.IADD R10, R0, 0x1, R251 ;  /* 0x00000001000a7824 */ /* 0x000fe200078e02fb */
[----:B------:R-:W-:Y:S01]  /*1470*/  ISETP.GE.AND P0, PT, R7, R13, PT ;  /* 0x0000000d0700720c */ /* 0x000fe20003f06270 */
[----:B------:R-:W-:Y:S01]  /*1480*/  IMAD R8, R14, c[0x0][0x2b4], R5 ;  /* 0x0000ad000e087a24 */ /* 0x000fe200078e0205 */
[----:B------:R-:W-:Y:S01]  /*1490*/  SHF.R.S32.HI R9, RZ, 0x1f, R55 ;  /* 0x0000001fff097819 */ /* 0x000fe20000011437 */
[----:B------:R-:W-:Y:S01]  /*14a0*/  IMAD.MOV.U32 R0, RZ, RZ, R10 ;  /* 0x000000ffff007224 */ /* 0x000fe200078e000a */
[----:B------:R-:W-:Y:S01]  /*14b0*/  ISETP.GT.OR P1, PT, R231, 0x3f, P1 ;  /* 0x0000003fe700780c */ /* 0x000fe20000f24670 */
[----:B------:R-:W-:Y:S01]  /*14c0*/  @P5 IMAD.HI.U32 R6, R10, c[0x0][0x2bc], RZ ;  /* 0x0000af000a065a27 */ /* 0x000fe200078e00ff */
[----:B------:R-:W-:Y:S01]  /*14d0*/  LEA.HI R9, R9, R55, RZ, 0x3 ;  /* 0x0000003709097211 */ /* 0x000fe200078f18ff */
[----:B------:R-:W-:Y:S02]  /*14e0*/  STL.64 [R1], R160 ;  /* 0x000000a001007387 */ /* 0x000fe40000100a00 */
[----:B------:R-:W-:Y:S01]  /*14f0*/  IMAD.IADD R158, R161, 0x1, R8 ;  /* 0x00000001a19e7824 */ /* 0x000fe200078e0208 */
[----:B------:R-:W-:Y:S01]  /*1500*/  @P5 SHF.R.U32.HI R0, RZ, c[0x0][0x2c0], R6 ;  /* 0x0000b000ff005a19 */ /* 0x000fe20000011606 */
[----:B------:R-:W-:Y:S01]  /*1510*/  IMAD.MOV.U32 R222, RZ, RZ, RZ ;  /* 0x000000ffffde7224 */ /* 0x000fe200078e00ff */
[----:B------:R-:W-:-:S02]  /*1520*/  SHF.R.S32.HI R6, RZ, 0x1f, R19 ;  /* 0x0000001fff067819 */ /* 0x000fc40000011413 */
[----:B------:R-:W-:Y:S01]  /*1530*/  LOP3.LUT R189, R9, 0xfffffff8, RZ, 0xc0, !PT ;  /* 0xfffffff809bd7812 */ /* 0x000fe200078ec0ff */
[----:B------:R-:W-:Y:S01]  /*1540*/  IMAD.WIDE.U32 R156, R49, c[0x0][0x1e8], RZ ;  /* 0x00007a00319c7a25 */ /* 0x000fe200078e00ff */
[----:B------:R-:W-:Y:S01]  /*1550*/  LEA.HI R5, R6, R19, RZ, 0x3 ;  /* 0x0000001306057211 */ /* 0x000fe200078f18ff */
[----:B------:R-:W-:Y:S02]  /*1560*/  STL [R1+0x8], R158 ;  /* 0x0000089e01007387 */ /* 0x000fe40000100800 */
[--C-:B---3--:R-:W-:Y:S01]  /*1570*/  @!P0 IMAD.WIDE R6, R60, 0x2, R2.reuse ;  /* 0x000000023c068825 */ /* 0x108fe200078e0202 */
[----:B------:R-:W-:Y:S02]  /*1580*/  LOP3.LUT R190, R5, 0xfffffff8, RZ, 0xc0, !PT ;  /* 0xfffffff805be7812 */ /* 0x000fe400078ec0ff */
[----:B------:R-:W-:Y:S02]  /*1590*/  @!P1 IADD3 R5, P5, R0, R160, RZ ;  /* 0x000000a000059210 */ /* 0x000fe40007fbe0ff */
[----:B------:R-:W-:Y:S01]  /*15a0*/  @!PT LDS RZ, [RZ] ;  /* 0x00000000fffff984 */ /* 0x000fe20000000800 */
[----:B------:R3:W-:Y:S01]  /*15b0*/  @!P0 LDGSTS.E.BYPASS.LTC128B.128 [R221+0x7900], [R6.64], !P4 ;  /* 0x0790000006dd8fae */ /* 0x0007e2000e101d46 */
[----:B------:R-:W-:-:S04]  /*15c0*/  @!P0 IMAD.WIDE R8, R190, 0x2, R2 ;  /* 0x00000002be088825 */ /* 0x000fc800078e0202 */
[----:B------:R-:W-:Y:S01]  /*15d0*/  @!P0 IMAD.WIDE R2, R189, 0x2, R2 ;  /* 0x00000002bd028825 */ /* 0x000fe200078e0202 */
[----:B------:R4:W-:Y:S04]  /*15e0*/  @!P0 LDGSTS.E.BYPASS.LTC128B.128 [R221+0x9900], [R8.64], !P3 ;  /* 0x0990000008dd8fae */ /* 0x0009e8000d901d46 */
[----:B------:R1:W-:Y:S04]  /*15f0*/  @!P0 LDGSTS.E.BYPASS.LTC128B.128 [R221+0xb900], [R2.64], !P2 ;  /* 0x0b90000002dd8fae */ /* 0x0003e8000d101d46 */
[----:B------:R-:W0:Y:S01]  /*1600*/  LDGDEPBAR ;  /* 0x00000000000079af */ /* 0x000e220000000000 */
[----:B---3--:R-:W-:-:S02]  /*1610*/  @!P1 LEA.HI.X.SX32 R7, R0, R158, 0x1, P5 ;  /* 0x0000009e00079211 */ /* 0x008fc400028f0eff */
[----:B------:R-:W-:-:S04]  /*1620*/  @!P1 LEA R6, P4, R5, c[0x0][0x2a0], 0x2 ;  /* 0x0000a80005069a11 */ /* 0x000fc800078810ff */
[----:B------:R-:W-:Y:S01]  /*1630*/  @!P1 LEA.HI.X R7, R5, c[0x0][0x2a4], R7, 0x2, P4 ;  /* 0x0000a90005079a11 */ /* 0x000fe200020f1407 */
[----:B------:R-:W-:Y:S06]  /*1640*/  BAR.SYNC.DEFER_BLOCKING 0x0 ;  /* 0x0000000000007b1d */ /* 0x000fec0000010000 */
[----:B------:R-:W4:Y:S01]  /*1650*/  @!P1 LDG.E R222, [R6.64] ;  /* 0x0000000606de9981 */ /* 0x000f22000c1e1900 */
[----:B------:R-:W-:Y:S01]  /*1660*/  IMAD.MOV R0, RZ, RZ, -R0 ;  /* 0x000000ffff007224 */ /* 0x000fe200078e0a00 */
[----:B------:R-:W-:Y:S02]  /*1670*/  SHF.R.S32.HI R14, RZ, 0x4, R20 ;  /* 0x00000004ff0e7819 */ /* 0x000fe40000011414 */
[----:B-12---:R-:W-:Y:S01]  /*1680*/  LOP3.LUT R12, R24, 0xfffffff8, RZ, 0xc0, !PT ;  /* 0xfffffff8180c7812 */ /* 0x006fe200078ec0ff */
[----:B------:R-:W-:Y:S01]  /*1690*/  IMAD R223, R0, c[0x0][0x2b8], R10 ;  /* 0x0000ae0000df7a24 */ /* 0x000fe200078e020a */
[----:B------:R-:W-:Y:S01]  /*16a0*/  ISETP.GE.AND P6, PT, R60, c[0x0][0x1d4], PT ;  /* 0x000075003c007a0c */ /* 0x000fe20003fc6270 */
[----:B------:R-:W-:Y:S01]  /*16b0*/  IMAD.WIDE.U32 R24, R49, c[0x0][0x210], RZ ;  /* 0x0000840031187a25 */ /* 0x000fe200078e00ff */
[----:B------:R-:W-:-:S02]  /*16c0*/  ISETP.GE.AND P5, PT, R19, c[0x0][0x1d4], PT ;  /* 0x0000750013007a0c */ /* 0x000fc40003fa6270 */
[----:B------:R-:W-:Y:S01]  /*16d0*/  SHF.R.S32.HI R5, RZ, 0x1f, R223 ;  /* 0x0000001fff057819 */ /* 0x000fe200000114df */
[----:B------:R-:W-:Y:S01]  /*16e0*/  IMAD.WIDE.U32 R2, R223, c[0x0][0x1e0], RZ ;  /* 0x00007800df027a25 */ /* 0x000fe200078e00ff */
[----:B------:R-:W-:Y:S02]  /*16f0*/  SHF.R.S32.HI R10, RZ, 0x1f, R18 ;  /* 0x0000001fff0a7819 */ /* 0x000fe40000011412 */
[----:B------:R-:W-:Y:S01]  /*1700*/  ISETP.GE.AND P4, PT, R55, c[0x0][0x1d4], PT ;  /* 0x0000750037007a0c */ /* 0x000fe20003f86270 */
[C---:B------:R-:W-:Y:S01]  /*1710*/  IMAD R0, R5.reuse, c[0x0][0x1e0], RZ ;  /* 0x0000780005007a24 */ /* 0x040fe200078e02ff */
[----:B------:R-:W-:Y:S01]  /*1720*/  ISETP.GE.AND P2, PT, R60, c[0x0][0x1d4], PT ;  /* 0x000075003c007a0c */ /* 0x000fe20003f46270 */
[----:B------:R-:W-:Y:S01]  /*1730*/  IMAD R5, R5, c[0x0][0x208], RZ ;  /* 0x0000820005057a24 */ /* 0x000fe200078e02ff */
[----:B------:R-:W-:Y:S01]  /*1740*/  SHF.R.S32.HI R155, RZ, 0x1f, R60 ;  /* 0x0000001fff9b7819 */ /* 0x000fe2000001143c */
[C---:B------:R-:W-:Y:S01]  /*1750*/  IMAD R0, R223.reuse, c[0x0][0x1e4], R0 ;  /* 0x00007900df007a24 */ /* 0x040fe200078e0200 */
[----:B------:R-:W-:Y:S01]  /*1760*/  SHF.R.S32.HI R154, RZ, 0x1f, R190 ;  /* 0x0000001fff9a7819 */ /* 0x000fe200000114be */
[----:B------:R-:W-:Y:S01]  /*1770*/  IMAD R5, R223, c[0x0][0x20c], R5 ;  /* 0x00008300df057a24 */ /* 0x000fe200078e0205 */
[----:B------:R-:W-:Y:S01]  /*1780*/  SHF.R.S32.HI R152, RZ, 0x1f, R189 ;  /* 0x0000001fff987819 */ /* 0x000fe200000114bd */
[----:B------:R-:W-:-:S02]  /*1790*/  IMAD.IADD R3, R3, 0x1, R0 ;  /* 0x0000000103037824 */ /* 0x000fc400078e0200 */
[----:B------:R-:W-:Y:S02]  /*17a0*/  IMAD R0, R52, c[0x0][0x1e8], RZ ;  /* 0x00007a0034007a24 */ /* 0x000fe400078e02ff */
[----:B------:R-:W-:Y:S02]  /*17b0*/  IMAD.IADD R12, R153, 0x1, -R12 ;  /* 0x00000001990c7824 */ /* 0x000fe400078e0a0c */
[----:B------:R-:W-:-:S03]  /*17c0*/  IMAD R0, R49, c[0x0][0x1ec], R0 ;  /* 0x00007b0031007a24 */ /* 0x000fc600078e0200 */
[----:B------:R-:W-:Y:S01]  /*17d0*/  LEA.HI R13, R12, R12, RZ, 0x1 ;  /* 0x0000000c0c0d7211 */ /* 0x000fe200078f08ff */
[----:B------:R-:W-:Y:S01]  /*17e0*/  IMAD.IADD R252, R157, 0x1, R0 ;  /* 0x000000019dfc7824 */ /* 0x000fe200078e0200 */
[----:B----4-:R-:W-:Y:S01]  /*17f0*/  SHF.R.S32.HI R9, RZ, 0x1f, R222 ;  /* 0x0000001fff097819 */ /* 0x010fe200000114de */
[----:B------:R-:W-:-:S04]  /*1800*/  IMAD.WIDE.U32 R6, R222, c[0x0][0x1f0], R2 ;  /* 0x00007c00de067a25 */ /* 0x000fc800078e0002 */
[----:B------:R-:W-:Y:S01]  /*1810*/  IMAD R8, R9, c[0x0][0x1f0], RZ ;  /* 0x00007c0009087a24 */ /* 0x000fe200078e02ff */
[----:B------:R-:W-:Y:S01]  /*1820*/  IADD3 R0, P0, R156, R6, RZ ;  /* 0x000000069c007210 */ /* 0x000fe20007f1e0ff */
[----:B------:R-:W-:-:S04]  /*1830*/  IMAD.WIDE.U32 R2, R223, c[0x0][0x208], RZ ;  /* 0x00008200df027a25 */ /* 0x000fc800078e00ff */
[----:B------:R-:W-:Y:S02]  /*1840*/  IMAD R8, R222, c[0x0][0x1f4], R8 ;  /* 0x00007d00de087a24 */ /* 0x000fe400078e0208 */
[----:B------:R-:W-:Y:S01]  /*1850*/  IMAD.IADD R3, R3, 0x1, R5 ;  /* 0x0000000103037824 */ /* 0x000fe200078e0205 */
[----:B------:R-:W-:Y:S02]  /*1860*/  LOP3.LUT R5, R15, 0x7fffffe, RZ, 0xc0, !PT ;  /* 0x07fffffe0f057812 */ /* 0x000fe400078ec0ff */
[----:B------:R-:W-:Y:S01]  /*1870*/  IADD3.X R6, R252, R7, R8, P0, !PT ;  /* 0x00000007fc067210 */ /* 0x000fe200007fe408 */
[----:B------:R-:W-:Y:S01]  /*1880*/  IMAD.WIDE.U32 R2, R222, c[0x0][0x218], R2 ;  /* 0x00008600de027a25 */ /* 0x000fe200078e0002 */
[----:B------:R-:W-:Y:S02]  /*1890*/  LEA R16, P0, R0, c[0x0][0x1c8], 0x1 ;  /* 0x0000720000107a11 */ /* 0x000fe400078008ff */
[----:B------:R-:W-:Y:S01]  /*18a0*/  LEA.HI R8, R20, R14, RZ, 0x1 ;  /* 0x0000000e14087211 */ /* 0x000fe200078f08ff */
[----:B------:R-:W-:Y:S01]  /*18b0*/  IMAD.IADD R136, R18, 0x1, -R5 ;  /* 0x0000000112887824 */ /* 0x000fe200078e0a05 */
[----:B------:R-:W-:-:S02]  /*18c0*/  LEA.HI.X R15, R0, c[0x0][0x1cc], R6, 0x1, P0 ;  /* 0x00007300000f7a11 */ /* 0x000fc400000f0c06 */
[----:B------:R-:W-:Y:S01]  /*18d0*/  LEA R0, R159, 0xffffffc0, 0x6 ;  /* 0xffffffc09f007811 */ /* 0x000fe200078e30ff */
[----:B------:R-:W-:Y:S01]  /*18e0*/  SHFL.IDX PT, R6, R16, RZ, 0x1c1f ;  /* 0x001c1fff10067589 */ /* 0x000fe200000e0000 */
[----:B------:R-:W-:Y:S02]  /*18f0*/  LOP3.LUT R8, R8, 0xfffffffe, RZ, 0xc0, !PT ;  /* 0xfffffffe08087812 */ /* 0x000fe400078ec0ff */
[----:B------:R-:W-:Y:S01]  /*1900*/  LEA.HI R20, R10, R18, RZ, 0x3 ;  /* 0x000000120a147211 */ /* 0x000fe200078f18ff */
[----:B------:R-:W1:Y:S01]  /*1910*/  SHFL.IDX PT, R7, R15, RZ, 0x1c1f ;  /* 0x001c1fff0f077589 */ /* 0x000e6200000e0000 */
[----:B------:R-:W-:Y:S02]  /*1920*/  IMAD.IADD R137, R61, 0x1, -R0 ;  /* 0x000000013d897824 */ /* 0x000fe400078e0a00 */
[----:B------:R-:W-:Y:S02]  /*1930*/  IMAD R0, R52, c[0x0][0x210], RZ ;  /* 0x0000840034007a24 */ /* 0x000fe400078e02ff */
[----:B------:R-:W-:-:S02]  /*1940*/  IMAD.IADD R54, R137, 0x1, -R17 ;  /* 0x0000000189367824 */ /* 0x000fc400078e0a11 */
[----:B------:R-:W-:Y:S02]  /*1950*/  IMAD R5, R49, c[0x0][0x214], R0 ;  /* 0x0000850031057a24 */ /* 0x000fe400078e0200 */
[----:B------:R-:W-:Y:S01]  /*1960*/  IMAD R0, R9, c[0x0][0x218], RZ ;  /* 0x0000860009007a24 */ /* 0x000fe200078e02ff */
[----:B------:R-:W-:Y:S01]  /*1970*/  ISETP.GE.AND P1, PT, R54, 0x1, PT ;  /* 0x000000013600780c */ /* 0x000fe20003f26270 */
[----:B------:R-:W-:Y:S01]  /*1980*/  IMAD.IADD R11, R25, 0x1, R5 ;  /* 0x00000001190b7824 */ /* 0x000fe200078e0205 */
[----:B------:R-:W-:Y:S01]  /*1990*/  IADD3 R5, P0, R24, R2, RZ ;  /* 0x0000000218057210 */ /* 0x000fe20007f1e0ff */
[----:B------:R-:W-:Y:S02]  /*19a0*/  IMAD R0, R222, c[0x0][0x21c], R0 ;  /* 0x00008700de007a24 */ /* 0x000fe400078e0200 */
[----:B------:R-:W-:-:S03]  /*19b0*/  IMAD.IADD R14, R14, 0x1, -R8 ;  /* 0x000000010e0e7824 */ /* 0x000fc600078e0a08 */
[----:B------:R-:W-:Y:S02]  /*19c0*/  IADD3.X R0, R11, R3, R0, P0, !PT ;  /* 0x000000030b007210 */ /* 0x000fe400007fe400 */
[----:B------:R-:W-:Y:S02]  /*19d0*/  LEA R10, P0, R5, c[0x0][0x1f8], 0x1 ;  /* 0x00007e00050a7a11 */ /* 0x000fe400078008ff */
[----:B------:R-:W-:Y:S01]  /*19e0*/  LOP3.LUT R11, R13, 0x7fffffe, RZ, 0xc0, !PT ;  /* 0x07fffffe0d0b7812 */ /* 0x000fe200078ec0ff */
[----:B-1----:R-:W-:Y:S01]  /*19f0*/  @P1 IMAD.WIDE R8, R60, 0x2, R6 ;  /* 0x000000023c081825 */ /* 0x002fe200078e0206 */
[----:B------:R-:W-:Y:S01]  /*1a00*/  LEA.HI.X R0, R5, c[0x0][0x1fc], R0, 0x1, P0 ;  /* 0x00007f0005007a11 */ /* 0x000fe200000f0c00 */
[----:B------:R-:W-:Y:S01]  /*1a10*/  SHFL.IDX PT, R17, R10, RZ, 0x1c1f ;  /* 0x001c1fff0a117589 */ /* 0x000fe200000e0000 */
[----:B------:R-:W-:Y:S01]  /*1a20*/  ISETP.GT.AND P0, PT, R54, 0x20, PT ;  /* 0x000000203600780c */ /* 0x000fe20003f04270 */
[----:B------:R-:W-:Y:S02]  /*1a30*/  @P1 IMAD.WIDE R2, R190, 0x2, R6 ;  /* 0x00000002be021825 */ /* 0x000fe400078e0206 */
[----:B------:R1:W-:Y:S02]  /*1a40*/  @P1 LDGSTS.E.BYPASS.LTC128B.128 [R221+0x3100], [R8.64], !P6 ;  /* 0x0310000008dd1fae */ /* 0x0003e4000f101d46 */
[----:B------:R-:W-:-:S02]  /*1a50*/  IMAD.IADD R18, R12, 0x1, -R11 ;  /* 0x000000010c127824 */ /* 0x000fc400078e0a0b */
[----:B------:R2:W-:Y:S01]  /*1a60*/  @P1 LDGSTS.E.BYPASS.LTC128B.128 [R221+0x4100], [R2.64], !P5 ;  /* 0x0410000002dd1fae */ /* 0x0005e2000e901d46 */
[----:B------:R-:W-:Y:S02]  /*1a70*/  IMAD.SHL.U32 R5, R21, 0x40, RZ ;  /* 0x0000004015057824 */ /* 0x000fe400078e00ff */
[----:B------:R-:W-:Y:S01]  /*1a80*/  @P1 IMAD.WIDE R6, R189, 0x2, R6 ;  /* 0x00000002bd061825 */ /* 0x000fe200078e0206 */
[----:B------:R-:W-:Y:S02]  /*1a90*/  SHFL.IDX PT, R12, R0, RZ, 0x1c1f ;  /* 0x001c1fff000c7589 */ /* 0x000fe400000e0000 */
[----:B------:R-:W-:Y:S01]  /*1aa0*/  LOP3.LUT R5, R5, 0xc0, RZ, 0xc0, !PT ;  /* 0x000000c005057812 */ /* 0x000fe200078ec0ff */
[C---:B------:R-:W-:Y:S01]  /*1ab0*/  IMAD R18, R14.reuse, 0x8, R18 ;  /* 0x000000080e127824 */ /* 0x040fe200078e0212 */
        /* <DEDUP_REMOVED lines=11> */
[C---:B------:R-:W-:Y:S01]  /*1b70*/  LOP3.LUT P3, RZ, R0.reuse, 0x2, RZ, 0xc0, !PT ;  /* 0x0000000200ff7812 */ /* 0x040fe2000786c0ff */
[----:B------:R-:W-:-:S05]  /*1b80*/  IMAD.SHL.U32 R0, R0, 0x40, RZ ;  /* 0x0000004000007824 */ /* 0x000fca00078e00ff */
[----:B------:R-:W-:-:S04]  /*1b90*/  LOP3.LUT R0, R0, 0xc0, RZ, 0xc0, !PT ;  /* 0x000000c000007812 */ /* 0x000fc800078ec0ff */
[----:B------:R-:W-:Y:S02]  /*1ba0*/  LOP3.LUT R5, R0, 0x8, R9, 0xf8, !PT ;  /* 0x0000000800057812 */ /* 0x000fe400078ef809 */
[----:B------:R-:W-:-:S04]  /*1bb0*/  SHF.R.U32.HI R0, RZ, 0x3, R0 ;  /* 0x00000003ff007819 */ /* 0x000fc80000011600 */
[----:B------:R-:W-:Y:S01]  /*1bc0*/  LOP3.LUT R5, R5, R0, RZ, 0x3c, !PT ;  /* 0x0000000005057212 */ /* 0x000fe200078e3cff */
[----:B------:R-:W-:Y:S02]  /*1bd0*/  IMAD.SHL.U32 R0, R20, 0x20, RZ ;  /* 0x0000002014007824 */ /* 0x000fe400078e00ff */
[----:B----4-:R-:W-:-:S03]  /*1be0*/  @P0 IMAD.WIDE R6, R60, 0x2, R2 ;  /* 0x000000023c060825 */ /* 0x010fc600078e0202 */
[----:B------:R-:W-:Y:S01]  /*1bf0*/  LOP3.LUT R62, R0, 0xffffff00, RZ, 0xc0, !PT ;  /* 0xffffff00003e7812 */ /* 0x000fe200078ec0ff */
[--C-:B------:R-:W-:Y:S01]  /*1c00*/  @P0 IMAD.WIDE R8, R190, 0x2, R2.reuse ;  /* 0x00000002be080825 */ /* 0x100fe200078e0202 */
[----:B------:R1:W-:Y:S03]  /*1c10*/  @P0 LDGSTS.E.BYPASS.LTC128B.128 [R221+0x3900], [R6.64], !P6 ;  /* 0x0390000006dd0fae */ /* 0x0003e6000f101d46 */
[----:B------:R-:W-:Y:S01]  /*1c20*/  @P0 IMAD.WIDE R2, R189, 0x2, R2 ;  /* 0x00000002bd020825 */ /* 0x000fe200078e0202 */
[----:B------:R2:W-:Y:S03]  /*1c30*/  @P0 LDGSTS.E.BYPASS.LTC128B.128 [R221+0x4900], [R8.64], !P5 ;  /* 0x0490000008dd0fae */ /* 0x0005e6000e901d46 */
[----:B------:R-:W-:Y:S01]  /*1c40*/  IMAD.WIDE R14, R60, 0x2, RZ ;  /* 0x000000023c0e7825 */ /* 0x000fe200078e02ff */
[----:B------:R3:W-:Y:S03]  /*1c50*/  @P0 LDGSTS.E.BYPASS.LTC128B.128 [R221+0x5900], [R2.64], !P4 ;  /* 0x0590000002dd0fae */ /* 0x0007e6000e101d46 */
[----:B------:R-:W-:Y:S01]  /*1c60*/  IMAD R0, R23, 0x200, R62 ;  /* 0x0000020017007824 */ /* 0x000fe200078e023e */
[----:B------:R-:W0:Y:S01]  /*1c70*/  LDGDEPBAR ;  /* 0x00000000000079af */ /* 0x000e220000000000 */
[----:B------:R-:W-:-:S02]  /*1c80*/  IADD3 R58, P1, R17, R14, RZ ;  /* 0x0000000e113a7210 */ /* 0x000fc40007f3e0ff */
[----:B------:R-:W-:-:S03]  /*1c90*/  IMAD R0, R136, 0x20, R0 ;  /* 0x0000002088007824 */ /* 0x000fc600078e0200 */
[----:B------:R-:W-:Y:S01]  /*1ca0*/  IMAD.X R59, R12, 0x1, R15, P1 ;  /* 0x000000010c3b7824 */ /* 0x000fe200008e060f */
[----:B------:R-:W-:Y:S02]  /*1cb0*/  IADD3 R56, P1, R14, R10, RZ ;  /* 0x0000000a0e387210 */ /* 0x000fe40007f3e0ff */
[----:B------:R-:W-:-:S03]  /*1cc0*/  IADD3 R0, R63, R0, RZ ;  /* 0x000000003f007210 */ /* 0x000fc60007ffe0ff */
[----:B------:R-:W-:Y:S02]  /*1cd0*/  IMAD.X R57, R15, 0x1, R11, P1 ;  /* 0x000000010f397824 */ /* 0x000fe400008e060b */
[----:B------:R-:W-:Y:S02]  /*1ce0*/  IMAD.SHL.U32 R219, R0, 0x2, RZ ;  /* 0x0000000200db7824 */ /* 0x000fe400078e00ff */
[----:B-1----:R-:W-:-:S04]  /*1cf0*/  IMAD.WIDE R6, R190, 0x2, RZ ;  /* 0x00000002be067825 */ /* 0x002fc800078e02ff */
[----:B--2---:R-:W-:Y:S01]  /*1d00*/  IMAD.WIDE R8, R189, 0x2, RZ ;  /* 0x00000002bd087825 */ /* 0x004fe200078e02ff */
[----:B------:R-:W-:Y:S02]  /*1d10*/  IADD3 R52, P1, R17, R6, RZ ;  /* 0x0000000611347210 */ /* 0x000fe40007f3e0ff */
[----:B------:R-:W-:Y:S01]  /*1d20*/  IADD3 R50, P0, R6, R10, RZ ;  /* 0x0000000a06327210 */ /* 0x000fe20007f1e0ff */
[----:B------:R-:W-:-:S04]  /*1d30*/  DEPBAR.LE SB0, 0x1 ;  /* 0x000080400000791a */ /* 0x000fc80000000000 */
[----:B------:R-:W-:-:S04]  /*1d40*/  DEPBAR.LE SB0, 0x0 ;  /* 0x000080000000791a */ /* 0x000fc80000000000 */
[----:B------:R-:W-:Y:S01]  /*1d50*/  BAR.SYNC.DEFER_BLOCKING 0x0 ;  /* 0x0000000000007b1d */ /* 0x000fe20000010000 */
[----:B---3--:R-:W-:Y:S02]  /*1d60*/  IMAD.U32 R3, R18, 0x20, R5 ;  /* 0x0000002012037824 */ /* 0x008fe400078e0005 */
[C---:B------:R-:W-:Y:S01]  /*1d70*/  IMAD.X R53, R12.reuse, 0x1, R7, P1 ;  /* 0x000000010c357824 */ /* 0x040fe200008e0607 */
[----:B------:R-:W-:Y:S01]  /*1d80*/  IADD3 R48, P1, R17, R8, RZ ;  /* 0x0000000811307210 */ /* 0x000fe20007f3e0ff */
[----:B------:R-:W-:Y:S02]  /*1d90*/  IMAD.SHL.U32 R139, R3, 0x2, RZ ;  /* 0x00000002038b7824 */ /* 0x000fe400078e00ff */
[----:B------:R-:W-:Y:S02]  /*1da0*/  IMAD.MOV.U32 R2, RZ, RZ, 0x10 ;  /* 0x00000010ff027424 */ /* 0x000fe400078e00ff */
[----:B------:R-:W-:Y:S01]  /*1db0*/  IMAD.X R49, R12, 0x1, R9, P1 ;  /* 0x000000010c317824 */ /* 0x000fe200008e0609 */
[----:B------:R-:W-:Y:S01]  /*1dc0*/  ISETP.GE.AND P1, PT, R19, c[0x0][0x1d4], PT ;  /* 0x0000750013007a0c */ /* 0x000fe20003f26270 */
[----:B------:R-:W-:Y:S01]  /*1dd0*/  IMAD.X R51, R7, 0x1, R11, P0 ;  /* 0x0000000107337824 */ /* 0x000fe200000e060b */
[----:B------:R-:W-:Y:S01]  /*1de0*/  IADD3 R6, P0, R8, R10, RZ ;  /* 0x0000000a08067210 */ /* 0x000fe20007f1e0ff */
[----:B------:R-:W-:Y:S01]  /*1df0*/  IMAD R220, R4, 0x2, R219 ;  /* 0x0000000204dc7824 */ /* 0x000fe200078e02db */
[----:B------:R-:W-:-:S03]  /*1e00*/  SEL R2, R2, 0xfffffff0, !P3 ;  /* 0xfffffff002027807 */ /* 0x000fc60005800000 */
[----:B------:R-:W-:Y:S01]  /*1e10*/  IMAD.X R7, R9, 0x1, R11, P0 ;  /* 0x0000000109077824 */ /* 0x000fe200000e060b */
[----:B------:R-:W-:Y:S01]  /*1e20*/  ISETP.LT.OR P0, PT, R54, 0x1, P2 ;  /* 0x000000013600780c */ /* 0x000fe20001701670 */
[----:B------:R-:W-:Y:S01]  /*1e30*/  IMAD R0, R2, 0x2, R139 ;  /* 0x0000000202007824 */ /* 0x000fe200078e028b */
[C---:B------:R-:W-:Y:S01]  /*1e40*/  ISETP.LT.OR P2, PT, R54.reuse, 0x21, P2 ;  /* 0x000000213600780c */ /* 0x040fe20001741670 */
[----:B------:R-:W-:Y:S04]  /*1e50*/  LDSM.16.M88.4 R16, [R219+0x7100] ;  /* 0x00710000db10783b */ /* 0x000fe80000000200 */
[----:B------:R-:W1:Y:S04]  /*1e60*/  LDSM.16.M88.4 R36, [R139+0x3100] ;  /* 0x003100008b24783b */ /* 0x000e680000000200 */
[----:B------:R-:W2:Y:S04]  /*1e70*/  LDSM.16.M88.4 R20, [R219+0x6100] ;  /* 0x00610000db14783b */ /* 0x000ea80000000200 */
[----:B------:R-:W3:Y:S04]  /*1e80*/  LDSM.16.M88.4 R32, [R139+0x3500] ;  /* 0x003500008b20783b */ /* 0x000ee80000000200 */
[----:B------:R-:W4:Y:S04]  /*1e90*/  LDSM.16.M88.4 R28, [R139+0x3900] ;  /* 0x003900008b1c783b */ /* 0x000f280000000200 */
[----:B------:R-:W2:Y:S04]  /*1ea0*/  LDSM.16.M88.4 R24, [R139+0x3d00] ;  /* 0x003d00008b18783b */ /* 0x000ea80000000200 */
[----:B------:R-:W-:Y:S04]  /*1eb0*/  LDSM.16.M88.4 R40, [R0+0x3500] ;  /* 0x003500000028783b */ /* 0x000fe80000000200 */
[----:B------:R-:W3:Y:S04]  /*1ec0*/  LDSM.16.M88.4 R8, [R220+0x7100] ;  /* 0x00710000dc08783b */ /* 0x000ee80000000200 */
[----:B------:R-:W3:Y:S04]  /*1ed0*/  LDSM.16.M88.4 R44, [R0+0x3100] ;  /* 0x00310000002c783b */ /* 0x000ee80000000200 */
[----:B------:R-:W3:Y:S04]  /*1ee0*/  LDSM.16.M88.4 R64, [R0+0x3900] ;  /* 0x003900000040783b */ /* 0x000ee80000000200 */
[----:B------:R4:W3:Y:S04]  /*1ef0*/  LDSM.16.M88.4 R68, [R0+0x3d00] ;  /* 0x003d00000044783b */ /* 0x0008e80000000200 */
        /* <DEDUP_REMOVED lines=8> */
[----:B------:R-:W-:Y:S08]  /*1f80*/  HMMA.16816.F32.BF16 R108, R16, R38, RZ ;  /* 0x00000026106c723c */ /* 0x000ff000000418ff */
[----:B--2---:R-:W-:Y:S01]  /*1f90*/  HMMA.16816.F32.BF16 R96, R20, R36, RZ ;  /* 0x000000241460723c */ /* 0x004fe200000418ff */
[----:B------:R2:W-:Y:S01]  /*1fa0*/  LDGSTS.E.BYPASS.LTC128B.128 [R221+0x1100], [R52.64], !P0 ;  /* 0x0110000034dd7fae */ /* 0x0005e2000c101d46 */
[----:B------:R-:W-:-:S02]  /*1fb0*/  ISETP.GE.AND P0, PT, R55, c[0x0][0x1d4], PT ;  /* 0x0000750037007a0c */ /* 0x000fc40003f06270 */
[----:B----4-:R-:W-:Y:S02]  /*1fc0*/  IADD3 R0, R139, 0x3100, RZ ;  /* 0x000031008b007810 */ /* 0x010fe40007ffe0ff */
[C---:B------:R-:W-:Y:S02]  /*1fd0*/  ISETP.LT.OR P3, PT, R54.reuse, 0x1, P0 ;  /* 0x000000013600780c */ /* 0x040fe40000761670 */
[----:B------:R-:W-:Y:S01]  /*1fe0*/  HMMA.16816.F32.BF16 R92, R20, R38, RZ ;  /* 0x00000026145c723c */ /* 0x000fe200000418ff */
[----:B------:R-:W-:Y:S01]  /*1ff0*/  ISETP.LT.OR P0, PT, R54, 0x21, P0 ;  /* 0x000000213600780c */ /* 0x000fe20000701670 */
[----:B------:R-:W-:Y:S02]  /*2000*/  IMAD R218, R2, 0x2, R0 ;  /* 0x0000000202da7824 */ /* 0x000fe400078e0200 */
[----:B------:R-:W-:-:S04]  /*2010*/  IMAD R0, R136, 0x20, R62 ;  /* 0x0000002088007824 */ /* 0x000fc800078e023e */
[----:B---3--:R-:W-:Y:S01]  /*2020*/  HMMA.16816.F32.BF16 R80, R16, R32, RZ ;  /* 0x000000201050723c */ /* 0x008fe200000418ff */
[----:B------:R-:W-:Y:S02]  /*2030*/  IMAD.IADD R0, R63, 0x1, R0 ;  /* 0x000000013f007824 */ /* 0x000fe400078e0200 */
[----:B------:R3:W-:Y:S01]  /*2040*/  LDGSTS.E.BYPASS.LTC128B.128 [R221+0x2100], [R48.64], !P3 ;  /* 0x0210000030dd7fae */ /* 0x0007e2000d901d46 */
[----:B------:R-:W-:-:S03]  /*2050*/  ISETP.GT.AND P3, PT, R231, 0x3f, PT ;  /* 0x0000003fe700780c */ /* 0x000fc60003f64270 */
[----:B------:R1:W-:Y:S01]  /*2060*/  LDGSTS.E.BYPASS.LTC128B.128 [R221+0x900], [R56.64], !P2 ;  /* 0x0090000038dd7fae */ /* 0x0003e2000d101d46 */
[----:B------:R-:W-:Y:S01]  /*2070*/  HMMA.16816.F32.BF16 R116, R16, R34, RZ ;  /* 0x000000221074723c */ /* 0x000fe200000418ff */
[----:B------:R-:W-:Y:S02]  /*2080*/  ISETP.GE.AND P2, PT, R61, 0x41, PT ;  /* 0x000000413d00780c */ /* 0x000fe40003f46270 */
[----:B------:R3:W-:Y:S04]  /*2090*/  LDGSTS.E.BYPASS.LTC128B.128 [R221+0x1900], [R50.64], !P1 ;  /* 0x0190000032dd7fae */ /* 0x0007e8000c901d46 */
[----:B------:R4:W-:Y:S01]  /*20a0*/  LDGSTS.E.BYPASS.LTC128B.128 [R221+0x2900], [R6.64], !P0 ;  /* 0x0290000006dd7fae */ /* 0x0009e2000c101d46 */
[C---:B------:R-:W-:Y:S03]  /*20b0*/  HMMA.16816.F32.BF16 R36, R20.reuse, R32, RZ ;  /* 0x000000201424723c */ /* 0x040fe600000418ff */
[----:B--2---:R-:W-:Y:S04]  /*20c0*/  LDSM.16.M88.4 R52, [R139+0x4500] ;  /* 0x004500008b34783b */ /* 0x004fe80000000200 */
[----:B------:R-:W0:Y:S01]  /*20d0*/  LDGDEPBAR ;  /* 0x00000000000079af */ /* 0x000e220000000000 */
[----:B------:R-:W-:Y:S08]  /*20e0*/  HMMA.16816.F32.BF16 R88, R20, R34, RZ ;  /* 0x000000221458723c */ /* 0x000ff000000418ff */
[C---:B------:R-:W-:Y:S01]  /*20f0*/  HMMA.16816.F32.BF16 R76, R16.reuse, R28, RZ ;  /* 0x0000001c104c723c */ /* 0x040fe200000418ff */
[----:B-1----:R-:W-:Y:S04]  /*2100*/  LDSM.16.M88.4 R56, [R139+0x4100] ;  /* 0x004100008b38783b */ /* 0x002fe80000000200 */
[----:B---3--:R-:W-:Y:S03]  /*2110*/  LDSM.16.M88.4 R48, [R218+0x1800] ;  /* 0x00180000da30783b */ /* 0x008fe60000000200 */
[----:B------:R-:W-:Y:S08]  /*2120*/  HMMA.16816.F32.BF16 R112, R16, R30, RZ ;  /* 0x0000001e1070723c */ /* 0x000ff000000418ff */
[C---:B------:R-:W-:Y:S08]  /*2130*/  HMMA.16816.F32.BF16 R32, R20.reuse, R28, RZ ;  /* 0x0000001c1420723c */ /* 0x040ff000000418ff */
[----:B------:R-:W-:Y:S08]  /*2140*/  HMMA.16816.F32.BF16 R104, R20, R30, RZ ;  /* 0x0000001e1468723c */ /* 0x000ff000000418ff */
[C---:B------:R-:W-:Y:S08]  /*2150*/  HMMA.16816.F32.BF16 R72, R16.reuse, R24, RZ ;  /* 0x000000181048723c */ /* 0x040ff000000418ff */
[----:B------:R-:W-:Y:S01]  /*2160*/  HMMA.16816.F32.BF16 R100, R16, R26, RZ ;  /* 0x0000001a1064723c */ /* 0x000fe200000418ff */
[----:B------:R-:W1:Y:S07]  /*2170*/  LDSM.16.M88.4 R16, [R219+0x9100] ;  /* 0x00910000db10783b */ /* 0x000e6e0000000200 */
[C---:B------:R-:W-:Y:S08]  /*2180*/  HMMA.16816.F32.BF16 R28, R20.reuse, R24, RZ ;  /* 0x00000018141c723c */ /* 0x040ff000000418ff */
[----:B------:R-:W-:Y:S01]  /*2190*/  HMMA.16816.F32.BF16 R24, R20, R26, RZ ;  /* 0x0000001a1418723c */ /* 0x000fe200000418ff */
[----:B------:R-:W-:Y:S07]  /*21a0*/  LDSM.16.M88.4 R20, [R139+0x4d00] ;  /* 0x004d00008b14783b */ /* 0x000fee0000000200 */
[C---:B------:R-:W-:Y:S08]  /*21b0*/  HMMA.16816.F32.BF16 R120, R8.reuse, R40, R80 ;  /* 0x000000280878723c */ /* 0x040ff00000041850 */
[C---:B------:R-:W-:Y:S08]  /*21c0*/  HMMA.16816.F32.BF16 R80, R8.reuse, R42, R116 ;  /* 0x0000002a0850723c */ /* 0x040ff00000041874 */
[C---:B------:R-:W-:Y:S08]  /*21d0*/  HMMA.16816.F32.BF16 R84, R8.reuse, R44, R84 ;  /* 0x0000002c0854723c */ /* 0x040ff00000041854 */
[C---:B------:R-:W-:Y:S08]  /*21e0*/  HMMA.16816.F32.BF16 R140, R8.reuse, R64, R76 ;  /* 0x00000040088c723c */ /* 0x040ff0000004184c */
[C---:B------:R-:W-:Y:S08]  /*21f0*/  HMMA.16816.F32.BF16 R132, R8.reuse, R68, R72 ;  /* 0x000000440884723c */ /* 0x040ff00000041848 */
[----:B------:R-:W-:Y:S08]  /*2200*/  HMMA.16816.F32.BF16 R108, R8, R46, R108 ;  /* 0x0000002e086c723c */ /* 0x000ff0000004186c */
[C---:B------:R-:W-:Y:S08]  /*2210*/  HMMA.16816.F32.BF16 R96, R12.reuse, R44, R96 ;  /* 0x0000002c0c60723c */ /* 0x040ff00000041860 */
[C---:B------:R-:W-:Y:S01]  /*2220*/  HMMA.16816.F32.BF16 R116, R12.reuse, R40, R36 ;  /* 0x000000280c74723c */ /* 0x040fe20000041824 */
[----:B------:R-:W2:Y:S07]  /*2230*/  LDSM.16.M88.4 R36, [R139+0x4900] ;  /* 0x004900008b24783b */ /* 0x000eae0000000200 */
[C---:B------:R-:W-:Y:S01]  /*2240*/  HMMA.16816.F32.BF16 R124, R12.reuse, R64, R32 ;  /* 0x000000400c7c723c */ /* 0x040fe20000041820 */
[----:B------:R-:W-:Y:S07]  /*2250*/  LDSM.16.M88.4 R32, [R218+0x1000] ;  /* 0x00100000da20783b */ /* 0x000fee0000000200 */
[C---:B------:R-:W-:Y:S01]  /*2260*/  HMMA.16816.F32.BF16 R128, R12.reuse, R68, R28 ;  /* 0x000000440c80723c */ /* 0x040fe2000004181c */
[----:B------:R-:W-:Y:S07]  /*2270*/  LDSM.16.M88.4 R28, [R218+0x1400] ;  /* 0x00140000da1c783b */ /* 0x000fee0000000200 */
[C---:B------:R-:W-:Y:S08]  /*2280*/  HMMA.16816.F32.BF16 R44, R12.reuse, R46, R92 ;  /* 0x0000002e0c2c723c */ /* 0x040ff0000004185c */
[C---:B------:R-:W-:Y:S08]  /*2290*/  HMMA.16816.F32.BF16 R40, R12.reuse, R42, R88 ;  /* 0x0000002a0c28723c */ /* 0x040ff00000041858 */
[C---:B------:R-:W-:Y:S08]  /*22a0*/  HMMA.16816.F32.BF16 R72, R12.reuse, R66, R104 ;  /* 0x000000420c48723c */ /* 0x040ff00000041868 */
[----:B------:R-:W-:Y:S01]  /*22b0*/  HMMA.16816.F32.BF16 R76, R12, R70, R24 ;  /* 0x000000460c4c723c */ /* 0x000fe20000041818 */
[----:B------:R-:W3:Y:S04]  /*22c0*/  LDSM.16.M88.4 R12, [R219+0x8100] ;  /* 0x00810000db0c783b */ /* 0x000ee80000000200 */
[----:B------:R-:W2:Y:S03]  /*22d0*/  LDSM.16.M88.4 R24, [R220+0x8100] ;  /* 0x00810000dc18783b */ /* 0x000ea60000000200 */
[C---:B------:R-:W-:Y:S01]  /*22e0*/  HMMA.16816.F32.BF16 R112, R8.reuse, R66, R112 ;  /* 0x000000420870723c */ /* 0x040fe20000041870 */
[----:B------:R-:W-:Y:S07]  /*22f0*/  LDSM.16.M88.4 R64, [R218+0x1c00] ;  /* 0x001c0000da40783b */ /* 0x000fee0000000200 */
[----:B------:R-:W-:Y:S01]  /*2300*/  HMMA.16816.F32.BF16 R100, R8, R70, R100 ;  /* 0x000000460864723c */ /* 0x000fe20000041864 */
[----:B------:R-:W3:Y:S07]  /*2310*/  LDSM.16.M88.4 R8, [R220+0x9100] ;  /* 0x00910000dc08783b */ /* 0x000eee0000000200 */
[C---:B-1----:R-:W-:Y:S08]  /*2320*/  HMMA.16816.F32.BF16 R92, R16.reuse, R56, R84 ;  /* 0x00000038105c723c */ /* 0x042ff00000041854 */
[C---:B------:R-:W-:Y:S08]  /*2330*/  HMMA.16816.F32.BF16 R88, R16.reuse, R58, R108 ;  /* 0x0000003a1058723c */ /* 0x040ff0000004186c */
[C---:B------:R-:W-:Y:S08]  /*2340*/  HMMA.16816.F32.BF16 R84, R16.reuse, R52, R120 ;  /* 0x000000341054723c */ /* 0x040ff00000041878 */
[C---:B------:R-:W-:Y:S08]  /*2350*/  HMMA.16816.F32.BF16 R80, R16.reuse, R54, R80 ;  /* 0x000000361050723c */ /* 0x040ff00000041850 */
[C---:B--2---:R-:W-:Y:S08]  /*2360*/  HMMA.16816.F32.BF16 R104, R16.reuse, R36, R140 ;  /* 0x000000241068723c */ /* 0x044ff0000004188c */
[C---:B------:R-:W-:Y:S08]  /*2370*/  HMMA.16816.F32.BF16 R108, R16.reuse, R20, R132 ;  /* 0x00000014106c723c */ /* 0x040ff00000041884 */
[C---:B------:R-:W-:Y:S08]  /*2380*/  HMMA.16816.F32.BF16 R112, R16.reuse, R38, R112 ;  /* 0x000000261070723c */ /* 0x040ff00000041870 */
[----:B------:R-:W-:Y:S08]  /*2390*/  HMMA.16816.F32.BF16 R100, R16, R22, R100 ;  /* 0x000000161064723c */ /* 0x000ff00000041864 */
[C---:B---3--:R-:W-:Y:S08]  /*23a0*/  HMMA.16816.F32.BF16 R96, R12.reuse, R56, R96 ;  /* 0x000000380c60723c */ /* 0x048ff00000041860 */
[C---:B------:R-:W-:Y:S08]  /*23b0*/  HMMA.16816.F32.BF16 R56, R12.reuse, R58, R44 ;  /* 0x0000003a0c38723c */ /* 0x040ff0000004182c */
[C---:B------:R-:W-:Y:S08]  /*23c0*/  HMMA.16816.F32.BF16 R16, R12.reuse, R36, R124 ;  /* 0x000000240c10723c */ /* 0x040ff0000004187c */
[C---:B------:R-:W-:Y:S08]  /*23d0*/  HMMA.16816.F32.BF16 R44, R12.reuse, R52, R116 ;  /* 0x000000340c2c723c */ /* 0x040ff00000041874 */
[C---:B------:R-:W-:Y:S01]  /*23e0*/  HMMA.16816.F32.BF16 R40, R12.reuse, R54, R40 ;  /* 0x000000360c28723c */ /* 0x040fe20000041828 */
[----:B------:R-:W-:Y:S07]  /*23f0*/  LDSM.16.M88.4 R52, [R139+0x5100] ;  /* 0x005100008b34783b */ /* 0x000fee0000000200 */
[C---:B------:R-:W-:Y:S01]  /*2400*/  HMMA.16816.F32.BF16 R68, R12.reuse, R38, R72 ;  /* 0x000000260c44723c */ /* 0x040fe20000041848 */
[----:B------:R-:W-:Y:S07]  /*2410*/  LDSM.16.M88.4 R36, [R139+0x5d00] ;  /* 0x005d00008b24783b */ /* 0x000fee0000000200 */
[C---:B------:R-:W-:Y:S08]  /*2420*/  HMMA.16816.F32.BF16 R72, R12.reuse, R20, R128 ;  /* 0x000000140c48723c */ /* 0x040ff00000041880 */
[----:B------:R-:W-:Y:S01]  /*2430*/  HMMA.16816.F32.BF16 R76, R12, R22, R76 ;  /* 0x000000160c4c723c */ /* 0x000fe2000004184c */
[----:B------:R-:W1:Y:S04]  /*2440*/  LDSM.16.M88.4 R20, [R219+0xb100] ;  /* 0x00b10000db14783b */ /* 0x000e680000000200 */
[----:B------:R-:W-:Y:S03]  /*2450*/  LDSM.16.M88.4 R12, [R220+0xa100] ;  /* 0x00a10000dc0c783b */ /* 0x000fe60000000200 */
[C---:B------:R-:W-:Y:S08]  /*2460*/  HMMA.16816.F32.BF16 R124, R24.reuse, R34, R56 ;  /* 0x00000022187c723c */ /* 0x040ff00000041838 */
[C---:B------:R-:W-:Y:S01]  /*2470*/  HMMA.16816.F32.BF16 R116, R24.reuse, R48, R16 ;  /* 0x000000301874723c */ /* 0x040fe20000041810 */
[----:B------:R-:W2:Y:S07]  /*2480*/  LDSM.16.M88.4 R16, [R219+0xa100] ;  /* 0x00a10000db10783b */ /* 0x000eae0000000200 */
[C---:B------:R-:W-:Y:S01]  /*2490*/  HMMA.16816.F32.BF16 R56, R24.reuse, R28, R44 ;  /* 0x0000001c1838723c */ /* 0x040fe2000004182c */
[----:B------:R-:W3:Y:S07]  /*24a0*/  LDSM.16.M88.4 R44, [R139+0x5500] ;  /* 0x005500008b2c783b */ /* 0x000eee0000000200 */
[----:B------:R-:W-:Y:S01]  /*24b0*/  HMMA.16816.F32.BF16 R120, R24, R30, R40 ;  /* 0x0000001e1878723c */ /* 0x000fe20000041828 */
[----:B------:R-:W1:Y:S07]  /*24c0*/  LDSM.16.M88.4 R40, [R139+0x5900] ;  /* 0x005900008b28783b */ /* 0x000e6e0000000200 */
[C---:B------:R-:W-:Y:S08]  /*24d0*/  HMMA.16816.F32.BF16 R92, R8.reuse, R32, R92 ;  /* 0x00000020085c723c */ /* 0x040ff0000004185c */
[----:B------:R-:W-:Y:S08]  /*24e0*/  HMMA.16816.F32.BF16 R148, R8, R34, R88 ;  /* 0x000000220894723c */ /* 0x000ff00000041858 */
[----:B------:R-:W-:Y:S01]  /*24f0*/  HMMA.16816.F32.BF16 R128, R24, R32, R96 ;  /* 0x000000201880723c */ /* 0x000fe20000041860 */
[----:B------:R-:W-:Y:S07]  /*2500*/  LDSM.16.M88.4 R32, [R218+0x2400] ;  /* 0x00240000da20783b */ /* 0x000fee0000000200 */
[C---:B------:R-:W-:Y:S08]  /*2510*/  HMMA.16816.F32.BF16 R144, R8.reuse, R28, R84 ;  /* 0x0000001c0890723c */ /* 0x040ff00000041854 */
[C---:B------:R-:W-:Y:S01]  /*2520*/  HMMA.16816.F32.BF16 R140, R8.reuse, R30, R80 ;  /* 0x0000001e088c723c */ /* 0x040fe20000041850 */
[----:B------:R-:W-:Y:S07]  /*2530*/  LDSM.16.M88.4 R28, [R218+0x2800] ;  /* 0x00280000da1c783b */ /* 0x000fee0000000200 */
[C---:B------:R-:W-:Y:S08]  /*2540*/  HMMA.16816.F32.BF16 R88, R8.reuse, R48, R104 ;  /* 0x000000300858723c */ /* 0x040ff00000041868 */
[C---:B------:R-:W-:Y:S08]  /*2550*/  HMMA.16816.F32.BF16 R84, R8.reuse, R50, R112 ;  /* 0x000000320854723c */ /* 0x040ff00000041870 */
[C---:B------:R-:W-:Y:S08]  /*2560*/  HMMA.16816.F32.BF16 R80, R8.reuse, R64, R108 ;  /* 0x000000400850723c */ /* 0x040ff0000004186c */
[----:B------:R-:W-:Y:S01]  /*2570*/  HMMA.16816.F32.BF16 R132, R8, R66, R100 ;  /* 0x000000420884723c */ /* 0x000fe20000041864 */
[----:B------:R-:W-:Y:S07]  /*2580*/  LDSM.16.M88.4 R8, [R220+0xb100] ;  /* 0x00b10000dc08783b */ /* 0x000fee0000000200 */
[C---:B------:R-:W-:Y:S01]  /*2590*/  HMMA.16816.F32.BF16 R112, R24.reuse, R50, R68 ;  /* 0x000000321870723c */ /* 0x040fe20000041844 */
[----:B------:R-:W3:Y:S07]  /*25a0*/  LDSM.16.M88.4 R48, [R218+0x2000] ;  /* 0x00200000da30783b */ /* 0x000eee0000000200 */
[C---:B------:R-:W-:Y:S08]  /*25b0*/  HMMA.16816.F32.BF16 R108, R24.reuse, R64, R72 ;  /* 0x00000040186c723c */ /* 0x040ff00000041848 */
[----:B------:R-:W-:Y:S01]  /*25c0*/  HMMA.16816.F32.BF16 R76, R24, R66, R76 ;  /* 0x00000042184c723c */ /* 0x000fe2000004184c */
[----:B------:R-:W4:Y:S01]  /*25d0*/  LDSM.16.M88.4 R24, [R218+0x2c00] ;  /* 0x002c0000da18783b */ /* 0x000f220000000200 */
[----:B------:R-:W-:-:S06]  /*25e0*/  DEPBAR.LE SB0, 0x0 ;  /* 0x000080000000791a */ /* 0x000fcc0000000000 */
[C---:B-1----:R-:W-:Y:S08]  /*25f0*/  HMMA.16816.F32.BF16 R104, R20.reuse, R52, R92 ;  /* 0x000000341468723c */ /* 0x042ff0000004185c */
[----:B------:R-:W-:Y:S08]  /*2600*/  HMMA.16816.F32.BF16 R100, R20, R54, R148 ;  /* 0x000000361464723c */ /* 0x000ff00000041894 */
[C---:B--2---:R-:W-:Y:S08]  /*2610*/  HMMA.16816.F32.BF16 R68, R16.reuse, R52, R128 ;  /* 0x000000341044723c */ /* 0x044ff00000041880 */
[----:B------:R-:W-:Y:S08]  /*2620*/  HMMA.16816.F32.BF16 R64, R16, R54, R124 ;  /* 0x000000361040723c */ /* 0x000ff0000004187c */
[C---:B---3--:R-:W-:Y:S08]  /*2630*/  HMMA.16816.F32.BF16 R96, R20.reuse, R44, R144 ;  /* 0x0000002c1460723c */ /* 0x048ff00000041890 */
[----:B------:R-:W-:Y:S08]  /*2640*/  HMMA.16816.F32.BF16 R92, R20, R46, R140 ;  /* 0x0000002e145c723c */ /* 0x000ff0000004188c */
[C---:B------:R-:W-:Y:S08]  /*2650*/  HMMA.16816.F32.BF16 R56, R16.reuse, R44, R56 ;  /* 0x0000002c1038723c */ /* 0x040ff00000041838 */
[----:B------:R-:W-:Y:S08]  /*2660*/  HMMA.16816.F32.BF16 R52, R16, R46, R120 ;  /* 0x0000002e1034723c */ /* 0x000ff00000041878 */
[C---:B------:R-:W-:Y:S08]  /*2670*/  HMMA.16816.F32.BF16 R88, R20.reuse, R40, R88 ;  /* 0x000000281458723c */ /* 0x040ff00000041858 */
[----:B------:R-:W-:Y:S08]  /*2680*/  HMMA.16816.F32.BF16 R84, R20, R42, R84 ;  /* 0x0000002a1454723c */ /* 0x000ff00000041854 */
[----:B------:R-:W-:Y:S08]  /*2690*/  HMMA.16816.F32.BF16 R44, R16, R40, R116 ;  /* 0x00000028102c723c */ /* 0x000ff00000041874 */
[C---:B------:R-:W-:Y:S08]  /*26a0*/  HMMA.16816.F32.BF16 R80, R20.reuse, R36, R80 ;  /* 0x000000241450723c */ /* 0x040ff00000041850 */
[----:B------:R-:W-:Y:S08]  /*26b0*/  HMMA.16816.F32.BF16 R72, R20, R38, R132 ;  /* 0x000000261448723c */ /* 0x000ff00000041884 */
[C---:B------:R-:W-:Y:S08]  /*26c0*/  HMMA.16816.F32.BF16 R40, R16.reuse, R42, R112 ;  /* 0x0000002a1028723c */ /* 0x040ff00000041870 */
[C---:B------:R-:W-:Y:S08]  /*26d0*/  HMMA.16816.F32.BF16 R20, R16.reuse, R36, R108 ;  /* 0x000000241014723c */ /* 0x040ff0000004186c */
[----:B------:R-:W-:Y:S08]  /*26e0*/  HMMA.16816.F32.BF16 R16, R16, R38, R76 ;  /* 0x000000261010723c */ /* 0x000ff0000004184c */
[C---:B------:R-:W-:Y:S08]  /*26f0*/  HMMA.16816.F32.BF16 R104, R8.reuse, R48, R104 ;  /* 0x000000300868723c */ /* 0x040ff00000041868 */
[----:B------:R-:W-:Y:S08]  /*2700*/  HMMA.16816.F32.BF16 R100, R8, R50, R100 ;  /* 0x000000320864723c */ /* 0x000ff00000041864 */
[C---:B------:R-:W-:Y:S08]  /*2710*/  HMMA.16816.F32.BF16 R68, R12.reuse, R48, R68 ;  /* 0x000000300c44723c */ /* 0x040ff00000041844 */
[----:B------:R-:W-:Y:S08]  /*2720*/  HMMA.16816.F32.BF16 R76, R12, R50, R64 ;  /* 0x000000320c4c723c */ /* 0x000ff00000041840 */
[----:B----4-:R-:W-:Y:S08]  /*2730*/  HMMA.16816.F32.BF16 R108, R8, R26, R72 ;  /* 0x0000001a086c723c */ /* 0x010ff00000041848 */
[----:B------:R-:W-:Y:S08]  /*2740*/  HMMA.16816.F32.BF16 R48, R12, R30, R40 ;  /* 0x0000001e0c30723c */ /* 0x000ff00000041828 */
[----:B------:R-:W-:Y:S08]  /*2750*/  HMMA.16816.F32.BF16 R80, R8, R24, R80 ;  /* 0x000000180850723c */ /* 0x000ff00000041850 */
[C---:B------:R-:W-:Y:S08]  /*2760*/  HMMA.16816.F32.BF16 R72, R12.reuse, R32, R56 ;  /* 0x000000200c48723c */ /* 0x040ff00000041838 */
[----:B------:R-:W-:Y:S08]  /*2770*/  HMMA.16816.F32.BF16 R40, R12, R24, R20 ;  /* 0x000000180c28723c */ /* 0x000ff00000041814 */
        /* <DEDUP_REMOVED lines=9> */
[----:B------:R-:W-:Y:S01]  /*2810*/  ISETP.NE.AND P1, PT, R162, 0x1, PT ;  /* 0x00000001a200780c */ /* 0x000fe20003f25270 */
[----:B------:R-:W-:-:S02]  /*2820*/  IMAD R3, R159, 0x40, R251 ;  /* 0x000000409f037824 */ /* 0x000fc400078e02fb */
        /* <DEDUP_REMOVED lines=17> */
[----:B------:R-:W-:Y:S01]  /*2940*/  SEL R20, RZ, 0x10, P4 ;  /* 0x00000010ff147807 */ /* 0x000fe20002000000 */
[----:B------:R-:W-:Y:S01]  /*2950*/  IMAD.SHL.U32 R17, R189, 0x2, RZ ;  /* 0x00000002bd117824 */ /* 0x000fe200078e00ff */
[----:B------:R-:W-:-:S02]  /*2960*/  SHF.R.S32.HI R2, RZ, 0x1f, R223 ;  /* 0x0000001fff027819 */ /* 0x000fc400000114df */
[----:B------:R-:W-:Y:S02]  /*2970*/  SHF.L.U64.HI R18, R190, 0x1, R154 ;  /* 0x00000001be127819 */ /* 0x000fe4000001029a */
[----:B------:R-:W-:Y:S01]  /*2980*/  SHF.L.U64.HI R19, R189, 0x1, R152 ;  /* 0x00000001bd137819 */ /* 0x000fe20000010298 */
[----:B------:R-:W-:Y:S02]  /*2990*/  IMAD R5, R2, c[0x0][0x1e0], RZ ;  /* 0x0000780002057a24 */ /* 0x000fe400078e02ff */
[----:B------:R-:W-:-:S04]  /*29a0*/  IMAD.WIDE.U32 R2, R223, c[0x0][0x1e0], RZ ;  /* 0x00007800df027a25 */ /* 0x000fc800078e00ff */
[----:B------:R-:W-:-:S04]  /*29b0*/  IMAD R5, R223, c[0x0][0x1e4], R5 ;  /* 0x00007900df057a24 */ /* 0x000fc800078e0205 */
        /* <DEDUP_REMOVED lines=13> */
[----:B-1----:R-:W-:Y:S02]  /*2a90*/  IADD3 R14, P1, P0, R6, R2, R8 ;  /* 0x00000002060e7210 */ /* 0x002fe4000783e008 */
[----:B------:R-:W-:Y:S02]  /*2aa0*/  IADD3 R6, -R21, 0x10, RZ ;  /* 0x0000001015067810 */ /* 0x000fe40007ffe1ff */
[----:B--2---:R-:W-:-:S02]  /*2ab0*/  IADD3.X R15, RZ, R3, R9, P1, P0 ;  /* 0x00000003ff0f7210 */ /* 0x004fc40000fe0409 */
[----:B------:R-:W-:-:S04]  /*2ac0*/  LOP3.LUT R6, R6, 0xf, RZ, 0xc0, !PT ;  /* 0x0000000f06067812 */ /* 0x000fc800078ec0ff */
[----:B------:R-:W-:Y:S02]  /*2ad0*/  IADD3 R12, P1, P0, R6, R2, R16 ;  /* 0x00000002060c7210 */ /* 0x000fe4000783e010 */
[----:B------:R-:W-:Y:S02]  /*2ae0*/  IADD3 R6, -R20, 0x10, RZ ;  /* 0x0000001014067810 */ /* 0x000fe40007ffe1ff */
[----:B------:R-:W-:Y:S02]  /*2af0*/  IADD3.X R13, RZ, R3, R18, P1, P0 ;  /* 0x00000003ff0d7210 */ /* 0x000fe40000fe0412 */
[----:B------:R-:W-:-:S04]  /*2b00*/  LOP3.LUT R6, R6, 0xf, RZ, 0xc0, !PT ;  /* 0x0000000f06067812 */ /* 0x000fc800078ec0ff */
        /* <DEDUP_REMOVED lines=19> */
.L_x_886:
[----:B-1----:R-:W-:Y:S01]  /*2c40*/  LOP3.LUT R2, R138, 0xffffffe0, RZ, 0xc0, !PT ;  /* 0xffffffe08a027812 */ /* 0x002fe200078ec0ff */
[----:B------:R-:W-:Y:S01]  /*2c50*/  IMAD.SHL.U32 R216, R0, 0x2, RZ ;  /* 0x0000000200d87824 */ /* 0x000fe200078e00ff */
[----:B------:R-:W0:Y:S03]  /*2c60*/  LDGDEPBAR ;  /* 0x00000000000079af */ /* 0x000e260000000000 */
[----:B------:R-:W-:Y:S01]  /*2c70*/  IMAD.IADD R2, R153, 0x1, -R2 ;  /* 0x0000000199027824 */ /* 0x000fe200078e0a02 */
[----:B------:R-:W-:Y:S01]  /*2c80*/  LDSM.16.MT88.4 R20, [R216+0x1100] ;  /* 0x00110000d814783b */ /* 0x000fe20000004200 */
        /* <DEDUP_REMOVED lines=92> */
[----:B------:R-:W-:Y:S01]  /*3250*/  FMNMX.FTZ R5, R62, R5, !PT ;  /* 0x000000053e057209 */ /* 0x000fe20007810000 */
[----:B------:R-:W-:Y:S01]  /*3260*/  LDSM.16.MT88.4 R40, [R217+0x2100] ;  /* 0x00210000d928783b */ /* 0x000fe20000004200 */
[----:B------:R-:W-:Y:S02]  /*3270*/  ISETP.GT.AND P0, PT, R2, 0x38, PT ;  /* 0x000000380200780c */ /* 0x000fe40003f04270 */
[----:B------:R-:W-:Y:S02]  /*3280*/  FMNMX.FTZ R3, R210, R3, !PT ;  /* 0x00000003d2037209 */ /* 0x000fe40007810000 */
        /* <DEDUP_REMOVED lines=68> */
[----:B------:R2:W-:Y:S01]  /*36d0*/  MUFU.EX2 R185, R3 ;  /* 0x0000000300b97308 */ /* 0x0005e20000000800 */
[----:B-1----:R-:W-:-:S07]  /*36e0*/  FMNMX.FTZ R2, R9, R8, !PT ;  /* 0x0000000809027209 */ /* 0x002fce0007810000 */
[----:B------:R1:W3:Y:S01]  /*36f0*/  MUFU.EX2 R18, R6 ;  /* 0x0000000600127308 */ /* 0x0002e20000000800 */
        /* <DEDUP_REMOVED lines=83> */
[----:B---3--:R-:W-:-:S04]  /*3c30*/  FFMA.FTZ R4, R54, c[0x0][0x2d0], -R12 ;  /* 0x0000b40036047a23 */ /* 0x008fc8000001080c */
[----:B------:R3:W4:Y:S03]  /*3c40*/  MUFU.EX2 R243, R4 ;  /* 0x0000000400f37308 */ /* 0x0007260000000800 */
[C---:B------:R-:W-:Y:S01]  /*3c50*/  HMMA.16816.F32.BF16 R156, R8.reuse, R34, RZ ;  /* 0x00000022089c723c */ /* 0x040fe200000418ff */
[----:B------:R-:W-:Y:S07]  /*3c60*/  LDSM.16.MT88.4 R32, [R216+0x2500] ;  /* 0x00250000d820783b */ /* 0x000fee0000004200 */
[----:B------:R-:W-:Y:S01]  /*3c70*/  HMMA.16816.F32.BF16 R44, R8, R40, RZ ;  /* 0x00000028082c723c */ /* 0x000fe200000418ff */
[----:B---3--:R-:W-:-:S07]  /*3c80*/  FFMA.FTZ R4, R55, c[0x0][0x2d0], -R3 ;  /* 0x0000b40037047a23 */ /* 0x008fce0000010803 */
[C---:B------:R-:W-:Y:S01]  /*3c90*/  HMMA.16816.F32.BF16 R160, R8.reuse, R42, RZ ;  /* 0x0000002a08a0723c */ /* 0x040fe200000418ff */
[----:B----4-:R-:W-:Y:S01]  /*3ca0*/  F2FP.BF16.PACK_AB R6, R243, R244 ;  /* 0x000000f4f306723e */ /* 0x010fe200000010ff */
[----:B------:R3:W-:Y:S06]  /*3cb0*/  MUFU.EX2 R234, R4 ;  /* 0x0000000400ea7308 */ /* 0x0007ec0000000800 */
[----:B------:R-:W-:Y:S01]  /*3cc0*/  HMMA.16816.F32.BF16 R52, R8, R28, RZ ;  /* 0x0000001c0834723c */ /* 0x000fe200000418ff */
[----:B------:R-:W4:Y:S06]  /*3cd0*/  LDSM.16.MT88.4 R28, [R217+0x1500] ;  /* 0x00150000d91c783b */ /* 0x000f2c0000004200 */
[----:B------:R-:W-:-:S02]  /*3ce0*/  FFMA.FTZ R8, R123, c[0x0][0x2d0], -R0 ;  /* 0x0000b4007b087a23 */ /* 0x000fc40000010800 */
[----:B---3--:R-:W-:Y:S02]  /*3cf0*/  FFMA.FTZ R4, R61, c[0x0][0x2d0], -R3 ;  /* 0x0000b4003d047a23 */ /* 0x008fe40000010803 */
[----:B------:R3:W-:Y:S08]  /*3d00*/  MUFU.EX2 R228, R8 ;  /* 0x0000000800e47308 */ /* 0x0007f00000000800 */
[----:B------:R5:W1:Y:S01]  /*3d10*/  MUFU.EX2 R250, R4 ;  /* 0x0000000400fa7308 */ /* 0x000a620000000800 */
[----:B---3--:R-:W-:-:S07]  /*3d20*/  FFMA.FTZ R8, R122, c[0x0][0x2d0], -R0 ;  /* 0x0000b4007a087a23 */ /* 0x008fce0000010800 */
[----:B------:R3:W-:Y:S01]  /*3d30*/  MUFU.EX2 R227, R8 ;  /* 0x0000000800e37308 */ /* 0x0007e20000000800 */
[----:B-----5:R-:W-:Y:S01]  /*3d40*/  FFMA.FTZ R4, R62, c[0x0][0x2d0], -R3 ;  /* 0x0000b4003e047a23 */ /* 0x020fe20000010803 */
[----:B-1----:R-:W-:-:S06]  /*3d50*/  F2FP.BF16.PACK_AB R5, R250, R234 ;  /* 0x000000eafa05723e */ /* 0x002fcc00000010ff */
[----:B------:R1:W-:Y:S01]  /*3d60*/  MUFU.EX2 R236, R4 ;  /* 0x0000000400ec7308 */ /* 0x0003e20000000800 */
[----:B---3--:R-:W-:-:S07]  /*3d70*/  FFMA.FTZ R8, R127, c[0x0][0x2d0], -R13 ;  /* 0x0000b4007f087a23 */ /* 0x008fce000001080d */
[----:B------:R3:W-:Y:S01]  /*3d80*/  MUFU.EX2 R214, R8 ;  /* 0x0000000800d67308 */ /* 0x0007e20000000800 */
[----:B-1----:R-:W-:-:S07]  /*3d90*/  FFMA.FTZ R4, R63, c[0x0][0x2d0], -R3 ;  /* 0x0000b4003f047a23 */ /* 0x002fce0000010803 */
[----:B------:R1:W5:Y:S01]  /*3da0*/  MUFU.EX2 R235, R4 ;  /* 0x0000000400eb7308 */ /* 0x0003620000000800 */
[----:B---3--:R-:W-:-:S07]  /*3db0*/  FFMA.FTZ R8, R126, c[0x0][0x2d0], -R13 ;  /* 0x0000b4007e087a23 */ /* 0x008fce000001080d */
[----:B------:R3:W-:Y:S01]  /*3dc0*/  MUFU.EX2 R248, R8 ;  /* 0x0000000800f87308 */ /* 0x0007e20000000800 */
[----:B-1----:R-:W-:Y:S01]  /*3dd0*/  FFMA.FTZ R4, R120, c[0x0][0x2d0], -R0 ;  /* 0x0000b40078047a23 */ /* 0x002fe20000010800 */
[----:B-----5:R-:W-:-:S06]  /*3de0*/  F2FP.BF16.PACK_AB R7, R235, R236 ;  /* 0x000000eceb07723e */ /* 0x020fcc00000010ff */
[----:B------:R1:W-:Y:S01]  /*3df0*/  MUFU.EX2 R229, R4 ;  /* 0x0000000400e57308 */ /* 0x0003e20000000800 */
[----:B---3--:R-:W-:-:S07]  /*3e00*/  FFMA.FTZ R8, R125, c[0x0][0x2d0], -R13 ;  /* 0x0000b4007d087a23 */ /* 0x008fce000001080d */
[----:B------:R3:W-:Y:S01]  /*3e10*/  MUFU.EX2 R213, R8 ;  /* 0x0000000800d57308 */ /* 0x0007e20000000800 */
[----:B-1----:R-:W-:-:S07]  /*3e20*/  FFMA.FTZ R4, R121, c[0x0][0x2d0], -R0 ;  /* 0x0000b40079047a23 */ /* 0x002fce0000010800 */
[----:B------:R1:W5:Y:S01]  /*3e30*/  MUFU.EX2 R247, R4 ;  /* 0x0000000400f77308 */ /* 0x0003620000000800 */
[----:B---3--:R-:W-:-:S07]  /*3e40*/  FFMA.FTZ R8, R124, c[0x0][0x2d0], -R13 ;  /* 0x0000b4007c087a23 */ /* 0x008fce000001080d */
[----:B------:R3:W3:Y:S01]  /*3e50*/  MUFU.EX2 R212, R8 ;  /* 0x0000000800d47308 */ /* 0x0006e20000000800 */
[----:B-1----:R-:W-:-:S07]  /*3e60*/  F2FP.BF16.PACK_AB R4, R249, R240 ;  /* 0x000000f0f904723e */ /* 0x002fce00000010ff */
[----:B--2---:R-:W-:Y:S01]  /*3e70*/  HMMA.16816.F32.BF16 R172, R4, R24, R116 ;  /* 0x0000001804ac723c */ /* 0x004fe20000041874 */
[----:B---3--:R-:W-:-:S07]  /*3e80*/  FFMA.FTZ R8, R134, c[0x0][0x2d0], -R12 ;  /* 0x0000b40086087a23 */ /* 0x008fce000001080c */
[C---:B------:R-:W-:Y:S01]  /*3e90*/  HMMA.16816.F32.BF16 R164, R4.reuse, R20, R112 ;  /* 0x0000001404a4723c */ /* 0x040fe20000041870 */
[----:B------:R1:W-:Y:S07]  /*3ea0*/  MUFU.EX2 R206, R8 ;  /* 0x0000000800ce7308 */ /* 0x0003ee0000000800 */
[C---:B------:R-:W-:Y:S08]  /*3eb0*/  HMMA.16816.F32.BF16 R120, R4.reuse, R16, R108 ;  /* 0x000000100478723c */ /* 0x040ff0000004186c */
        /* <DEDUP_REMOVED lines=14> */
[----:B-1----:R-:W-:-:S07]  /*3fa0*/  FFMA.FTZ R8, R168, c[0x0][0x2d0], -R3 ;  /* 0x0000b400a8087a23 */ /* 0x002fce0000010803 */
[----:B------:R-:W-:Y:S01]  /*3fb0*/  HMMA.16816.F32.BF16 R88, R4, R38, R68 ;  /* 0x000000260458723c */ /* 0x000fe20000041844 */
[----:B------:R1:W-:Y:S06]  /*3fc0*/  MUFU.EX2 R194, R8 ;  /* 0x0000000800c27308 */ /* 0x0003ec0000000800 */
[----:B-----5:R-:W-:Y:S02]  /*3fd0*/  F2FP.BF16.PACK_AB R4, R247, R229 ;  /* 0x000000e5f704723e */ /* 0x020fe400000010ff */
[----:B------:R-:W-:Y:S02]  /*3fe0*/  F2FP.BF16.PACK_AB R5, R248, R214 ;  /* 0x000000d6f805723e */ /* 0x000fe400000010ff */
[----:B------:R-:W-:-:S02]  /*3ff0*/  F2FP.BF16.PACK_AB R6, R227, R228 ;  /* 0x000000e4e306723e */ /* 0x000fc400000010ff */
[----:B------:R-:W-:Y:S01]  /*4000*/  F2FP.BF16.PACK_AB R7, R212, R213 ;  /* 0x000000d5d407723e */ /* 0x000fe200000010ff */
[----:B-1----:R-:W-:-:S06]  /*4010*/  FFMA.FTZ R8, R169, c[0x0][0x2d0], -R3 ;  /* 0x0000b400a9087a23 */ /* 0x002fcc0000010803 */
[C---:B------:R-:W-:Y:S08]  /*4020*/  HMMA.16816.F32.BF16 R200, R4.reuse, R36, R44 ;  /* 0x0000002404c8723c */ /* 0x040ff0000004182c */
[C---:B------:R-:W-:Y:S07]  /*4030*/  HMMA.16816.F32.BF16 R44, R4.reuse, R18, R128 ;  /* 0x00000012042c723c */ /* 0x040fee0000041880 */
[----:B------:R-:W-:Y:S01]  /*4040*/  IMAD.MOV.U32 R128, RZ, RZ, R14 ;  /* 0x000000ffff807224 */ /* 0x000fe200078e000e */
[----:B------:R-:W-:Y:S01]  /*4050*/  HMMA.16816.F32.BF16 R40, R4, R30, R152 ;  /* 0x0000001e0428723c */ /* 0x000fe20000041898 */
[----:B------:R-:W-:-:S02]  /*4060*/  FFMA.FTZ R14, R170, c[0x0][0x2d0], -R3 ;  /* 0x0000b400aa0e7a23 */ /* 0x000fc40000010803 */
[----:B------:R-:W-:Y:S02]  /*4070*/  IMAD.MOV.U32 R129, RZ, RZ, R193 ;  /* 0x000000ffff817224 */ /* 0x000fe400078e00c1 */
[----:B------:R1:W3:Y:S01]  /*4080*/  MUFU.EX2 R193, R8 ;  /* 0x0000000800c17308 */ /* 0x0002e20000000800 */
[----:B------:R-:W-:Y:S02]  /*4090*/  IMAD.MOV.U32 R131, RZ, RZ, R198 ;  /* 0x000000ffff837224 */ /* 0x000fe400078e00c6 */
[----:B------:R-:W-:Y:S01]  /*40a0*/  IMAD.MOV.U32 R153, RZ, RZ, R191 ;  /* 0x000000ffff997224 */ /* 0x000fe200078e00bf */
[----:B------:R-:W-:Y:S01]  /*40b0*/  HMMA.16816.F32.BF16 R80, R4, R24, R72 ;  /* 0x000000180450723c */ /* 0x000fe20000041848 */
[----:B------:R-:W-:Y:S02]  /*40c0*/  IMAD.MOV.U32 R154, RZ, RZ, R192 ;  /* 0x000000ffff9a7224 */ /* 0x000fe400078e00c0 */
[----:B------:R-:W-:Y:S01]  /*40d0*/  IMAD.MOV.U32 R152, RZ, RZ, R188 ;  /* 0x000000ffff987224 */ /* 0x000fe200078e00bc */
[----:B------:R4:W-:Y:S01]  /*40e0*/  MUFU.EX2 R191, R14 ;  /* 0x0000000e00bf7308 */ /* 0x0009e20000000800 */
[----:B------:R-:W-:-:S02]  /*40f0*/  IMAD.MOV.U32 R130, RZ, RZ, R197 ;  /* 0x000000ffff827224 */ /* 0x000fc400078e00c5 */
[----:B------:R-:W-:Y:S01]  /*4100*/  IMAD.MOV.U32 R155, RZ, RZ, R196 ;  /* 0x000000ffff9b7224 */ /* 0x000fe200078e00c4 */
[C---:B------:R-:W-:Y:S01]  /*4110*/  HMMA.16816.F32.BF16 R76, R4.reuse, R20, R64 ;  /* 0x00000014044c723c */ /* 0x040fe20000041840 */
[----:B-1----:R-:W1:Y:S07]  /*4120*/  LDSM.16.MT88.4 R8, [R217+0x900] ;  /* 0x00090000d908783b */ /* 0x002e6e0000004200 */
[----:B------:R-:W-:Y:S01]  /*4130*/  HMMA.16816.F32.BF16 R72, R4, R16, R56 ;  /* 0x000000100448723c */ /* 0x000fe20000041838 */
[----:B------:R-:W5:Y:S01]  /*4140*/  LDSM.16.MT88.4 R16, [R216+0x900] ;  /* 0x00090000d810783b */ /* 0x000f620000004200 */
[----:B----4-:R-:W-:-:S04]  /*4150*/  FFMA.FTZ R14, R171, c[0x0][0x2d0], -R3 ;  /* 0x0000b400ab0e7a23 */ /* 0x010fc80000010803 */
[----:B------:R4:W1:Y:S02]  /*4160*/  MUFU.EX2 R192, R14 ;  /* 0x0000000e00c07308 */ /* 0x0008640000000800 */
[C---:B------:R-:W-:Y:S01]  /*4170*/  HMMA.16816.F32.BF16 R68, R4.reuse, R28, R52 ;  /* 0x0000001c0444723c */ /* 0x040fe20000041834 */
[----:B------:R-:W-:Y:S07]  /*4180*/  LDSM.16.MT88.4 R28, [R216+0x2900] ;  /* 0x00290000d81c783b */ /* 0x000fee0000004200 */
[----:B------:R-:W-:Y:S01]  /*4190*/  HMMA.16816.F32.BF16 R64, R4, R32, R48 ;  /* 0x000000200440723c */ /* 0x000fe20000041830 */
[----:B----4-:R-:W-:-:S07]  /*41a0*/  FFMA.FTZ R14, R176, c[0x0][0x2d0], -R0 ;  /* 0x0000b400b00e7a23 */ /* 0x010fce0000010800 */
[C---:B------:R-:W-:Y:S01]  /*41b0*/  HMMA.16816.F32.BF16 R56, R4.reuse, R26, R144 ;  /* 0x0000001a0438723c */ /* 0x040fe20000041890 */
[----:B------:R-:W-:Y:S01]  /*41c0*/  LDSM.16.MT88.4 R24, [R217+0x1900] ;  /* 0x00190000d918783b */ /* 0x000fe20000004200 */
[----:B------:R4:W-:Y:S06]  /*41d0*/  MUFU.EX2 R188, R14 ;  /* 0x0000000e00bc7308 */ /* 0x0009ec0000000800 */
[C---:B------:R-:W-:Y:S01]  /*41e0*/  HMMA.16816.F32.BF16 R48, R4.reuse, R22, R140 ;  /* 0x000000160430723c */ /* 0x040fe2000004188c */
[----:B------:R-:W5:Y:S07]  /*41f0*/  LDSM.16.MT88.4 R20, [R216+0x1900] ;  /* 0x00190000d814783b */ /* 0x000f6e0000004200 */
[----:B------:R-:W-:Y:S01]  /*4200*/  HMMA.16816.F32.BF16 R52, R4, R34, R156 ;  /* 0x000000220434723c */ /* 0x000fe2000004189c */
[----:B------:R-:W5:Y:S01]  /*4210*/  LDSM.16.MT88.4 R32, [R217+0x2900] ;  /* 0x00290000d920783b */ /* 0x000f620000004200 */
[----:B----4-:R-:W-:-:S04]  /*4220*/  FFMA.FTZ R14, R177, c[0x0][0x2d0], -R0 ;  /* 0x0000b400b10e7a23 */ /* 0x010fc80000010800 */
[----:B------:R4:W4:Y:S02]  /*4230*/  MUFU.EX2 R133, R14 ;  /* 0x0000000e00857308 */ /* 0x0009240000000800 */
[----:B------:R-:W-:Y:S07]  /*4240*/  HMMA.16816.F32.BF16 R36, R4, R38, R160 ;  /* 0x000000260424723c */ /* 0x000fee00000418a0 */
[----:B--2---:R-:W-:Y:S02]  /*4250*/  F2FP.BF16.PACK_AB R4, R205, R206 ;  /* 0x000000cecd04723e */ /* 0x004fe400000010ff */
[----:B---3--:R-:W-:-:S02]  /*4260*/  F2FP.BF16.PACK_AB R5, R193, R194 ;  /* 0x000000c2c105723e */ /* 0x008fc400000010ff */
[----:B------:R-:W-:Y:S02]  /*4270*/  F2FP.BF16.PACK_AB R6, R195, R204 ;  /* 0x000000ccc306723e */ /* 0x000fe400000010ff */
[----:B-1----:R-:W-:Y:S01]  /*4280*/  F2FP.BF16.PACK_AB R7, R192, R191 ;  /* 0x000000bfc007723e */ /* 0x002fe200000010ff */
[----:B----4-:R-:W-:-:S04]  /*4290*/  FFMA.FTZ R14, R179, c[0x0][0x2d0], -R0 ;  /* 0x0000b400b30e7a23 */ /* 0x010fc80000010800 */
[----:B------:R1:W-:Y:S02]  /*42a0*/  MUFU.EX2 R134, R14 ;  /* 0x0000000e00867308 */ /* 0x0003e40000000800 */
[C---:B------:R-:W-:Y:S08]  /*42b0*/  HMMA.16816.F32.BF16 R124, R4.reuse, R8, R164 ;  /* 0x00000008047c723c */ /* 0x040ff000000418a4 */
[----:B-----5:R-:W-:Y:S01]  /*42c0*/  HMMA.16816.F32.BF16 R140, R4, R16, R172 ;  /* 0x00000010048c723c */ /* 0x020fe200000418ac */
[----:B-1----:R-:W-:-:S07]  /*42d0*/  FFMA.FTZ R14, R178, c[0x0][0x2d0], -R0 ;  /* 0x0000b400b20e7a23 */ /* 0x002fce0000010800 */
[C---:B------:R-:W-:Y:S01]  /*42e0*/  HMMA.16816.F32.BF16 R156, R4.reuse, R20, R120 ;  /* 0x00000014049c723c */ /* 0x040fe20000041878 */
[----:B------:R1:W-:Y:S07]  /*42f0*/  MUFU.EX2 R138, R14 ;  /* 0x0000000e008a7308 */ /* 0x0003ee0000000800 */
[C---:B------:R-:W-:Y:S01]  /*4300*/  HMMA.16816.F32.BF16 R168, R4.reuse, R24, R116 ;  /* 0x0000001804a8723c */ /* 0x040fe20000041874 */
[----:B------:R-:W-:Y:S07]  /*4310*/  LDSM.16.MT88.4 R116, [R216+0x2d00] ;  /* 0x002d0000d874783b */ /* 0x000fee0000004200 */
[----:B------:R-:W-:Y:S01]  /*4320*/  HMMA.16816.F32.BF16 R112, R4, R28, R112 ;  /* 0x0000001c0470723c */ /* 0x000fe20000041870 */
[----:B-1----:R-:W-:-:S04]  /*4330*/  FFMA.FTZ R14, R180, c[0x0][0x2d0], -R13 ;  /* 0x0000b400b40e7a23 */ /* 0x002fc8000001080d */
[----:B------:R1:W-:Y:S03]  /*4340*/  MUFU.EX2 R132, R14 ;  /* 0x0000000e00847308 */ /* 0x0003e60000000800 */
[C---:B------:R-:W-:Y:S08]  /*4350*/  HMMA.16816.F32.BF16 R196, R4.reuse, R32, R108 ;  /* 0x0000002004c4723c */ /* 0x040ff0000004186c */
[----:B------:R-:W-:Y:S01]  /*4360*/  HMMA.16816.F32.BF16 R148, R4, R18, R148 ;  /* 0x000000120494723c */ /* 0x000fe20000041894 */
[----:B-1----:R-:W-:-:S07]  /*4370*/  FFMA.FTZ R14, R181, c[0x0][0x2d0], -R13 ;  /* 0x0000b400b50e7a23 */ /* 0x002fce000001080d */
[C---:B------:R-:W-:Y:S01]  /*4380*/  HMMA.16816.F32.BF16 R84, R4.reuse, R10, R104 ;  /* 0x0000000a0454723c */ /* 0x040fe20000041868 */
[----:B------:R-:W-:Y:S01]  /*4390*/  LDSM.16.MT88.4 R104, [R217+0x1d00] ;  /* 0x001d0000d968783b */ /* 0x000fe20000004200 */
[----:B------:R1:W2:Y:S06]  /*43a0*/  MUFU.EX2 R63, R14 ;  /* 0x0000000e003f7308 */ /* 0x0002ac0000000800 */
[C---:B------:R-:W-:Y:S08]  /*43b0*/  HMMA.16816.F32.BF16 R100, R4.reuse, R22, R100 ;  /* 0x000000160464723c */ /* 0x040ff00000041864 */
[----:B------:R-:W-:Y:S01]  /*43c0*/  HMMA.16816.F32.BF16 R160, R4, R26, R96 ;  /* 0x0000001a04a0723c */ /* 0x000fe20000041860 */
[----:B-1----:R-:W-:-:S04]  /*43d0*/  FFMA.FTZ R14, R183, c[0x0][0x2d0], -R13 ;  /* 0x0000b400b70e7a23 */ /* 0x002fc8000001080d */
[----:B------:R1:W-:Y:S03]  /*43e0*/  MUFU.EX2 R62, R14 ;  /* 0x0000000e003e7308 */ /* 0x0003e60000000800 */
[C---:B------:R-:W-:Y:S01]  /*43f0*/  HMMA.16816.F32.BF16 R164, R4.reuse, R30, R92 ;  /* 0x0000001e04a4723c */ /* 0x040fe2000004185c */
[----:B------:R-:W3:Y:S07]  /*4400*/  LDSM.16.MT88.4 R92, [R216+0x1d00] ;  /* 0x001d0000d85c783b */ /* 0x000eee0000004200 */
[----:B------:R-:W-:Y:S01]  /*4410*/  HMMA.16816.F32.BF16 R144, R4, R34, R88 ;  /* 0x000000220490723c */ /* 0x000fe20000041858 */
[----:B-1----:R-:W-:-:S06]  /*4420*/  FFMA.FTZ R14, R182, c[0x0][0x2d0], -R13 ;  /* 0x0000b400b60e7a23 */ /* 0x002fcc000001080d */
[----:B------:R-:W-:Y:S01]  /*4430*/  F2FP.BF16.PACK_AB R4, R133, R188 ;  /* 0x000000bc8504723e */ /* 0x000fe200000010ff */
[----:B------:R-:W-:Y:S01]  /*4440*/  IMAD.MOV.U32 R91, RZ, RZ, R187 ;  /* 0x000000ffff5b7224 */ /* 0x000fe200078e00bb */
[----:B--2---:R-:W-:Y:S01]  /*4450*/  F2FP.BF16.PACK_AB R5, R63, R132 ;  /* 0x000000843f05723e */ /* 0x004fe200000010ff */
[----:B------:R-:W1:Y:S01]  /*4460*/  MUFU.EX2 R61, R14 ;  /* 0x0000000e003d7308 */ /* 0x000e620000000800 */
[----:B------:R-:W-:Y:S01]  /*4470*/  F2FP.BF16.PACK_AB R6, R138, R134 ;  /* 0x000000868a06723e */ /* 0x000fe200000010ff */
[----:B------:R-:W-:Y:S02]  /*4480*/  IMAD.MOV.U32 R90, RZ, RZ, R186 ;  /* 0x000000ffff5a7224 */ /* 0x000fe400078e00ba */
[----:B------:R-:W-:Y:S02]  /*4490*/  IMAD.MOV.U32 R89, RZ, RZ, R185 ;  /* 0x000000ffff597224 */ /* 0x000fe400078e00b9 */
[----:B------:R-:W-:Y:S01]  /*44a0*/  IMAD.MOV.U32 R88, RZ, RZ, R184 ;  /* 0x000000ffff587224 */ /* 0x000fe200078e00b8 */
[----:B-1----:R-:W-:Y:S01]  /*44b0*/  F2FP.BF16.PACK_AB R7, R61, R62 ;  /* 0x0000003e3d07723e */ /* 0x002fe200000010ff */
[----:B------:R-:W-:-:S06]  /*44c0*/  IMAD.MOV.U32 R14, RZ, RZ, R130 ;  /* 0x000000ffff0e7224 */ /* 0x000fcc00078e0082 */
[C---:B------:R-:W-:Y:S07]  /*44d0*/  HMMA.16816.F32.BF16 R176, R4.reuse, R8, R76 ;  /* 0x0000000804b0723c */ /* 0x040fee000004184c */
[----:B------:R-:W-:Y:S01]  /*44e0*/  FFMA.FTZ R8, R210, c[0x0][0x2d0], -R12 ;  /* 0x0000b400d2087a23 */ /* 0x000fe2000001080c */
[----:B------:R-:W-:Y:S01]  /*44f0*/  HMMA.16816.F32.BF16 R172, R4, R10, R48 ;  /* 0x0000000a04ac723c */ /* 0x000fe20000041830 */
[----:B------:R-:W-:Y:S02]  /*4500*/  IMAD.MOV.U32 R79, RZ, RZ, R131 ;  /* 0x000000ffff4f7224 */ /* 0x000fe400078e0083 */
[----:B------:R1:W-:Y:S01]  /*4510*/  MUFU.EX2 R49, R8 ;  /* 0x0000000800317308 */ /* 0x0003e20000000800 */
[----:B------:R-:W-:-:S02]  /*4520*/  IMAD.MOV.U32 R210, RZ, RZ, R129 ;  /* 0x000000ffffd27224 */ /* 0x000fc400078e0081 */
[----:B------:R-:W-:Y:S02]  /*4530*/  IMAD.MOV.U32 R9, RZ, RZ, R152 ;  /* 0x000000ffff097224 */ /* 0x000fe400078e0098 */
[C---:B------:R-:W-:Y:S01]  /*4540*/  HMMA.16816.F32.BF16 R180, R4.reuse, R18, R56 ;  /* 0x0000001204b4723c */ /* 0x040fe20000041838 */
[----:B------:R-:W-:Y:S02]  /*4550*/  IMAD.MOV.U32 R10, RZ, RZ, R154 ;  /* 0x000000ffff0a7224 */ /* 0x000fe400078e009a */
[----:B------:R-:W-:Y:S02]  /*4560*/  IMAD.MOV.U32 R51, RZ, RZ, R128 ;  /* 0x000000ffff337224 */ /* 0x000fe400078e0080 */
[----:B------:R-:W-:Y:S02]  /*4570*/  IMAD.MOV.U32 R11, RZ, RZ, R153 ;  /* 0x000000ffff0b7224 */ /* 0x000fe400078e0099 */
[----:B------:R-:W-:Y:S01]  /*4580*/  IMAD.MOV.U32 R50, RZ, RZ, R155 ;  /* 0x000000ffff327224 */ /* 0x000fe200078e009b */
[----:B------:R-:W-:Y:S01]  /*4590*/  HMMA.16816.F32.BF16 R56, R4, R22, R44 ;  /* 0x000000160438723c */ /* 0x000fe2000004182c */
[----:B------:R-:W-:Y:S01]  /*45a0*/  LDSM.16.MT88.4 R152, [R216+0xd00] ;  /* 0x000d0000d898783b */ /* 0x000fe20000004200 */
[----:B-1----:R-:W-:-:S02]  /*45b0*/  FFMA.FTZ R8, R209, c[0x0][0x2d0], -R12 ;  /* 0x0000b400d1087a23 */ /* 0x002fc4000001080c */
[----:B------:R-:W-:Y:S02]  /*45c0*/  IMAD.MOV.U32 R209, RZ, RZ, R11 ;  /* 0x000000ffffd17224 */ /* 0x000fe400078e000b */
[----:B------:R1:W2:Y:S02]  /*45d0*/  MUFU.EX2 R48, R8 ;  /* 0x0000000800307308 */ /* 0x0002a40000000800 */
[C---:B------:R-:W-:Y:S01]  /*45e0*/  HMMA.16816.F32.BF16 R96, R4.reuse, R24, R68 ;  /* 0x000000180460723c */ /* 0x040fe20000041844 */
[----:B------:R-:W-:Y:S02]  /*45f0*/  IMAD.MOV.U32 R47, RZ, RZ, R9 ;  /* 0x000000ffff2f7224 */ /* 0x000fe400078e0009 */
[----:B------:R-:W-:Y:S02]  /*4600*/  IMAD.MOV.U32 R45, RZ, RZ, R88 ;  /* 0x000000ffff2d7224 */ /* 0x000fe400078e0058 */
[----:B------:R-:W-:Y:S02]  /*4610*/  IMAD.MOV.U32 R46, RZ, RZ, R90 ;  /* 0x000000ffff2e7224 */ /* 0x000fe400078e005a */
[----:B------:R-:W-:Y:S01]  /*4620*/  IMAD.MOV.U32 R11, RZ, RZ, R91 ;  /* 0x000000ffff0b7224 */ /* 0x000fe200078e005b */
[----:B------:R-:W-:Y:S01]  /*4630*/  HMMA.16816.F32.BF16 R108, R4, R20, R72 ;  /* 0x00000014046c723c */ /* 0x000fe20000041848 */
[----:B------:R-:W-:-:S02]  /*4640*/  FADD.FTZ R9, R239, R238 ;  /* 0x000000eeef097221 */ /* 0x000fc40000010000 */
[----:B-1----:R-:W-:-:S05]  /*4650*/  FFMA.FTZ R8, R208, c[0x0][0x2d0], -R12 ;  /* 0x0000b400d0087a23 */ /* 0x002fca000001080c */
[----:B------:R-:W-:Y:S01]  /*4660*/  HMMA.16816.F32.BF16 R184, R4, R16, R80 ;  /* 0x0000001004b8723c */ /* 0x000fe20000041850 */
[----:B------:R-:W1:Y:S01]  /*4670*/  LDSM.16.MT88.4 R80, [R217+0xd00] ;  /* 0x000d0000d950783b */ /* 0x000e620000004200 */
[----:B--2---:R-:W-:Y:S01]  /*4680*/  F2FP.BF16.PACK_AB R128, R48, R49 ;  /* 0x000000313080723e */ /* 0x004fe200000010ff */
[----:B------:R2:W-:Y:S01]  /*4690*/  MUFU.EX2 R44, R8 ;  /* 0x00000008002c7308 */ /* 0x0005e20000000800 */
[----:B------:R-:W-:-:S04]  /*46a0*/  IMAD.MOV.U32 R208, RZ, RZ, R89 ;  /* 0x000000ffffd07224 */ /* 0x000fc800078e0059 */
[C---:B------:R-:W-:Y:S08]  /*46b0*/  HMMA.16816.F32.BF16 R40, R4.reuse, R26, R40 ;  /* 0x0000001a0428723c */ /* 0x040ff00000041828 */
[----:B------:R-:W-:Y:S01]  /*46c0*/  HMMA.16816.F32.BF16 R64, R4, R28, R64 ;  /* 0x0000001c0440723c */ /* 0x000fe20000041840 */
[----:B--2---:R-:W-:-:S04]  /*46d0*/  FFMA.FTZ R8, R207, c[0x0][0x2d0], -R12 ;  /* 0x0000b400cf087a23 */ /* 0x004fc8000001080c */
[----:B------:R2:W4:Y:S03]  /*46e0*/  MUFU.EX2 R24, R8 ;  /* 0x0000000800187308 */ /* 0x0005260000000800 */
[C---:B------:R-:W-:Y:S08]  /*46f0*/  HMMA.16816.F32.BF16 R52, R4.reuse, R30, R52 ;  /* 0x0000001e0434723c */ /* 0x040ff00000041834 */
[----:B------:R-:W-:Y:S01]  /*4700*/  HMMA.16816.F32.BF16 R120, R4, R32, R200 ;  /* 0x000000200478723c */ /* 0x000fe200000418c8 */
[----:B--2---:R-:W-:-:S07]  /*4710*/  FFMA.FTZ R8, R224, c[0x0][0x2d0], -R3 ;  /* 0x0000b400e0087a23 */ /* 0x004fce0000010803 */
[----:B------:R-:W-:Y:S01]  /*4720*/  HMMA.16816.F32.BF16 R36, R4, R34, R36 ;  /* 0x000000220424723c */ /* 0x000fe20000041824 */
[----:B------:R-:W2:Y:S01]  /*4730*/  LDSM.16.MT88.4 R4, [R217+0x2d00] ;  /* 0x002d0000d904783b */ /* 0x000ea20000004200 */
        /* <DEDUP_REMOVED lines=22> */
[C---:B--2---:R-:W-:Y:S01]  /*48a0*/  HMMA.16816.F32.BF16 R124, R128.reuse, R4, R196 ;  /* 0x00000004807c723c */ /* 0x044fe200000418c4 */
[----:B------:R1:W-:Y:S07]  /*48b0*/  MUFU.EX2 R17, R3 ;  /* 0x0000000300117308 */ /* 0x0003ee0000000800 */
[C---:B------:R-:W-:Y:S01]  /*48c0*/  HMMA.16816.F32.BF16 R140, R128.reuse, R152, R140 ;  /* 0x00000098808c723c */ /* 0x040fe2000004188c */
[----:B------:R2:W3:Y:S07]  /*48d0*/  MUFU.EX2 R16, R0 ;  /* 0x0000000000107308 */ /* 0x0004ee0000000800 */
[----:B------:R-:W-:Y:S01]  /*48e0*/  HMMA.16816.F32.BF16 R148, R128, R154, R148 ;  /* 0x0000009a8094723c */ /* 0x000fe20000041894 */
[----:B-1----:R-:W-:-:S07]  /*48f0*/  FADD.FTZ R3, R47, R46 ;  /* 0x0000002e2f037221 */ /* 0x002fce0000010000 */
[----:B------:R-:W-:Y:S01]  /*4900*/  HMMA.16816.F32.BF16 R160, R128, R106, R160 ;  /* 0x0000006a80a0723c */ /* 0x000fe200000418a0 */
[----:B--2---:R-:W-:Y:S01]  /*4910*/  FFMA.FTZ R0, R79, c[0x0][0x2d0], -R13 ;  /* 0x0000b4004f007a23 */ /* 0x004fe2000001080d */
[----:B---3--:R-:W-:-:S03]  /*4920*/  F2FP.BF16.PACK_AB R170, R16, R17 ;  /* 0x0000001110aa723e */ /* 0x008fc600000010ff */
        /* <DEDUP_REMOVED lines=8> */
[----:B--2---:R-:W-:Y:S01]  /*49b0*/  F2FP.BF16.PACK_AB R169, R14, R12 ;  /* 0x0000000c0ea9723e */ /* 0x004fe200000010ff */
[----:B------:R-:W-:-:S02]  /*49c0*/  IMAD.MOV.U32 R210, RZ, RZ, R10 ;  /* 0x000000ffffd27224 */ /* 0x000fc400078e000a */
[----:B------:R-:W-:Y:S02]  /*49d0*/  IMAD.MOV.U32 R10, RZ, RZ, R15 ;  /* 0x000000ffff0a7224 */ /* 0x000fe400078e000f */
[----:B------:R1:W-:Y:S02]  /*49e0*/  MUFU.EX2 R15, R0 ;  /* 0x00000000000f7308 */ /* 0x0003e40000000800 */
[----:B------:R-:W-:Y:S02]  /*49f0*/  FADD.FTZ R10, R10, R8 ;  /* 0x000000080a0a7221 */ /* 0x000fe40000010000 */
[----:B-1----:R-:W-:-:S04]  /*4a00*/  FFMA.FTZ R0, R230, c[0x0][0x2d0], -R13 ;  /* 0x0000b400e6007a23 */ /* 0x002fc8000001080d */
[----:B------:R1:W2:Y:S02]  /*4a10*/  MUFU.EX2 R13, R0 ;  /* 0x00000000000d7308 */ /* 0x0002a40000000800 */
[----:B-1----:R-:W-:Y:S01]  /*4a20*/  FADD.FTZ R0, R246, R242 ;  /* 0x000000f2f6007221 */ /* 0x002fe20000010000 */
[----:B--2---:R-:W-:-:S03]  /*4a30*/  F2FP.BF16.PACK_AB R171, R13, R15 ;  /* 0x0000000f0dab723e */ /* 0x004fc600000010ff */
        /* <DEDUP_REMOVED lines=63> */
[----:B------:R-:W-:Y:S02]  /*4e30*/  FADD.FTZ R247, R16, R247 ;  /* 0x000000f710f77221 */ /* 0x000fe40000010000 */
[----:B------:R-:W-:Y:S02]  /*4e40*/  FADD.FTZ R248, R13, R248 ;  /* 0x000000f80df87221 */ /* 0x000fe40000010000 */
[----:B------:R-:W-:-:S02]  /*4e50*/  FADD.FTZ R249, R24, R249 ;  /* 0x000000f918f97221 */ /* 0x000fc40000010000 */
[----:B------:R-:W-:Y:S01]  /*4e60*/  FADD.FTZ R250, R21, R250 ;  /* 0x000000fa15fa7221 */ /* 0x000fe20000010000 */
[----:B------:R-:W-:Y:S05]  /*4e70*/  @!P2 BRA `(.L_x_887) ;  /* 0x000032000000a947 */ /* 0x000fea0003800000 */
[----:B------:R-:W2:Y:S01]  /*4e80*/  LDL.LU R50, [R1+0x10] ;  /* 0x0000100001327983 */ /* 0x000ea20000300800 */
[----:B------:R-:W-:Y:S01]  /*4e90*/  SHF.R.S32.HI R51, RZ, 0x1f, R60 ;  /* 0x0000001fff337819 */ /* 0x000fe2000001143c */
[----:B------:R-:W-:Y:S02]  /*4ea0*/  IMAD.SHL.U32 R229, R60, 0x2, RZ ;  /* 0x000000023ce57824 */ /* 0x000fe400078e00ff */
[----:B------:R-:W-:Y:S01]  /*4eb0*/  IMAD.SHL.U32 R227, R190, 0x2, RZ ;  /* 0x00000002bee37824 */ /* 0x000fe200078e00ff */
[----:B------:R-:W-:Y:S01]  /*4ec0*/  SHF.L.U64.HI R230, R60, 0x1, R51 ;  /* 0x000000013ce67819 */ /* 0x000fe20000010233 */
[C---:B------:R-:W-:Y:S01]  /*4ed0*/  IMAD.SHL.U32 R225, R189.reuse, 0x2, RZ ;  /* 0x00000002bde17824 */ /* 0x040fe200078e00ff */
[----:B------:R-:W-:Y:S01]  /*4ee0*/  SHF.R.S32.HI R51, RZ, 0x1f, R189 ;  /* 0x0000001fff337819 */ /* 0x000fe200000114bd */
[----:B------:R-:W-:Y:S02]  /*4ef0*/  IMAD.MOV.U32 R3, RZ, RZ, R136 ;  /* 0x000000ffff037224 */ /* 0x000fe400078e0088 */
[----:B------:R-:W-:Y:S01]  /*4f00*/  IMAD.MOV.U32 R0, RZ, RZ, R137 ;  /* 0x000000ffff007224 */ /* 0x000fe200078e0089 */
[----:B------:R-:W-:Y:S01]  /*4f10*/  SHF.L.U64.HI R226, R189, 0x1, R51 ;  /* 0x00000001bde27819 */ /* 0x000fe20000010233 */
[----:B------:R-:W-:-:S02]  /*4f20*/  IMAD.MOV.U32 R138, RZ, RZ, R2 ;  /* 0x000000ffff8a7224 */ /* 0x000fc400078e0002 */
[----:B------:R-:W-:Y:S01]  /*4f30*/  IMAD.MOV.U32 R132, RZ, RZ, R135 ;  /* 0x000000ffff847224 */ /* 0x000fe200078e0087 */
[----:B--2---:R-:W-:Y:S02]  /*4f40*/  IADD3 R224, R50, -0x2, RZ ;  /* 0xfffffffe32e07810 */ /* 0x004fe40007ffe0ff */
[----:B------:R-:W-:-:S04]  /*4f50*/  SHF.R.S32.HI R50, RZ, 0x1f, R190 ;  /* 0x0000001fff327819 */ /* 0x000fc800000114be */
[----:B------:R-:W-:Y:S01]  /*4f60*/  SHF.L.U64.HI R228, R190, 0x1, R50 ;  /* 0x00000001bee47819 */ /* 0x000fe20000010232 */
[----:B------:R-:W-:Y:S05]  /*4f70*/  BRA `(.L_x_888) ;  /* 0x0000037000007947 */ /* 0x000fea0003800000 */
.L_x_890:
[----:B------:R-:W2:Y:S01]  /*4f80*/  LDL.64 R234, [R1] ;  /* 0x0000000001ea7983 */ /* 0x000ea20000100a00 */
[----:B------:R-:W-:Y:S02]  /*4f90*/  IMAD.MOV.U32 R222, RZ, RZ, RZ ;  /* 0x000000ffffde7224 */ /* 0x000fe400078e00ff */
[----:B------:R-:W-:Y:S01]  /*4fa0*/  IMAD.MOV.U32 R233, RZ, RZ, c[0x0][0x2b8] ;  /* 0x0000ae00ffe97624 */ /* 0x000fe200078e00ff */
[----:B------:R-:W3:Y:S01]  /*4fb0*/  LDL R232, [R1+0x8] ;  /* 0x0000080001e87983 */ /* 0x000ee20000100800 */
[----:B------:R-:W-:Y:S03]  /*4fc0*/  IMAD R133, R224, 0x40, R251 ;  /* 0x00000040e0857824 */ /* 0x000fe600078e02fb */
[----:B------:R-:W-:Y:S02]  /*4fd0*/  ISETP.NE.AND P2, PT, R233, 0x1, PT ;  /* 0x00000001e900780c */ /* 0x000fe40003f45270 */
[----:B------:R-:W-:Y:S05]  /*4fe0*/  IADD3 R133, R133, -0x40, R231 ;  /* 0xffffffc085857810 */ /* 0x000fea0007ffe0e7 */
[--C-:B------:R-:W-:Y:S06]  /*4ff0*/  IMAD.MOV.U32 R2, RZ, RZ, R133.reuse ;  /* 0x000000ffff027224 */ /* 0x100fec00078e0085 */
[----:B------:R-:W-:Y:S05]  /*5000*/  @P2 IMAD.HI.U32 R134, R133, c[0x0][0x2bc], RZ ;  /* 0x0000af0085862a27 */ /* 0x000fea00078e00ff */
[----:B------:R-:W-:Y:S04]  /*5010*/  @P2 SHF.R.U32.HI R2, RZ, c[0x0][0x2c0], R134 ;  /* 0x0000b000ff022a19 */ /* 0x000fe80000011686 */
[C---:B--2---:R-:W-:Y:S04]  /*5020*/  @!P3 IADD3 R135, P0, R2.reuse, R234, RZ ;  /* 0x000000ea0287b210 */ /* 0x044fe80007f1e0ff */
[----:B---3--:R-:W-:Y:S01]  /*5030*/  @!P3 LEA.HI.X.SX32 R136, R2, R232, 0x1, P0 ;  /* 0x000000e80288b211 */ /* 0x008fe200000f0eff */
[----:B------:R-:W-:Y:S01]  /*5040*/  IMAD.MOV R2, RZ, RZ, -R2 ;  /* 0x000000ffff027224 */ /* 0x000fe200078e0a02 */
[----:B------:R-:W1:Y:S01]  /*5050*/  S2R R232, SR_CTAID.Y ;  /* 0x0000000000e87919 */ /* 0x000e620000002600 */
[C---:B------:R-:W-:Y:S02]  /*5060*/  @!P3 LEA R134, P0, R135.reuse, c[0x0][0x2a0], 0x2 ;  /* 0x0000a8008786ba11 */ /* 0x040fe400078010ff */
[----:B------:R-:W-:Y:S02]  /*5070*/  IMAD R223, R2, c[0x0][0x2b8], R133 ;  /* 0x0000ae0002df7a24 */ /* 0x000fe400078e0285 */
[----:B------:R-:W-:Y:S03]  /*5080*/  @!P3 LEA.HI.X R135, R135, c[0x0][0x2a4], R136, 0x2, P0 ;  /* 0x0000a9008787ba11 */ /* 0x000fe600000f1488 */
[----:B------:R-:W-:Y:S02]  /*5090*/  SHF.R.S32.HI R2, RZ, 0x1f, R223 ;  /* 0x0000001fff027819 */ /* 0x000fe400000114df */
[----:B------:R2:W3:Y:S03]  /*50a0*/  @!P3 LDG.E R222, [R134.64] ;  /* 0x0000000686deb981 */ /* 0x0004e6000c1e1900 */
[----:B------:R-:W-:Y:S04]  /*50b0*/  IMAD R2, R2, c[0x0][0x1e0], RZ ;  /* 0x0000780002027a24 */ /* 0x000fe800078e02ff */
[C---:B------:R-:W-:Y:S02]  /*50c0*/  IMAD R2, R223.reuse, c[0x0][0x1e4], R2 ;  /* 0x00007900df027a24 */ /* 0x040fe400078e0202 */
[----:B-1----:R-:W-:Y:S04]  /*50d0*/  IMAD.WIDE.U32 R232, R232, c[0x0][0x1e8], RZ ;  /* 0x00007a00e8e87a25 */ /* 0x002fe800078e00ff */
[----:B--2---:R-:W-:Y:S04]  /*50e0*/  IMAD.WIDE.U32 R134, R223, c[0x0][0x1e0], RZ ;  /* 0x00007800df867a25 */ /* 0x004fe800078e00ff */
        /* <DEDUP_REMOVED lines=15> */
[----:B---3--:R-:W-:Y:S02]  /*51e0*/  IADD3 R172, P2, R2, R229, RZ ;  /* 0x000000e502ac7210 */ /* 0x008fe40007f5e0ff */
[C---:B----4-:R-:W-:Y:S01]  /*51f0*/  IADD3.X R137, R135.reuse, R230, RZ, P0, !PT ;  /* 0x000000e687897210 */ /* 0x050fe200007fe4ff */
[----:B------:R-:W-:Y:S01]  /*5200*/  IMAD.X R177, R135, 0x1, R228, P1 ;  /* 0x0000000187b17824 */ /* 0x000fe200008e06e4 */
[-C--:B------:R-:W-:Y:S01]  /*5210*/  IADD3 R174, P0, R134, R225.reuse, RZ ;  /* 0x000000e186ae7210 */ /* 0x080fe20007f1e0ff */
[----:B-----5:R-:W-:Y:S02]  /*5220*/  IMAD.X R173, R133, 0x1, R230, P2 ;  /* 0x0000000185ad7824 */ /* 0x020fe400010e06e6 */
[----:B------:R1:W-:Y:S02]  /*5230*/  LDGSTS.E.BYPASS.LTC128B.128 [R221+0x3100], [R136.64], !P6 ;  /* 0x0310000088dd7fae */ /* 0x0003e4000f101d46 */
[--C-:B------:R-:W-:Y:S01]  /*5240*/  IMAD.X R175, R135, 0x1, R226.reuse, P0 ;  /* 0x0000000187af7824 */ /* 0x100fe200000e06e2 */
[C---:B------:R-:W-:Y:S01]  /*5250*/  IADD3 R134, P0, R2.reuse, R225, RZ ;  /* 0x000000e102867210 */ /* 0x040fe20007f1e0ff */
[----:B------:R2:W-:Y:S04]  /*5260*/  LDGSTS.E.BYPASS.LTC128B.128 [R221+0x4100], [R176.64], !P5 ;  /* 0x04100000b0dd7fae */ /* 0x0005e8000e901d46 */
[----:B------:R2:W-:Y:S01]  /*5270*/  LDGSTS.E.BYPASS.LTC128B.128 [R221+0x5100], [R174.64], !P4 ;  /* 0x05100000aedd7fae */ /* 0x0005e2000e101d46 */
[C---:B------:R-:W-:Y:S03]  /*5280*/  IMAD.X R135, R133.reuse, 0x1, R226, P0 ;  /* 0x0000000185877824 */ /* 0x040fe600000e06e2 */
[----:B------:R2:W-:Y:S01]  /*5290*/  LDGSTS.E.BYPASS.LTC128B.128 [R221+0x3900], [R172.64], !P6 ;  /* 0x03900000acdd7fae */ /* 0x0005e2000f101d46 */
[----:B-1----:R-:W-:Y:S04]  /*52a0*/  IADD3 R136, P1, R2, R227, RZ ;  /* 0x000000e302887210 */ /* 0x002fe80007f3e0ff */
[----:B------:R-:W-:Y:S05]  /*52b0*/  IADD3.X R137, R133, R228, RZ, P1, !PT ;  /* 0x000000e485897210 */ /* 0x000fea0000ffe4ff */
[----:B------:R2:W-:Y:S04]  /*52c0*/  LDGSTS.E.BYPASS.LTC128B.128 [R221+0x4900], [R136.64], !P5 ;  /* 0x0490000088dd7fae */ /* 0x0005e8000e901d46 */
[----:B------:R2:W-:Y:S01]  /*52d0*/  LDGSTS.E.BYPASS.LTC128B.128 [R221+0x5900], [R134.64], !P4 ;  /* 0x0590000086dd7fae */ /* 0x0005e2000e101d46 */
[----:B------:R-:W-:-:S05]  /*52e0*/  BRA `(.L_x_889) ;  /* 0x00000b8000007947 */ /* 0x000fca0003800000 */
.L_x_888:
[----:B------:R-:W-:Y:S04]  /*52f0*/  DEPBAR.LE SB0, 0x0 ;  /* 0x000080000000791a */ /* 0x000fe80000000000 */
[----:B------:R-:W-:Y:S01]  /*5300*/  BAR.SYNC.DEFER_BLOCKING 0x0 ;  /* 0x0000000000007b1d */ /* 0x000fe20000010000 */
[C---:B------:R-:W-:Y:S01]  /*5310*/  IMAD.WIDE.U32 R28, R223.reuse, c[0x0][0x208], RZ ;  /* 0x00008200df1c7a25 */ /* 0x040fe200078e00ff */
[----:B------:R-:W-:Y:S05]  /*5320*/  SHF.R.S32.HI R2, RZ, 0x1f, R223 ;  /* 0x0000001fff027819 */ /* 0x000fea00000114df */
[----:B------:R-:W-:Y:S04]  /*5330*/  IMAD R2, R2, c[0x0][0x208], RZ ;  /* 0x0000820002027a24 */ /* 0x000fe800078e02ff */
[----:B------:R-:W-:Y:S04]  /*5340*/  IMAD R2, R223, c[0x0][0x20c], R2 ;  /* 0x00008300df027a24 */ /* 0x000fe800078e0202 */
[----:B------:R-:W-:Y:S01]  /*5350*/  IMAD.IADD R29, R29, 0x1, R2 ;  /* 0x000000011d1d7824 */ /* 0x000fe200078e0202 */
[----:B------:R-:W-:Y:S03]  /*5360*/  SHF.R.S32.HI R2, RZ, 0x1f, R222 ;  /* 0x0000001fff027819 */ /* 0x000fe600000114de */
[----:B------:R-:W-:Y:S04]  /*5370*/  IMAD.WIDE.U32 R36, R222, c[0x0][0x218], R28 ;  /* 0x00008600de247a25 */ /* 0x000fe800078e001c */
[----:B------:R-:W-:Y:S01]  /*5380*/  IMAD R2, R2, c[0x0][0x218], RZ ;  /* 0x0000860002027a24 */ /* 0x000fe200078e02ff */
[----:B------:R-:W-:Y:S07]  /*5390*/  LDSM.16.M88.4 R64, [R219+0x6100] ;  /* 0x00610000db40783b */ /* 0x000fee0000000200 */
[----:B------:R-:W1:Y:S07]  /*53a0*/  LDSM.16.M88.4 R16, [R139+0x3100] ;  /* 0x003100008b10783b */ /* 0x000e6e0000000200 */
[----:B------:R-:W2:Y:S07]  /*53b0*/  LDSM.16.M88.4 R60, [R219+0x7100] ;  /* 0x00710000db3c783b */ /* 0x000eae0000000200 */
[----:B------:R-:W3:Y:S07]  /*53c0*/  LDSM.16.M88.4 R32, [R139+0x3500] ;  /* 0x003500008b20783b */ /* 0x000eee0000000200 */
[----:B------:R-:W4:Y:S07]  /*53d0*/  LDSM.16.M88.4 R48, [R139+0x3900] ;  /* 0x003900008b30783b */ /* 0x000f2e0000000200 */
[----:B------:R-:W-:Y:S07]  /*53e0*/  LDSM.16.M88.4 R172, [R139+0x3d00] ;  /* 0x003d00008bac783b */ /* 0x000fee0000000200 */
[----:B------:R-:W-:Y:S01]  /*53f0*/  LDSM.16.M88.4 R176, [R220+0x6100] ;  /* 0x00610000dcb0783b */ /* 0x000fe20000000200 */
[-C--:B-1----:R-:W-:Y:S06]  /*5400*/  HMMA.16816.F32.BF16 R4, R64, R16.reuse, RZ ;  /* 0x000000104004723c */ /* 0x082fec00000418ff */
[----:B------:R-:W-:Y:S02]  /*5410*/  LDSM.16.M88.4 R180, [R218] ;  /* 0x00000000dab4783b */ /* 0x000fe40000000200 */
[C---:B--2---:R-:W-:Y:S05]  /*5420*/  HMMA.16816.F32.BF16 R8, R60.reuse, R16, RZ ;  /* 0x000000103c08723c */ /* 0x044fea00000418ff */
[----:B------:R-:W-:Y:S03]  /*5430*/  LDSM.16.M88.4 R184, [R220+0x7100] ;  /* 0x00710000dcb8783b */ /* 0x000fe60000000200 */
[-C--:B------:R-:W-:Y:S04]  /*5440*/  HMMA.16816.F32.BF16 R12, R60, R18.reuse, RZ ;  /* 0x000000123c0c723c */ /* 0x080fe800000418ff */
[----:B------:R-:W1:Y:S04]  /*5450*/  S2R R30, SR_CTAID.Y ;  /* 0x00000000001e7919 */ /* 0x000e680000002600 */
[C---:B------:R-:W-:Y:S03]  /*5460*/  HMMA.16816.F32.BF16 R16, R64.reuse, R18, RZ ;  /* 0x000000124010723c */ /* 0x040fe600000418ff */
[----:B------:R-:W2:Y:S05]  /*5470*/  S2R R38, SR_CTAID.Y ;  /* 0x0000000000267919 */ /* 0x000eaa0000002600 */
[-C--:B---3--:R-:W-:Y:S02]  /*5480*/  HMMA.16816.F32.BF16 R20, R64, R32.reuse, RZ ;  /* 0x000000204014723c */ /* 0x088fe400000418ff */
[----:B------:R-:W-:Y:S06]  /*5490*/  LDSM.16.M88.4 R188, [R218+0x800] ;  /* 0x00080000dabc783b */ /* 0x000fec0000000200 */
[C---:B------:R-:W-:Y:S01]  /*54a0*/  HMMA.16816.F32.BF16 R24, R60.reuse, R32, RZ ;  /* 0x000000203c18723c */ /* 0x040fe200000418ff */
[----:B------:R-:W-:Y:S03]  /*54b0*/  LDSM.16.M88.4 R192, [R218+0xc00] ;  /* 0x000c0000dac0783b */ /* 0x000fe60000000200 */
[----:B-1----:R-:W-:Y:S04]  /*54c0*/  SHF.R.S32.HI R39, RZ, 0x1f, R30 ;  /* 0x0000001fff277819 */ /* 0x002fe8000001141e */
[-C--:B------:R-:W-:Y:S01]  /*54d0*/  HMMA.16816.F32.BF16 R28, R60, R34.reuse, RZ ;  /* 0x000000223c1c723c */ /* 0x080fe200000418ff */
[----:B------:R-:W-:Y:S03]  /*54e0*/  IMAD R39, R39, c[0x0][0x210], RZ ;  /* 0x0000840027277a24 */ /* 0x000fe600078e02ff */
[C---:B--2---:R-:W-:Y:S04]  /*54f0*/  IMAD.WIDE.U32 R40, R38.reuse, c[0x0][0x210], RZ ;  /* 0x0000840026287a25 */ /* 0x044fe800078e00ff */
[C---:B------:R-:W-:Y:S04]  /*5500*/  HMMA.16816.F32.BF16 R32, R64.reuse, R34, RZ ;  /* 0x000000224020723c */ /* 0x040fe800000418ff */
[----:B------:R-:W-:Y:S02]  /*5510*/  IMAD R39, R38, c[0x0][0x214], R39 ;  /* 0x0000850026277a24 */ /* 0x000fe400078e0227 */
[----:B------:R-:W-:Y:S01]  /*5520*/  IMAD R38, R222, c[0x0][0x21c], R2 ;  /* 0x00008700de267a24 */ /* 0x000fe200078e0202 */
[----:B------:R-:W-:Y:S01]  /*5530*/  IADD3 R2, P0, R40, R36, RZ ;  /* 0x0000002428027210 */ /* 0x000fe20007f1e0ff */
[----:B------:R-:W-:Y:S05]  /*5540*/  IMAD.IADD R39, R41, 0x1, R39 ;  /* 0x0000000129277824 */ /* 0x000fea00078e0227 */
[----:B------:R-:W-:Y:S02]  /*5550*/  IADD3.X R40, R39, R37, R38, P0, !PT ;  /* 0x0000002527287210 */ /* 0x000fe400007fe426 */
[-C--:B----4-:R-:W-:Y:S01]  /*5560*/  HMMA.16816.F32.BF16 R36, R64, R48.reuse, RZ ;  /* 0x000000304024723c */ /* 0x090fe200000418ff */
[C---:B------:R-:W-:Y:S04]  /*5570*/  LEA R133, P0, R2.reuse, c[0x0][0x1f8], 0x1 ;  /* 0x00007e0002857a11 */ /* 0x040fe800078008ff */
[----:B------:R-:W-:Y:S01]  /*5580*/  LEA.HI.X R2, R2, c[0x0][0x1fc], R40, 0x1, P0 ;  /* 0x00007f0002027a11 */ /* 0x000fe200000f0c28 */
[----:B------:R-:W1:Y:S02]  /*5590*/  SHFL.IDX PT, R135, R133, RZ, 0x1c1f ;  /* 0x001c1fff85877589 */ /* 0x000e6400000e0000 */
[C---:B------:R-:W-:Y:S05]  /*55a0*/  HMMA.16816.F32.BF16 R40, R60.reuse, R48, RZ ;  /* 0x000000303c28723c */ /* 0x040fea00000418ff */
[----:B------:R-:W2:Y:S03]  /*55b0*/  SHFL.IDX PT, R134, R2, RZ, 0x1c1f ;  /* 0x001c1fff02867589 */ /* 0x000ea600000e0000 */
[-C--:B------:R-:W-:Y:S04]  /*55c0*/  HMMA.16816.F32.BF16 R44, R60, R50.reuse, RZ ;  /* 0x000000323c2c723c */ /* 0x080fe800000418ff */
[----:B------:R-:W3:Y:S04]  /*55d0*/  SHFL.IDX PT, R133, R133, 0x1, 0x1c1f ;  /* 0x003c1f0085857f89 */ /* 0x000ee800000e0000 */
[C---:B------:R-:W-:Y:S03]  /*55e0*/  HMMA.16816.F32.BF16 R48, R64.reuse, R50, RZ ;  /* 0x000000324030723c */ /* 0x040fe600000418ff */
[----:B------:R-:W4:Y:S01]  /*55f0*/  SHFL.IDX PT, R2, R2, 0x1, 0x1c1f ;  /* 0x003c1f0002027f89 */ /* 0x000f2200000e0000 */
[C---:B-1----:R-:W-:Y:S04]  /*5600*/  IADD3 R196, P1, R135.reuse, R229, RZ ;  /* 0x000000e587c47210 */ /* 0x042fe80007f3e0ff */
[-C--:B------:R-:W-:Y:S01]  /*5610*/  HMMA.16816.F32.BF16 R52, R64, R172.reuse, RZ ;  /* 0x000000ac4034723c */ /* 0x080fe200000418ff */
[-C--:B------:R-:W-:Y:S03]  /*5620*/  IADD3 R136, P0, R135, R227.reuse, RZ ;  /* 0x000000e387887210 */ /* 0x080fe60007f1e0ff */
[CC--:B--2---:R-:W-:Y:S02]  /*5630*/  IADD3.X R197, R134.reuse, R230.reuse, RZ, P1, !PT ;  /* 0x000000e686c57210 */ /* 0x0c4fe40000ffe4ff */
[--C-:B------:R-:W-:Y:S02]  /*5640*/  IMAD.X R137, R134, 0x1, R228.reuse, P0 ;  /* 0x0000000186897824 */ /* 0x100fe400000e06e4 */
[C---:B------:R-:W-:Y:S04]  /*5650*/  HMMA.16816.F32.BF16 R56, R60.reuse, R172, RZ ;  /* 0x000000ac3c38723c */ /* 0x040fe800000418ff */
[----:B---3--:R-:W-:Y:S04]  /*5660*/  IADD3 R198, P1, R133, R227, RZ ;  /* 0x000000e385c67210 */ /* 0x008fe80007f3e0ff */
[-C--:B------:R-:W-:Y:S01]  /*5670*/  HMMA.16816.F32.BF16 R60, R60, R174.reuse, RZ ;  /* 0x000000ae3c3c723c */ /* 0x080fe200000418ff */
[----:B----4-:R-:W-:Y:S07]  /*5680*/  IMAD.X R199, R2, 0x1, R228, P1 ;  /* 0x0000000102c77824 */ /* 0x010fee00008e06e4 */
[----:B------:R-:W-:Y:S01]  /*5690*/  HMMA.16816.F32.BF16 R64, R64, R174, RZ ;  /* 0x000000ae4040723c */ /* 0x000fe200000418ff */
[----:B------:R-:W1:Y:S07]  /*56a0*/  LDSM.16.M88.4 R172, [R218+0x400] ;  /* 0x00040000daac783b */ /* 0x000e6e0000000200 */
[-C--:B------:R-:W-:Y:S01]  /*56b0*/  HMMA.16816.F32.BF16 R4, R176, R180.reuse, R4 ;  /* 0x000000b4b004723c */ /* 0x080fe20000041804 */
[----:B------:R-:W-:Y:S01]  /*56c0*/  @!PT LDS RZ, [RZ] ;  /* 0x00000000fffff984 */ /* 0x000fe20000000800 */
[----:B------:R-:W-:Y:S01]  /*56d0*/  @!PT LDS RZ, [RZ] ;  /* 0x00000000fffff984 */ /* 0x000fe20000000800 */
[----:B------:R-:W-:Y:S01]  /*56e0*/  @!PT LDS RZ, [RZ] ;  /* 0x00000000fffff984 */ /* 0x000fe20000000800 */
[----:B------:R2:W-:Y:S07]  /*56f0*/  LDGSTS.E.BYPASS.LTC128B.128 [R221+0x100], [R196.64], !P6 ;  /* 0x00100000c4dd7fae */ /* 0x0005ee000f101d46 */
[C---:B------:R-:W-:Y:S01]  /*5700*/  HMMA.16816.F32.BF16 R8, R184.reuse, R180, R8 ;  /* 0x000000b4b808723c */ /* 0x040fe20000041808 */
[----:B------:R3:W-:Y:S07]  /*5710*/  LDGSTS.E.BYPASS.LTC128B.128 [R221+0x1100], [R136.64], !P5 ;  /* 0x0110000088dd7fae */ /* 0x0007ee000e901d46 */
[-C--:B------:R-:W-:Y:S08]  /*5720*/  HMMA.16816.F32.BF16 R12, R184, R182.reuse, R12 ;  /* 0x000000b6b80c723c */ /* 0x080ff0000004180c */
[C---:B------:R-:W-:Y:S04]  /*5730*/  HMMA.16816.F32.BF16 R16, R176.reuse, R182, R16 ;  /* 0x000000b6b010723c */ /* 0x040fe80000041810 */
[----:B--2---:R-:W-:Y:S04]  /*5740*/  IADD3 R196, P0, R135, R225, RZ ;  /* 0x000000e187c47210 */ /* 0x004fe80007f1e0ff */
[-C--:B-1----:R-:W-:Y:S04]  /*5750*/  HMMA.16816.F32.BF16 R20, R176, R172.reuse, R20 ;  /* 0x000000acb014723c */ /* 0x082fe80000041814 */
[----:B------:R-:W-:Y:S01]  /*5760*/  IMAD.X R197, R134, 0x1, R226, P0 ;  /* 0x0000000186c57824 */ /* 0x000fe200000e06e2 */
[C---:B---3--:R-:W-:Y:S02]  /*5770*/  IADD3 R136, P2, R133.reuse, R229, RZ ;  /* 0x000000e585887210 */ /* 0x048fe40007f5e0ff */
[----:B------:R-:W-:Y:S01]  /*5780*/  IADD3 R134, P0, R133, R225, RZ ;  /* 0x000000e185867210 */ /* 0x000fe20007f1e0ff */
[C---:B------:R-:W-:Y:S01]  /*5790*/  HMMA.16816.F32.BF16 R24, R184.reuse, R172, R24 ;  /* 0x000000acb818723c */ /* 0x040fe20000041818 */
[----:B------:R1:W-:Y:S03]  /*57a0*/  LDGSTS.E.BYPASS.LTC128B.128 [R221+0x2100], [R196.64], !P4 ;  /* 0x02100000c4dd7fae */ /* 0x0003e6000e101d46 */
[C---:B------:R-:W-:Y:S02]  /*57b0*/  IADD3.X R137, R2.reuse, R230, RZ, P2, !PT ;  /* 0x000000e602897210 */ /* 0x040fe400017fe4ff */
[----:B------:R-:W-:Y:S02]  /*57c0*/  IADD3.X R135, R2, R226, RZ, P0, !PT ;  /* 0x000000e202877210 */ /* 0x000fe400007fe4ff */
[-C--:B------:R-:W-:Y:S01]  /*57d0*/  HMMA.16816.F32.BF16 R28, R184, R174.reuse, R28 ;  /* 0x000000aeb81c723c */ /* 0x080fe2000004181c */
[----:B------:R2:W-:Y:S02]  /*57e0*/  LDGSTS.E.BYPASS.LTC128B.128 [R221+0x900], [R136.64], !P6 ;  /* 0x0090000088dd7fae */ /* 0x0005e4000f101d46 */
[----:B------:R-:W-:Y:S05]  /*57f0*/  ISETP.GE.AND P0, PT, R224, 0x1, PT ;  /* 0x00000001e000780c */ /* 0x000fea0003f06270 */
[C---:B------:R-:W-:Y:S01]  /*5800*/  HMMA.16816.F32.BF16 R32, R176.reuse, R174, R32 ;  /* 0x000000aeb020723c */ /* 0x040fe20000041820 */
[----:B------:R1:W-:Y:S07]  /*5810*/  LDGSTS.E.BYPASS.LTC128B.128 [R221+0x1900], [R198.64], !P5 ;  /* 0x01900000c6dd7fae */ /* 0x0003ee000e901d46 */
[-C--:B------:R-:W-:Y:S01]  /*5820*/  HMMA.16816.F32.BF16 R36, R176, R188.reuse, R36 ;  /* 0x000000bcb024723c */ /* 0x080fe20000041824 */
[----:B------:R2:W-:Y:S07]  /*5830*/  LDGSTS.E.BYPASS.LTC128B.128 [R221+0x2900], [R134.64], !P4 ;  /* 0x0290000086dd7fae */ /* 0x0005ee000e101d46 */
[C---:B------:R-:W-:Y:S01]  /*5840*/  HMMA.16816.F32.BF16 R40, R184.reuse, R188, R40 ;  /* 0x000000bcb828723c */ /* 0x040fe20000041828 */
[----:B------:R-:W-:Y:S07]  /*5850*/  LDSM.16.M88.4 R200, [R139+0x4100] ;  /* 0x004100008bc8783b */ /* 0x000fee0000000200 */
[-C--:B------:R-:W-:Y:S01]  /*5860*/  HMMA.16816.F32.BF16 R44, R184, R190.reuse, R44 ;  /* 0x000000beb82c723c */ /* 0x080fe2000004182c */
[----:B------:R-:W0:Y:S07]  /*5870*/  LDGDEPBAR ;  /* 0x00000000000079af */ /* 0x000e2e0000000000 */
[C---:B------:R-:W-:Y:S01]  /*5880*/  HMMA.16816.F32.BF16 R48, R176.reuse, R190, R48 ;  /* 0x000000beb030723c */ /* 0x040fe20000041830 */
[----:B-1----:R-:W1:Y:S07]  /*5890*/  LDSM.16.M88.4 R196, [R219+0x8100] ;  /* 0x00810000dbc4783b */ /* 0x002e6e0000000200 */
[-C--:B------:R-:W-:Y:S01]  /*58a0*/  HMMA.16816.F32.BF16 R52, R176, R192.reuse, R52 ;  /* 0x000000c0b034723c */ /* 0x080fe20000041834 */
[----:B------:R-:W3:Y:S07]  /*58b0*/  LDSM.16.M88.4 R204, [R219+0x9100] ;  /* 0x00910000dbcc783b */ /* 0x000eee0000000200 */
[C---:B------:R-:W-:Y:S01]  /*58c0*/  HMMA.16816.F32.BF16 R56, R184.reuse, R192, R56 ;  /* 0x000000c0b838723c */ /* 0x040fe20000041838 */
[----:B------:R-:W4:Y:S07]  /*58d0*/  LDSM.16.M88.4 R180, [R139+0x4500] ;  /* 0x004500008bb4783b */ /* 0x000f2e0000000200 */
[-C--:B------:R-:W-:Y:S01]  /*58e0*/  HMMA.16816.F32.BF16 R60, R184, R194.reuse, R60 ;  /* 0x000000c2b83c723c */ /* 0x080fe2000004183c */
[----:B------:R-:W5:Y:S07]  /*58f0*/  LDSM.16.M88.4 R172, [R139+0x4900] ;  /* 0x004900008bac783b */ /* 0x000f6e0000000200 */
[----:B------:R-:W-:Y:S01]  /*5900*/  HMMA.16816.F32.BF16 R64, R176, R194, R64 ;  /* 0x000000c2b040723c */ /* 0x000fe20000041840 */
[----:B------:R-:W2:Y:S07]  /*5910*/  LDSM.16.M88.4 R184, [R139+0x4d00] ;  /* 0x004d00008bb8783b */ /* 0x000eae0000000200 */
[----:B------:R-:W-:Y:S01]  /*5920*/  LDSM.16.M88.4 R176, [R220+0x8100] ;  /* 0x00810000dcb0783b */ /* 0x000fe20000000200 */
[-C--:B-1----:R-:W-:Y:S06]  /*5930*/  HMMA.16816.F32.BF16 R4, R196, R200.reuse, R4 ;  /* 0x000000c8c404723c */ /* 0x082fec0000041804 */
[----:B------:R-:W1:Y:S02]  /*5940*/  LDSM.16.M88.4 R188, [R218+0x1000] ;  /* 0x00100000dabc783b */ /* 0x000e640000000200 */
[C---:B---3--:R-:W-:Y:S05]  /*5950*/  HMMA.16816.F32.BF16 R8, R204.reuse, R200, R8 ;  /* 0x000000c8cc08723c */ /* 0x048fea0000041808 */
[----:B------:R-:W3:Y:S03]  /*5960*/  LDSM.16.M88.4 R192, [R220+0x9100] ;  /* 0x00910000dcc0783b */ /* 0x000ee60000000200 */
[-C--:B------:R-:W-:Y:S04]  /*5970*/  HMMA.16816.F32.BF16 R12, R204, R202.reuse, R12 ;  /* 0x000000cacc0c723c */ /* 0x080fe8000004180c */
[----:B------:R-:W-:Y:S04]  /*5980*/  LDSM.16.M88.4 R208, [R218+0x1800] ;  /* 0x00180000dad0783b */ /* 0x000fe80000000200 */
[C---:B------:R-:W-:Y:S03]  /*5990*/  HMMA.16816.F32.BF16 R16, R196.reuse, R202, R16 ;  /* 0x000000cac410723c */ /* 0x040fe60000041810 */
[----:B------:R-:W1:Y:S05]  /*59a0*/  LDSM.16.M88.4 R200, [R218+0x1400] ;  /* 0x00140000dac8783b */ /* 0x000e6a0000000200 */
[-C--:B----4-:R-:W-:Y:S02]  /*59b0*/  HMMA.16816.F32.BF16 R20, R196, R180.reuse, R20 ;  /* 0x000000b4c414723c */ /* 0x090fe40000041814 */
[----:B------:R-:W4:Y:S06]  /*59c0*/  LDSM.16.M88.4 R212, [R218+0x1c00] ;  /* 0x001c0000dad4783b */ /* 0x000f2c0000000200 */
        /* <DEDUP_REMOVED lines=8> */
[----:B------:R-:W5:Y:S07]  /*5a50*/  LDSM.16.M88.4 R172, [R219+0xa100] ;  /* 0x00a10000dbac783b */ /* 0x000f6e0000000200 */
[-C--:B--2---:R-:W-:Y:S08]  /*5a60*/  HMMA.16816.F32.BF16 R52, R196, R184.reuse, R52 ;  /* 0x000000b8c434723c */ /* 0x084ff00000041834 */
[C---:B------:R-:W-:Y:S08]  /*5a70*/  HMMA.16816.F32.BF16 R56, R204.reuse, R184, R56 ;  /* 0x000000b8cc38723c */ /* 0x040ff00000041838 */
[-C--:B------:R-:W-:Y:S01]  /*5a80*/  HMMA.16816.F32.BF16 R60, R204, R186.reuse, R60 ;  /* 0x000000bacc3c723c */ /* 0x080fe2000004183c */
[----:B------:R-:W-:Y:S07]  /*5a90*/  LDSM.16.M88.4 R204, [R220+0xb100] ;  /* 0x00b10000dccc783b */ /* 0x000fee0000000200 */
[----:B------:R-:W-:Y:S01]  /*5aa0*/  HMMA.16816.F32.BF16 R64, R196, R186, R64 ;  /* 0x000000bac440723c */ /* 0x000fe20000041840 */
[----:B------:R-:W2:Y:S07]  /*5ab0*/  LDSM.16.M88.4 R184, [R219+0xb100] ;  /* 0x00b10000dbb8783b */ /* 0x000eae0000000200 */
[-C--:B-1----:R-:W-:Y:S01]  /*5ac0*/  HMMA.16816.F32.BF16 R4, R176, R188.reuse, R4 ;  /* 0x000000bcb004723c */ /* 0x082fe20000041804 */
[----:B------:R-:W-:Y:S07]  /*5ad0*/  LDSM.16.M88.4 R196, [R139+0x5d00] ;  /* 0x005d00008bc4783b */ /* 0x000fee0000000200 */
[C---:B---3--:R-:W-:Y:S08]  /*5ae0*/  HMMA.16816.F32.BF16 R8, R192.reuse, R188, R8 ;  /* 0x000000bcc008723c */ /* 0x048ff00000041808 */
        /* <DEDUP_REMOVED lines=12> */
[----:B------:R-:W-:Y:S07]  /*5bb0*/  LDSM.16.M88.4 R208, [R218+0x2400] ;  /* 0x00240000dad0783b */ /* 0x000fee0000000200 */
[-C--:B----4-:R-:W-:Y:S08]  /*5bc0*/  HMMA.16816.F32.BF16 R52, R176, R212.reuse, R52 ;  /* 0x000000d4b034723c */ /* 0x090ff00000041834 */
[C---:B------:R-:W-:Y:S08]  /*5bd0*/  HMMA.16816.F32.BF16 R56, R192.reuse, R212, R56 ;  /* 0x000000d4c038723c */ /* 0x040ff00000041838 */
[-C--:B------:R-:W-:Y:S01]  /*5be0*/  HMMA.16816.F32.BF16 R60, R192, R214.reuse, R60 ;  /* 0x000000d6c03c723c */ /* 0x080fe2000004183c */
[----:B------:R-:W3:Y:S07]  /*5bf0*/  LDSM.16.M88.4 R192, [R139+0x5900] ;  /* 0x005900008bc0783b */ /* 0x000eee0000000200 */
[----:B------:R-:W-:Y:S01]  /*5c00*/  HMMA.16816.F32.BF16 R64, R176, R214, R64 ;  /* 0x000000d6b040723c */ /* 0x000fe20000041840 */
[----:B------:R-:W4:Y:S07]  /*5c10*/  LDSM.16.M88.4 R176, [R220+0xa100] ;  /* 0x00a10000dcb0783b */ /* 0x000f2e0000000200 */
[-C--:B-----5:R-:W-:Y:S01]  /*5c20*/  HMMA.16816.F32.BF16 R4, R172, R180.reuse, R4 ;  /* 0x000000b4ac04723c */ /* 0x0a0fe20000041804 */
[----:B------:R-:W5:Y:S07]  /*5c30*/  LDSM.16.M88.4 R212, [R218+0x2800] ;  /* 0x00280000dad4783b */ /* 0x000f6e0000000200 */
[C---:B--2---:R-:W-:Y:S08]  /*5c40*/  HMMA.16816.F32.BF16 R8, R184.reuse, R180, R8 ;  /* 0x000000b4b808723c */ /* 0x044ff00000041808 */
[-C--:B------:R-:W-:Y:S08]  /*5c50*/  HMMA.16816.F32.BF16 R12, R184, R182.reuse, R12 ;  /* 0x000000b6b80c723c */ /* 0x080ff0000004180c */
[C---:B------:R-:W-:Y:S01]  /*5c60*/  HMMA.16816.F32.BF16 R16, R172.reuse, R182, R16 ;  /* 0x000000b6ac10723c */ /* 0x040fe20000041810 */
[----:B------:R-:W2:Y:S01]  /*5c70*/  LDSM.16.M88.4 R180, [R218+0x2c00] ;  /* 0x002c0000dab4783b */ /* 0x000ea20000000200 */
[----:B------:R-:W-:Y:S06]  /*5c80*/  DEPBAR.LE SB0, 0x0 ;  /* 0x000080000000791a */ /* 0x000fec0000000000 */
[-C--:B-1----:R-:W-:Y:S01]  /*5c90*/  HMMA.16816.F32.BF16 R20, R172, R188.reuse, R20 ;  /* 0x000000bcac14723c */ /* 0x082fe20000041814 */
[----:B------:R-:W-:Y:S07]  /*5ca0*/  BAR.SYNC.DEFER_BLOCKING 0x0 ;  /* 0x0000000000007b1d */ /* 0x000fee0000010000 */
        /* <DEDUP_REMOVED lines=19> */
[-C--:B-----5:R-:W-:Y:S08]  /*5de0*/  HMMA.16816.F32.BF16 R36, R176, R212.reuse, R36 ;  /* 0x000000d4b024723c */ /* 0x0a0ff00000041824 */
[C---:B------:R-:W-:Y:S08]  /*5df0*/  HMMA.16816.F32.BF16 R40, R204.reuse, R212, R40 ;  /* 0x000000d4cc28723c */ /* 0x040ff00000041828 */
[-C--:B------:R-:W-:Y:S08]  /*5e00*/  HMMA.16816.F32.BF16 R44, R204, R214.reuse, R44 ;  /* 0x000000d6cc2c723c */ /* 0x080ff0000004182c */
[C---:B------:R-:W-:Y:S08]  /*5e10*/  HMMA.16816.F32.BF16 R48, R176.reuse, R214, R48 ;  /* 0x000000d6b030723c */ /* 0x040ff00000041830 */
[-C--:B--2---:R-:W-:Y:S08]  /*5e20*/  HMMA.16816.F32.BF16 R52, R176, R180.reuse, R52 ;  /* 0x000000b4b034723c */ /* 0x084ff00000041834 */
[C---:B------:R-:W-:Y:S08]  /*5e30*/  HMMA.16816.F32.BF16 R56, R204.reuse, R180, R56 ;  /* 0x000000b4cc38723c */ /* 0x040ff00000041838 */
[-C--:B------:R-:W-:Y:S08]  /*5e40*/  HMMA.16816.F32.BF16 R60, R204, R182.reuse, R60 ;  /* 0x000000b6cc3c723c */ /* 0x080ff0000004183c */
[----:B------:R-:W-:Y:S01]  /*5e50*/  HMMA.16816.F32.BF16 R64, R176, R182, R64 ;  /* 0x000000b6b040723c */ /* 0x000fe20000041840 */
[----:B------:R-:W-:-:S07]  /*5e60*/  @P0 BRA `(.L_x_890) ;  /* 0xfffff11000000947 */ /* 0x000fce000383ffff */
.L_x_889:
[----:B------:R-:W-:Y:S01]  /*5e70*/  FMNMX.FTZ R2, R4, R0, !PT ;  /* 0x0000000004027209 */ /* 0x000fe20007810000 */
[----:B--2---:R-:W-:Y:S01]  /*5e80*/  LDSM.16.MT88.4 R176, [R217+0x100] ;  /* 0x00010000d9b0783b */ /* 0x004fe20000004200 */
        /* <DEDUP_REMOVED lines=57> */
[----:B--2---:R-:W-:Y:S01]  /*6220*/  FMNMX.FTZ R134, R134, R136, !PT ;  /* 0x0000008886867209 */ /* 0x004fe20007810000 */
[----:B------:R-:W1:Y:S01]  /*6230*/  SHFL.BFLY PT, R137, R2, 0x1, 0x1f ;  /* 0x0c201f0002897f89 */ /* 0x000e6200000e0000 */
[----:B------:R-:W-:Y:S02]  /*6240*/  FMNMX.FTZ R133, R61, R133, !PT ;  /* 0x000000853d857209 */ /* 0x000fe40007810000 */
[----:B------:R-:W-:Y:S02]  /*6250*/  FMNMX.FTZ R135, R31, R135, !PT ;  /* 0x000000871f877209 */ /* 0x000fe40007810000 */
[----:B------:R-:W-:Y:S02]  /*6260*/  ISETP.GT.AND P0, PT, R224, RZ, PT ;  /* 0x000000ffe000720c */ /* 0x000fe40003f04270 */
[----:B------:R-:W-:Y:S01]  /*6270*/  FMNMX.FTZ R135, R42, R135, !PT ;  /* 0x000000872a877209 */ /* 0x000fe20007810000 */
[----:B------:R-:W2:Y:S03]  /*6280*/  SHFL.BFLY PT, R136, R134, 0x1, 0x1f ;  /* 0x0c201f0086887f89 */ /* 0x000ea600000e0000 */
[----:B------:R-:W-:Y:S04]  /*6290*/  FMNMX.FTZ R135, R43, R135, !PT ;  /* 0x000000872b877209 */ /* 0x000fe80007810000 */
[----:B------:R-:W-:Y:S01]  /*62a0*/  FMNMX.FTZ R135, R46, R135, !PT ;  /* 0x000000872e877209 */ /* 0x000fe20007810000 */
[----:B------:R-:W3:Y:S01]  /*62b0*/  SHFL.BFLY PT, R172, R133, 0x2, 0x1f ;  /* 0x0c401f0085ac7f89 */ /* 0x000ee200000e0000 */
[----:B-1----:R-:W-:Y:S02]  /*62c0*/  FMNMX.FTZ R137, R2, R137, !PT ;  /* 0x0000008902897209 */ /* 0x002fe40007810000 */
[----:B------:R-:W-:Y:S03]  /*62d0*/  FMNMX.FTZ R2, R47, R135, !PT ;  /* 0x000000872f027209 */ /* 0x000fe60007810000 */
[C---:B------:R-:W-:Y:S01]  /*62e0*/  FADD.FTZ R0, -R137.reuse, R0 ;  /* 0x0000000089007221 */ /* 0x040fe20000010100 */
[----:B------:R-:W-:Y:S01]  /*62f0*/  FMNMX.FTZ R135, R58, R2, !PT ;  /* 0x000000023a877209 */ /* 0x000fe20007810000 */
[----:B------:R-:W-:Y:S01]  /*6300*/  FMUL.FTZ R180, R137, c[0x0][0x2d0] ;  /* 0x0000b40089b47a20 */ /* 0x000fe20000410000 */
[----:B--2---:R-:W-:Y:S01]  /*6310*/  FMNMX.FTZ R136, R134, R136, !PT ;  /* 0x0000008886887209 */ /* 0x004fe20007810000 */
[----:B------:R-:W-:Y:S01]  /*6320*/  FMUL.FTZ R2, R0, c[0x0][0x2d0] ;  /* 0x0000b40000027a20 */ /* 0x000fe20000410000 */
[----:B------:R-:W-:Y:S01]  /*6330*/  FMNMX.FTZ R0, R59, R135, !PT ;  /* 0x000000873b007209 */ /* 0x000fe20007810000 */
[--C-:B------:R-:W-:Y:S02]  /*6340*/  FFMA.FTZ R16, R16, c[0x0][0x2d0], -R180.reuse ;  /* 0x0000b40010107a23 */ /* 0x100fe400000108b4 */
[----:B------:R1:W2:Y:S01]  /*6350*/  MUFU.EX2 R134, R2 ;  /* 0x0000000200867308 */ /* 0x0002a20000000800 */
[----:B------:R-:W-:Y:S01]  /*6360*/  FMNMX.FTZ R0, R62, R0, !PT ;  /* 0x000000003e007209 */ /* 0x000fe20007810000 */
[----:B------:R-:W-:Y:S01]  /*6370*/  FMUL.FTZ R181, R136, c[0x0][0x2d0] ;  /* 0x0000b40088b57a20 */ /* 0x000fe20000410000 */
[----:B---3--:R-:W-:Y:S01]  /*6380*/  FMNMX.FTZ R133, R133, R172, !PT ;  /* 0x000000ac85857209 */ /* 0x008fe20007810000 */
[--C-:B------:R-:W-:Y:S01]  /*6390*/  FFMA.FTZ R17, R17, c[0x0][0x2d0], -R180.reuse ;  /* 0x0000b40011117a23 */ /* 0x100fe200000108b4 */
[----:B------:R-:W-:Y:S01]  /*63a0*/  FMNMX.FTZ R0, R63, R0, !PT ;  /* 0x000000003f007209 */ /* 0x000fe20007810000 */
[--C-:B------:R-:W-:Y:S02]  /*63b0*/  FFMA.FTZ R18, R18, c[0x0][0x2d0], -R181.reuse ;  /* 0x0000b40012127a23 */ /* 0x100fe400000108b5 */
[----:B------:R-:W3:Y:S01]  /*63c0*/  SHFL.BFLY PT, R172, R133, 0x1, 0x1f ;  /* 0x0c201f0085ac7f89 */ /* 0x000ee200000e0000 */
[--C-:B------:R-:W-:Y:S01]  /*63d0*/  FFMA.FTZ R19, R19, c[0x0][0x2d0], -R181.reuse ;  /* 0x0000b40013137a23 */ /* 0x100fe200000108b5 */
[----:B------:R2:W-:Y:S01]  /*63e0*/  MUFU.EX2 R244, R16 ;  /* 0x0000001000f47308 */ /* 0x0005e20000000800 */
[--C-:B------:R-:W-:Y:S02]  /*63f0*/  FFMA.FTZ R4, R4, c[0x0][0x2d0], -R180.reuse ;  /* 0x0000b40004047a23 */ /* 0x100fe400000108b4 */
[--C-:B------:R-:W-:Y:S02]  /*6400*/  FFMA.FTZ R5, R5, c[0x0][0x2d0], -R180.reuse ;  /* 0x0000b40005057a23 */ /* 0x100fe400000108b4 */
[--C-:B------:R-:W-:Y:S02]  /*6410*/  FFMA.FTZ R6, R6, c[0x0][0x2d0], -R181.reuse ;  /* 0x0000b40006067a23 */ /* 0x100fe400000108b5 */
[--C-:B------:R-:W-:Y:S02]  /*6420*/  FFMA.FTZ R7, R7, c[0x0][0x2d0], -R181.reuse ;  /* 0x0000b40007077a23 */ /* 0x100fe400000108b5 */
[--C-:B------:R-:W-:Y:S01]  /*6430*/  FFMA.FTZ R36, R36, c[0x0][0x2d0], -R180.reuse ;  /* 0x0000b40024247a23 */ /* 0x100fe200000108b4 */
[----:B------:R4:W-:Y:S01]  /*6440*/  MUFU.EX2 R246, R17 ;  /* 0x0000001100f67308 */ /* 0x0009e20000000800 */
[--C-:B------:R-:W-:Y:S02]  /*6450*/  FFMA.FTZ R37, R37, c[0x0][0x2d0], -R180.reuse ;  /* 0x0000b40025257a23 */ /* 0x100fe400000108b4 */
[----:B------:R-:W-:Y:S02]  /*6460*/  FFMA.FTZ R38, R38, c[0x0][0x2d0], -R181 ;  /* 0x0000b40026267a23 */ /* 0x000fe400000108b5 */
[----:B-1----:R-:W-:Y:S02]  /*6470*/  FADD.FTZ R2, -R136, R3 ;  /* 0x0000000388027221 */ /* 0x002fe40000010100 */
[----:B------:R-:W1:Y:S01]  /*6480*/  SHFL.BFLY PT, R3, R0, 0x2, 0x1f ;  /* 0x0c401f0000037f89 */ /* 0x000e6200000e0000 */
[--C-:B------:R-:W-:Y:S02]  /*6490*/  FFMA.FTZ R39, R39, c[0x0][0x2d0], -R181.reuse ;  /* 0x0000b40027277a23 */ /* 0x100fe400000108b5 */
[----:B------:R-:W-:Y:S01]  /*64a0*/  FMUL.FTZ R2, R2, c[0x0][0x2d0] ;  /* 0x0000b40002027a20 */ /* 0x000fe20000410000 */
[----:B------:R-:W-:Y:S01]  /*64b0*/  MUFU.EX2 R242, R18 ;  /* 0x0000001200f27308 */ /* 0x000fe20000000800 */
[----:B---3--:R-:W-:Y:S01]  /*64c0*/  FMNMX.FTZ R135, R133, R172, !PT ;  /* 0x000000ac85877209 */ /* 0x008fe20007810000 */
[--C-:B------:R-:W-:Y:S02]  /*64d0*/  FFMA.FTZ R48, R48, c[0x0][0x2d0], -R180.reuse ;  /* 0x0000b40030307a23 */ /* 0x100fe400000108b4 */
[----:B------:R-:W-:Y:S01]  /*64e0*/  LDSM.16.MT88.4 R172, [R216+0x100] ;  /* 0x00010000d8ac783b */ /* 0x000fe20000004200 */
[----:B--2---:R-:W-:Y:S02]  /*64f0*/  FMUL.FTZ R16, R134, R152 ;  /* 0x0000009886107220 */ /* 0x004fe40000410000 */
[----:B------:R-:W-:Y:S02]  /*6500*/  FMUL.FTZ R182, R135, c[0x0][0x2d0] ;  /* 0x0000b40087b67a20 */ /* 0x000fe40000410000 */
[----:B------:R-:W-:Y:S01]  /*6510*/  FFMA.FTZ R49, R49, c[0x0][0x2d0], -R180 ;  /* 0x0000b40031317a23 */ /* 0x000fe200000108b4 */
[----:B------:R2:W3:Y:S01]  /*6520*/  MUFU.EX2 R133, R2 ;  /* 0x0000000200857308 */ /* 0x0004e20000000800 */
[--C-:B------:R-:W-:Y:S02]  /*6530*/  FFMA.FTZ R12, R12, c[0x0][0x2d0], -R182.reuse ;  /* 0x0000b4000c0c7a23 */ /* 0x100fe400000108b6 */
[--C-:B------:R-:W-:Y:S02]  /*6540*/  FFMA.FTZ R13, R13, c[0x0][0x2d0], -R182.reuse ;  /* 0x0000b4000d0d7a23 */ /* 0x100fe400000108b6 */
[--C-:B------:R-:W-:Y:S02]  /*6550*/  FFMA.FTZ R8, R8, c[0x0][0x2d0], -R182.reuse ;  /* 0x0000b40008087a23 */ /* 0x100fe400000108b6 */
[--C-:B------:R-:W-:Y:S02]  /*6560*/  FFMA.FTZ R9, R9, c[0x0][0x2d0], -R182.reuse ;  /* 0x0000b40009097a23 */ /* 0x100fe400000108b6 */
[----:B----4-:R-:W-:Y:S01]  /*6570*/  FMUL.FTZ R17, R134, R153 ;  /* 0x0000009986117220 */ /* 0x010fe20000410000 */
[----:B-1----:R-:W-:Y:S01]  /*6580*/  FMNMX.FTZ R0, R0, R3, !PT ;  /* 0x0000000300007209 */ /* 0x002fe20007810000 */
[----:B------:R1:W-:Y:S01]  /*6590*/  MUFU.EX2 R241, R19 ;  /* 0x0000001300f17308 */ /* 0x0003e20000000800 */
[--C-:B------:R-:W-:Y:S02]  /*65a0*/  FFMA.FTZ R50, R50, c[0x0][0x2d0], -R181.reuse ;  /* 0x0000b40032327a23 */ /* 0x100fe400000108b5 */
[--C-:B------:R-:W-:Y:S02]  /*65b0*/  FFMA.FTZ R51, R51, c[0x0][0x2d0], -R181.reuse ;  /* 0x0000b40033337a23 */ /* 0x100fe400000108b5 */
[--C-:B------:R-:W-:Y:S02]  /*65c0*/  FFMA.FTZ R40, R40, c[0x0][0x2d0], -R182.reuse ;  /* 0x0000b40028287a23 */ /* 0x100fe400000108b6 */
[----:B------:R-:W-:Y:S02]  /*65d0*/  FFMA.FTZ R41, R41, c[0x0][0x2d0], -R182 ;  /* 0x0000b40029297a23 */ /* 0x000fe400000108b6 */
[--C-:B------:R-:W-:Y:S01]  /*65e0*/  FFMA.FTZ R52, R52, c[0x0][0x2d0], -R180.reuse ;  /* 0x0000b40034347a23 */ /* 0x100fe200000108b4 */
[----:B------:R4:W-:Y:S01]  /*65f0*/  MUFU.EX2 R243, R4 ;  /* 0x0000000400f37308 */ /* 0x0009e20000000800 */
[----:B------:R-:W-:Y:S02]  /*6600*/  FFMA.FTZ R53, R53, c[0x0][0x2d0], -R180 ;  /* 0x0000b40035357a23 */ /* 0x000fe400000108b4 */
[----:B--2---:R-:W-:Y:S02]  /*6610*/  FADD.FTZ R2, -R135, R132 ;  /* 0x0000008487027221 */ /* 0x004fe40000010100 */
[----:B---3--:R-:W-:Y:S02]  /*6620*/  FMUL.FTZ R18, R133, R154 ;  /* 0x0000009a85127220 */ /* 0x008fe40000410000 */
[----:B------:R-:W-:Y:S02]  /*6630*/  FMUL.FTZ R2, R2, c[0x0][0x2d0] ;  /* 0x0000b40002027a20 */ /* 0x000fe40000410000 */
[--C-:B------:R-:W-:Y:S01]  /*6640*/  FFMA.FTZ R54, R54, c[0x0][0x2d0], -R181.reuse ;  /* 0x0000b40036367a23 */ /* 0x100fe200000108b5 */
[----:B------:R-:W2:Y:S01]  /*6650*/  MUFU.EX2 R245, R5 ;  /* 0x0000000500f57308 */ /* 0x000ea20000000800 */
[--C-:B------:R-:W-:Y:S02]  /*6660*/  FFMA.FTZ R55, R55, c[0x0][0x2d0], -R181.reuse ;  /* 0x0000b40037377a23 */ /* 0x100fe400000108b5 */
[--C-:B------:R-:W-:Y:S02]  /*6670*/  FFMA.FTZ R56, R56, c[0x0][0x2d0], -R182.reuse ;  /* 0x0000b40038387a23 */ /* 0x100fe400000108b6 */
[----:B-1----:R-:W-:Y:S02]  /*6680*/  FMUL.FTZ R19, R133, R155 ;  /* 0x0000009b85137220 */ /* 0x002fe40000410000 */
[----:B------:R-:W-:Y:S01]  /*6690*/  LDSM.16.MT88.4 R152, [R217+0x1100] ;  /* 0x00110000d998783b */ /* 0x000fe20000004200 */
[----:B------:R-:W-:Y:S02]  /*66a0*/  FFMA.FTZ R57, R57, c[0x0][0x2d0], -R182 ;  /* 0x0000b40039397a23 */ /* 0x000fe400000108b6 */
[----:B------:R1:W3:Y:S01]  /*66b0*/  MUFU.EX2 R132, R2 ;  /* 0x0000000200847308 */ /* 0x0002e20000000800 */
[--C-:B------:R-:W-:Y:S02]  /*66c0*/  FFMA.FTZ R20, R20, c[0x0][0x2d0], -R180.reuse ;  /* 0x0000b40014147a23 */ /* 0x100fe400000108b4 */
[----:B------:R-:W-:Y:S02]  /*66d0*/  FFMA.FTZ R21, R21, c[0x0][0x2d0], -R180 ;  /* 0x0000b40015157a23 */ /* 0x000fe400000108b4 */
[----:B----4-:R-:W-:Y:S02]  /*66e0*/  FMUL.FTZ R4, R134, R144 ;  /* 0x0000009086047220 */ /* 0x010fe40000410000 */
[----:B------:R-:W-:Y:S02]  /*66f0*/  FFMA.FTZ R22, R22, c[0x0][0x2d0], -R181 ;  /* 0x0000b40016167a23 */ /* 0x000fe400000108b5 */
[C---:B------:R-:W-:Y:S01]  /*6700*/  FMUL.FTZ R84, R134.reuse, R84 ;  /* 0x0000005486547220 */ /* 0x040fe20000410000 */
[----:B------:R4:W-:Y:S01]  /*6710*/  MUFU.EX2 R239, R6 ;  /* 0x0000000600ef7308 */ /* 0x0009e20000000800 */
[C---:B------:R-:W-:Y:S02]  /*6720*/  FMUL.FTZ R85, R134.reuse, R85 ;  /* 0x0000005586557220 */ /* 0x040fe40000410000 */
[----:B------:R-:W-:Y:S01]  /*6730*/  FMUL.FTZ R86, R133, R86 ;  /* 0x0000005685567220 */ /* 0x000fe20000410000 */
[----:B--2---:R-:W-:Y:S01]  /*6740*/  F2FP.BF16.PACK_AB R144, R245, R243 ;  /* 0x000000f3f590723e */ /* 0x004fe200000010ff */
[C---:B------:R-:W-:Y:S02]  /*6750*/  FMUL.FTZ R5, R134.reuse, R145 ;  /* 0x0000009186057220 */ /* 0x040fe40000410000 */
[C---:B------:R-:W-:Y:S02]  /*6760*/  FMUL.FTZ R87, R133.reuse, R87 ;  /* 0x0000005785577220 */ /* 0x040fe40000410000 */
[C---:B------:R-:W-:Y:S01]  /*6770*/  FMUL.FTZ R92, R134.reuse, R92 ;  /* 0x0000005c865c7220 */ /* 0x040fe20000410000 */
[----:B------:R-:W2:Y:S01]  /*6780*/  MUFU.EX2 R240, R7 ;  /* 0x0000000700f07308 */ /* 0x000ea20000000800 */
[----:B------:R-:W-:Y:S02]  /*6790*/  FMUL.FTZ R93, R134, R93 ;  /* 0x0000005d865d7220 */ /* 0x000fe40000410000 */
[C---:B------:R-:W-:Y:S01]  /*67a0*/  FMUL.FTZ R94, R133.reuse, R94 ;  /* 0x0000005e855e7220 */ /* 0x040fe20000410000 */
[----:B-1----:R-:W1:Y:S01]  /*67b0*/  SHFL.BFLY PT, R2, R0, 0x1, 0x1f ;  /* 0x0c201f0000027f89 */ /* 0x002e6200000e0000 */
[C---:B---3--:R-:W-:Y:S02]  /*67c0*/  FMUL.FTZ R88, R132.reuse, R88 ;  /* 0x0000005884587220 */ /* 0x048fe40000410000 */
[----:B------:R-:W-:Y:S02]  /*67d0*/  FMUL.FTZ R89, R132, R89 ;  /* 0x0000005984597220 */ /* 0x000fe40000410000 */
[C---:B------:R-:W-:Y:S01]  /*67e0*/  FMUL.FTZ R95, R133.reuse, R95 ;  /* 0x0000005f855f7220 */ /* 0x040fe20000410000 */
[----:B------:R3:W-:Y:S01]  /*67f0*/  MUFU.EX2 R237, R12 ;  /* 0x0000000c00ed7308 */ /* 0x0007e20000000800 */
[C---:B------:R-:W-:Y:S02]  /*6800*/  FMUL.FTZ R96, R134.reuse, R96 ;  /* 0x0000006086607220 */ /* 0x040fe40000410000 */
[----:B------:R-:W-:Y:S02]  /*6810*/  FMUL.FTZ R97, R134, R97 ;  /* 0x0000006186617220 */ /* 0x000fe40000410000 */
[C---:B----4-:R-:W-:Y:S01]  /*6820*/  FMUL.FTZ R6, R133.reuse, R146 ;  /* 0x0000009285067220 */ /* 0x050fe20000410000 */
[----:B------:R-:W-:Y:S01]  /*6830*/  F2FP.BF16.PACK_AB R146, R246, R244 ;  /* 0x000000f4f692723e */ /* 0x000fe200000010ff */
[C---:B------:R-:W-:Y:S02]  /*6840*/  FMUL.FTZ R98, R133.reuse, R98 ;  /* 0x0000006285627220 */ /* 0x040fe40000410000 */
[C---:B------:R-:W-:Y:S01]  /*6850*/  FMUL.FTZ R99, R133.reuse, R99 ;  /* 0x0000006385637220 */ /* 0x040fe20000410000 */
[----:B------:R-:W-:Y:S01]  /*6860*/  MUFU.EX2 R238, R13 ;  /* 0x0000000d00ee7308 */ /* 0x000fe20000000800 */
[C---:B------:R-:W-:Y:S02]  /*6870*/  FMUL.FTZ R100, R132.reuse, R100 ;  /* 0x0000006484647220 */ /* 0x040fe40000410000 */
[----:B------:R-:W-:Y:S01]  /*6880*/  FMUL.FTZ R101, R132, R101 ;  /* 0x0000006584657220 */ /* 0x000fe20000410000 */
[----:B--2---:R-:W-:Y:S01]  /*6890*/  F2FP.BF16.PACK_AB R145, R240, R239 ;  /* 0x000000eff091723e */ /* 0x004fe200000010ff */
[----:B------:R-:W-:Y:S01]  /*68a0*/  FMUL.FTZ R7, R133, R147 ;  /* 0x0000009385077220 */ /* 0x000fe20000410000 */
[----:B------:R-:W-:Y:S01]  /*68b0*/  F2FP.BF16.PACK_AB R147, R241, R242 ;  /* 0x000000f2f193723e */ /* 0x000fe200000010ff */
[----:B------:R-:W-:Y:S01]  /*68c0*/  FMUL.FTZ R104, R134, R104 ;  /* 0x0000006886687220 */ /* 0x000fe20000410000 */
[----:B-1----:R-:W-:Y:S01]  /*68d0*/  FMNMX.FTZ R2, R2, R0, !PT ;  /* 0x0000000002027209 */ /* 0x002fe20007810000 */
[----:B------:R-:W-:Y:S01]  /*68e0*/  FMUL.FTZ R105, R134, R105 ;  /* 0x0000006986697220 */ /* 0x000fe20000410000 */
[----:B------:R1:W-:Y:S01]  /*68f0*/  MUFU.EX2 R235, R8 ;  /* 0x0000000800eb7308 */ /* 0x0003e20000000800 */
[----:B------:R-:W-:Y:S02]  /*6900*/  FMUL.FTZ R106, R133, R106 ;  /* 0x0000006a856a7220 */ /* 0x000fe40000410000 */
[-C--:B------:R-:W-:Y:S05]  /*6910*/  HMMA.16816.F32.BF16 R4, R144, R172.reuse, R4 ;  /* 0x000000ac9004723c */ /* 0x080fea0000041804 */
[C---:B------:R-:W-:Y:S02]  /*6920*/  FADD.FTZ R0, -R2.reuse, R138 ;  /* 0x0000008a02007221 */ /* 0x040fe40000010100 */
[----:B------:R-:W-:Y:S01]  /*6930*/  FMUL.FTZ R3, R2, c[0x0][0x2d0] ;  /* 0x0000b40002037a20 */ /* 0x000fe20000410000 */
[----:B------:R-:W2:Y:S01]  /*6940*/  MUFU.EX2 R236, R9 ;  /* 0x0000000900ec7308 */ /* 0x000ea20000000800 */
[----:B------:R-:W-:Y:S03]  /*6950*/  FMUL.FTZ R0, R0, c[0x0][0x2d0] ;  /* 0x0000b40000007a20 */ /* 0x000fe60000410000 */
[--C-:B------:R-:W-:Y:S02]  /*6960*/  FFMA.FTZ R14, R14, c[0x0][0x2d0], -R3.reuse ;  /* 0x0000b4000e0e7a23 */ /* 0x100fe40000010803 */
[--C-:B------:R-:W-:Y:S02]  /*6970*/  FFMA.FTZ R15, R15, c[0x0][0x2d0], -R3.reuse ;  /* 0x0000b4000f0f7a23 */ /* 0x100fe40000010803 */
[--C-:B------:R-:W-:Y:S02]  /*6980*/  FFMA.FTZ R10, R10, c[0x0][0x2d0], -R3.reuse ;  /* 0x0000b4000a0a7a23 */ /* 0x100fe40000010803 */
[--C-:B------:R-:W-:Y:S01]  /*6990*/  FFMA.FTZ R11, R11, c[0x0][0x2d0], -R3.reuse ;  /* 0x0000b4000b0b7a23 */ /* 0x100fe20000010803 */
[----:B------:R-:W4:Y:S01]  /*69a0*/  MUFU.EX2 R0, R0 ;  /* 0x0000000000007308 */ /* 0x000f220000000800 */
[C---:B---3--:R-:W-:Y:S02]  /*69b0*/  FMUL.FTZ R12, R132.reuse, R148 ;  /* 0x00000094840c7220 */ /* 0x048fe40000410000 */
[C---:B-1----:R-:W-:Y:S02]  /*69c0*/  FMUL.FTZ R8, R132.reuse, R140 ;  /* 0x0000008c84087220 */ /* 0x042fe40000410000 */
[----:B------:R-:W-:Y:S02]  /*69d0*/  FMUL.FTZ R13, R132, R149 ;  /* 0x00000095840d7220 */ /* 0x000fe40000410000 */
[--C-:B------:R-:W-:Y:S02]  /*69e0*/  FFMA.FTZ R42, R42, c[0x0][0x2d0], -R3.reuse ;  /* 0x0000b4002a2a7a23 */ /* 0x100fe40000010803 */
[--C-:B------:R-:W-:Y:S01]  /*69f0*/  FFMA.FTZ R43, R43, c[0x0][0x2d0], -R3.reuse ;  /* 0x0000b4002b2b7a23 */ /* 0x100fe20000010803 */
[----:B------:R1:W-:Y:S01]  /*6a00*/  MUFU.EX2 R233, R14 ;  /* 0x0000000e00e97308 */ /* 0x0003e20000000800 */
[--C-:B------:R-:W-:Y:S01]  /*6a10*/  FFMA.FTZ R58, R58, c[0x0][0x2d0], -R3.reuse ;  /* 0x0000b4003a3a7a23 */ /* 0x100fe20000010803 */
[----:B--2---:R-:W-:Y:S01]  /*6a20*/  F2FP.BF16.PACK_AB R140, R236, R235 ;  /* 0x000000ebec8c723e */ /* 0x004fe200000010ff */
[----:B------:R-:W-:Y:S02]  /*6a30*/  FMUL.FTZ R9, R132, R141 ;  /* 0x0000008d84097220 */ /* 0x000fe40000410000 */
[----:B------:R-:W-:Y:S02]  /*6a40*/  FFMA.FTZ R59, R59, c[0x0][0x2d0], -R3 ;  /* 0x0000b4003b3b7a23 */ /* 0x000fe40000010803 */
[----:B------:R-:W-:Y:S03]  /*6a50*/  FFMA.FTZ R138, R23, c[0x0][0x2d0], -R181 ;  /* 0x0000b400178a7a23 */ /* 0x000fe600000108b5 */
[----:B------:R2:W-:Y:S01]  /*6a60*/  MUFU.EX2 R234, R15 ;  /* 0x0000000f00ea7308 */ /* 0x0005e20000000800 */
[C---:B------:R-:W-:Y:S02]  /*6a70*/  FMUL.FTZ R107, R133.reuse, R107 ;  /* 0x0000006b856b7220 */ /* 0x040fe40000410000 */
[----:B------:R-:W-:Y:S02]  /*6a80*/  FMUL.FTZ R108, R134, R108 ;  /* 0x0000006c866c7220 */ /* 0x000fe40000410000 */
[C---:B----4-:R-:W-:Y:S02]  /*6a90*/  FMUL.FTZ R23, R0.reuse, R159 ;  /* 0x0000009f00177220 */ /* 0x050fe40000410000 */
[C---:B------:R-:W-:Y:S02]  /*6aa0*/  FMUL.FTZ R90, R0.reuse, R90 ;  /* 0x0000005a005a7220 */ /* 0x040fe40000410000 */
[C---:B------:R-:W-:Y:S01]  /*6ab0*/  FMUL.FTZ R91, R0.reuse, R91 ;  /* 0x0000005b005b7220 */ /* 0x040fe20000410000 */
[----:B------:R3:W-:Y:S01]  /*6ac0*/  MUFU.EX2 R215, R10 ;  /* 0x0000000a00d77308 */ /* 0x0007e20000000800 */
[C---:B------:R-:W-:Y:S02]  /*6ad0*/  FMUL.FTZ R102, R0.reuse, R102 ;  /* 0x0000006600667220 */ /* 0x040fe40000410000 */
[C---:B------:R-:W-:Y:S02]  /*6ae0*/  FMUL.FTZ R103, R0.reuse, R103 ;  /* 0x0000006700677220 */ /* 0x040fe40000410000 */
[----:B-1----:R-:W-:Y:S02]  /*6af0*/  FMUL.FTZ R14, R0, R150 ;  /* 0x00000096000e7220 */ /* 0x002fe40000410000 */
[----:B------:R-:W-:Y:S02]  /*6b00*/  FMUL.FTZ R109, R134, R109 ;  /* 0x0000006d866d7220 */ /* 0x000fe40000410000 */
[C---:B------:R-:W-:Y:S01]  /*6b10*/  FMUL.FTZ R110, R133.reuse, R110 ;  /* 0x0000006e856e7220 */ /* 0x040fe20000410000 */
[----:B------:R-:W1:Y:S01]  /*6b20*/  MUFU.EX2 R232, R11 ;  /* 0x0000000b00e87308 */ /* 0x000e620000000800 */
[C---:B------:R-:W-:Y:S02]  /*6b30*/  FMUL.FTZ R111, R133.reuse, R111 ;  /* 0x0000006f856f7220 */ /* 0x040fe40000410000 */
[----:B------:R-:W-:Y:S02]  /*6b40*/  FMUL.FTZ R112, R132, R112 ;  /* 0x0000007084707220 */ /* 0x000fe40000410000 */
[----:B--2---:R-:W-:Y:S02]  /*6b50*/  FMUL.FTZ R15, R0, R151 ;  /* 0x00000097000f7220 */ /* 0x004fe40000410000 */
[----:B------:R-:W2:Y:S01]  /*6b60*/  LDSM.16.MT88.4 R148, [R216+0x1100] ;  /* 0x00110000d894783b */ /* 0x000ea20000004200 */
[----:B------:R-:W-:Y:S02]  /*6b70*/  FMUL.FTZ R113, R132, R113 ;  /* 0x0000007184717220 */ /* 0x000fe40000410000 */
[----:B------:R-:W-:Y:S01]  /*6b80*/  MUFU.EX2 R197, R36 ;  /* 0x0000002400c57308 */ /* 0x000fe20000000800 */
[C---:B------:R-:W-:Y:S02]  /*6b90*/  FMUL.FTZ R114, R0.reuse, R114 ;  /* 0x0000007200727220 */ /* 0x040fe40000410000 */
[C---:B------:R-:W-:Y:S02]  /*6ba0*/  FMUL.FTZ R115, R0.reuse, R115 ;  /* 0x0000007300737220 */ /* 0x040fe40000410000 */
[----:B---3--:R-:W-:Y:S01]  /*6bb0*/  FMUL.FTZ R10, R0, R142 ;  /* 0x0000008e000a7220 */ /* 0x008fe20000410000 */
[----:B------:R-:W-:Y:S01]  /*6bc0*/  F2FP.BF16.PACK_AB R142, R238, R237 ;  /* 0x000000edee8e723e */ /* 0x000fe200000010ff */
[C---:B------:R-:W-:Y:S02]  /*6bd0*/  FMUL.FTZ R116, R134.reuse, R116 ;  /* 0x0000007486747220 */ /* 0x040fe40000410000 */
[----:B------:R-:W-:Y:S01]  /*6be0*/  FMUL.FTZ R117, R134, R117 ;  /* 0x0000007586757220 */ /* 0x000fe20000410000 */
[----:B------:R-:W-:Y:S01]  /*6bf0*/  MUFU.EX2 R198, R37 ;  /* 0x0000002500c67308 */ /* 0x000fe20000000800 */
[C---:B------:R-:W-:Y:S02]  /*6c00*/  FMUL.FTZ R118, R133.reuse, R118 ;  /* 0x0000007685767220 */ /* 0x040fe40000410000 */
[C---:B------:R-:W-:Y:S01]  /*6c10*/  FMUL.FTZ R119, R133.reuse, R119 ;  /* 0x0000007785777220 */ /* 0x040fe20000410000 */
[----:B-1----:R-:W-:Y:S01]  /*6c20*/  F2FP.BF16.PACK_AB R141, R232, R215 ;  /* 0x000000d7e88d723e */ /* 0x002fe200000010ff */
[----:B------:R-:W-:Y:S01]  /*6c30*/  FMUL.FTZ R11, R0, R143 ;  /* 0x0000008f000b7220 */ /* 0x000fe20000410000 */
[----:B------:R-:W-:Y:S01]  /*6c40*/  F2FP.BF16.PACK_AB R143, R234, R233 ;  /* 0x000000e9ea8f723e */ /* 0x000fe200000010ff */
[C---:B------:R-:W-:Y:S02]  /*6c50*/  FMUL.FTZ R120, R134.reuse, R120 ;  /* 0x0000007886787220 */ /* 0x040fe40000410000 */
[----:B------:R-:W-:Y:S01]  /*6c60*/  FMUL.FTZ R121, R134, R121 ;  /* 0x0000007986797220 */ /* 0x000fe20000410000 */
[----:B------:R-:W-:Y:S01]  /*6c70*/  MUFU.EX2 R195, R38 ;  /* 0x0000002600c37308 */ /* 0x000fe20000000800 */
[C---:B------:R-:W-:Y:S02]  /*6c80*/  FMUL.FTZ R122, R133.reuse, R122 ;  /* 0x0000007a857a7220 */ /* 0x040fe40000410000 */
[C---:B------:R-:W-:Y:S04]  /*6c90*/  HMMA.16816.F32.BF16 R8, R140.reuse, R172, R8 ;  /* 0x000000ac8c08723c */ /* 0x040fe80000041808 */
[C---:B------:R-:W-:Y:S02]  /*6ca0*/  FMUL.FTZ R123, R133.reuse, R123 ;  /* 0x0000007b857b7220 */ /* 0x040fe40000410000 */
[C---:B------:R-:W-:Y:S01]  /*6cb0*/  FMUL.FTZ R124, R132.reuse, R124 ;  /* 0x0000007c847c7220 */ /* 0x040fe20000410000 */
[----:B------:R1:W-:Y:S01]  /*6cc0*/  MUFU.EX2 R196, R39 ;  /* 0x0000002700c47308 */ /* 0x0003e20000000800 */
[-C--:B------:R-:W-:Y:S04]  /*6cd0*/  HMMA.16816.F32.BF16 R12, R140, R174.reuse, R12 ;  /* 0x000000ae8c0c723c */ /* 0x080fe8000004180c */
[----:B------:R-:W-:Y:S02]  /*6ce0*/  FMUL.FTZ R125, R132, R125 ;  /* 0x0000007d847d7220 */ /* 0x000fe40000410000 */
[----:B------:R-:W-:Y:S02]  /*6cf0*/  FMUL.FTZ R126, R0, R126 ;  /* 0x0000007e007e7220 */ /* 0x000fe40000410000 */
[C---:B------:R-:W-:Y:S01]  /*6d00*/  HMMA.16816.F32.BF16 R16, R144.reuse, R174, R16 ;  /* 0x000000ae9010723c */ /* 0x040fe20000041810 */
[----:B------:R-:W-:Y:S03]  /*6d10*/  MUFU.EX2 R193, R48 ;  /* 0x0000003000c17308 */ /* 0x000fe60000000800 */
[C---:B------:R-:W-:Y:S02]  /*6d20*/  FMUL.FTZ R68, R134.reuse, R68 ;  /* 0x0000004486447220 */ /* 0x040fe40000410000 */
[----:B------:R-:W-:Y:S02]  /*6d30*/  FMUL.FTZ R69, R134, R69 ;  /* 0x0000004586457220 */ /* 0x000fe40000410000 */
[C---:B------:R-:W-:Y:S03]  /*6d40*/  FMUL.FTZ R70, R133.reuse, R70 ;  /* 0x0000004685467220 */ /* 0x040fe60000410000 */
[----:B------:R-:W-:Y:S01]  /*6d50*/  MUFU.EX2 R194, R49 ;  /* 0x0000003100c27308 */ /* 0x000fe20000000800 */
[----:B------:R-:W-:Y:S02]  /*6d60*/  FMUL.FTZ R71, R133, R71 ;  /* 0x0000004785477220 */ /* 0x000fe40000410000 */
[----:B------:R-:W-:Y:S01]  /*6d70*/  FMUL.FTZ R127, R0, R127 ;  /* 0x0000007f007f7220 */ /* 0x000fe20000410000 */
[----:B-1----:R-:W-:Y:S01]  /*6d80*/  LDSM.16.MT88.4 R36, [R216+0x2500] ;  /* 0x00250000d824783b */ /* 0x002fe20000004200 */
[C---:B------:R-:W-:Y:S02]  /*6d90*/  FMUL.FTZ R128, R132.reuse, R128 ;  /* 0x0000008084807220 */ /* 0x040fe40000410000 */
[C---:B------:R-:W-:Y:S01]  /*6da0*/  FMUL.FTZ R129, R132.reuse, R129 ;  /* 0x0000008184817220 */ /* 0x040fe20000410000 */
[-C--:B------:R-:W-:Y:S02]  /*6db0*/  HMMA.16816.F32.BF16 R68, R144, R176.reuse, R68 ;  /* 0x000000b09044723c */ /* 0x080fe40000041844 */
[----:B------:R1:W-:Y:S01]  /*6dc0*/  MUFU.EX2 R214, R20 ;  /* 0x0000001400d67308 */ /* 0x0003e20000000800 */
[C---:B------:R-:W-:Y:S02]  /*6dd0*/  FMUL.FTZ R72, R132.reuse, R72 ;  /* 0x0000004884487220 */ /* 0x040fe40000410000 */
[----:B------:R-:W-:Y:S02]  /*6de0*/  FMUL.FTZ R73, R132, R73 ;  /* 0x0000004984497220 */ /* 0x000fe40000410000 */
[C---:B------:R-:W-:Y:S02]  /*6df0*/  FMUL.FTZ R74, R0.reuse, R74 ;  /* 0x0000004a004a7220 */ /* 0x040fe40000410000 */
[C---:B------:R-:W-:Y:S03]  /*6e00*/  FMUL.FTZ R75, R0.reuse, R75 ;  /* 0x0000004b004b7220 */ /* 0x040fe60000410000 */
[----:B------:R-:W-:Y:S01]  /*6e10*/  MUFU.EX2 R192, R50 ;  /* 0x0000003200c07308 */ /* 0x000fe20000000800 */
[C---:B------:R-:W-:Y:S02]  /*6e20*/  FMUL.FTZ R130, R0.reuse, R130 ;  /* 0x0000008200827220 */ /* 0x040fe40000410000 */
[----:B------:R-:W-:Y:S01]  /*6e30*/  FMUL.FTZ R131, R0, R131 ;  /* 0x0000008300837220 */ /* 0x000fe20000410000 */
[C---:B------:R-:W-:Y:S04]  /*6e40*/  HMMA.16816.F32.BF16 R72, R140.reuse, R176, R72 ;  /* 0x000000b08c48723c */ /* 0x040fe80000041848 */
[C---:B------:R-:W-:Y:S02]  /*6e50*/  FMUL.FTZ R76, R132.reuse, R76 ;  /* 0x0000004c844c7220 */ /* 0x040fe40000410000 */
[----:B------:R-:W-:Y:S01]  /*6e60*/  FMUL.FTZ R77, R132, R77 ;  /* 0x0000004d844d7220 */ /* 0x000fe20000410000 */
[----:B------:R3:W-:Y:S01]  /*6e70*/  MUFU.EX2 R213, R21 ;  /* 0x0000001500d57308 */ /* 0x0007e20000000800 */
[C---:B------:R-:W-:Y:S04]  /*6e80*/  FMUL.FTZ R78, R0.reuse, R78 ;  /* 0x0000004e004e7220 */ /* 0x040fe80000410000 */
[----:B------:R-:W-:Y:S02]  /*6e90*/  FMUL.FTZ R79, R0, R79 ;  /* 0x0000004f004f7220 */ /* 0x000fe40000410000 */
[----:B-1----:R-:W-:Y:S02]  /*6ea0*/  FMUL.FTZ R20, R132, R156 ;  /* 0x0000009c84147220 */ /* 0x002fe40000410000 */
[--C-:B------:R-:W-:Y:S01]  /*6eb0*/  FFMA.FTZ R44, R44, c[0x0][0x2d0], -R182.reuse ;  /* 0x0000b4002c2c7a23 */ /* 0x100fe200000108b6 */
[----:B------:R1:W-:Y:S01]  /*6ec0*/  MUFU.EX2 R191, R51 ;  /* 0x0000003300bf7308 */ /* 0x0003e20000000800 */
[----:B------:R-:W-:Y:S01]  /*6ed0*/  FFMA.FTZ R45, R45, c[0x0][0x2d0], -R182 ;  /* 0x0000b4002d2d7a23 */ /* 0x000fe200000108b6 */
[-C--:B------:R-:W-:Y:S03]  /*6ee0*/  HMMA.16816.F32.BF16 R76, R140, R178.reuse, R76 ;  /* 0x000000b28c4c723c */ /* 0x080fe6000004184c */
[C---:B------:R-:W-:Y:S02]  /*6ef0*/  FMUL.FTZ R80, R134.reuse, R80 ;  /* 0x0000005086507220 */ /* 0x040fe40000410000 */
[----:B------:R-:W-:Y:S02]  /*6f00*/  FMUL.FTZ R81, R134, R81 ;  /* 0x0000005186517220 */ /* 0x000fe40000410000 */
[C---:B------:R-:W-:Y:S01]  /*6f10*/  FMUL.FTZ R82, R133.reuse, R82 ;  /* 0x0000005285527220 */ /* 0x040fe20000410000 */
[----:B------:R4:W-:Y:S01]  /*6f20*/  MUFU.EX2 R212, R22 ;  /* 0x0000001600d47308 */ /* 0x0009e20000000800 */
[----:B------:R-:W-:Y:S03]  /*6f30*/  FMUL.FTZ R83, R133, R83 ;  /* 0x0000005385537220 */ /* 0x000fe60000410000 */
[----:B---3--:R-:W-:Y:S02]  /*6f40*/  FMUL.FTZ R21, R132, R157 ;  /* 0x0000009d84157220 */ /* 0x008fe40000410000 */
[--C-:B------:R-:W-:Y:S02]  /*6f50*/  FFMA.FTZ R46, R46, c[0x0][0x2d0], -R3.reuse ;  /* 0x0000b4002e2e7a23 */ /* 0x100fe40000010803 */
[C---:B------:R-:W-:Y:S02]  /*6f60*/  HMMA.16816.F32.BF16 R80, R144.reuse, R178, R80 ;  /* 0x000000b29050723c */ /* 0x040fe40000041850 */
[----:B------:R-:W-:Y:S02]  /*6f70*/  MUFU.EX2 R190, R40 ;  /* 0x0000002800be7308 */ /* 0x000fe40000000800 */
[----:B------:R-:W-:Y:S01]  /*6f80*/  FFMA.FTZ R47, R47, c[0x0][0x2d0], -R3 ;  /* 0x0000b4002f2f7a23 */ /* 0x000fe20000010803 */
[----:B-1----:R-:W-:Y:S01]  /*6f90*/  LDSM.16.MT88.4 R48, [R217+0x2500] ;  /* 0x00250000d930783b */ /* 0x002fe20000004200 */
[--C-:B------:R-:W-:Y:S02]  /*6fa0*/  FFMA.FTZ R65, R65, c[0x0][0x2d0], -R180.reuse ;  /* 0x0000b40041417a23 */ /* 0x100fe400000108b4 */
[-C--:B--2---:R-:W-:Y:S04]  /*6fb0*/  HMMA.16816.F32.BF16 R84, R144, R148.reuse, R84 ;  /* 0x000000949054723c */ /* 0x084fe80000041854 */
[----:B------:R-:W-:Y:S01]  /*6fc0*/  MUFU.EX2 R189, R41 ;  /* 0x0000002900bd7308 */ /* 0x000fe20000000800 */
[--C-:B------:R-:W-:Y:S02]  /*6fd0*/  FFMA.FTZ R66, R66, c[0x0][0x2d0], -R181.reuse ;  /* 0x0000b40042427a23 */ /* 0x100fe400000108b5 */
[--C-:B------:R-:W-:Y:S01]  /*6fe0*/  FFMA.FTZ R67, R67, c[0x0][0x2d0], -R181.reuse ;  /* 0x0000b40043437a23 */ /* 0x100fe200000108b5 */
[C---:B------:R-:W-:Y:S04]  /*6ff0*/  HMMA.16816.F32.BF16 R88, R140.reuse, R148, R88 ;  /* 0x000000948c58723c */ /* 0x040fe80000041858 */
[----:B----4-:R-:W-:Y:S02]  /*7000*/  FMUL.FTZ R22, R0, R158 ;  /* 0x0000009e00167220 */ /* 0x010fe40000410000 */
[--C-:B------:R-:W-:Y:S01]  /*7010*/  FFMA.FTZ R32, R32, c[0x0][0x2d0], -R180.reuse ;  /* 0x0000b40020207a23 */ /* 0x100fe200000108b4 */
[----:B------:R-:W-:Y:S01]  /*7020*/  LDSM.16.MT88.4 R156, [R217+0x500] ;  /* 0x00050000d99c783b */ /* 0x000fe20000004200 */
[----:B------:R-:W-:Y:S01]  /*7030*/  FFMA.FTZ R33, R33, c[0x0][0x2d0], -R180 ;  /* 0x0000b40021217a23 */ /* 0x000fe200000108b4 */
[----:B------:R-:W-:Y:S02]  /*7040*/  MUFU.EX2 R188, R42 ;  /* 0x0000002a00bc7308 */ /* 0x000fe40000000800 */
[-C--:B------:R-:W-:Y:S03]  /*7050*/  HMMA.16816.F32.BF16 R20, R140, R150.reuse, R20 ;  /* 0x000000968c14723c */ /* 0x080fe60000041814 */
[----:B------:R-:W-:Y:S02]  /*7060*/  FFMA.FTZ R34, R34, c[0x0][0x2d0], -R181 ;  /* 0x0000b40022227a23 */ /* 0x000fe400000108b5 */
[--C-:B------:R-:W-:Y:S02]  /*7070*/  FFMA.FTZ R24, R24, c[0x0][0x2d0], -R182.reuse ;  /* 0x0000b40018187a23 */ /* 0x100fe400000108b6 */
[--C-:B------:R-:W-:Y:S01]  /*7080*/  FFMA.FTZ R25, R25, c[0x0][0x2d0], -R182.reuse ;  /* 0x0000b40019197a23 */ /* 0x100fe200000108b6 */
[C---:B------:R-:W-:Y:S01]  /*7090*/  HMMA.16816.F32.BF16 R92, R144.reuse, R150, R92 ;  /* 0x00000096905c723c */ /* 0x040fe2000004185c */
[----:B------:R1:W-:Y:S01]  /*70a0*/  MUFU.EX2 R211, R138 ;  /* 0x0000008a00d37308 */ /* 0x0003e20000000800 */
[----:B------:R-:W2:Y:S02]  /*70b0*/  LDSM.16.MT88.4 R148, [R216+0x2100] ;  /* 0x00210000d894783b */ /* 0x000ea40000004200 */
[--C-:B------:R-:W-:Y:S02]  /*70c0*/  FFMA.FTZ R26, R26, c[0x0][0x2d0], -R3.reuse ;  /* 0x0000b4001a1a7a23 */ /* 0x100fe40000010803 */
[--C-:B------:R-:W-:Y:S02]  /*70d0*/  FFMA.FTZ R28, R28, c[0x0][0x2d0], -R182.reuse ;  /* 0x0000b4001c1c7a23 */ /* 0x100fe400000108b6 */
[-C--:B------:R-:W-:Y:S03]  /*70e0*/  HMMA.16816.F32.BF16 R96, R144, R152.reuse, R96 ;  /* 0x000000989060723c */ /* 0x080fe60000041860 */
[----:B------:R3:W-:Y:S01]  /*70f0*/  MUFU.EX2 R210, R32 ;  /* 0x0000002000d27308 */ /* 0x0007e20000000800 */
[----:B------:R-:W-:Y:S02]  /*7100*/  FFMA.FTZ R29, R29, c[0x0][0x2d0], -R182 ;  /* 0x0000b4001d1d7a23 */ /* 0x000fe400000108b6 */
[--C-:B------:R-:W-:Y:S02]  /*7110*/  FFMA.FTZ R30, R30, c[0x0][0x2d0], -R3.reuse ;  /* 0x0000b4001e1e7a23 */ /* 0x100fe40000010803 */
[C---:B------:R-:W-:Y:S04]  /*7120*/  HMMA.16816.F32.BF16 R100, R140.reuse, R152, R100 ;  /* 0x000000988c64723c */ /* 0x040fe80000041864 */
[----:B------:R-:W-:Y:S01]  /*7130*/  FFMA.FTZ R31, R31, c[0x0][0x2d0], -R3 ;  /* 0x0000b4001f1f7a23 */ /* 0x000fe20000010803 */
[----:B------:R4:W-:Y:S01]  /*7140*/  MUFU.EX2 R209, R33 ;  /* 0x0000002100d17308 */ /* 0x0009e20000000800 */
[----:B------:R-:W-:Y:S02]  /*7150*/  FFMA.FTZ R64, R64, c[0x0][0x2d0], -R180 ;  /* 0x0000b40040407a23 */ /* 0x000fe400000108b4 */
[--C-:B------:R-:W-:Y:S04]  /*7160*/  FFMA.FTZ R60, R60, c[0x0][0x2d0], -R182.reuse ;  /* 0x0000b4003c3c7a23 */ /* 0x100fe800000108b6 */
[----:B-1----:R-:W-:Y:S02]  /*7170*/  FFMA.FTZ R138, R35, c[0x0][0x2d0], -R181 ;  /* 0x0000b400238a7a23 */ /* 0x002fe400000108b5 */
[----:B------:R-:W-:Y:S01]  /*7180*/  FMUL.FTZ R35, R0, R163 ;  /* 0x000000a300237220 */ /* 0x000fe20000410000 */
[----:B------:R1:W-:Y:S01]  /*7190*/  MUFU.EX2 R208, R34 ;  /* 0x0000002200d07308 */ /* 0x0003e20000000800 */
[----:B------:R-:W-:Y:S02]  /*71a0*/  FFMA.FTZ R61, R61, c[0x0][0x2d0], -R182 ;  /* 0x0000b4003d3d7a23 */ /* 0x000fe400000108b6 */
[----:B------:R-:W-:Y:S02]  /*71b0*/  FFMA.FTZ R62, R62, c[0x0][0x2d0], -R3 ;  /* 0x0000b4003e3e7a23 */ /* 0x000fe40000010803 */
[C---:B---3--:R-:W-:Y:S05]  /*71c0*/  FMUL.FTZ R32, R132.reuse, R160 ;  /* 0x000000a084207220 */ /* 0x048fea0000410000 */
[----:B------:R3:W-:Y:S01]  /*71d0*/  MUFU.EX2 R206, R24 ;  /* 0x0000001800ce7308 */ /* 0x0007e20000000800 */
[----:B----4-:R-:W-:Y:S09]  /*71e0*/  FMUL.FTZ R33, R132, R161 ;  /* 0x000000a184217220 */ /* 0x010ff20000410000 */
[----:B------:R4:W-:Y:S01]  /*71f0*/  MUFU.EX2 R205, R25 ;  /* 0x0000001900cd7308 */ /* 0x0009e20000000800 */
[----:B-1----:R-:W-:Y:S09]  /*7200*/  FMUL.FTZ R34, R0, R162 ;  /* 0x000000a200227220 */ /* 0x002ff20000410000 */
[----:B------:R1:W-:Y:S01]  /*7210*/  MUFU.EX2 R187, R43 ;  /* 0x0000002b00bb7308 */ /* 0x0003e20000000800 */
[-C--:B------:R-:W-:Y:S03]  /*7220*/  HMMA.16816.F32.BF16 R32, R140, R154.reuse, R32 ;  /* 0x0000009a8c20723c */ /* 0x080fe60000041820 */
[C---:B---3--:R-:W-:Y:S05]  /*7230*/  FMUL.FTZ R24, R132.reuse, R164 ;  /* 0x000000a484187220 */ /* 0x048fea0000410000 */
[C---:B------:R-:W-:Y:S01]  /*7240*/  HMMA.16816.F32.BF16 R104, R144.reuse, R154, R104 ;  /* 0x0000009a9068723c */ /* 0x040fe20000041868 */
[----:B------:R3:W-:Y:S01]  /*7250*/  MUFU.EX2 R204, R26 ;  /* 0x0000001a00cc7308 */ /* 0x0007e20000000800 */
[----:B------:R-:W5:Y:S02]  /*7260*/  LDSM.16.MT88.4 R152, [R217+0x2100] ;  /* 0x00210000d998783b */ /* 0x000f640000004200 */
[C---:B----4-:R-:W-:Y:S02]  /*7270*/  FMUL.FTZ R25, R132.reuse, R165 ;  /* 0x000000a584197220 */ /* 0x050fe40000410000 */
[----:B------:R-:W-:Y:S02]  /*7280*/  FFMA.FTZ R132, R132, R249, R235 ;  /* 0x000000f984847223 */ /* 0x000fe400000100eb */
[-C--:B--2---:R-:W-:Y:S03]  /*7290*/  HMMA.16816.F32.BF16 R108, R144, R148.reuse, R108 ;  /* 0x00000094906c723c */ /* 0x084fe6000004186c */
[----:B------:R2:W-:Y:S01]  /*72a0*/  MUFU.EX2 R207, R138 ;  /* 0x0000008a00cf7308 */ /* 0x0005e20000000800 */
[----:B-1----:R-:W-:Y:S04]  /*72b0*/  LDSM.16.MT88.4 R40, [R216+0x900] ;  /* 0x00090000d828783b */ /* 0x002fe80000004200 */
[C---:B------:R-:W-:Y:S05]  /*72c0*/  HMMA.16816.F32.BF16 R112, R140.reuse, R148, R112 ;  /* 0x000000948c70723c */ /* 0x040fea0000041870 */
[----:B------:R1:W-:Y:S01]  /*72d0*/  MUFU.EX2 R202, R28 ;  /* 0x0000001c00ca7308 */ /* 0x0003e20000000800 */
[C---:B---3--:R-:W-:Y:S09]  /*72e0*/  FMUL.FTZ R26, R0.reuse, R166 ;  /* 0x000000a6001a7220 */ /* 0x048ff20000410000 */
[----:B------:R3:W-:Y:S01]  /*72f0*/  MUFU.EX2 R201, R29 ;  /* 0x0000001d00c97308 */ /* 0x0007e20000000800 */
[--C-:B--2---:R-:W-:Y:S02]  /*7300*/  FFMA.FTZ R138, R27, c[0x0][0x2d0], -R3.reuse ;  /* 0x0000b4001b8a7a23 */ /* 0x104fe40000010803 */
[C---:B------:R-:W-:Y:S02]  /*7310*/  FMUL.FTZ R27, R0.reuse, R167 ;  /* 0x000000a7001b7220 */ /* 0x040fe40000410000 */
[----:B------:R-:W-:Y:S05]  /*7320*/  FFMA.FTZ R3, R63, c[0x0][0x2d0], -R3 ;  /* 0x0000b4003f037a23 */ /* 0x000fea0000010803 */
[----:B------:R-:W-:Y:S01]  /*7330*/  MUFU.EX2 R179, R52 ;  /* 0x0000003400b37308 */ /* 0x000fe20000000800 */
[----:B------:R-:W-:Y:S01]  /*7340*/  FFMA.FTZ R0, R0, R250, R215 ;  /* 0x000000fa00007223 */ /* 0x000fe200000100d7 */
[-C--:B------:R-:W-:Y:S03]  /*7350*/  HMMA.16816.F32.BF16 R24, R140, R150.reuse, R24 ;  /* 0x000000968c18723c */ /* 0x080fe60000041818 */
[----:B-1----:R-:W-:Y:S02]  /*7360*/  FMUL.FTZ R28, R134, R168 ;  /* 0x000000a8861c7220 */ /* 0x002fe40000410000 */
[----:B------:R-:W-:Y:S03]  /*7370*/  FADD.FTZ R0, R232, R0 ;  /* 0x00000000e8007221 */ /* 0x000fe60000010000 */
[----:B------:R-:W1:Y:S01]  /*7380*/  MUFU.EX2 R178, R53 ;  /* 0x0000003500b27308 */ /* 0x000e620000000800 */
[C---:B------:R-:W-:Y:S01]  /*7390*/  HMMA.16816.F32.BF16 R116, R144.reuse, R150, R116 ;  /* 0x000000969074723c */ /* 0x040fe20000041874 */
[----:B------:R-:W2:Y:S03]  /*73a0*/  LDSM.16.MT88.4 R148, [R216+0x500] ;  /* 0x00050000d894783b */ /* 0x000ea60000004200 */
[C---:B---3--:R-:W-:Y:S02]  /*73b0*/  FMUL.FTZ R29, R134.reuse, R169 ;  /* 0x000000a9861d7220 */ /* 0x048fe40000410000 */
[----:B------:R-:W-:Y:S02]  /*73c0*/  FFMA.FTZ R134, R134, R247, R243 ;  /* 0x000000f786867223 */ /* 0x000fe400000100f3 */
[-C--:B-----5:R-:W-:Y:S01]  /*73d0*/  HMMA.16816.F32.BF16 R120, R144, R152.reuse, R120 ;  /* 0x000000989078723c */ /* 0x0a0fe20000041878 */
[----:B------:R3:W-:Y:S03]  /*73e0*/  MUFU.EX2 R200, R30 ;  /* 0x0000001e00c87308 */ /* 0x0007e60000000800 */
[----:B------:R-:W-:Y:S04]  /*73f0*/  FADD.FTZ R0, R233, R0 ;  /* 0x00000000e9007221 */ /* 0x000fe80000010000 */
[C---:B------:R-:W-:Y:S03]  /*7400*/  HMMA.16816.F32.BF16 R124, R140.reuse, R152, R124 ;  /* 0x000000988c7c723c */ /* 0x040fe6000004187c */
[----:B------:R4:W-:Y:S01]  /*7410*/  MUFU.EX2 R199, R31 ;  /* 0x0000001f00c77308 */ /* 0x0009e20000000800 */
[----:B------:R-:W-:Y:S01]  /*7420*/  FADD.FTZ R0, R234, R0 ;  /* 0x00000000ea007221 */ /* 0x000fe20000010000 */
[----:B-1----:R-:W-:Y:S03]  /*7430*/  F2FP.BF16.PACK_AB R168, R178, R179 ;  /* 0x000000b3b2a8723e */ /* 0x002fe600000010ff */
[-C--:B------:R-:W-:Y:S05]  /*7440*/  HMMA.16816.F32.BF16 R128, R140, R154.reuse, R128 ;  /* 0x0000009a8c80723c */ /* 0x080fea0000041880 */
[----:B------:R-:W1:Y:S02]  /*7450*/  MUFU.EX2 R203, R138 ;  /* 0x0000008a00cb7308 */ /* 0x000e640000000800 */
[----:B------:R-:W-:Y:S01]  /*7460*/  F2FP.BF16.PACK_AB R140, R213, R214 ;  /* 0x000000d6d58c723e */ /* 0x000fe200000010ff */
[----:B---3--:R-:W-:Y:S01]  /*7470*/  FMUL.FTZ R30, R133, R170 ;  /* 0x000000aa851e7220 */ /* 0x008fe20000410000 */
[----:B------:R-:W-:Y:S03]  /*7480*/  F2FP.BF16.PACK_AB R141, R211, R212 ;  /* 0x000000d4d38d723e */ /* 0x000fe600000010ff */
[----:B------:R-:W-:Y:S03]  /*7490*/  F2FP.BF16.PACK_AB R142, R209, R210 ;  /* 0x000000d2d18e723e */ /* 0x000fe600000010ff */
[----:B------:R-:W-:Y:S01]  /*74a0*/  MUFU.EX2 R177, R54 ;  /* 0x0000003600b17308 */ /* 0x000fe20000000800 */
[----:B------:R-:W-:Y:S01]  /*74b0*/  F2FP.BF16.PACK_AB R143, R207, R208 ;  /* 0x000000d0cf8f723e */ /* 0x000fe200000010ff */
[C---:B----4-:R-:W-:Y:S02]  /*74c0*/  FMUL.FTZ R31, R133.reuse, R171 ;  /* 0x000000ab851f7220 */ /* 0x050fe40000410000 */
[----:B------:R-:W-:Y:S06]  /*74d0*/  FFMA.FTZ R133, R133, R248, R239 ;  /* 0x000000f885857223 */ /* 0x000fec00000100ef */
[----:B------:R3:W4:Y:S01]  /*74e0*/  MUFU.EX2 R176, R55 ;  /* 0x0000003700b07308 */ /* 0x0007220000000800 */
[----:B------:R-:W-:Y:S01]  /*74f0*/  HMMA.16816.F32.BF16 R28, R144, R154, R28 ;  /* 0x0000009a901c723c */ /* 0x000fe2000004181c */
[----:B------:R-:W5:Y:S06]  /*7500*/  LDSM.16.MT88.4 R152, [R216+0x1500] ;  /* 0x00150000d898783b */ /* 0x000f6c0000004200 */
[----:B------:R-:W-:Y:S01]  /*7510*/  F2FP.BF16.PACK_AB R144, R205, R206 ;  /* 0x000000cecd90723e */ /* 0x000fe200000010ff */
[-C--:B--2---:R-:W-:Y:S01]  /*7520*/  HMMA.16816.F32.BF16 R4, R140, R148.reuse, R4 ;  /* 0x000000948c04723c */ /* 0x084fe20000041804 */
[----:B------:R-:W-:Y:S04]  /*7530*/  MUFU.EX2 R138, R56 ;  /* 0x00000038008a7308 */ /* 0x000fe80000000800 */
[----:B-1----:R-:W-:Y:S02]  /*7540*/  F2FP.BF16.PACK_AB R145, R203, R204 ;  /* 0x000000cccb91723e */ /* 0x002fe400000010ff */
[----:B------:R-:W-:Y:S02]  /*7550*/  F2FP.BF16.PACK_AB R146, R201, R202 ;  /* 0x000000cac992723e */ /* 0x000fe400000010ff */
[----:B------:R-:W-:Y:S02]  /*7560*/  F2FP.BF16.PACK_AB R147, R199, R200 ;  /* 0x000000c8c793723e */ /* 0x000fe400000010ff */
[----:B------:R1:W-:Y:S01]  /*7570*/  MUFU.EX2 R186, R44 ;  /* 0x0000002c00ba7308 */ /* 0x0003e20000000800 */
[----:B---3--:R-:W-:Y:S04]  /*7580*/  LDSM.16.MT88.4 R52, [R216+0x2900] ;  /* 0x00290000d834783b */ /* 0x008fe80000004200 */
[C---:B------:R-:W-:Y:S04]  /*7590*/  HMMA.16816.F32.BF16 R8, R144.reuse, R148, R8 ;  /* 0x000000949008723c */ /* 0x040fe80000041808 */
[----:B----4-:R-:W-:Y:S01]  /*75a0*/  F2FP.BF16.PACK_AB R169, R176, R177 ;  /* 0x000000b1b0a9723e */ /* 0x010fe200000010ff */
[----:B------:R2:W3:Y:S03]  /*75b0*/  MUFU.EX2 R185, R45 ;  /* 0x0000002d00b97308 */ /* 0x0004e60000000800 */
[-C--:B------:R-:W-:Y:S07]  /*75c0*/  HMMA.16816.F32.BF16 R12, R144, R150.reuse, R12 ;  /* 0x00000096900c723c */ /* 0x080fee000004180c */
[----:B------:R3:W-:Y:S01]  /*75d0*/  MUFU.EX2 R184, R46 ;  /* 0x0000002e00b87308 */ /* 0x0007e20000000800 */
[C---:B------:R-:W-:Y:S01]  /*75e0*/  HMMA.16816.F32.BF16 R16, R140.reuse, R150, R16 ;  /* 0x000000968c10723c */ /* 0x040fe20000041810 */
[----:B------:R-:W4:Y:S03]  /*75f0*/  LDSM.16.MT88.4 R148, [R217+0x1500] ;  /* 0x00150000d994783b */ /* 0x000f260000004200 */
[----:B-1----:R-:W-:Y:S04]  /*7600*/  F2FP.BF16.PACK_AB R44, R189, R190 ;  /* 0x000000bebd2c723e */ /* 0x002fe800000010ff */
[-C--:B------:R-:W-:Y:S01]  /*7610*/  HMMA.16816.F32.BF16 R68, R140, R156.reuse, R68 ;  /* 0x0000009c8c44723c */ /* 0x080fe20000041844 */
[----:B------:R-:W1:Y:S03]  /*7620*/  MUFU.EX2 R183, R47 ;  /* 0x0000002f00b77308 */ /* 0x000e660000000800 */
[----:B--2---:R-:W-:Y:S04]  /*7630*/  F2FP.BF16.PACK_AB R45, R187, R188 ;  /* 0x000000bcbb2d723e */ /* 0x004fe800000010ff */
[C---:B------:R-:W-:Y:S03]  /*7640*/  HMMA.16816.F32.BF16 R72, R144.reuse, R156, R72 ;  /* 0x0000009c9048723c */ /* 0x040fe60000041848 */
[----:B------:R-:W-:Y:S01]  /*7650*/  MUFU.EX2 R174, R65 ;  /* 0x0000004100ae7308 */ /* 0x000fe20000000800 */
[----:B---3--:R-:W-:Y:S04]  /*7660*/  F2FP.BF16.PACK_AB R46, R185, R186 ;  /* 0x000000bab92e723e */ /* 0x008fe800000010ff */
[-C--:B------:R-:W-:Y:S05]  /*7670*/  HMMA.16816.F32.BF16 R76, R144, R158.reuse, R76 ;  /* 0x0000009e904c723c */ /* 0x080fea000004184c */
[----:B------:R-:W-:Y:S03]  /*7680*/  MUFU.EX2 R65, R59 ;  /* 0x0000003b00417308 */ /* 0x000fe60000000800 */
[C---:B------:R-:W-:Y:S04]  /*7690*/  HMMA.16816.F32.BF16 R80, R140.reuse, R158, R80 ;  /* 0x0000009e8c50723c */ /* 0x040fe80000041850 */
[----:B-1----:R-:W-:Y:S03]  /*76a0*/  F2FP.BF16.PACK_AB R47, R183, R184 ;  /* 0x000000b8b72f723e */ /* 0x002fe600000010ff */
[----:B------:R-:W-:Y:S01]  /*76b0*/  MUFU.EX2 R173, R66 ;  /* 0x0000004200ad7308 */ /* 0x000fe20000000800 */
[-C--:B-----5:R-:W-:Y:S08]  /*76c0*/  HMMA.16816.F32.BF16 R84, R140, R152.reuse, R84 ;  /* 0x000000988c54723c */ /* 0x0a0ff00000041854 */
[C---:B------:R-:W-:Y:S01]  /*76d0*/  HMMA.16816.F32.BF16 R88, R144.reuse, R152, R88 ;  /* 0x000000989058723c */ /* 0x040fe20000041858 */
[----:B------:R-:W-:Y:S07]  /*76e0*/  MUFU.EX2 R66, R58 ;  /* 0x0000003a00427308 */ /* 0x000fee0000000800 */
[-C--:B------:R-:W-:Y:S03]  /*76f0*/  HMMA.16816.F32.BF16 R20, R144, R154.reuse, R20 ;  /* 0x0000009a9014723c */ /* 0x080fe60000041814 */
[----:B------:R-:W1:Y:S05]  /*7700*/  MUFU.EX2 R172, R67 ;  /* 0x0000004300ac7308 */ /* 0x000e6a0000000800 */
[C---:B------:R-:W-:Y:S01]  /*7710*/  HMMA.16816.F32.BF16 R92, R140.reuse, R154, R92 ;  /* 0x0000009a8c5c723c */ /* 0x040fe2000004185c */
[----:B------:R-:W-:Y:S04]  /*7720*/  LDSM.16.MT88.4 R152, [R216+0xd00] ;  /* 0x000d0000d898783b */ /* 0x000fe80000004200 */
[----:B------:R2:W-:Y:S03]  /*7730*/  MUFU.EX2 R67, R57 ;  /* 0x0000003900437308 */ /* 0x0005e60000000800 */
[-C--:B----4-:R-:W-:Y:S07]  /*7740*/  HMMA.16816.F32.BF16 R96, R140, R148.reuse, R96 ;  /* 0x000000948c60723c */ /* 0x090fee0000041860 */
[----:B------:R-:W3:Y:S01]  /*7750*/  MUFU.EX2 R175, R64 ;  /* 0x0000004000af7308 */ /* 0x000ee20000000800 */
[C---:B------:R-:W-:Y:S04]  /*7760*/  HMMA.16816.F32.BF16 R100, R144.reuse, R148, R100 ;  /* 0x000000949064723c */ /* 0x040fe80000041864 */
[----:B-1----:R-:W-:Y:S04]  /*7770*/  F2FP.BF16.PACK_AB R171, R172, R173 ;  /* 0x000000adacab723e */ /* 0x002fe800000010ff */
[-C--:B------:R-:W-:Y:S01]  /*7780*/  HMMA.16816.F32.BF16 R32, R144, R150.reuse, R32 ;  /* 0x000000969020723c */ /* 0x080fe20000041820 */
[----:B------:R-:W-:Y:S01]  /*7790*/  MUFU.EX2 R64, R60 ;  /* 0x0000003c00407308 */ /* 0x000fe20000000800 */
[----:B--2---:R-:W-:Y:S06]  /*77a0*/  LDSM.16.MT88.4 R56, [R217+0x1d00] ;  /* 0x001d0000d938783b */ /* 0x004fec0000004200 */
[C---:B------:R-:W-:Y:S03]  /*77b0*/  HMMA.16816.F32.BF16 R104, R140.reuse, R150, R104 ;  /* 0x000000968c68723c */ /* 0x040fe60000041868 */
[----:B------:R-:W1:Y:S01]  /*77c0*/  MUFU.EX2 R61, R61 ;  /* 0x0000003d003d7308 */ /* 0x000e620000000800 */
[----:B---3--:R-:W-:Y:S04]  /*77d0*/  F2FP.BF16.PACK_AB R170, R174, R175 ;  /* 0x000000afaeaa723e */ /* 0x008fe800000010ff */
[-C--:B------:R-:W-:Y:S05]  /*77e0*/  HMMA.16816.F32.BF16 R108, R140, R36.reuse, R108 ;  /* 0x000000248c6c723c */ /* 0x080fea000004186c */
[----:B------:R-:W-:Y:S03]  /*77f0*/  MUFU.EX2 R62, R62 ;  /* 0x0000003e003e7308 */ /* 0x000fe60000000800 */
[C---:B------:R-:W-:Y:S07]  /*7800*/  HMMA.16816.F32.BF16 R112, R144.reuse, R36, R112 ;  /* 0x000000249070723c */ /* 0x040fee0000041870 */
[----:B------:R-:W-:Y:S01]  /*7810*/  F2FP.BF16.PACK_AB R36, R198, R197 ;  /* 0x000000c5c624723e */ /* 0x000fe200000010ff */
[-C--:B------:R-:W-:Y:S01]  /*7820*/  HMMA.16816.F32.BF16 R24, R144, R38.reuse, R24 ;  /* 0x000000269018723c */ /* 0x080fe20000041818 */
[----:B------:R2:W3:Y:S03]  /*7830*/  MUFU.EX2 R60, R3 ;  /* 0x00000003003c7308 */ /* 0x0004e60000000800 */
[----:B------:R-:W-:Y:S04]  /*7840*/  F2FP.BF16.PACK_AB R37, R196, R195 ;  /* 0x000000c3c425723e */ /* 0x000fe800000010ff */
[C---:B------:R-:W-:Y:S07]  /*7850*/  HMMA.16816.F32.BF16 R116, R140.reuse, R38, R116 ;  /* 0x000000268c74723c */ /* 0x040fee0000041874 */
[----:B------:R-:W-:Y:S01]  /*7860*/  F2FP.BF16.PACK_AB R38, R194, R193 ;  /* 0x000000c1c226723e */ /* 0x000fe200000010ff */
[-C--:B------:R-:W-:Y:S04]  /*7870*/  HMMA.16816.F32.BF16 R120, R140, R48.reuse, R120 ;  /* 0x000000308c78723c */ /* 0x080fe80000041878 */
[----:B------:R-:W-:Y:S04]  /*7880*/  F2FP.BF16.PACK_AB R39, R191, R192 ;  /* 0x000000c0bf27723e */ /* 0x000fe800000010ff */
[C---:B------:R-:W-:Y:S04]  /*7890*/  HMMA.16816.F32.BF16 R124, R144.reuse, R48, R124 ;  /* 0x00000030907c723c */ /* 0x040fe8000004187c */
[----:B--2---:R-:W-:Y:S04]  /*78a0*/  FADD.FTZ R3, R240, R133 ;  /* 0x00000085f0037221 */ /* 0x004fe80000010000 */
[-C--:B------:R-:W-:Y:S01]  /*78b0*/  HMMA.16816.F32.BF16 R128, R144, R50.reuse, R128 ;  /* 0x000000329080723c */ /* 0x080fe20000041880 */
[----:B------:R-:W2:Y:S03]  /*78c0*/  LDSM.16.MT88.4 R144, [R217+0x900] ;  /* 0x00090000d990783b */ /* 0x000ea60000004200 */
[----:B------:R-:W-:Y:S04]  /*78d0*/  FADD.FTZ R3, R242, R3 ;  /* 0x00000003f2037221 */ /* 0x000fe80000010000 */
[----:B------:R-:W-:Y:S01]  /*78e0*/  HMMA.16816.F32.BF16 R28, R140, R50, R28 ;  /* 0x000000328c1c723c */ /* 0x000fe2000004181c */
[----:B------:R-:W4:Y:S03]  /*78f0*/  LDSM.16.MT88.4 R48, [R216+0x1900] ;  /* 0x00190000d830783b */ /* 0x000f260000004200 */
[----:B------:R-:W-:Y:S04]  /*7900*/  FADD.FTZ R3, R241, R3 ;  /* 0x00000003f1037221 */ /* 0x000fe80000010000 */
[-C--:B------:R-:W-:Y:S05]  /*7910*/  HMMA.16816.F32.BF16 R4, R36, R40.reuse, R4 ;  /* 0x000000282404723c */ /* 0x080fea0000041804 */
[----:B------:R-:W-:Y:S03]  /*7920*/  FADD.FTZ R3, R212, R3 ;  /* 0x00000003d4037221 */ /* 0x000fe60000010000 */
[C---:B------:R-:W-:Y:S04]  /*7930*/  HMMA.16816.F32.BF16 R8, R44.reuse, R40, R8 ;  /* 0x000000282c08723c */ /* 0x040fe80000041808 */
[----:B------:R-:W-:Y:S04]  /*7940*/  FADD.FTZ R3, R211, R3 ;  /* 0x00000003d3037221 */ /* 0x000fe80000010000 */
[-C--:B------:R-:W-:Y:S08]  /*7950*/  HMMA.16816.F32.BF16 R12, R44, R42.reuse, R12 ;  /* 0x0000002a2c0c723c */ /* 0x080ff0000004180c */
[C---:B------:R-:W-:Y:S01]  /*7960*/  HMMA.16816.F32.BF16 R16, R36.reuse, R42, R16 ;  /* 0x0000002a2410723c */ /* 0x040fe20000041810 */
[----:B------:R-:W5:Y:S07]  /*7970*/  LDSM.16.MT88.4 R40, [R217+0x1900] ;  /* 0x00190000d928783b */ /* 0x000f6e0000004200 */
[-C--:B--2---:R-:W-:Y:S08]  /*7980*/  HMMA.16816.F32.BF16 R68, R36, R144.reuse, R68 ;  /* 0x000000902444723c */ /* 0x084ff00000041844 */
[C---:B------:R-:W-:Y:S08]  /*7990*/  HMMA.16816.F32.BF16 R72, R44.reuse, R144, R72 ;  /* 0x000000902c48723c */ /* 0x040ff00000041848 */
[-C--:B------:R-:W-:Y:S08]  /*79a0*/  HMMA.16816.F32.BF16 R76, R44, R146.reuse, R76 ;  /* 0x000000922c4c723c */ /* 0x080ff0000004184c */
[C---:B------:R-:W-:Y:S08]  /*79b0*/  HMMA.16816.F32.BF16 R80, R36.reuse, R146, R80 ;  /* 0x000000922450723c */ /* 0x040ff00000041850 */
[-C--:B----4-:R-:W-:Y:S08]  /*79c0*/  HMMA.16816.F32.BF16 R84, R36, R48.reuse, R84 ;  /* 0x000000302454723c */ /* 0x090ff00000041854 */
[C---:B------:R-:W-:Y:S08]  /*79d0*/  HMMA.16816.F32.BF16 R88, R44.reuse, R48, R88 ;  /* 0x000000302c58723c */ /* 0x040ff00000041858 */
[-C--:B------:R-:W-:Y:S08]  /*79e0*/  HMMA.16816.F32.BF16 R20, R44, R50.reuse, R20 ;  /* 0x000000322c14723c */ /* 0x080ff00000041814 */
[C---:B------:R-:W-:Y:S01]  /*79f0*/  HMMA.16816.F32.BF16 R92, R36.reuse, R50, R92 ;  /* 0x00000032245c723c */ /* 0x040fe2000004185c */
[----:B------:R-:W2:Y:S07]  /*7a00*/  LDSM.16.MT88.4 R48, [R217+0x2900] ;  /* 0x00290000d930783b */ /* 0x000eae0000004200 */
[-C--:B-----5:R-:W-:Y:S08]  /*7a10*/  HMMA.16816.F32.BF16 R96, R36, R40.reuse, R96 ;  /* 0x000000282460723c */ /* 0x0a0ff00000041860 */
[C---:B------:R-:W-:Y:S08]  /*7a20*/  HMMA.16816.F32.BF16 R100, R44.reuse, R40, R100 ;  /* 0x000000282c64723c */ /* 0x040ff00000041864 */
[-C--:B------:R-:W-:Y:S08]  /*7a30*/  HMMA.16816.F32.BF16 R32, R44, R42.reuse, R32 ;  /* 0x0000002a2c20723c */ /* 0x080ff00000041820 */
[C---:B------:R-:W-:Y:S01]  /*7a40*/  HMMA.16816.F32.BF16 R104, R36.reuse, R42, R104 ;  /* 0x0000002a2468723c */ /* 0x040fe20000041868 */
[----:B------:R-:W4:Y:S07]  /*7a50*/  LDSM.16.MT88.4 R40, [R217+0xd00] ;  /* 0x000d0000d928783b */ /* 0x000f2e0000004200 */
[-C--:B------:R-:W-:Y:S08]  /*7a60*/  HMMA.16816.F32.BF16 R108, R36, R52.reuse, R108 ;  /* 0x00000034246c723c */ /* 0x080ff0000004186c */
[C---:B------:R-:W-:Y:S08]  /*7a70*/  HMMA.16816.F32.BF16 R112, R44.reuse, R52, R112 ;  /* 0x000000342c70723c */ /* 0x040ff00000041870 */
[-C--:B------:R-:W-:Y:S08]  /*7a80*/  HMMA.16816.F32.BF16 R24, R44, R54.reuse, R24 ;  /* 0x000000362c18723c */ /* 0x080ff00000041818 */
[C---:B------:R-:W-:Y:S01]  /*7a90*/  HMMA.16816.F32.BF16 R116, R36.reuse, R54, R116 ;  /* 0x000000362474723c */ /* 0x040fe20000041874 */
[----:B------:R-:W5:Y:S07]  /*7aa0*/  LDSM.16.MT88.4 R52, [R216+0x1d00] ;  /* 0x001d0000d834783b */ /* 0x000f6e0000004200 */
[-C--:B--2---:R-:W-:Y:S08]  /*7ab0*/  HMMA.16816.F32.BF16 R120, R36, R48.reuse, R120 ;  /* 0x000000302478723c */ /* 0x084ff00000041878 */
[C---:B------:R-:W-:Y:S08]  /*7ac0*/  HMMA.16816.F32.BF16 R124, R44.reuse, R48, R124 ;  /* 0x000000302c7c723c */ /* 0x040ff0000004187c */
[-C--:B------:R-:W-:Y:S01]  /*7ad0*/  HMMA.16816.F32.BF16 R128, R44, R50.reuse, R128 ;  /* 0x000000322c80723c */ /* 0x080fe20000041880 */
[----:B------:R-:W2:Y:S07]  /*7ae0*/  LDSM.16.MT88.4 R44, [R216+0x2d00] ;  /* 0x002d0000d82c783b */ /* 0x000eae0000004200 */
[----:B------:R-:W-:Y:S07]  /*7af0*/  HMMA.16816.F32.BF16 R28, R36, R50, R28 ;  /* 0x00000032241c723c */ /* 0x000fee000004181c */
[----:B------:R-:W-:Y:S01]  /*7b00*/  F2FP.BF16.PACK_AB R36, R67, R138 ;  /* 0x0000008a4324723e */ /* 0x000fe200000010ff */
[-C--:B------:R-:W-:Y:S01]  /*7b10*/  HMMA.16816.F32.BF16 R144, R168, R152.reuse, R4 ;  /* 0x00000098a890723c */ /* 0x080fe20000041804 */
[----:B------:R-:W2:Y:S04]  /*7b20*/  LDSM.16.MT88.4 R4, [R217+0x2d00] ;  /* 0x002d0000d904783b */ /* 0x000ea80000004200 */
[----:B------:R-:W-:Y:S02]  /*7b30*/  F2FP.BF16.PACK_AB R37, R65, R66 ;  /* 0x000000424125723e */ /* 0x000fe400000010ff */
[----:B-1----:R-:W-:Y:S02]  /*7b40*/  F2FP.BF16.PACK_AB R38, R61, R64 ;  /* 0x000000403d26723e */ /* 0x002fe400000010ff */
[----:B---3--:R-:W-:Y:S07]  /*7b50*/  F2FP.BF16.PACK_AB R39, R60, R62 ;  /* 0x0000003e3c27723e */ /* 0x008fee00000010ff */
[C---:B------:R-:W-:Y:S07]  /*7b60*/  HMMA.16816.F32.BF16 R140, R36.reuse, R152, R8 ;  /* 0x00000098248c723c */ /* 0x040fee0000041808 */
[----:B------:R-:W-:Y:S01]  /*7b70*/  FADD.FTZ R8, R245, R134 ;  /* 0x00000086f5087221 */ /* 0x000fe20000010000 */
[-C--:B------:R-:W-:Y:S04]  /*7b80*/  HMMA.16816.F32.BF16 R148, R36, R154.reuse, R12 ;  /* 0x0000009a2494723c */ /* 0x080fe8000004180c */
[----:B------:R-:W-:Y:S01]  /*7b90*/  FADD.FTZ R10, R236, R132 ;  /* 0x00000084ec0a7221 */ /* 0x000fe20000010000 */
[----:B------:R-:W-:Y:S01]  /*7ba0*/  MOV R132, R135 ;  /* 0x0000008700847202 */ /* 0x000fe20000000f00 */
[----:B------:R-:W-:Y:S02]  /*7bb0*/  FADD.FTZ R8, R244, R8 ;  /* 0x00000008f4087221 */ /* 0x000fe40000010000 */
[C---:B------:R-:W-:Y:S04]  /*7bc0*/  HMMA.16816.F32.BF16 R152, R168.reuse, R154, R16 ;  /* 0x0000009aa898723c */ /* 0x040fe80000041810 */
[----:B------:R-:W-:Y:S02]  /*7bd0*/  FADD.FTZ R10, R237, R10 ;  /* 0x0000000aed0a7221 */ /* 0x000fe40000010000 */
[----:B------:R-:W-:Y:S02]  /*7be0*/  FADD.FTZ R8, R246, R8 ;  /* 0x00000008f6087221 */ /* 0x000fe40000010000 */
[-C--:B----4-:R-:W-:Y:S04]  /*7bf0*/  HMMA.16816.F32.BF16 R68, R168, R40.reuse, R68 ;  /* 0x00000028a844723c */ /* 0x090fe80000041844 */
        /* <DEDUP_REMOVED lines=11> */
[-C--:B-----5:R-:W-:Y:S04]  /*7cb0*/  HMMA.16816.F32.BF16 R84, R168, R52.reuse, R84 ;  /* 0x00000034a854723c */ /* 0x0a0fe80000041854 */
        /* <DEDUP_REMOVED lines=23> */
[-C--:B--2---:R-:W-:Y:S04]  /*7e30*/  HMMA.16816.F32.BF16 R108, R168, R44.reuse, R108 ;  /* 0x0000002ca86c723c */ /* 0x084fe8000004186c */
[----:B------:R-:W-:Y:S02]  /*7e40*/  FADD.FTZ R3, R186, R10 ;  /* 0x0000000aba037221 */ /* 0x000fe40000010000 */
[----:B------:R-:W-:Y:S02]  /*7e50*/  FADD.FTZ R0, R184, R9 ;  /* 0x00000009b8007221 */ /* 0x000fe40000010000 */
[C---:B------:R-:W-:Y:S04]  /*7e60*/  HMMA.16816.F32.BF16 R112, R36.reuse, R44, R112 ;  /* 0x0000002c2470723c */ /* 0x040fe80000041870 */
[----:B------:R-:W-:Y:S02]  /*7e70*/  FADD.FTZ R10, R194, R8 ;  /* 0x00000008c20a7221 */ /* 0x000fe40000010000 */
[----:B------:R-:W-:Y:S02]  /*7e80*/  FADD.FTZ R8, R183, R0 ;  /* 0x00000000b7087221 */ /* 0x000fe40000010000 */
[-C--:B------:R-:W-:Y:S04]  /*7e90*/  HMMA.16816.F32.BF16 R164, R36, R46.reuse, R24 ;  /* 0x0000002e24a4723c */ /* 0x080fe80000041818 */
[----:B------:R-:W-:Y:S04]  /*7ea0*/  FADD.FTZ R8, R66, R8 ;  /* 0x0000000842087221 */ /* 0x000fe80000010000 */
[C---:B------:R-:W-:Y:S08]  /*7eb0*/  HMMA.16816.F32.BF16 R116, R168.reuse, R46, R116 ;  /* 0x0000002ea874723c */ /* 0x040ff00000041874 */
[-C--:B------:R-:W-:Y:S08]  /*7ec0*/  HMMA.16816.F32.BF16 R120, R168, R4.reuse, R120 ;  /* 0x00000004a878723c */ /* 0x080ff00000041878 */
        /* <DEDUP_REMOVED lines=22> */
[----:B------:R-:W-:Y:S01]  /*8030*/  FADD.FTZ R249, R61, R5 ;  /* 0x000000053df97221 */ /* 0x000fe20000010000 */
[----:B------:R-:W-:Y:S01]  /*8040*/  MOV R0, R137 ;  /* 0x0000008900007202 */ /* 0x000fe20000000f00 */
[----:B------:R-:W-:Y:S01]  /*8050*/  FADD.FTZ R250, R60, R3 ;  /* 0x000000033cfa7221 */ /* 0x000fe20000010000 */
[----:B------:R-:W-:Y:S01]  /*8060*/  MOV R3, R136 ;  /* 0x0000008800037202 */ /* 0x000fe20000000f00 */
[----:B------:R-:W-:-:S05]  /*8070*/  @P0 BRA `(.L_x_888) ;  /* 0xffffd27000000947 */ /* 0x000fca000383ffff */
.L_x_887:
[----:B------:R-:W1:Y:S01]  /*8080*/  SHFL.BFLY PT, R5, R247, 0x2, 0x1f ;  /* 0x0c401f00f7057f89 */ /* 0x000e6200000e0000 */
[----:B------:R-:W-:-:S02]  /*8090*/  MOV R50, 0xff800000 ;  /* 0xff80000000327802 */ /* 0x000fc40000000f00 */
[----:B------:R-:W-:Y:S01]  /*80a0*/  MOV R51, 0xff800000 ;  /* 0xff80000000337802 */ /* 0x000fe20000000f00 */
[----:B------:R-:W2:Y:S01]  /*80b0*/  SHFL.BFLY PT, R7, R249, 0x2, 0x1f ;  /* 0x0c401f00f9077f89 */ /* 0x000ea200000e0000 */
[----:B------:R-:W-:Y:S02]  /*80c0*/  MOV R53, 0xff800000 ;  /* 0xff80000000357802 */ /* 0x000fe40000000f00 */
[----:B------:R-:W-:Y:S01]  /*80d0*/  MOV R54, 0xff800000 ;  /* 0xff80000000367802 */ /* 0x000fe20000000f00 */
[----:B------:R-:W3:Y:S01]  /*80e0*/  SHFL.BFLY PT, R9, R248, 0x2, 0x1f ;  /* 0x0c401f00f8097f89 */ /* 0x000ee200000e0000 */
[----:B------:R-:W-:-:S03]  /*80f0*/  PLOP3.LUT P4, PT, PT, PT, PT, 0x8, 0x0 ;  /* 0x000000000000781c */ /* 0x000fc60003f8e170 */
[----:B------:R-:W4:Y:S01]  /*8100*/  SHFL.BFLY PT, R6, R250, 0x2, 0x1f ;  /* 0x0c401f00fa067f89 */ /* 0x000f2200000e0000 */
[----:B-1----:R-:W-:Y:S02]  /*8110*/  FADD.FTZ R5, R5, R247 ;  /* 0x000000f705057221 */ /* 0x002fe40000010000 */
        /* <DEDUP_REMOVED lines=139> */
.L_x_879:
        /* <DEDUP_REMOVED lines=151> */
.L_x_892:
        /* <DEDUP_REMOVED lines=151> */
.L_x_894:
[----:B---3--:R-:W-:Y:S05]  /*9cb0*/  BSYNC B0 ;  /* 0x0000000000007941 */ /* 0x008fea0003800000 */
.L_x_893:
        /* <DEDUP_REMOVED lines=23> */
.L_x_896:
[----:B------:R-:W-:Y:S05]  /*9e30*/  BSYNC B0 ;  /* 0x0000000000007941 */ /* 0x000fea0003800000 */
.L_x_895:
        /* <DEDUP_REMOVED lines=23> */
.L_x_898:
[----:B------:R-:W-:Y:S05]  /*9fb0*/  BSYNC B0 ;  /* 0x0000000000007941 */ /* 0x000fea0003800000 */
.L_x_897:
        /* <DEDUP_REMOVED lines=24> */
.L_x_891:
        /* <DEDUP_REMOVED lines=19> */
.L_x_899:
        /* <DEDUP_REMOVED lines=43> */
.L_x_901:
[----:B---3--:R-:W-:Y:S05]  /*a520*/  BSYNC B0 ;  /* 0x0000000000007941 */ /* 0x008fea0003800000 */
.L_x_900:
        /* <DEDUP_REMOVED lines=64> */
.L_x_903:
[----:B------:R-:W-:Y:S05]  /*a930*/  BSYNC B0 ;  /* 0x0000000000007941 */ /* 0x000fea0003800000 */
.L_x_902:
        /* <DEDUP_REMOVED lines=21> */
.L_x_905:
[----:B------:R-:W-:Y:S05]  /*aa90*/  BSYNC B0 ;  /* 0x0000000000007941 */ /* 0x000fea0003800000 */
.L_x_904:
        /* <DEDUP_REMOVED lines=21> */
.L_x_907:
[----:B------:R-:W-:Y:S05]  /*abf0*/  BSYNC B0 ;  /* 0x0000000000007941 */ /* 0x000fea0003800000 */
.L_x_906:
        /* <DEDUP_REMOVED lines=22> */
.L_x_908:
        /* <DEDUP_REMOVED lines=10> */
.L_x_1725:


//--------------------- .text._ZN7cutlass13device_kernelIN5flash19enable_sm80_to_sm89INS1_16FlashAttnFwdSm80INS1_25CollectiveMainloopFwdSm80ILi4ELi1ELb0EN4cute5tupleIJNS5_1CILi128EEENS7_ILi64EEENS7_ILi96EEEEEELi96ENS_10bfloat16_tEfNS_4arch4Sm80ELb0ELb0ELb0ELb1ELb1ELb1ELb1ELb0EEENS1_21CollectiveEpilogueFwdINS6_IJS8_SA_S9_EEENS6_IJNS7_ILi1EEESI_SI_EEESC_SE_Li128ELb1ELb1ELb0ELb0EEENS1_19SingleTileSchedulerILb1ELb0ELb1ELi128EEEEEEEEEvNT_6ParamsE --------------------------
	.section	.text._ZN7cutlass13device_kernelIN5flash19enable_sm80_to_sm89INS1_16FlashAttnFwdSm80INS1_25CollectiveMainloopFwdSm80ILi4ELi1ELb0EN4cute5tupleIJNS5_1CILi128EEENS7_ILi64EEENS7_ILi96EEEEEELi96ENS_10bfloat16_tEfNS_4arch4Sm80ELb0ELb0ELb0ELb1ELb1ELb1ELb1ELb0EEENS1_21CollectiveEpilogueFwdINS6_IJS8_SA_S9_EEENS6_IJNS7_ILi1EEESI_SI_EEESC_SE_Li128ELb1ELb1ELb0ELb0EEENS1_19SingleTileSchedulerILb1ELb0ELb1ELi128EEEEEEEEEvNT_6ParamsE,"ax",@progbits
	.sectioninfo	@"SHI_REGISTERS=255"
	.align	128
.text._ZN7cutlass13device_kernelIN5flash19enable_sm80_to_sm89INS1_16FlashAttnFwdSm80INS1_25CollectiveMainloopFwdSm80ILi4ELi1ELb0EN4cute5tupleIJNS5_1CILi128EEENS7_ILi64EEENS7_ILi96EEEEEELi96ENS_10bfloat16_tEfNS_4arch4Sm80ELb0ELb0ELb0ELb1ELb1ELb1ELb1ELb0EEENS1_21CollectiveEpilogueFwdINS6_IJS8_SA_S9_EEENS6_IJNS7_ILi1EEESI_SI_EEESC_SE_Li128ELb1ELb1ELb0ELb0EEENS1_19SingleTileSchedulerILb1ELb0ELb1ELi128EEEEEEEEEvNT_6ParamsE:
        .type           _ZN7cutlass13device_kernelIN5flash19enable_sm80_to_sm89INS1_16FlashAttnFwdSm80INS1_25CollectiveMainloopFwdSm80ILi4ELi1ELb0EN4cute5tupleIJNS5_1CILi128EEENS7_ILi64EEENS7_ILi96EEEEEELi96ENS_10bfloat16_tEfNS_4arch4Sm80ELb0ELb0ELb0ELb1ELb1ELb1ELb1ELb0EEENS1_21CollectiveEpilogueFwdINS6_IJS8_SA_S9_EEENS6_IJNS7_ILi1EEESI_SI_EEESC_SE_Li128ELb1ELb1ELb0ELb0EEENS1_19SingleTileSchedulerILb1ELb0ELb1ELi128EEEEEEEEEvNT_6ParamsE,@function
        .size           _ZN7cutlass13device_kernelIN5flash19enable_sm80_to_sm89INS1_16FlashAttnFwdSm80INS1_25CollectiveMainloopFwdSm80ILi4ELi1ELb0EN4cute5tupleIJNS5_1CILi128EEENS7_ILi64EEENS7_ILi96EEEEEELi96ENS_10bfloat16_tEfNS_4arch4Sm80ELb0ELb0ELb0ELb1ELb1ELb1ELb1ELb0EEENS1_21CollectiveEpilogueFwdINS6_IJS8_SA_S9_EEENS6_IJNS7_ILi1EEESI_SI_EEESC_SE_Li128ELb1ELb1ELb0ELb0EEENS1_19SingleTileSchedulerILb1ELb0ELb1ELi128EEEEEEEEEvNT_6ParamsE,(.L_x_1726 - _ZN7cutlass13device_kernelIN5flash19enable_sm80_to_sm89INS1_16FlashAttnFwdSm80INS1_25CollectiveMainloopFwdSm80ILi4ELi1ELb0EN4cute5tupleIJNS5_1CILi128EEENS7_ILi64EEENS7_ILi96EEEEEELi96ENS_10bfloat16_tEfNS_4arch4Sm80ELb0ELb0ELb0ELb1ELb1ELb1ELb1ELb0EEENS1_21CollectiveEpilogueFwdINS6_IJS8_SA_S9_EEENS6_IJNS7_ILi1EEESI_SI_EEESC_SE_Li128ELb1ELb1ELb0ELb0EEENS1_19SingleTileSchedulerILb1ELb0ELb1ELi128EEEEEEEEEvNT_6ParamsE)
        .other          _ZN7cutlass13device_kernelIN5flash19enable_sm80_to_sm89INS1_16FlashAttnFwdSm80INS1_25CollectiveMainloopFwdSm80ILi4ELi1ELb0EN4cute5tupleIJNS5_1CILi128EEENS7_ILi64EEENS7_ILi96EEEEEELi96ENS_10bfloat16_tEfNS_4arch4Sm80ELb0ELb0ELb0ELb1ELb1ELb1ELb1ELb0EEENS1_21CollectiveEpilogueFwdINS6_IJS8_SA_S9_EEENS6_IJNS7_ILi1EEESI_SI_EEESC_SE_Li128ELb1ELb1ELb0ELb0EEENS1_19SingleTileSchedulerILb1ELb0ELb1ELi128EEEEEEEEEvNT_6ParamsE,@"STO_CUDA_ENTRY STV_DEFAULT"
_ZN7cutlass13device_kernelIN5flash19enable_sm80_to_sm89INS1_16FlashAttnFwdSm80INS1_25CollectiveMainloopFwdSm80ILi4ELi1ELb0EN4cute5tupleIJNS5_1CILi128EEENS7_ILi64EEENS7_ILi96EEEEEELi96ENS_10bfloat16_tEfNS_4arch4Sm80ELb0ELb0ELb0ELb1ELb1ELb1ELb1ELb0EEENS1_21CollectiveEpilogueFwdINS6_IJS8_SA_S9_EEENS6_IJNS7_ILi1EEESI_SI_EEESC_SE_Li128ELb1ELb1ELb0ELb0EEENS1_19SingleTileSchedulerILb1ELb0ELb1ELi128EEEEEEEEEvNT_6ParamsE:
        /* <DEDUP_REMOVED lines=17> */
.L_x_910:
        /* <DEDUP_REMOVED lines=8> */
.L_x_912:
[----:B------:R-:W-:-:S05]  /*0190*/  MOV R0, c[0x0][0x54c] ;  /* 0x0001530000007a02 */ /* 0x000fca0000000f00 */
.L_x_911:
[----:B-----5:R-:W-:Y:S01]  /*01a0*/  IMAD R0, R0, c[0x0][0x548], RZ ;  /* 0x0001520000007a24 */ /* 0x020fe200078e02ff */
[----:B-1----:R-:W-:-:S04]  /*01b0*/  SHF.L.U32 R2, R174, 0x7, RZ ;  /* 0x00000007ae027819 */ /* 0x002fc800000006ff */
[----:B------:R-:W-:-:S04]  /*01c0*/  ISETP.GE.AND P0, PT, R2, R0, PT ;  /* 0x000000000200720c */ /* 0x000fc80003f06270 */
[----:B------:R-:W-:Y:S01]  /*01d0*/  SEL R251, R5, 0xffffffff, !P0 ;  /* 0xffffffff05fb7807 */ /* 0x000fe20004000000 */
[----:B------:R-:W-:Y:S05]  /*01e0*/  BRA `(.L_x_913) ;  /* 0x0000012000007947 */ /* 0x000fea0003800000 */
.L_x_909:
[----:B---3--:R-:W-:-:S04]  /*01f0*/  ISETP.NE.U32.AND P0, PT, RZ, c[0x0][0x568], PT ;  /* 0x00015a00ff007a0c */ /* 0x008fc80003f05070 */
[----:B------:R-:W-:-:S13]  /*0200*/  ISETP.NE.AND.EX P0, PT, RZ, c[0x0][0x56c], PT, P0 ;  /* 0x00015b00ff007a0c */ /* 0x000fda0003f05300 */
[----:B------:R-:W-:Y:S05]  /*0210*/  @!P0 BRA `(.L_x_914) ;  /* 0x0000002000008947 */ /* 0x000fea0003800000 */
[----:B------:R1:W5:Y:S01]  /*0220*/  LDG.E R0, [R2.64] ;  /* 0x0000000602007981 */ /* 0x000362000c1e1900 */
[----:B------:R-:W-:Y:S05]  /*0230*/  BRA `(.L_x_915) ;  /* 0x0000009000007947 */ /* 0x000fea0003800000 */
.L_x_914:
        /* <DEDUP_REMOVED lines=8> */
.L_x_916:
[----:B------:R-:W-:-:S05]  /*02c0*/  MOV R0, c[0x0][0x54c] ;  /* 0x0001530000007a02 */ /* 0x000fca0000000f00 */
.L_x_915:
[----:B-----5:R-:W-:Y:S01]  /*02d0*/  IMAD R0, R0, c[0x0][0x548], RZ ;  /* 0x0001520000007a24 */ /* 0x020fe200078e02ff */
[----:B-1----:R-:W-:-:S04]  /*02e0*/  SHF.L.U32 R2, R174, 0x7, RZ ;  /* 0x00000007ae027819 */ /* 0x002fc800000006ff */
[----:B------:R-:W-:-:S04]  /*02f0*/  ISETP.GE.AND P0, PT, R2, R0, PT ;  /* 0x000000000200720c */ /* 0x000fc80003f06270 */
[----:B------:R-:W-:-:S04]  /*0300*/  SEL R251, R5, 0xffffffff, !P0 ;  /* 0xffffffff05fb7807 */ /* 0x000fc80004000000 */
.L_x_913:
[----:B------:R-:W-:-:S13]  /*0310*/  ISETP.GE.AND P0, PT, R251, RZ, PT ;  /* 0x000000fffb00720c */ /* 0x000fda0003f06270 */
        /* <DEDUP_REMOVED lines=18> */
[----:B------:R-:W1:Y:S01]  /*0440*/  S2R R36, SR_CTAID.Y ;  /* 0x0000000000247919 */ /* 0x000e620000002600 */
[----:B------:R-:W-:Y:S02]  /*0450*/  ULDC UR5, c[0x0][0x2ac] ;  /* 0x0000ab0000057ab9 */ /* 0x000fe40000000800 */
[----:B------:R-:W-:Y:S01]  /*0460*/  ULDC UR4, c[0x0][0x1d0] ;  /* 0x0000740000047ab9 */ /* 0x000fe20000000800 */
[----:B------:R-:W2:Y:S01]  /*0470*/  @P2 LDG.E R14, [R10.64] ;  /* 0x000000060a0e2981 */ /* 0x000ea2000c1e1900 */
        /* <DEDUP_REMOVED lines=8> */
[----:B-1----:R-:W-:Y:S01]  /*0500*/  SHF.R.S32.HI R37, RZ, 0x1f, R36 ;  /* 0x0000001fff257819 */ /* 0x002fe20000011424 */
[----:B----4-:R-:W-:Y:S01]  /*0510*/  IMAD.U32 R8, RZ, RZ, UR4 ;  /* 0x00000004ff087e24 */ /* 0x010fe2000f8e00ff */
[----:B--2---:R3:W-:Y:S01]  /*0520*/  STL [R1+0xc], R14 ;  /* 0x00000c0e01007387 */ /* 0x0047e20000100800 */
[----:B------:R-:W-:Y:S05]  /*0530*/  @P0 BRA `(.L_x_917) ;  /* 0x0000004000000947 */ /* 0x000fea0003800000 */
[----:B------:R-:W-:Y:S05]  /*0540*/  @!P1 BRA `(.L_x_917) ;  /* 0x0000003000009947 */ /* 0x000fea0003800000 */
[----:B------:R1:W2:Y:S04]  /*0550*/  LDG.E R0, [R6.64] ;  /* 0x0000000606007981 */ /* 0x0002a8000c1e1900 */
[----:B-1-3--:R-:W2:Y:S02]  /*0560*/  LDG.E R6, [R6.64+0x4] ;  /* 0x0000040606067981 */ /* 0x00aea4000c1e1900 */
[----:B--2--5:R-:W-:-:S02]  /*0570*/  IADD3 R161, -R0, R6, RZ ;  /* 0x0000000600a17210 */ /* 0x024fc40007ffe1ff */
.L_x_917:
[----:B------:R-:W-:-:S04]  /*0580*/  ISETP.NE.U32.AND P0, PT, RZ, c[0x0][0x368], PT ;  /* 0x0000da00ff007a0c */ /* 0x000fc80003f05070 */
[----:B------:R-:W-:-:S13]  /*0590*/  ISETP.NE.AND.EX P0, PT, RZ, c[0x0][0x36c], PT, P0 ;  /* 0x0000db00ff007a0c */ /* 0x000fda0003f05300 */
[----:B------:R-:W-:Y:S05]  /*05a0*/  @!P0 BRA `(.L_x_918) ;  /* 0x0000003000008947 */ /* 0x000fea0003800000 */
[----:B---3--:R-:W-:-:S05]  /*05b0*/  IMAD.WIDE R4, R251, R13, c[0x0][0x368] ;  /* 0x0000da00fb047625 */ /* 0x008fca00078e020d */
[----:B------:R1:W5:Y:S01]  /*05c0*/  LDG.E R8, [R4.64] ;  /* 0x0000000604087981 */ /* 0x000362000c1e1900 */
[----:B------:R-:W-:Y:S05]  /*05d0*/  BRA `(.L_x_919) ;  /* 0x0000004000007947 */ /* 0x000fea0003800000 */
.L_x_918:
[----:B------:R-:W-:Y:S05]  /*05e0*/  @!P3 BRA `(.L_x_919) ;  /* 0x000000300000b947 */ /* 0x000fea0003800000 */
[----:B------:R1:W2:Y:S04]  /*05f0*/  LDG.E R0, [R4.64] ;  /* 0x0000000604007981 */ /* 0x0002a8000c1e1900 */
[----:B-1-3--:R-:W2:Y:S02]  /*0600*/  LDG.E R4, [R4.64+0x4] ;  /* 0x0000040604047981 */ /* 0x00aea4000c1e1900 */
[----:B--2---:R-:W-:Y:S02]  /*0610*/  IADD3 R8, -R0, R4, RZ ;  /* 0x0000000400087210 */ /* 0x004fe40007ffe1ff */
.L_x_919:
[----:B-1-3--:R1:W2:Y:S04]  /*0620*/  @P4 LDG.E R5, [R2.64] ;  /* 0x0000000602054981 */ /* 0x00a2a8000c1e1900 */
        /* <DEDUP_REMOVED lines=14> */
[----:B------:R1:W-:Y:S01]  /*0710*/  STL [R1+0x10], R6 ;  /* 0x0000100601007387 */ /* 0x0003e20000100800 */
        /* <DEDUP_REMOVED lines=281> */
.L_x_945:
        /* <DEDUP_REMOVED lines=107> */
.L_x_925:
[----:B------:R-:W-:Y:S05]  /*1f60*/  BSYNC B0 ;  /* 0x0000000000007941 */ /* 0x000fea0003800000 */
.L_x_924:
        /* <DEDUP_REMOVED lines=94> */
.L_x_928:
[----:B------:R-:W-:Y:S05]  /*2550*/  BSYNC B0 ;  /* 0x0000000000007941 */ /* 0x000fea0003800000 */
.L_x_927:
        /* <DEDUP_REMOVED lines=58> */
.L_x_930:
[----:B------:R-:W-:Y:S05]  /*2900*/  BSYNC B0 ;  /* 0x0000000000007941 */ /* 0x000fea0003800000 */
.L_x_929:
        /* <DEDUP_REMOVED lines=58> */
.L_x_932:
[----:B------:R-:W-:Y:S05]  /*2cb0*/  BSYNC B0 ;  /* 0x0000000000007941 */ /* 0x000fea0003800000 */
.L_x_931:
        /* <DEDUP_REMOVED lines=58> */
.L_x_934:
[----:B------:R-:W-:Y:S05]  /*3060*/  BSYNC B0 ;  /* 0x0000000000007941 */ /* 0x000fea0003800000 */
.L_x_933:
        /* <DEDUP_REMOVED lines=58> */
.L_x_936:
[----:B------:R-:W-:Y:S05]  /*3410*/  BSYNC B0 ;  /* 0x0000000000007941 */ /* 0x000fea0003800000 */
.L_x_935:
        /* <DEDUP_REMOVED lines=58> */
.L_x_923:
        /* <DEDUP_REMOVED lines=47> */
.L_x_938:
[----:B------:R-:W-:Y:S05]  /*3ab0*/  BSYNC B0 ;  /* 0x0000000000007941 */ /* 0x000fea0003800000 */
.L_x_937:
        /* <DEDUP_REMOVED lines=158> */
.L_x_940:
[----:B------:R-:W-:Y:S05]  /*44a0*/  BSYNC B0 ;  /* 0x0000000000007941 */ /* 0x000fea0003800000 */
.L_x_939:
        /* <DEDUP_REMOVED lines=123> */
.L_x_942:
[----:B------:R-:W-:Y:S05]  /*4c60*/  BSYNC B0 ;  /* 0x0000000000007941 */ /* 0x000fea0003800000 */
.L_x_941:
        /* <DEDUP_REMOVED lines=126> */
.L_x_922:
        /* <DEDUP_REMOVED lines=38> */
.L_x_926:
[----:B------:R-:W-:Y:S05]  /*56b0*/  BSYNC B1 ;  /* 0x0000000000017941 */ /* 0x000fea0003800000 */
.L_x_921:
        /* <DEDUP_REMOVED lines=84> */
.L_x_944:
[----:B--2---:R-:W-:Y:S05]  /*5c00*/  BSYNC B0 ;  /* 0x0000000000007941 */ /* 0x004fea0003800000 */
.L_x_943:
        /* <DEDUP_REMOVED lines=26> */
.L_x_920:
        /* <DEDUP_REMOVED lines=56> */
[----:B----4-:R-:W-:Y:S01]  /*6130*/  IMAD.MOV.U32 R68, RZ, RZ, RZ ;  /* 0x000000ffff447224 */ /* 0x010fe200078e00ff */
        /* <DEDUP_REMOVED lines=15> */
[----:B------:R-:W-:-:S04]  /*6230*/  ISETP.NE.U32.AND P0, PT, RZ, c[0x0][0x340], PT ;  /* 0x0000d000ff007a0c */ /* 0x000fc80003f05070 */
[----:B------:R-:W-:-:S13]  /*6240*/  ISETP.NE.AND.EX P5, PT, RZ, c[0x0][0x344], PT, P0 ;  /* 0x0000d100ff007a0c */ /* 0x000fda0003fa5300 */
[----:B------:R-:W-:-:S04]  /*6250*/  @P5 IMAD.MOV.U32 R2, RZ, RZ, 0x4 ;  /* 0x00000004ff025424 */ /* 0x000fc800078e00ff */
[----:B------:R-:W-:-:S05]  /*6260*/  @P5 IMAD.WIDE R2, R251, R2, c[0x0][0x340] ;  /* 0x0000d000fb025625 */ /* 0x000fca00078e0202 */
[----:B------:R1:W5:Y:S01]  /*6270*/  @P5 LDG.E R14, [R2.64] ;  /* 0x00000006020e5981 */ /* 0x000362000c1e1900 */
[----:B------:R-:W-:Y:S01]  /*6280*/  SHF.R.S32.HI R0, RZ, 0x1f, R157 ;  /* 0x0000001fff007819 */ /* 0x000fe2000001149d */
[----:B------:R-:W-:Y:S01]  /*6290*/  IMAD.MOV.U32 R5, RZ, RZ, c[0x0][0x2c4] ;  /* 0x0000b100ff057624 */ /* 0x000fe200078e00ff */
[----:B------:R-:W-:Y:S01]  /*62a0*/  SHF.R.S32.HI R10, RZ, 0x1f, R173 ;  /* 0x0000001fff0a7819 */ /* 0x000fe200000114ad */
[----:B------:R-:W2:Y:S01]  /*62b0*/  S2R R6, SR_CTAID.Y ;  /* 0x0000000000067919 */ /* 0x000ea20000002600 */
[----:B------:R-:W-:Y:S01]  /*62c0*/  ISETP.NE.U32.AND P0, PT, RZ, c[0x0][0x348], PT ;  /* 0x0000d200ff007a0c */ /* 0x000fe20003f05070 */
[----:B------:R-:W-:Y:S01]  /*62d0*/  IMAD R0, R0, c[0x0][0x178], RZ ;  /* 0x00005e0000007a24 */ /* 0x000fe200078e02ff */
[CC--:B------:R-:W-:Y:S01]  /*62e0*/  LEA.HI R4, R10.reuse, R173.reuse, RZ, 0x2 ;  /* 0x000000ad0a047211 */ /* 0x0c0fe200078f10ff */
[----:B------:R-:W3:Y:S01]  /*62f0*/  S2R R29, SR_CTAID.Y ;  /* 0x00000000001d7919 */ /* 0x000ee20000002600 */
[----:B------:R-:W-:Y:S01]  /*6300*/  ISETP.NE.AND P1, PT, R5, 0x1, PT ;  /* 0x000000010500780c */ /* 0x000fe20003f25270 */
[----:B------:R-:W-:Y:S01]  /*6310*/  IMAD R0, R157, c[0x0][0x17c], R0 ;  /* 0x00005f009d007a24 */ /* 0x000fe200078e0200 */
[----:B------:R-:W-:Y:S01]  /*6320*/  SHF.R.S32.HI R62, RZ, 0x2, R4 ;  /* 0x00000002ff3e7819 */ /* 0x000fe20000011404 */
[----:B------:R-:W-:Y:S01]  /*6330*/  IMAD R63, R161, c[0x0][0x2c4], RZ ;  /* 0x0000b100a13f7a24 */ /* 0x000fe200078e02ff */
[----:B------:R-:W-:Y:S01]  /*6340*/  ISETP.NE.AND.EX P0, PT, RZ, c[0x0][0x34c], PT, P0 ;  /* 0x0000d300ff007a0c */ /* 0x000fe20003f05300 */
[----:B------:R-:W-:Y:S01]  /*6350*/  BSSY B0, `(.L_x_947) ;  /* 0x0000058000007945 */ /* 0x000fe20003800000 */
[-C--:B------:R-:W-:Y:S01]  /*6360*/  LEA.HI R17, R10, R173.reuse, RZ, 0x3 ;  /* 0x000000ad0a117211 */ /* 0x080fe200078f18ff */
[----:B------:R-:W-:Y:S01]  /*6370*/  IMAD R16, R174, 0x80, R62 ;  /* 0x00000080ae107824 */ /* 0x000fe200078e023e */
[----:B------:R-:W-:-:S02]  /*6380*/  LEA.HI R135, R10, R173, RZ, 0x5 ;  /* 0x000000ad0a877211 */ /* 0x000fc400078f28ff */
[----:B------:R-:W-:Y:S02]  /*6390*/  SHF.R.S32.HI R24, RZ, 0x3, R17 ;  /* 0x00000003ff187819 */ /* 0x000fe40000011411 */
[----:B------:R-:W-:Y:S01]  /*63a0*/  SHF.R.S32.HI R25, RZ, 0x5, R135 ;  /* 0x00000005ff197819 */ /* 0x000fe20000011487 */
[----:B-1----:R-:W-:Y:S01]  /*63b0*/  IMAD.WIDE.U32 R2, R157, c[0x0][0x178], RZ ;  /* 0x00005e009d027a25 */ /* 0x002fe200078e00ff */
[----:B--2---:R-:W-:-:S03]  /*63c0*/  SHF.R.S32.HI R48, RZ, 0x1f, R6 ;  /* 0x0000001fff307819 */ /* 0x004fc60000011406 */
[----:B------:R-:W-:Y:S01]  /*63d0*/  IMAD.IADD R3, R3, 0x1, R0 ;  /* 0x0000000103037824 */ /* 0x000fe200078e0200 */
[----:B------:R-:W-:Y:S02]  /*63e0*/  LOP3.LUT R0, R4, 0xfffffffc, RZ, 0xc0, !PT ;  /* 0xfffffffc04007812 */ /* 0x000fe400078ec0ff */
[----:B------:R-:W-:Y:S01]  /*63f0*/  SEL R4, R251, RZ, !P0 ;  /* 0x000000fffb047207 */ /* 0x000fe20004000000 */
[----:B------:R-:W-:Y:S02]  /*6400*/  IMAD R5, R48, c[0x0][0x1b8], RZ ;  /* 0x00006e0030057a24 */ /* 0x000fe400078e02ff */
[----:B------:R-:W-:Y:S01]  /*6410*/  IMAD.IADD R9, R173, 0x1, -R0 ;  /* 0x00000001ad097824 */ /* 0x000fe200078e0a00 */
[----:B------:R-:W-:Y:S01]  /*6420*/  SHF.R.S32.HI R0, RZ, 0x1f, R251 ;  /* 0x0000001fff007819 */ /* 0x000fe200000114fb */
[----:B---3--:R-:W-:Y:S02]  /*6430*/  IMAD R5, R29, c[0x0][0x1bc], R5 ;  /* 0x00006f001d057a24 */ /* 0x008fe400078e0205 */
[----:B------:R-:W-:Y:S01]  /*6440*/  IMAD R250, R9, 0x20, R62 ;  /* 0x0000002009fa7824 */ /* 0x000fe200078e023e */
[----:B------:R-:W-:Y:S01]  /*6450*/  SEL R6, R0, RZ, !P0 ;  /* 0x000000ff00067207 */ /* 0x000fe20004000000 */
[----:B------:R-:W-:-:S04]  /*6460*/  IMAD.WIDE.U32 R2, R29, c[0x0][0x1b8], R2 ;  /* 0x00006e001d027a25 */ /* 0x000fc800078e0002 */
[----:B------:R-:W-:Y:S02]  /*6470*/  IMAD R8, R174, 0x80, R250 ;  /* 0x00000080ae087824 */ /* 0x000fe400078e02fa */
[----:B------:R-:W-:Y:S02]  /*6480*/  IMAD.IADD R3, R3, 0x1, R5 ;  /* 0x0000000103037824 */ /* 0x000fe400078e0205 */
[----:B------:R-:W-:-:S04]  /*6490*/  @P1 IMAD.HI.U32 R7, R8, c[0x0][0x2c8], RZ ;  /* 0x0000b20008071a27 */ /* 0x000fc800078e00ff */
[----:B------:R-:W-:Y:S01]  /*64a0*/  IMAD.MOV.U32 R0, RZ, RZ, R8 ;  /* 0x000000ffff007224 */ /* 0x000fe200078e0008 */
[----:B------:R-:W-:Y:S01]  /*64b0*/  @P1 SHF.R.U32.HI R0, RZ, c[0x0][0x2cc], R7 ;  /* 0x0000b300ff001a19 */ /* 0x000fe20000011607 */
[----:B------:R-:W-:Y:S01]  /*64c0*/  IMAD R5, R6, c[0x0][0x1c0], RZ ;  /* 0x0000700006057a24 */ /* 0x000fe200078e02ff */
[----:B------:R-:W-:Y:S01]  /*64d0*/  LEA.HI R7, R62, R62, RZ, 0x1 ;  /* 0x0000003e3e077211 */ /* 0x000fe200078f08ff */
[----:B------:R-:W-:-:S04]  /*64e0*/  IMAD.WIDE.U32 R2, R4, c[0x0][0x1c0], R2 ;  /* 0x0000700004027a25 */ /* 0x000fc800078e0002 */
[----:B------:R-:W-:Y:S01]  /*64f0*/  IMAD R6, R4, c[0x0][0x1c4], R5 ;  /* 0x0000710004067a24 */ /* 0x000fe200078e0205 */
[--C-:B------:R-:W-:Y:S01]  /*6500*/  SHF.R.S32.HI R5, RZ, 0x1f, R0.reuse ;  /* 0x0000001fff057819 */ /* 0x100fe20000011400 */
[----:B------:R-:W-:Y:S02]  /*6510*/  IMAD.MOV R4, RZ, RZ, -R0 ;  /* 0x000000ffff047224 */ /* 0x000fe400078e0a00 */
[----:B------:R-:W-:Y:S01]  /*6520*/  IMAD.IADD R3, R3, 0x1, R6 ;  /* 0x0000000103037824 */ /* 0x000fe200078e0206 */
[----:B------:R-:W-:Y:S01]  /*6530*/  LEA.HI R6, R10, R173, RZ, 0x4 ;  /* 0x000000ad0a067211 */ /* 0x000fe200078f20ff */
[----:B------:R-:W-:Y:S02]  /*6540*/  IMAD R5, R5, c[0x0][0x1b0], RZ ;  /* 0x00006c0005057a24 */ /* 0x000fe400078e02ff */
[----:B------:R-:W-:Y:S01]  /*6550*/  IMAD R4, R4, c[0x0][0x2c4], R8 ;  /* 0x0000b10004047a24 */ /* 0x000fe200078e0208 */
[----:B------:R-:W-:Y:S01]  /*6560*/  LOP3.LUT R6, R6, 0xfffffff0, RZ, 0xc0, !PT ;  /* 0xfffffff006067812 */ /* 0x000fe200078ec0ff */
[----:B------:R-:W-:-:S02]  /*6570*/  IMAD R5, R0, c[0x0][0x1b4], R5 ;  /* 0x00006d0000057a24 */ /* 0x000fc400078e0205 */
[----:B------:R-:W-:Y:S01]  /*6580*/  IMAD.WIDE.U32 R2, R0, c[0x0][0x1b0], R2 ;  /* 0x00006c0000027a25 */ /* 0x000fe200078e0002 */
[----:B------:R-:W-:-:S03]  /*6590*/  SHF.R.S32.HI R0, RZ, 0x1f, R4 ;  /* 0x0000001fff007819 */ /* 0x000fc60000011404 */
[----:B------:R-:W-:Y:S02]  /*65a0*/  IMAD.IADD R3, R3, 0x1, R5 ;  /* 0x0000000103037824 */ /* 0x000fe400078e0205 */
[----:B------:R-:W-:Y:S02]  /*65b0*/  IMAD R5, R0, c[0x0][0x1a8], RZ ;  /* 0x00006a0000057a24 */ /* 0x000fe400078e02ff */
[----:B------:R-:W-:Y:S02]  /*65c0*/  IMAD.SHL.U32 R0, R24, 0x40, RZ ;  /* 0x0000004018007824 */ /* 0x000fe400078e00ff */
[----:B------:R-:W-:Y:S02]  /*65d0*/  IMAD.IADD R20, R173, 0x1, -R6 ;  /* 0x00000001ad147824 */ /* 0x000fe400078e0a06 */
[----:B------:R-:W-:Y:S01]  /*65e0*/  IMAD R5, R4, c[0x0][0x1ac], R5 ;  /* 0x00006b0004057a24 */ /* 0x000fe200078e0205 */
[----:B------:R-:W-:Y:S01]  /*65f0*/  LOP3.LUT R0, R0, 0xc0, RZ, 0xc0, !PT ;  /* 0x000000c000007812 */ /* 0x000fe200078ec0ff */
[----:B------:R-:W-:Y:S01]  /*6600*/  IMAD.WIDE.U32 R2, R4, c[0x0][0x1a8], R2 ;  /* 0x00006a0004027a25 */ /* 0x000fe200078e0002 */
[----:B------:R-:W-:-:S02]  /*6610*/  LEA.HI R15, R20, R20, RZ, 0x1 ;  /* 0x00000014140f7211 */ /* 0x000fc400078f08ff */
[----:B------:R-:W-:Y:S01]  /*6620*/  SHF.R.U32.HI R4, RZ, 0x3, R0 ;  /* 0x00000003ff047819 */ /* 0x000fe20000011600 */
[----:B------:R-:W-:Y:S01]  /*6630*/  IMAD.SHL.U32 R132, R9, 0x8, RZ ;  /* 0x0000000809847824 */ /* 0x000fe200078e00ff */
[----:B------:R-:W-:Y:S01]  /*6640*/  LEA R12, P0, R2, c[0x0][0x160], 0x1 ;  /* 0x00005800020c7a11 */ /* 0x000fe200078008ff */
[----:B------:R-:W-:Y:S01]  /*6650*/  IMAD.IADD R5, R3, 0x1, R5 ;  /* 0x0000000103057824 */ /* 0x000fe200078e0205 */
[--C-:B------:R-:W-:Y:S02]  /*6660*/  SHF.R.S32.HI R6, RZ, 0x1, R15.reuse ;  /* 0x00000001ff067819 */ /* 0x100fe4000001140f */
[----:B------:R-:W-:Y:S02]  /*6670*/  LOP3.LUT R0, R0, 0x18, R132, 0xf8, !PT ;  /* 0x0000001800007812 */ /* 0x000fe400078ef884 */
        /* <DEDUP_REMOVED lines=8> */
[----:B------:R-:W-:Y:S02]  /*6700*/  LOP3.LUT R0, R7, 0x7fffffe, RZ, 0xc0, !PT ;  /* 0x07fffffe07007812 */ /* 0x000fe400078ec0ff */
[----:B------:R-:W-:Y:S01]  /*6710*/  IADD3 R69, R132, 0x20, RZ ;  /* 0x0000002084457810 */ /* 0x000fe20007ffe0ff */
[----:B------:R-:W-:Y:S01]  /*6720*/  IMAD.IADD R23, R6, 0x1, -R4 ;  /* 0x0000000106177824 */ /* 0x000fe200078e0a04 */
[----:B------:R-:W-:Y:S01]  /*6730*/  IADD3 R68, R132, 0x40, RZ ;  /* 0x0000004084447810 */ /* 0x000fe20007ffe0ff */
[----:B------:R-:W-:Y:S01]  /*6740*/  IMAD.IADD R0, R62, 0x1, -R0 ;  /* 0x000000013e007824 */ /* 0x000fe200078e0a00 */
[----:B------:R-:W-:Y:S01]  /*6750*/  ISETP.GE.AND P4, PT, R132, c[0x0][0x198], PT ;  /* 0x0000660084007a0c */ /* 0x000fe20003f86270 */
[----:B------:R-:W-:Y:S01]  /*6760*/  IMAD.MOV.U32 R4, RZ, RZ, 0x10 ;  /* 0x00000010ff047424 */ /* 0x000fe200078e00ff */
[----:B------:R-:W-:Y:S01]  /*6770*/  LOP3.LUT P1, RZ, R23, 0x2, RZ, 0xc0, !PT ;  /* 0x0000000217ff7812 */ /* 0x000fe2000782c0ff */
[----:B------:R-:W-:Y:S01]  /*6780*/  IMAD R0, R25, 0x8, R0 ;  /* 0x0000000819007824 */ /* 0x000fe200078e0200 */
[----:B------:R-:W-:-:S02]  /*6790*/  ISETP.GE.AND P3, PT, R69, c[0x0][0x198], PT ;  /* 0x0000660045007a0c */ /* 0x000fc40003f66270 */
[----:B------:R-:W-:Y:S01]  /*67a0*/  ISETP.GE.AND P2, PT, R68, c[0x0][0x198], PT ;  /* 0x0000660044007a0c */ /* 0x000fe20003f46270 */
[----:B------:R-:W-:Y:S01]  /*67b0*/  IMAD.U32 R221, R0, 0x20, R5 ;  /* 0x0000002000dd7824 */ /* 0x000fe200078e0005 */
[----:B------:R-:W-:Y:S01]  /*67c0*/  SEL R4, R4, 0xfffffff0, !P1 ;  /* 0xfffffff004047807 */ /* 0x000fe20004800000 */
        /* <DEDUP_REMOVED lines=16> */
.L_x_948:
[----:B-123--:R-:W-:Y:S05]  /*68d0*/  BSYNC B0 ;  /* 0x0000000000007941 */ /* 0x00efea0003800000 */
.L_x_947:
        /* <DEDUP_REMOVED lines=20> */
.L_x_950:
[----:B------:R-:W-:Y:S05]  /*6a20*/  BSYNC B0 ;  /* 0x0000000000007941 */ /* 0x000fea0003800000 */
.L_x_949:
        /* <DEDUP_REMOVED lines=20> */
.L_x_952:
[----:B------:R-:W-:Y:S05]  /*6b70*/  BSYNC B0 ;  /* 0x0000000000007941 */ /* 0x000fea0003800000 */
.L_x_951:
        /* <DEDUP_REMOVED lines=14> */
[----:B------:R-:W-:Y:S03]  /*6c60*/  STL.64 [R1], R156 ;  /* 0x0000009c01007387 */ /* 0x000fe60000100a00 */
        /* <DEDUP_REMOVED lines=136> */
.L_x_953:
        /* <DEDUP_REMOVED lines=101> */
.L_x_957:
[----:B------:R-:W-:Y:S05]  /*7b40*/  BSYNC B0 ;  /* 0x0000000000007941 */ /* 0x000fea0003800000 */
.L_x_956:
        /* <DEDUP_REMOVED lines=31> */
[C---:B------:R-:W-:Y:S01]  /*7d40*/  IMAD.SHL.U32 R9, R7.reuse, 0x40, RZ ;  /* 0x0000004007097824 */ /* 0x040fe200078e00ff */
        /* <DEDUP_REMOVED lines=107> */
.L_x_961:
[----:B------:R-:W-:Y:S05]  /*8400*/  BSYNC B0 ;  /* 0x0000000000007941 */ /* 0x000fea0003800000 */
.L_x_960:
        /* <DEDUP_REMOVED lines=42> */
.L_x_963:
[----:B------:R-:W-:Y:S05]  /*86b0*/  BSYNC B0 ;  /* 0x0000000000007941 */ /* 0x000fea0003800000 */
.L_x_962:
        /* <DEDUP_REMOVED lines=42> */
.L_x_965:
[----:B------:R-:W-:Y:S05]  /*8960*/  BSYNC B0 ;  /* 0x0000000000007941 */ /* 0x000fea0003800000 */
.L_x_964:
        /* <DEDUP_REMOVED lines=42> */
.L_x_967:
[----:B------:R-:W-:Y:S05]  /*8c10*/  BSYNC B0 ;  /* 0x0000000000007941 */ /* 0x000fea0003800000 */
.L_x_966:
        /* <DEDUP_REMOVED lines=42> */
.L_x_969:
[----:B------:R-:W-:Y:S05]  /*8ec0*/  BSYNC B0 ;  /* 0x0000000000007941 */ /* 0x000fea0003800000 */
.L_x_968:
        /* <DEDUP_REMOVED lines=41> */
.L_x_959:
[----:B------:R-:W-:Y:S05]  /*9160*/  BSYNC B1 ;  /* 0x0000000000017941 */ /* 0x000fea0003800000 */
.L_x_958:
        /* <DEDUP_REMOVED lines=44> */
.L_x_972:
[----:B------:R-:W-:Y:S05]  /*9430*/  BSYNC B0 ;  /* 0x0000000000007941 */ /* 0x000fea0003800000 */
.L_x_971:
        /* <DEDUP_REMOVED lines=42> */
.L_x_974:
[----:B------:R-:W-:Y:S05]  /*96e0*/  BSYNC B0 ;  /* 0x0000000000007941 */ /* 0x000fea0003800000 */
.L_x_973:
        /* <DEDUP_REMOVED lines=42> */
.L_x_976:
[----:B------:R-:W-:Y:S05]  /*9990*/  BSYNC B0 ;  /* 0x0000000000007941 */ /* 0x000fea0003800000 */
.L_x_975:
        /* <DEDUP_REMOVED lines=42> */
.L_x_978:
[----:B------:R-:W-:Y:S05]  /*9c40*/  BSYNC B0 ;  /* 0x0000000000007941 */ /* 0x000fea0003800000 */
.L_x_977:
        /* <DEDUP_REMOVED lines=42> */
.L_x_980:
[----:B------:R-:W-:Y:S05]  /*9ef0*/  BSYNC B0 ;  /* 0x0000000000007941 */ /* 0x000fea0003800000 */
.L_x_979:
        /* <DEDUP_REMOVED lines=42> */
.L_x_955:
        /* <DEDUP_REMOVED lines=50> */
.L_x_982:
[----:B------:R-:W-:Y:S05]  /*a4c0*/  BSYNC B0 ;  /* 0x0000000000007941 */ /* 0x000fea0003800000 */
.L_x_981:
        /* <DEDUP_REMOVED lines=181> */
.L_x_986:
[----:B------:R-:W-:Y:S05]  /*b020*/  BSYNC B0 ;  /* 0x0000000000007941 */ /* 0x000fea0003800000 */
.L_x_985:
        /* <DEDUP_REMOVED lines=109> */
.L_x_988:
[----:B------:R-:W-:Y:S05]  /*b700*/  BSYNC B0 ;  /* 0x0000000000007941 */ /* 0x000fea0003800000 */
.L_x_987:
        /* <DEDUP_REMOVED lines=108> */
.L_x_984:
[----:B------:R-:W-:Y:S05]  /*bdd0*/  BSYNC B1 ;  /* 0x0000000000017941 */ /* 0x000fea0003800000 */
.L_x_983:
        /* <DEDUP_REMOVED lines=108> */
.L_x_990:
[----:B------:R-:W-:Y:S05]  /*c4a0*/  BSYNC B0 ;  /* 0x0000000000007941 */ /* 0x000fea0003800000 */
.L_x_989:
        /* <DEDUP_REMOVED lines=112> */
.L_x_992:
[----:B------:R-:W-:Y:S05]  /*cbb0*/  BSYNC B0 ;  /* 0x0000000000007941 */ /* 0x000fea0003800000 */
.L_x_991:
        /* <DEDUP_REMOVED lines=111> */
.L_x_970:
[----:B------:R-:W-:Y:S05]  /*d2b0*/  BSYNC B2 ;  /* 0x0000000000027941 */ /* 0x000fea0003800000 */
.L_x_954:
[----:B-1----:R-:W-:Y:S01]  /*d2c0*/  IMAD R8, R67, c[0x0][0x208], RZ ;  /* 0x0000820043087a24 */ /* 0x002fe200078e02ff */
[----:B------:R-:W-:-:S04]  /*d2d0*/  DEPBAR.LE SB0, 0x0 ;  /* 0x000080000000791a */ /* 0x000fc80000000000 */
[----:B------:R-:W-:Y:S01]  /*d2e0*/  IMAD.WIDE.U32 R6, R230, c[0x0][0x208], RZ ;  /* 0x00008200e6067a25 */ /* 0x000fe200078e00ff */
[----:B------:R-:W-:Y:S02]  /*d2f0*/  ISETP.GE.AND P2, PT, R132, c[0x0][0x1d4], PT ;  /* 0x0000750084007a0c */ /* 0x000fe40003f46270 */
[----:B------:R-:W-:Y:S01]  /*d300*/  P2R R50, PR, RZ, 0x8 ;  /* 0x00000008ff327803 */ /* 0x000fe20000000000 */
[----:B------:R-:W-:Y:S01]  /*d310*/  IMAD R8, R230, c[0x0][0x20c], R8 ;  /* 0x00008300e6087a24 */ /* 0x000fe200078e0208 */
[----:B------:R-:W-:Y:S01]  /*d320*/  SHF.R.S32.HI R138, RZ, 0x1f, R132 ;  /* 0x0000001fff8a7819 */ /* 0x000fe20000011484 */
[----:B------:R-:W-:-:S04]  /*d330*/  IMAD.WIDE R14, R132, 0x2, RZ ;  /* 0x00000002840e7825 */ /* 0x000fc800078e02ff */
[----:B------:R-:W-:Y:S02]  /*d340*/  IMAD.IADD R7, R7, 0x1, R8 ;  /* 0x0000000107077824 */ /* 0x000fe400078e0208 */
[----:B------:R-:W-:Y:S02]  /*d350*/  IMAD R8, R70, c[0x0][0x218], RZ ;  /* 0x0000860046087a24 */ /* 0x000fe400078e02ff */
[----:B------:R-:W-:-:S04]  /*d360*/  IMAD.WIDE.U32 R6, R229, c[0x0][0x218], R6 ;  /* 0x00008600e5067a25 */ /* 0x000fc800078e0006 */
[----:B------:R-:W-:Y:S01]  /*d370*/  IMAD R8, R229, c[0x0][0x21c], R8 ;  /* 0x00008700e5087a24 */ /* 0x000fe200078e0208 */
[----:B------:R-:W-:Y:S01]  /*d380*/  BAR.SYNC.DEFER_BLOCKING 0x0 ;  /* 0x0000000000007b1d */ /* 0x000fe20000010000 */
[----:B------:R-:W-:Y:S01]  /*d390*/  IADD3 R6, P0, R72, R6, RZ ;  /* 0x0000000648067210 */ /* 0x000fe20007f1e0ff */
[----:B------:R-:W-:Y:S02]  /*d3a0*/  IMAD.SHL.U32 R139, R3, 0x2, RZ ;  /* 0x00000002038b7824 */ /* 0x000fe400078e00ff */
[----:B------:R-:W-:Y:S01]  /*d3b0*/  IMAD.SHL.U32 R219, R0, 0x2, RZ ;  /* 0x0000000200db7824 */ /* 0x000fe200078e00ff */
[----:B------:R-:W-:Y:S01]  /*d3c0*/  IADD3.X R8, R71, R7, R8, P0, !PT ;  /* 0x0000000747087210 */ /* 0x000fe200007fe408 */
[----:B------:R-:W-:Y:S01]  /*d3d0*/  IMAD R0, R2, 0x2, R139 ;  /* 0x0000000202007824 */ /* 0x000fe200078e028b */
[----:B------:R-:W-:Y:S01]  /*d3e0*/  LEA R7, P0, R6, c[0x0][0x1f8], 0x1 ;  /* 0x00007e0006077a11 */ /* 0x000fe200078008ff */
[----:B------:R-:W-:Y:S02]  /*d3f0*/  IMAD R220, R4, 0x2, R219 ;  /* 0x0000000204dc7824 */ /* 0x000fe400078e02db */
[----:B------:R-:W-:Y:S01]  /*d400*/  IMAD.SHL.U32 R221, R221, 0x2, RZ ;  /* 0x00000002dddd7824 */ /* 0x000fe200078e00ff */
        /* <DEDUP_REMOVED lines=8> */
[----:B------:R-:W1:Y:S01]  /*d490*/  LDSM.16.M88.4 R36, [R139+0x3100] ;  /* 0x003100008b24783b */ /* 0x000e620000000200 */
[----:B--2---:R-:W-:Y:S02]  /*d4a0*/  SHF.R.S32.HI R7, RZ, 0x1f, R69 ;  /* 0x0000001fff077819 */ /* 0x004fe40000011445 */
[----:B---3--:R-:W-:Y:S01]  /*d4b0*/  IADD3 R42, P0, R14, R11, RZ ;  /* 0x0000000b0e2a7210 */ /* 0x008fe20007f1e0ff */
[----:B------:R-:W2:Y:S01]  /*d4c0*/  LDSM.16.M88.4 R32, [R139+0x3500] ;  /* 0x003500008b20783b */ /* 0x000ea20000000200 */
[----:B------:R-:W-:Y:S01]  /*d4d0*/  LEA.HI R7, R7, R69, RZ, 0x3 ;  /* 0x0000004507077211 */ /* 0x000fe200078f18ff */
[----:B----4-:R-:W-:Y:S02]  /*d4e0*/  IMAD.X R47, R12, 0x1, R15, P1 ;  /* 0x000000010c2f7824 */ /* 0x010fe400008e060f */
[----:B------:R-:W3:Y:S01]  /*d4f0*/  LDSM.16.M88.4 R28, [R139+0x3900] ;  /* 0x003900008b1c783b */ /* 0x000ee20000000200 */
[----:B-----5:R-:W-:Y:S01]  /*d500*/  SHF.R.S32.HI R6, RZ, 0x1f, R68 ;  /* 0x0000001fff067819 */ /* 0x020fe20000011444 */
[----:B------:R-:W-:Y:S01]  /*d510*/  IMAD.X R43, R15, 0x1, R10, P0 ;  /* 0x000000010f2b7824 */ /* 0x000fe200000e060a */
[----:B------:R-:W-:Y:S01]  /*d520*/  LOP3.LUT R225, R7, 0xfffffff8, RZ, 0xc0, !PT ;  /* 0xfffffff807e17812 */ /* 0x000fe200078ec0ff */
[----:B------:R-:W4:Y:S01]  /*d530*/  LDSM.16.M88.4 R24, [R139+0x3d00] ;  /* 0x003d00008b18783b */ /* 0x000f220000000200 */
[----:B------:R-:W-:-:S02]  /*d540*/  LEA.HI R6, R6, R68, RZ, 0x3 ;  /* 0x0000004406067211 */ /* 0x000fc400078f18ff */
[----:B------:R-:W-:Y:S01]  /*d550*/  SHF.R.S32.HI R137, RZ, 0x1f, R225 ;  /* 0x0000001fff897819 */ /* 0x000fe200000114e1 */
[----:B------:R-:W-:Y:S01]  /*d560*/  IMAD.WIDE R8, R225, 0x2, RZ ;  /* 0x00000002e1087825 */ /* 0x000fe200078e02ff */
[----:B------:R-:W-:Y:S01]  /*d570*/  LOP3.LUT R223, R6, 0xfffffff8, RZ, 0xc0, !PT ;  /* 0xfffffff806df7812 */ /* 0x000fe200078ec0ff */
[----:B------:R-:W-:Y:S03]  /*d580*/  LDSM.16.M88.4 R56, [R0+0x3100] ;  /* 0x003100000038783b */ /* 0x000fe60000000200 */
[----:B------:R-:W-:Y:S01]  /*d590*/  IADD3 R44, P1, R13, R8, RZ ;  /* 0x000000080d2c7210 */ /* 0x000fe20007f3e0ff */
[----:B------:R-:W-:Y:S01]  /*d5a0*/  IMAD.WIDE R6, R223, 0x2, RZ ;  /* 0x00000002df067825 */ /* 0x000fe200078e02ff */
[-C--:B------:R-:W-:Y:S01]  /*d5b0*/  IADD3 R48, P0, R8, R11.reuse, RZ ;  /* 0x0000000b08307210 */ /* 0x080fe20007f1e0ff */
[----:B------:R-:W-:Y:S01]  /*d5c0*/  LDSM.16.M88.4 R52, [R0+0x3500] ;  /* 0x003500000034783b */ /* 0x000fe20000000200 */
[----:B------:R-:W-:Y:S01]  /*d5d0*/  SHF.R.S32.HI R136, RZ, 0x1f, R223 ;  /* 0x0000001fff887819 */ /* 0x000fe200000114df */
[----:B------:R-:W-:Y:S01]  /*d5e0*/  IMAD.X R45, R12, 0x1, R9, P1 ;  /* 0x000000010c2d7824 */ /* 0x000fe200008e0609 */
[----:B------:R-:W-:Y:S01]  /*d5f0*/  IADD3 R40, P1, R13, R6, RZ ;  /* 0x000000060d287210 */ /* 0x000fe20007f3e0ff */
[--C-:B------:R-:W-:Y:S01]  /*d600*/  IMAD.X R49, R9, 0x1, R10.reuse, P0 ;  /* 0x0000000109317824 */ /* 0x100fe200000e060a */
[----:B------:R-:W-:Y:S01]  /*d610*/  IADD3 R6, P0, R6, R11, RZ ;  /* 0x0000000b06067210 */ /* 0x000fe20007f1e0ff */
[----:B------:R-:W-:Y:S02]  /*d620*/  LDSM.16.M88.4 R60, [R0+0x3900] ;  /* 0x00390000003c783b */ /* 0x000fe40000000200 */
[----:B------:R-:W-:Y:S01]  /*d630*/  IMAD.X R41, R12, 0x1, R7, P1 ;  /* 0x000000010c297824 */ /* 0x000fe200008e0607 */
[----:B------:R-:W-:Y:S01]  /*d640*/  ISETP.GE.AND P1, PT, R69, c[0x0][0x1d4], PT ;  /* 0x0000750045007a0c */ /* 0x000fe20003f26270 */
[----:B------:R-:W-:Y:S01]  /*d650*/  IMAD.X R7, R7, 0x1, R10, P0 ;  /* 0x0000000107077824 */ /* 0x000fe200000e060a */
[C---:B------:R-:W-:Y:S01]  /*d660*/  ISETP.LT.OR P0, PT, R112.reuse, 0x1, P2 ;  /* 0x000000017000780c */ /* 0x040fe20001701670 */
[----:B------:R5:W-:Y:S01]  /*d670*/  LDSM.16.M88.4 R64, [R0+0x3d00] ;  /* 0x003d00000040783b */ /* 0x000be20000000200 */
[C---:B------:R-:W-:Y:S01]  /*d680*/  ISETP.LT.OR P2, PT, R112.reuse, 0x21, P2 ;  /* 0x000000217000780c */ /* 0x040fe20001741670 */
[C---:B-1----:R-:W-:Y:S02]  /*d690*/  HMMA.16816.F32.BF16 R72, R16.reuse, R36, RZ ;  /* 0x000000241048723c */ /* 0x042fe400000418ff */
[----:B------:R-:W-:Y:S04]  /*d6a0*/  LDSM.16.M88.4 R12, [R220+0x6100] ;  /* 0x00610000dc0c783b */ /* 0x000fe80000000200 */
[----:B------:R-:W1:Y:S02]  /*d6b0*/  LDSM.16.M88.4 R8, [R220+0x7100] ;  /* 0x00710000dc08783b */ /* 0x000e640000000200 */
[----:B------:R-:W-:Y:S02]  /*d6c0*/  HMMA.16816.F32.BF16 R96, R16, R38, RZ ;  /* 0x000000261060723c */ /* 0x000fe400000418ff */
[----:B------:R-:W-:Y:S01]  /*d6d0*/  @!PT LDS RZ, [RZ] ;  /* 0x00000000fffff984 */ /* 0x000fe20000000800 */
[----:B------:R-:W-:Y:S01]  /*d6e0*/  @!PT LDS RZ, [RZ] ;  /* 0x00000000fffff984 */ /* 0x000fe20000000800 */
[----:B------:R-:W-:Y:S01]  /*d6f0*/  @!PT LDS RZ, [RZ] ;  /* 0x00000000fffff984 */ /* 0x000fe20000000800 */
[----:B------:R3:W-:Y:S01]  /*d700*/  LDGSTS.E.BYPASS.LTC128B.128 [R221+0x100], [R46.64], !P0 ;  /* 0x001000002edd7fae */ /* 0x0007e2000c101d46 */
[----:B------:R-:W-:-:S02]  /*d710*/  ISETP.LT.OR P0, PT, R112, 0x1, P1 ;  /* 0x000000017000780c */ /* 0x000fc40000f01670 */
[----:B------:R-:W-:-:S03]  /*d720*/  ISETP.LT.OR P1, PT, R112, 0x21, P1 ;  /* 0x000000217000780c */ /* 0x000fc60000f21670 */
[----:B------:R-:W-:Y:S01]  /*d730*/  HMMA.16816.F32.BF16 R84, R20, R36, RZ ;  /* 0x000000241454723c */ /* 0x000fe200000418ff */
[----:B-----5:R-:W-:-:S07]  /*d740*/  IADD3 R0, R139, 0x3100, RZ ;  /* 0x000031008b007810 */ /* 0x020fce0007ffe0ff */
[----:B------:R3:W-:Y:S01]  /*d750*/  LDGSTS.E.BYPASS.LTC128B.128 [R221+0x1100], [R44.64], !P0 ;  /* 0x011000002cdd7fae */ /* 0x0007e2000c101d46 */
[----:B------:R-:W-:Y:S01]  /*d760*/  ISETP.GE.AND P0, PT, R68, c[0x0][0x1d4], PT ;  /* 0x0000750044007a0c */ /* 0x000fe20003f06270 */
[----:B------:R-:W-:Y:S01]  /*d770*/  HMMA.16816.F32.BF16 R80, R20, R38, RZ ;  /* 0x000000261450723c */ /* 0x000fe200000418ff */
[----:B------:R-:W-:Y:S02]  /*d780*/  IMAD R218, R2, 0x2, R0 ;  /* 0x0000000202da7824 */ /* 0x000fe400078e0200 */
[C---:B------:R-:W-:Y:S02]  /*d790*/  ISETP.LT.OR P3, PT, R112.reuse, 0x1, P0 ;  /* 0x000000017000780c */ /* 0x040fe40000761670 */
[----:B------:R-:W-:-:S03]  /*d7a0*/  ISETP.LT.OR P0, PT, R112, 0x21, P0 ;  /* 0x000000217000780c */ /* 0x000fc60000701670 */
[C---:B--2---:R-:W-:Y:S08]  /*d7b0*/  HMMA.16816.F32.BF16 R68, R16.reuse, R32, RZ ;  /* 0x000000201044723c */ /* 0x044ff000000418ff */
[----:B------:R4:W-:Y:S01]  /*d7c0*/  LDGSTS.E.BYPASS.LTC128B.128 [R221+0x2100], [R40.64], !P3 ;  /* 0x0210000028dd7fae */ /* 0x0009e2000d901d46 */
[----:B------:R-:W-:Y:S01]  /*d7d0*/  HMMA.16816.F32.BF16 R104, R16, R34, RZ ;  /* 0x000000221068723c */ /* 0x000fe200000418ff */
[----:B------:R-:W-:-:S02]  /*d7e0*/  ISETP.NE.AND P3, PT, R50, RZ, PT ;  /* 0x000000ff3200720c */ /* 0x000fc40003f65270 */
[----:B------:R4:W-:Y:S01]  /*d7f0*/  LDGSTS.E.BYPASS.LTC128B.128 [R221+0x900], [R42.64], !P2 ;  /* 0x009000002add7fae */ /* 0x0009e2000d101d46 */
[----:B------:R-:W-:-:S03]  /*d800*/  ISETP.GE.AND P2, PT, R167, 0x41, PT ;  /* 0x00000041a700780c */ /* 0x000fc60003f46270 */
[----:B------:R2:W-:Y:S01]  /*d810*/  LDGSTS.E.BYPASS.LTC128B.128 [R221+0x1900], [R48.64], !P1 ;  /* 0x0190000030dd7fae */ /* 0x0005e2000c901d46 */
[C---:B------:R-:W-:Y:S03]  /*d820*/  HMMA.16816.F32.BF16 R36, R20.reuse, R32, RZ ;  /* 0x000000201424723c */ /* 0x040fe600000418ff */
[----:B------:R1:W-:Y:S04]  /*d830*/  LDGSTS.E.BYPASS.LTC128B.128 [R221+0x2900], [R6.64], !P0 ;  /* 0x0290000006dd7fae */ /* 0x0003e8000c101d46 */
[----:B------:R-:W0:Y:S01]  /*d840*/  LDGDEPBAR ;  /* 0x00000000000079af */ /* 0x000e220000000000 */
[----:B------:R-:W-:Y:S08]  /*d850*/  HMMA.16816.F32.BF16 R76, R20, R34, RZ ;  /* 0x00000022144c723c */ /* 0x000ff000000418ff */
[C---:B---3--:R-:W-:Y:S08]  /*d860*/  HMMA.16816.F32.BF16 R44, R16.reuse, R28, RZ ;  /* 0x0000001c102c723c */ /* 0x048ff000000418ff */
[C---:B----4-:R-:W-:Y:S01]  /*d870*/  HMMA.16816.F32.BF16 R40, R16.reuse, R24, RZ ;  /* 0x000000181028723c */ /* 0x050fe200000418ff */
[----:B--2---:R-:W-:Y:S07]  /*d880*/  LDSM.16.M88.4 R48, [R218+0x1800] ;  /* 0x00180000da30783b */ /* 0x004fee0000000200 */
[----:B------:R-:W-:Y:S08]  /*d890*/  HMMA.16816.F32.BF16 R100, R16, R30, RZ ;  /* 0x0000001e1064723c */ /* 0x000ff000000418ff */
[C---:B------:R-:W-:Y:S08]  /*d8a0*/  HMMA.16816.F32.BF16 R32, R20.reuse, R28, RZ ;  /* 0x0000001c1420723c */ /* 0x040ff000000418ff */
[----:B------:R-:W-:Y:S08]  /*d8b0*/  HMMA.16816.F32.BF16 R92, R20, R30, RZ ;  /* 0x0000001e145c723c */ /* 0x000ff000000418ff */
[----:B------:R-:W-:Y:S01]  /*d8c0*/  HMMA.16816.F32.BF16 R88, R16, R26, RZ ;  /* 0x0000001a1058723c */ /* 0x000fe200000418ff */
[----:B------:R-:W-:Y:S07]  /*d8d0*/  LDSM.16.M88.4 R16, [R219+0x9100] ;  /* 0x00910000db10783b */ /* 0x000fee0000000200 */
[C---:B------:R-:W-:Y:S08]  /*d8e0*/  HMMA.16816.F32.BF16 R28, R20.reuse, R24, RZ ;  /* 0x00000018141c723c */ /* 0x040ff000000418ff */
[----:B------:R-:W-:Y:S01]  /*d8f0*/  HMMA.16816.F32.BF16 R24, R20, R26, RZ ;  /* 0x0000001a1418723c */ /* 0x000fe200000418ff */
[----:B------:R-:W-:Y:S07]  /*d900*/  LDSM.16.M88.4 R20, [R139+0x4d00] ;  /* 0x004d00008b14783b */ /* 0x000fee0000000200 */
[C---:B-1----:R-:W-:Y:S01]  /*d910*/  HMMA.16816.F32.BF16 R148, R8.reuse, R60, R44 ;  /* 0x0000003c0894723c */ /* 0x042fe2000004182c */
[----:B------:R-:W1:Y:S07]  /*d920*/  LDSM.16.M88.4 R44, [R139+0x4100] ;  /* 0x004100008b2c783b */ /* 0x000e6e0000000200 */
[C---:B------:R-:W-:Y:S01]  /*d930*/  HMMA.16816.F32.BF16 R144, R8.reuse, R64, R40 ;  /* 0x000000400890723c */ /* 0x040fe20000041828 */
[----:B------:R-:W2:Y:S07]  /*d940*/  LDSM.16.M88.4 R40, [R139+0x4500] ;  /* 0x004500008b28783b */ /* 0x000eae0000000200 */
[C---:B------:R-:W-:Y:S08]  /*d950*/  HMMA.16816.F32.BF16 R108, R8.reuse, R56, R72 ;  /* 0x00000038086c723c */ /* 0x040ff00000041848 */
[C---:B------:R-:W-:Y:S08]  /*d960*/  HMMA.16816.F32.BF16 R112, R8.reuse, R52, R68 ;  /* 0x000000340870723c */ /* 0x040ff00000041844 */
[----:B------:R-:W-:Y:S08]  /*d970*/  HMMA.16816.F32.BF16 R104, R8, R54, R104 ;  /* 0x000000360868723c */ /* 0x000ff00000041868 */
[C---:B------:R-:W-:Y:S01]  /*d980*/  HMMA.16816.F32.BF16 R120, R12.reuse, R52, R36 ;  /* 0x000000340c78723c */ /* 0x040fe20000041824 */
[----:B------:R-:W3:Y:S07]  /*d990*/  LDSM.16.M88.4 R36, [R139+0x4900] ;  /* 0x004900008b24783b */ /* 0x000eee0000000200 */
[C---:B------:R-:W-:Y:S08]  /*d9a0*/  HMMA.16816.F32.BF16 R116, R12.reuse, R56, R84 ;  /* 0x000000380c74723c */ /* 0x040ff00000041854 */
        /* <DEDUP_REMOVED lines=8> */
[----:B------:R-:W4:Y:S04]  /*da30*/  LDSM.16.M88.4 R12, [R219+0x8100] ;  /* 0x00810000db0c783b */ /* 0x000f280000000200 */
[----:B------:R-:W-:Y:S03]  /*da40*/  LDSM.16.M88.4 R24, [R220+0x8100] ;  /* 0x00810000dc18783b */ /* 0x000fe60000000200 */
[C---:B------:R-:W-:Y:S08]  /*da50*/  HMMA.16816.F32.BF16 R140, R8.reuse, R62, R100 ;  /* 0x0000003e088c723c */ /* 0x040ff00000041864 */
[C---:B------:R-:W-:Y:S01]  /*da60*/  HMMA.16816.F32.BF16 R96, R8.reuse, R58, R96 ;  /* 0x0000003a0860723c */ /* 0x040fe20000041860 */
[----:B------:R-:W-:Y:S07]  /*da70*/  LDSM.16.M88.4 R56, [R218+0x1c00] ;  /* 0x001c0000da38783b */ /* 0x000fee0000000200 */
[----:B------:R-:W-:Y:S01]  /*da80*/  HMMA.16816.F32.BF16 R100, R8, R66, R88 ;  /* 0x000000420864723c */ /* 0x000fe20000041858 */
[----:B------:R-:W5:Y:S07]  /*da90*/  LDSM.16.M88.4 R8, [R220+0x9100] ;  /* 0x00910000dc08783b */ /* 0x000f6e0000000200 */
[C---:B-1----:R-:W-:Y:S08]  /*daa0*/  HMMA.16816.F32.BF16 R88, R16.reuse, R44, R108 ;  /* 0x0000002c1058723c */ /* 0x042ff0000004186c */
[C---:B--2---:R-:W-:Y:S08]  /*dab0*/  HMMA.16816.F32.BF16 R80, R16.reuse, R40, R112 ;  /* 0x000000281050723c */ /* 0x044ff00000041870 */
[C---:B------:R-:W-:Y:S08]  /*dac0*/  HMMA.16816.F32.BF16 R76, R16.reuse, R42, R104 ;  /* 0x0000002a104c723c */ /* 0x040ff00000041868 */
[C---:B------:R-:W-:Y:S08]  /*dad0*/  HMMA.16816.F32.BF16 R84, R16.reuse, R46, R96 ;  /* 0x0000002e1054723c */ /* 0x040ff00000041860 */
[C---:B---3--:R-:W-:Y:S08]  /*dae0*/  HMMA.16816.F32.BF16 R104, R16.reuse, R36, R148 ;  /* 0x000000241068723c */ /* 0x048ff00000041894 */
[C---:B------:R-:W-:Y:S08]  /*daf0*/  HMMA.16816.F32.BF16 R108, R16.reuse, R20, R144 ;  /* 0x00000014106c723c */ /* 0x040ff00000041890 */
[C---:B------:R-:W-:Y:S08]  /*db00*/  HMMA.16816.F32.BF16 R112, R16.reuse, R38, R140 ;  /* 0x000000261070723c */ /* 0x040ff0000004188c */
[----:B------:R-:W-:Y:S08]  /*db10*/  HMMA.16816.F32.BF16 R100, R16, R22, R100 ;  /* 0x000000161064723c */ /* 0x000ff00000041864 */
[C---:B----4-:R-:W-:Y:S08]  /*db20*/  HMMA.16816.F32.BF16 R96, R12.reuse, R44, R116 ;  /* 0x0000002c0c60723c */ /* 0x050ff00000041874 */
        /* <DEDUP_REMOVED lines=11> */
[C---:B-----5:R-:W-:Y:S08]  /*dbe0*/  HMMA.16816.F32.BF16 R92, R8.reuse, R28, R80 ;  /* 0x0000001c085c723c */ /* 0x060ff00000041850 */
[----:B------:R-:W-:Y:S08]  /*dbf0*/  HMMA.16816.F32.BF16 R80, R8, R50, R112 ;  /* 0x000000320850723c */ /* 0x000ff00000041870 */
[C---:B------:R-:W-:Y:S01]  /*dc00*/  HMMA.16816.F32.BF16 R112, R24.reuse, R48, R16 ;  /* 0x000000301870723c */ /* 0x040fe20000041810 */
[----:B------:R-:W2:Y:S07]  /*dc10*/  LDSM.16.M88.4 R16, [R219+0xa100] ;  /* 0x00a10000db10783b */ /* 0x000eae0000000200 */
[C---:B------:R-:W-:Y:S01]  /*dc20*/  HMMA.16816.F32.BF16 R120, R24.reuse, R28, R44 ;  /* 0x0000001c1878723c */ /* 0x040fe2000004182c */
[----:B------:R-:W3:Y:S07]  /*dc30*/  LDSM.16.M88.4 R44, [R139+0x5500] ;  /* 0x005500008b2c783b */ /* 0x000eee0000000200 */
[----:B------:R-:W-:Y:S01]  /*dc40*/  HMMA.16816.F32.BF16 R116, R24, R30, R40 ;  /* 0x0000001e1874723c */ /* 0x000fe20000041828 */
[----:B------:R-:W4:Y:S07]  /*dc50*/  LDSM.16.M88.4 R40, [R139+0x5900] ;  /* 0x005900008b28783b */ /* 0x000f2e0000000200 */
[C---:B------:R-:W-:Y:S08]  /*dc60*/  HMMA.16816.F32.BF16 R88, R8.reuse, R32, R88 ;  /* 0x000000200858723c */ /* 0x040ff00000041858 */
[----:B------:R-:W-:Y:S08]  /*dc70*/  HMMA.16816.F32.BF16 R144, R8, R34, R84 ;  /* 0x000000220890723c */ /* 0x000ff00000041854 */
[C---:B------:R-:W-:Y:S08]  /*dc80*/  HMMA.16816.F32.BF16 R124, R24.reuse, R32, R96 ;  /* 0x00000020187c723c */ /* 0x040ff00000041860 */
[----:B------:R-:W-:Y:S01]  /*dc90*/  HMMA.16816.F32.BF16 R60, R24, R34, R60 ;  /* 0x00000022183c723c */ /* 0x000fe2000004183c */
[----:B------:R-:W-:Y:S07]  /*dca0*/  LDSM.16.M88.4 R32, [R218+0x2400] ;  /* 0x00240000da20783b */ /* 0x000fee0000000200 */
[C---:B------:R-:W-:Y:S01]  /*dcb0*/  HMMA.16816.F32.BF16 R140, R8.reuse, R30, R76 ;  /* 0x0000001e088c723c */ /* 0x040fe2000004184c */
[----:B------:R-:W-:Y:S07]  /*dcc0*/  LDSM.16.M88.4 R28, [R218+0x2800] ;  /* 0x00280000da1c783b */ /* 0x000fee0000000200 */
[C---:B------:R-:W-:Y:S08]  /*dcd0*/  HMMA.16816.F32.BF16 R84, R8.reuse, R48, R104 ;  /* 0x000000300854723c */ /* 0x040ff00000041868 */
[C---:B------:R-:W-:Y:S08]  /*dce0*/  HMMA.16816.F32.BF16 R76, R8.reuse, R56, R108 ;  /* 0x00000038084c723c */ /* 0x040ff0000004186c */
[----:B------:R-:W-:Y:S01]  /*dcf0*/  HMMA.16816.F32.BF16 R128, R8, R58, R100 ;  /* 0x0000003a0880723c */ /* 0x000fe20000041864 */
[----:B------:R-:W-:Y:S07]  /*dd00*/  LDSM.16.M88.4 R8, [R220+0xb100] ;  /* 0x00b10000dc08783b */ /* 0x000fee0000000200 */
[C---:B------:R-:W-:Y:S01]  /*dd10*/  HMMA.16816.F32.BF16 R108, R24.reuse, R50, R64 ;  /* 0x00000032186c723c */ /* 0x040fe20000041840 */
[----:B------:R-:W5:Y:S07]  /*dd20*/  LDSM.16.M88.4 R48, [R218+0x2000] ;  /* 0x00200000da30783b */ /* 0x000f6e0000000200 */
        /* <DEDUP_REMOVED lines=12> */
[C---:B----4-:R-:W-:Y:S08]  /*ddf0*/  HMMA.16816.F32.BF16 R84, R20.reuse, R40, R84 ;  /* 0x000000281454723c */ /* 0x050ff00000041854 */
[C---:B------:R-:W-:Y:S08]  /*de00*/  HMMA.16816.F32.BF16 R80, R20.reuse, R42, R80 ;  /* 0x0000002a1450723c */ /* 0x040ff00000041850 */
[C---:B------:R-:W-:Y:S08]  /*de10*/  HMMA.16816.F32.BF16 R76, R20.reuse, R36, R76 ;  /* 0x00000024144c723c */ /* 0x040ff0000004184c */
[----:B------:R-:W-:Y:S08]  /*de20*/  HMMA.16816.F32.BF16 R68, R20, R38, R128 ;  /* 0x000000261444723c */ /* 0x000ff00000041880 */
[C---:B------:R-:W-:Y:S08]  /*de30*/  HMMA.16816.F32.BF16 R44, R16.reuse, R40, R112 ;  /* 0x00000028102c723c */ /* 0x040ff00000041870 */
[C---:B------:R-:W-:Y:S08]  /*de40*/  HMMA.16816.F32.BF16 R40, R16.reuse, R42, R108 ;  /* 0x0000002a1028723c */ /* 0x040ff0000004186c */
[C---:B------:R-:W-:Y:S08]  /*de50*/  HMMA.16816.F32.BF16 R20, R16.reuse, R36, R104 ;  /* 0x000000241014723c */ /* 0x040ff00000041868 */
[----:B------:R-:W-:Y:S08]  /*de60*/  HMMA.16816.F32.BF16 R16, R16, R38, R72 ;  /* 0x000000261010723c */ /* 0x000ff00000041848 */
[C---:B-----5:R-:W-:Y:S08]  /*de70*/  HMMA.16816.F32.BF16 R100, R8.reuse, R48, R100 ;  /* 0x000000300864723c */ /* 0x060ff00000041864 */
[C---:B------:R-:W-:Y:S08]  /*de80*/  HMMA.16816.F32.BF16 R96, R8.reuse, R50, R96 ;  /* 0x000000320860723c */ /* 0x040ff00000041860 */
[----:B------:R-:W-:Y:S08]  /*de90*/  HMMA.16816.F32.BF16 R108, R8, R26, R68 ;  /* 0x0000001a086c723c */ /* 0x000ff00000041844 */
[C---:B------:R-:W-:Y:S08]  /*dea0*/  HMMA.16816.F32.BF16 R64, R12.reuse, R48, R64 ;  /* 0x000000300c40723c */ /* 0x040ff00000041840 */
[----:B------:R-:W-:Y:S08]  /*deb0*/  HMMA.16816.F32.BF16 R72, R12, R50, R60 ;  /* 0x000000320c48723c */ /* 0x000ff0000004183c */
[----:B------:R-:W-:Y:S08]  /*dec0*/  HMMA.16816.F32.BF16 R76, R8, R24, R76 ;  /* 0x00000018084c723c */ /* 0x000ff0000004184c */
[C---:B------:R-:W-:Y:S08]  /*ded0*/  HMMA.16816.F32.BF16 R68, R12.reuse, R32, R56 ;  /* 0x000000200c44723c */ /* 0x040ff00000041838 */
        /* <DEDUP_REMOVED lines=12> */
[----:B------:R-:W-:Y:S01]  /*dfa0*/  IMAD.MOV.U32 R229, RZ, RZ, RZ ;  /* 0x000000ffffe57224 */ /* 0x000fe200078e00ff */
[----:B------:R-:W-:-:S04]  /*dfb0*/  IADD3 R2, R250, R172, R158 ;  /* 0x000000acfa027210 */ /* 0x000fc80007ffe09e */
[----:B------:R-:W-:-:S05]  /*dfc0*/  IADD3 R2, R2, -0x80, RZ ;  /* 0xffffff8002027810 */ /* 0x000fca0007ffe0ff */
[----:B------:R-:W-:Y:S02]  /*dfd0*/  IMAD.MOV.U32 R0, RZ, RZ, R2 ;  /* 0x000000ffff007224 */ /* 0x000fe400078e0002 */
        /* <DEDUP_REMOVED lines=17> */
[----:B------:R-:W-:Y:S02]  /*e0f0*/  SHF.L.U64.HI R18, R225, 0x1, R137 ;  /* 0x00000001e1127819 */ /* 0x000fe40000010289 */
[----:B------:R-:W-:Y:S01]  /*e100*/  LOP3.LUT R10, R10, 0xf, RZ, 0xc0, !PT ;  /* 0x0000000f0a0a7812 */ /* 0x000fe200078ec0ff */
[----:B------:R-:W-:Y:S01]  /*e110*/  IMAD R0, R0, c[0x0][0x1e0], RZ ;  /* 0x0000780000007a24 */ /* 0x000fe200078e02ff */
[----:B------:R-:W-:-:S03]  /*e120*/  SHF.L.U64.HI R19, R223, 0x1, R136 ;  /* 0x00000001df137819 */ /* 0x000fc60000010288 */
[----:B------:R-:W-:-:S04]  /*e130*/  IMAD R0, R230, c[0x0][0x1e4], R0 ;  /* 0x00007900e6007a24 */ /* 0x000fc800078e0200 */
        /* <DEDUP_REMOVED lines=13> */
[----:B-1----:R-:W-:Y:S02]  /*e210*/  IADD3 R16, P1, P0, R6, R0, R11 ;  /* 0x0000000006107210 */ /* 0x002fe4000783e00b */
[----:B------:R-:W-:Y:S02]  /*e220*/  IADD3 R6, -R20, 0x10, RZ ;  /* 0x0000001014067810 */ /* 0x000fe40007ffe1ff */
[----:B--2---:R-:W-:Y:S02]  /*e230*/  IADD3.X R17, RZ, R2, R9, P1, P0 ;  /* 0x00000002ff117210 */ /* 0x004fe40000fe0409 */
[----:B------:R-:W-:-:S04]  /*e240*/  LOP3.LUT R6, R6, 0xf, RZ, 0xc0, !PT ;  /* 0x0000000f06067812 */ /* 0x000fc800078ec0ff */
[----:B------:R-:W-:Y:S01]  /*e250*/  IADD3 R14, P1, P0, R6, R0, R8 ;  /* 0x00000000060e7210 */ /* 0x000fe2000783e008 */
[----:B------:R-:W-:-:S03]  /*e260*/  IMAD.SHL.U32 R6, R223, 0x2, RZ ;  /* 0x00000002df067824 */ /* 0x000fc600078e00ff */
        /* <DEDUP_REMOVED lines=20> */
.L_x_993:
[----:B------:R-:W-:Y:S01]  /*e3b0*/  LOP3.LUT R0, R135, 0xffffffe0, RZ, 0xc0, !PT ;  /* 0xffffffe087007812 */ /* 0x000fe200078ec0ff */
        /* <DEDUP_REMOVED lines=11> */
[----:B-1----:R-:W-:Y:S02]  /*e470*/  FSEL R14, R102, -INF , P0 ;  /* 0xff800000660e7808 */ /* 0x002fe40000000000 */
        /* <DEDUP_REMOVED lines=137> */
[----:B------:R-:W-:Y:S02]  /*ed10*/  FSEL R222, R27, -INF , P0 ;  /* 0xff8000001bde7808 */ /* 0x000fe40000000000 */
[----:B------:R-:W-:Y:S01]  /*ed20*/  FMNMX.FTZ R0, R182, R0, !PT ;  /* 0x00000000b6007209 */ /* 0x000fe20007810000 */
[----:B------:R-:W3:Y:S03]  /*ed30*/  SHFL.BFLY PT, R2, R9, 0x1, 0x1f ;  /* 0x0c201f0009027f89 */ /* 0x000ee600000e0000 */
[----:B------:R-:W-:Y:S01]  /*ed40*/  FMNMX.FTZ R0, R181, R0, !PT ;  /* 0x00000000b5007209 */ /* 0x000fe20007810000 */
[----:B------:R-:W-:Y:S01]  /*ed50*/  LDSM.16.MT88.4 R24, [R216+0x100] ;  /* 0x00010000d818783b */ /* 0x000fe20000004200 */
[----:B-1----:R-:W-:-:S02]  /*ed60*/  FMNMX.FTZ R135, R6, R135, !PT ;  /* 0x0000008706877209 */ /* 0x002fc40007810000 */
[----:B------:R-:W-:Y:S02]  /*ed70*/  FMNMX.FTZ R0, R183, R0, !PT ;  /* 0x00000000b7007209 */ /* 0x000fe40007810000 */
[C---:B------:R-:W-:Y:S01]  /*ed80*/  FSETP.NEU.FTZ.AND P0, PT, R135.reuse, -INF , PT ;  /* 0xff8000008700780b */ /* 0x040fe20003f1d000 */
[----:B------:R-:W-:Y:S01]  /*ed90*/  FMUL.FTZ R3, R135, c[0x0][0x2d0] ;  /* 0x0000b40087037a20 */ /* 0x000fe20000410000 */
[----:B------:R-:W-:-:S04]  /*eda0*/  FMNMX.FTZ R6, R245, R0, !PT ;  /* 0x00000000f5067209 */ /* 0x000fc80007810000 */
[----:B------:R-:W-:Y:S02]  /*edb0*/  FMNMX.FTZ R6, R244, R6, !PT ;  /* 0x00000006f4067209 */ /* 0x000fe40007810000 */
[----:B------:R-:W-:Y:S02]  /*edc0*/  FSEL R3, R3, RZ, P0 ;  /* 0x000000ff03037208 */ /* 0x000fe40000000000 */
[----:B------:R-:W-:Y:S02]  /*edd0*/  FMNMX.FTZ R6, R222, R6, !PT ;  /* 0x00000006de067209 */ /* 0x000fe40007810000 */
[----:B--2---:R-:W-:Y:S01]  /*ede0*/  FMNMX.FTZ R8, R7, R8, !PT ;  /* 0x0000000807087209 */ /* 0x004fe20007810000 */
[--C-:B------:R-:W-:Y:S01]  /*edf0*/  FFMA.FTZ R0, R10, c[0x0][0x2d0], -R3.reuse ;  /* 0x0000b4000a007a23 */ /* 0x100fe20000010803 */
[----:B---3--:R-:W-:Y:S01]  /*ee00*/  FMNMX.FTZ R2, R2, R9, !PT ;  /* 0x0000000902027209 */ /* 0x008fe20007810000 */
[----:B------:R-:W-:Y:S01]  /*ee10*/  FFMA.FTZ R7, R12, c[0x0][0x2d0], -R3 ;  /* 0x0000b4000c077a23 */ /* 0x000fe20000010803 */
[----:B------:R-:W1:Y:S01]  /*ee20*/  SHFL.BFLY PT, R9, R6, 0x2, 0x1f ;  /* 0x0c401f0006097f89 */ /* 0x000e6200000e0000 */
[----:B------:R2:W-:Y:S01]  /*ee30*/  MUFU.EX2 R17, R0 ;  /* 0x0000000000117308 */ /* 0x0005e20000000800 */
[----:B------:R-:W-:-:S02]  /*ee40*/  FSETP.NEU.FTZ.AND P0, PT, R2, -INF , PT ;  /* 0xff8000000200780b */ /* 0x000fc40003f1d000 */
[----:B------:R-:W3:Y:S05]  /*ee50*/  SHFL.BFLY PT, R10, R8, 0x1, 0x1f ;  /* 0x0c201f00080a7f89 */ /* 0x000eea00000e0000 */
        /* <DEDUP_REMOVED lines=26> */
[--C-:B------:R-:W-:Y:S01]  /*f000*/  FFMA.FTZ R9, R40, c[0x0][0x2d0], -R12.reuse ;  /* 0x0000b40028097a23 */ /* 0x100fe2000001080c */
[----:B-1----:R-:W-:Y:S01]  /*f010*/  FMNMX.FTZ R136, R6, R7, !PT ;  /* 0x0000000706887209 */ /* 0x002fe20007810000 */
[----:B------:R-:W1:Y:S01]  /*f020*/  LDSM.16.MT88.4 R32, [R216+0x2100] ;  /* 0x00210000d820783b */ /* 0x000e620000004200 */
[----:B---3--:R-:W-:Y:S02]  /*f030*/  F2FP.BF16.PACK_AB R6, R148, R150 ;  /* 0x000000969406723e */ /* 0x008fe400000010ff */
[C---:B------:R-:W-:Y:S01]  /*f040*/  FSETP.NEU.FTZ.AND P0, PT, R136.reuse, -INF , PT ;  /* 0xff8000008800780b */ /* 0x040fe20003f1d000 */
[----:B------:R-:W-:Y:S01]  /*f050*/  FMUL.FTZ R8, R136, c[0x0][0x2d0] ;  /* 0x0000b40088087a20 */ /* 0x000fe20000410000 */
[----:B------:R3:W-:Y:S04]  /*f060*/  MUFU.EX2 R241, R4 ;  /* 0x0000000400f17308 */ /* 0x0007e80000000800 */
[----:B------:R-:W-:Y:S01]  /*f070*/  FSEL R13, R8, RZ, P0 ;  /* 0x000000ff080d7208 */ /* 0x000fe20000000000 */
[----:B------:R-:W-:Y:S01]  /*f080*/  FFMA.FTZ R8, R41, c[0x0][0x2d0], -R12 ;  /* 0x0000b40029087a23 */ /* 0x000fe2000001080c */
[----:B-----5:R-:W-:-:S02]  /*f090*/  F2FP.BF16.PACK_AB R5, R168, R151 ;  /* 0x00000097a805723e */ /* 0x020fc400000010ff */
[----:B------:R-:W-:Y:S01]  /*f0a0*/  MUFU.EX2 R242, R9 ;  /* 0x0000000900f27308 */ /* 0x000fe20000000800 */
[----:B----4-:R-:W-:Y:S01]  /*f0b0*/  F2FP.BF16.PACK_AB R7, R149, R184 ;  /* 0x000000b89507723e */ /* 0x010fe200000010ff */
[----:B---3--:R-:W-:-:S06]  /*f0c0*/  FFMA.FTZ R4, R36, c[0x0][0x2d0], -R12 ;  /* 0x0000b40024047a23 */ /* 0x008fcc000001080c */
[----:B------:R3:W4:Y:S01]  /*f0d0*/  MUFU.EX2 R243, R8 ;  /* 0x0000000800f37308 */ /* 0x0007220000000800 */
[----:B------:R-:W5:Y:S07]  /*f0e0*/  LDSM.16.MT88.4 R36, [R217+0x2100] ;  /* 0x00210000d924783b */ /* 0x000f6e0000004200 */
[----:B------:R1:W-:Y:S01]  /*f0f0*/  MUFU.EX2 R237, R4 ;  /* 0x0000000400ed7308 */ /* 0x0003e20000000800 */
[----:B---3--:R-:W-:Y:S01]  /*f100*/  FFMA.FTZ R8, R42, c[0x0][0x2d0], -R13 ;  /* 0x0000b4002a087a23 */ /* 0x008fe2000001080d */
[----:B----4-:R-:W-:-:S06]  /*f110*/  F2FP.BF16.PACK_AB R10, R243, R242 ;  /* 0x000000f2f30a723e */ /* 0x010fcc00000010ff */
[----:B------:R3:W-:Y:S01]  /*f120*/  MUFU.EX2 R234, R8 ;  /* 0x0000000800ea7308 */ /* 0x0007e20000000800 */
[----:B-1----:R-:W-:-:S07]  /*f130*/  F2FP.BF16.PACK_AB R4, R14, R15 ;  /* 0x0000000f0e04723e */ /* 0x002fce00000010ff */
[C---:B------:R-:W-:Y:S01]  /*f140*/  HMMA.16816.F32.BF16 R120, R4.reuse, R24, RZ ;  /* 0x000000180478723c */ /* 0x040fe200000418ff */
[--C-:B---3--:R-:W-:Y:S02]  /*f150*/  FFMA.FTZ R8, R43, c[0x0][0x2d0], -R13.reuse ;  /* 0x0000b4002b087a23 */ /* 0x108fe4000001080d */
        /* <DEDUP_REMOVED lines=9> */
[----:B-----5:R-:W-:Y:S01]  /*f1f0*/  HMMA.16816.F32.BF16 R96, R4, R36, RZ ;  /* 0x000000240460723c */ /* 0x020fe200000418ff */
        /* <DEDUP_REMOVED lines=32> */
[----:B------:R-:W1:Y:S01]  /*f400*/  LDSM.16.MT88.4 R32, [R216+0x2500] ;  /* 0x00250000d820783b */ /* 0x000e620000004200 */
[----:B---3--:R-:W-:-:S06]  /*f410*/  FFMA.FTZ R4, R86, c[0x0][0x2d0], -R0 ;  /* 0x0000b40056047a23 */ /* 0x008fcc0000010800 */
[C---:B------:R-:W-:Y:S01]  /*f420*/  HMMA.16816.F32.BF16 R44, R8.reuse, R36, RZ ;  /* 0x00000024082c723c */ /* 0x040fe200000418ff */
[----:B-----5:R-:W-:Y:S01]  /*f430*/  F2FP.BF16.PACK_AB R6, R238, R239 ;  /* 0x000000efee06723e */ /* 0x020fe200000010ff */
[----:B------:R3:W-:Y:S06]  /*f440*/  MUFU.EX2 R227, R4 ;  /* 0x0000000400e37308 */ /* 0x0007ec0000000800 */
[----:B------:R-:W-:Y:S01]  /*f450*/  HMMA.16816.F32.BF16 R164, R8, R38, RZ ;  /* 0x0000002608a4723c */ /* 0x000fe200000418ff */
[----:B------:R-:W-:Y:S06]  /*f460*/  LDSM.16.MT88.4 R36, [R217+0x2900] ;  /* 0x00290000d924783b */ /* 0x000fec0000004200 */
[----:B------:R-:W-:-:S02]  /*f470*/  FFMA.FTZ R8, R125, c[0x0][0x2d0], -R12 ;  /* 0x0000b4007d087a23 */ /* 0x000fc4000001080c */
[----:B------:R-:W-:Y:S02]  /*f480*/  IMAD.MOV.U32 R9, RZ, RZ, R168 ;  /* 0x000000ffff097224 */ /* 0x000fe400078e00a8 */
[----:B------:R5:W-:Y:S01]  /*f490*/  MUFU.EX2 R214, R8 ;  /* 0x0000000800d67308 */ /* 0x000be20000000800 */
[----:B---3--:R-:W-:Y:S02]  /*f4a0*/  FFMA.FTZ R4, R87, c[0x0][0x2d0], -R0 ;  /* 0x0000b40057047a23 */ /* 0x008fe40000010800 */
[----:B------:R-:W-:Y:S02]  /*f4b0*/  IMAD.MOV.U32 R11, RZ, RZ, R151 ;  /* 0x000000ffff0b7224 */ /* 0x000fe400078e0097 */
[----:B------:R-:W-:-:S03]  /*f4c0*/  IMAD.MOV.U32 R10, RZ, RZ, R150 ;  /* 0x000000ffff0a7224 */ /* 0x000fc600078e0096 */
[----:B------:R3:W1:Y:S01]  /*f4d0*/  MUFU.EX2 R249, R4 ;  /* 0x0000000400f97308 */ /* 0x0006620000000800 */
[----:B-----5:R-:W-:-:S07]  /*f4e0*/  FFMA.FTZ R8, R124, c[0x0][0x2d0], -R12 ;  /* 0x0000b4007c087a23 */ /* 0x020fce000001080c */
[----:B------:R5:W-:Y:S01]  /*f4f0*/  MUFU.EX2 R213, R8 ;  /* 0x0000000800d57308 */ /* 0x000be20000000800 */
[----:B---3--:R-:W-:Y:S01]  /*f500*/  FFMA.FTZ R4, R116, c[0x0][0x2d0], -R0 ;  /* 0x0000b40074047a23 */ /* 0x008fe20000010800 */
[----:B-1----:R-:W-:-:S06]  /*f510*/  F2FP.BF16.PACK_AB R5, R249, R227 ;  /* 0x000000e3f905723e */ /* 0x002fcc00000010ff */
[----:B------:R1:W-:Y:S01]  /*f520*/  MUFU.EX2 R231, R4 ;  /* 0x0000000400e77308 */ /* 0x0003e20000000800 */
[----:B-----5:R-:W-:Y:S02]  /*f530*/  FFMA.FTZ R8, R129, c[0x0][0x2d0], -R13 ;  /* 0x0000b40081087a23 */ /* 0x020fe4000001080d */
[----:B------:R-:W-:-:S05]  /*f540*/  IMAD.MOV.U32 R129, RZ, RZ, R149 ;  /* 0x000000ffff817224 */ /* 0x000fca00078e0095 */
[----:B------:R3:W-:Y:S01]  /*f550*/  MUFU.EX2 R208, R8 ;  /* 0x0000000800d07308 */ /* 0x0007e20000000800 */
[----:B-1----:R-:W-:-:S07]  /*f560*/  FFMA.FTZ R4, R117, c[0x0][0x2d0], -R0 ;  /* 0x0000b40075047a23 */ /* 0x002fce0000010800 */
[----:B------:R1:W5:Y:S01]  /*f570*/  MUFU.EX2 R228, R4 ;  /* 0x0000000400e47308 */ /* 0x0003620000000800 */
[----:B---3--:R-:W-:Y:S02]  /*f580*/  FFMA.FTZ R8, R128, c[0x0][0x2d0], -R13 ;  /* 0x0000b40080087a23 */ /* 0x008fe4000001080d */
[----:B------:R-:W-:-:S05]  /*f590*/  IMAD.MOV.U32 R128, RZ, RZ, R148 ;  /* 0x000000ffff807224 */ /* 0x000fca00078e0094 */
        /* <DEDUP_REMOVED lines=21> */
[----:B-1----:R-:W-:-:S02]  /*f6f0*/  FFMA.FTZ R8, R131, c[0x0][0x2d0], -R3 ;  /* 0x0000b40083087a23 */ /* 0x002fc40000010803 */
[----:B------:R-:W-:-:S05]  /*f700*/  IMAD.MOV.U32 R131, RZ, RZ, R184 ;  /* 0x000000ffff837224 */ /* 0x000fca00078e00b8 */
        /* <DEDUP_REMOVED lines=16> */
[C---:B------:R-:W-:Y:S01]  /*f810*/  HMMA.16816.F32.BF16 R80, R4.reuse, R24, R68 ;  /* 0x000000180450723c */ /* 0x040fe20000041844 */
[----:B------:R1:W3:Y:S07]  /*f820*/  MUFU.EX2 R187, R8 ;  /* 0x0000000800bb7308 */ /* 0x0002ee0000000800 */
        /* <DEDUP_REMOVED lines=8> */
[----:B------:R1:W4:Y:S07]  /*f8b0*/  MUFU.EX2 R186, R8 ;  /* 0x0000000800ba7308 */ /* 0x00032e0000000800 */
[C---:B------:R-:W-:Y:S01]  /*f8c0*/  HMMA.16816.F32.BF16 R60, R4.reuse, R26, R152 ;  /* 0x0000001a043c723c */ /* 0x040fe20000041898 */
[----:B------:R-:W5:Y:S04]  /*f8d0*/  LDSM.16.MT88.4 R24, [R216+0x900] ;  /* 0x00090000d818783b */ /* 0x000f680000004200 */
[----:B------:R-:W-:Y:S03]  /*f8e0*/  LDSM.16.MT88.4 R152, [R216+0xd00] ;  /* 0x000d0000d898783b */ /* 0x000fe60000004200 */
[C---:B------:R-:W-:Y:S01]  /*f8f0*/  HMMA.16816.F32.BF16 R52, R4.reuse, R22, R144 ;  /* 0x000000160434723c */ /* 0x040fe20000041890 */
[--C-:B-1----:R-:W-:Y:S01]  /*f900*/  FFMA.FTZ R8, R175, c[0x0][0x2d0], -R12.reuse ;  /* 0x0000b400af087a23 */ /* 0x102fe2000001080c */
[----:B------:R-:W-:Y:S03]  /*f910*/  LDSM.16.MT88.4 R20, [R216+0x1900] ;  /* 0x00190000d814783b */ /* 0x000fe60000004200 */
[----:B------:R1:W-:Y:S03]  /*f920*/  MUFU.EX2 R184, R8 ;  /* 0x0000000800b87308 */ /* 0x0003e60000000800 */
[C---:B------:R-:W-:Y:S01]  /*f930*/  HMMA.16816.F32.BF16 R48, R4.reuse, R18, R140 ;  /* 0x000000120430723c */ /* 0x040fe2000004188c */
[----:B------:R-:W5:Y:S07]  /*f940*/  LDSM.16.MT88.4 R16, [R217+0x900] ;  /* 0x00090000d910783b */ /* 0x000f6e0000004200 */
[----:B------:R-:W-:Y:S01]  /*f950*/  HMMA.16816.F32.BF16 R44, R4, R30, R156 ;  /* 0x0000001e042c723c */ /* 0x000fe2000004189c */
[----:B------:R-:W5:Y:S01]  /*f960*/  LDSM.16.MT88.4 R28, [R217+0x1900] ;  /* 0x00190000d91c783b */ /* 0x000f620000004200 */
[----:B-1----:R-:W-:-:S06]  /*f970*/  FFMA.FTZ R8, R176, c[0x0][0x2d0], -R12 ;  /* 0x0000b400b0087a23 */ /* 0x002fcc000001080c */
[C---:B------:R-:W-:Y:S01]  /*f980*/  HMMA.16816.F32.BF16 R56, R4.reuse, R34, R160 ;  /* 0x000000220438723c */ /* 0x040fe200000418a0 */
[----:B------:R1:W1:Y:S01]  /*f990*/  MUFU.EX2 R173, R8 ;  /* 0x0000000800ad7308 */ /* 0x0002620000000800 */
[----:B------:R-:W5:Y:S06]  /*f9a0*/  LDSM.16.MT88.4 R32, [R216+0x2900] ;  /* 0x00290000d820783b */ /* 0x000f6c0000004200 */
[----:B------:R-:W-:Y:S07]  /*f9b0*/  HMMA.16816.F32.BF16 R40, R4, R42, R164 ;  /* 0x0000002a0428723c */ /* 0x000fee00000418a4 */
[----:B--2---:R-:W-:Y:S01]  /*f9c0*/  F2FP.BF16.PACK_AB R4, R191, R200 ;  /* 0x000000c8bf04723e */ /* 0x004fe200000010ff */
[----:B-1----:R-:W-:Y:S01]  /*f9d0*/  FFMA.FTZ R8, R178, c[0x0][0x2d0], -R12 ;  /* 0x0000b400b2087a23 */ /* 0x002fe2000001080c */
[----:B---3--:R-:W-:-:S02]  /*f9e0*/  F2FP.BF16.PACK_AB R5, R187, R188 ;  /* 0x000000bcbb05723e */ /* 0x008fc400000010ff */
[----:B------:R-:W-:Y:S01]  /*f9f0*/  F2FP.BF16.PACK_AB R6, R189, R190 ;  /* 0x000000bebd06723e */ /* 0x000fe200000010ff */
[----:B------:R1:W-:Y:S01]  /*fa00*/  MUFU.EX2 R174, R8 ;  /* 0x0000000800ae7308 */ /* 0x0003e20000000800 */
[----:B----4-:R-:W-:-:S07]  /*fa10*/  F2FP.BF16.PACK_AB R7, R186, R185 ;  /* 0x000000b9ba07723e */ /* 0x010fce00000010ff */
        /* <DEDUP_REMOVED lines=14> */
[----:B------:R1:W2:Y:S07]  /*fb00*/  MUFU.EX2 R138, R8 ;  /* 0x00000008008a7308 */ /* 0x0002ae0000000800 */
        /* <DEDUP_REMOVED lines=8> */
[----:B------:R-:W-:Y:S01]  /*fb90*/  HMMA.16816.F32.BF16 R144, R4, R38, R88 ;  /* 0x000000260490723c */ /* 0x000fe20000041858 */
[----:B------:R-:W1:Y:S06]  /*fba0*/  MUFU.EX2 R133, R8 ;  /* 0x0000000800857308 */ /* 0x000e6c0000000800 */
[----:B------:R-:W-:Y:S01]  /*fbb0*/  F2FP.BF16.PACK_AB R4, R173, R184 ;  /* 0x000000b8ad04723e */ /* 0x000fe200000010ff */
[----:B------:R-:W-:Y:S01]  /*fbc0*/  IMAD.MOV.U32 R88, RZ, RZ, R183 ;  /* 0x000000ffff587224 */ /* 0x000fe200078e00b7 */
[----:B--2---:R-:W-:Y:S01]  /*fbd0*/  F2FP.BF16.PACK_AB R5, R138, R172 ;  /* 0x000000ac8a05723e */ /* 0x004fe200000010ff */
[----:B------:R-:W-:Y:S01]  /*fbe0*/  IMAD.MOV.U32 R91, RZ, RZ, R131 ;  /* 0x000000ffff5b7224 */ /* 0x000fe200078e0083 */
[----:B------:R-:W-:Y:S01]  /*fbf0*/  F2FP.BF16.PACK_AB R6, R175, R174 ;  /* 0x000000aeaf06723e */ /* 0x000fe200000010ff */
[----:B------:R-:W-:-:S02]  /*fc00*/  IMAD.MOV.U32 R90, RZ, RZ, R128 ;  /* 0x000000ffff5a7224 */ /* 0x000fc400078e0080 */
[----:B------:R-:W-:Y:S01]  /*fc10*/  IMAD.MOV.U32 R89, RZ, RZ, R129 ;  /* 0x000000ffff597224 */ /* 0x000fe200078e0081 */
[----:B-1----:R-:W-:Y:S01]  /*fc20*/  F2FP.BF16.PACK_AB R7, R133, R134 ;  /* 0x000000868507723e */ /* 0x002fe200000010ff */
[----:B------:R-:W-:Y:S02]  /*fc30*/  FFMA.FTZ R8, R204, c[0x0][0x2d0], -R3 ;  /* 0x0000b400cc087a23 */ /* 0x000fe40000010803 */
[----:B------:R-:W-:-:S04]  /*fc40*/  IMAD.MOV.U32 R204, RZ, RZ, R89 ;  /* 0x000000ffffcc7224 */ /* 0x000fc800078e0059 */
[C---:B------:R-:W-:Y:S01]  /*fc50*/  HMMA.16816.F32.BF16 R176, R4.reuse, R26, R60 ;  /* 0x0000001a04b0723c */ /* 0x040fe2000004183c */
[----:B------:R1:W-:Y:S07]  /*fc60*/  MUFU.EX2 R27, R8 ;  /* 0x00000008001b7308 */ /* 0x0003ee0000000800 */
[C---:B------:R-:W-:Y:S01]  /*fc70*/  HMMA.16816.F32.BF16 R180, R4.reuse, R24, R80 ;  /* 0x0000001804b4723c */ /* 0x040fe20000041850 */
[----:B------:R-:W2:Y:S07]  /*fc80*/  LDSM.16.MT88.4 R80, [R217+0xd00] ;  /* 0x000d0000d950783b */ /* 0x000eae0000004200 */
[----:B------:R-:W-:Y:S01]  /*fc90*/  HMMA.16816.F32.BF16 R48, R4, R22, R48 ;  /* 0x000000160430723c */ /* 0x000fe20000041830 */
[----:B-1----:R-:W-:-:S02]  /*fca0*/  FFMA.FTZ R8, R203, c[0x0][0x2d0], -R3 ;  /* 0x0000b400cb087a23 */ /* 0x002fc40000010803 */
[----:B------:R-:W-:Y:S02]  /*fcb0*/  IMAD.MOV.U32 R203, RZ, RZ, R90 ;  /* 0x000000ffffcb7224 */ /* 0x000fe400078e005a */
[----:B------:R1:W3:Y:S03]  /*fcc0*/  MUFU.EX2 R26, R8 ;  /* 0x00000008001a7308 */ /* 0x0002e60000000800 */
[C---:B------:R-:W-:Y:S08]  /*fcd0*/  HMMA.16816.F32.BF16 R60, R4.reuse, R18, R52 ;  /* 0x00000012043c723c */ /* 0x040ff00000041834 */
[----:B------:R-:W-:Y:S01]  /*fce0*/  HMMA.16816.F32.BF16 R52, R4, R20, R72 ;  /* 0x000000140434723c */ /* 0x000fe20000041848 */
[--C-:B-1----:R-:W-:Y:S01]  /*fcf0*/  FFMA.FTZ R8, R202, c[0x0][0x2d0], -R3.reuse ;  /* 0x0000b400ca087a23 */ /* 0x102fe20000010803 */
[----:B---3--:R-:W-:Y:S01]  /*fd00*/  F2FP.BF16.PACK_AB R128, R26, R27 ;  /* 0x0000001b1a80723e */ /* 0x008fe200000010ff */
[----:B------:R-:W-:-:S05]  /*fd10*/  FFMA.FTZ R3, R201, c[0x0][0x2d0], -R3 ;  /* 0x0000b400c9037a23 */ /* 0x000fca0000010803 */
[----:B------:R-:W-:Y:S01]  /*fd20*/  HMMA.16816.F32.BF16 R108, R4, R16, R76 ;  /* 0x00000010046c723c */ /* 0x000fe2000004184c */
[----:B------:R1:W-:Y:S01]  /*fd30*/  MUFU.EX2 R25, R8 ;  /* 0x0000000800197308 */ /* 0x0003e20000000800 */
[----:B------:R-:W-:-:S06]  /*fd40*/  IMAD.MOV.U32 R202, RZ, RZ, R91 ;  /* 0x000000ffffca7224 */ /* 0x000fcc00078e005b */
[C---:B------:R-:W-:Y:S01]  /*fd50*/  HMMA.16816.F32.BF16 R96, R4.reuse, R28, R68 ;  /* 0x0000001c0460723c */ /* 0x040fe20000041844 */
[----:B------:R3:W4:Y:S06]  /*fd60*/  MUFU.EX2 R24, R3 ;  /* 0x0000000300187308 */ /* 0x00072c0000000800 */
[----:B------:R-:W-:Y:S01]  /*fd70*/  IMAD.MOV.U32 R28, RZ, RZ, R14 ;  /* 0x000000ffff1c7224 */ /* 0x000fe200078e000e */
[----:B------:R-:W-:Y:S01]  /*fd80*/  HMMA.16816.F32.BF16 R44, R4, R30, R44 ;  /* 0x0000001e042c723c */ /* 0x000fe2000004182c */
[----:B-1----:R-:W-:Y:S02]  /*fd90*/  IMAD.MOV.U32 R8, RZ, RZ, R15 ;  /* 0x000000ffff087224 */ /* 0x002fe400078e000f */
[----:B------:R-:W-:-:S02]  /*fda0*/  IMAD.MOV.U32 R29, RZ, RZ, R9 ;  /* 0x000000ffff1d7224 */ /* 0x000fc400078e0009 */
[----:B------:R-:W-:Y:S02]  /*fdb0*/  FADD.FTZ R9, R234, R233 ;  /* 0x000000e9ea097221 */ /* 0x000fe40000010000 */
[----:B------:R-:W-:Y:S01]  /*fdc0*/  FADD.FTZ R8, R8, R28 ;  /* 0x0000001c08087221 */ /* 0x000fe20000010000 */
[C---:B------:R-:W-:Y:S01]  /*fdd0*/  HMMA.16816.F32.BF16 R64, R4.reuse, R32, R64 ;  /* 0x000000200440723c */ /* 0x040fe20000041840 */
[----:B---3--:R-:W-:Y:S01]  /*fde0*/  FFMA.FTZ R3, R210, c[0x0][0x2d0], -R0 ;  /* 0x0000b400d2037a23 */ /* 0x008fe20000010800 */
[----:B----4-:R-:W-:Y:S01]  /*fdf0*/  F2FP.BF16.PACK_AB R130, R24, R25 ;  /* 0x000000191882723e */ /* 0x010fe200000010ff */
[----:B------:R-:W-:Y:S02]  /*fe00*/  FADD.FTZ R10, R10, R8 ;  /* 0x000000080a0a7221 */ /* 0x000fe40000010000 */
        /* <DEDUP_REMOVED lines=17> */
[----:B-----5:R-:W-:Y:S01]  /*ff20*/  F2FP.BF16.PACK_AB R131, R21, R20 ;  /* 0x000000141583723e */ /* 0x020fe200000010ff */
[----:B------:R-:W-:Y:S02]  /*ff30*/  FADD.FTZ R3, R235, R3 ;  /* 0x00000003eb037221 */ /* 0x000fe40000010000 */
[----:B------:R1:W-:Y:S02]  /*ff40*/  MUFU.EX2 R19, R0 ;  /* 0x0000000000137308 */ /* 0x0003e40000000800 */
[----:B------:R-:W-:-:S02]  /*ff50*/  FADD.FTZ R248, R248, R3 ;  /* 0x00000003f8f87221 */ /* 0x000fc40000010000 */
[----:B--2---:R-:W-:Y:S02]  /*ff60*/  HMMA.16816.F32.BF16 R72, R128, R80, R124 ;  /* 0x000000508048723c */ /* 0x004fe4000004187c */
[----:B------:R-:W-:-:S04]  /*ff70*/  FADD.FTZ R248, R239, R248 ;  /* 0x000000f8eff87221 */ /* 0x000fc80000010000 */
[----:B------:R-:W-:Y:S02]  /*ff80*/  FADD.FTZ R248, R238, R248 ;  /* 0x000000f8eef87221 */ /* 0x000fe40000010000 */
[C---:B----4-:R-:W-:Y:S02]  /*ff90*/  HMMA.16816.F32.BF16 R124, R128.reuse, R4, R192 ;  /* 0x00000004807c723c */ /* 0x050fe400000418c0 */
[----:B------:R-:W-:Y:S02]  /*ffa0*/  FADD.FTZ R248, R200, R248 ;  /* 0x000000f8c8f87221 */ /* 0x000fe40000010000 */
[----:B-1----:R-:W-:Y:S02]  /*ffb0*/  FFMA.FTZ R0, R224, c[0x0][0x2d0], -R12 ;  /* 0x0000b400e0007a23 */ /* 0x002fe4000001080c */
[----:B------:R-:W-:Y:S02]  /*ffc0*/  FADD.FTZ R248, R191, R248 ;  /* 0x000000f8bff87221 */ /* 0x000fe40000010000 */
[----:B------:R1:W2:Y:S01]  /*ffd0*/  MUFU.EX2 R18, R0 ;  /* 0x0000000000127308 */ /* 0x0002a20000000800 */
[----:B------:R-:W-:Y:S01]  /*ffe0*/  HMMA.16816.F32.BF16 R140, R128, R152, R140 ;  /* 0x00000098808c723c */ /* 0x000fe2000004188c */
[----:B------:R-:W-:-:S04]  /*fff0*/  FADD.FTZ R248, R190, R248 ;  /* 0x000000f8bef87221 */ /* 0x000fc80000010000 */
[----:B------:R-:W-:-:S03]  /*10000*/  FADD.FTZ R248, R189, R248 ;  /* 0x000000f8bdf87221 */ /* 0x000fc60000010000 */
[----:B------:R-:W-:Y:S01]  /*10010*/  HMMA.16816.F32.BF16 R148, R128, R154, R148 ;  /* 0x0000009a8094723c */ /* 0x000fe20000041894 */
[----:B------:R-:W-:-:S04]  /*10020*/  FADD.FTZ R248, R27, R248 ;  /* 0x000000f81bf87221 */ /* 0x000fc80000010000 */
[----:B------:R-:W-:Y:S02]  /*10030*/  FADD.FTZ R248, R26, R248 ;  /* 0x000000f81af87221 */ /* 0x000fe40000010000 */
[----:B-1----:R-:W-:Y:S01]  /*10040*/  FFMA.FTZ R0, R232, c[0x0][0x2d0], -R12 ;  /* 0x0000b400e8007a23 */ /* 0x002fe2000001080c */
[----:B------:R-:W-:Y:S01]  /*10050*/  HMMA.16816.F32.BF16 R76, R128, R82, R84 ;  /* 0x00000052804c723c */ /* 0x000fe20000041854 */
[----:B------:R-:W-:Y:S02]  /*10060*/  FADD.FTZ R248, R25, R248 ;  /* 0x000000f819f87221 */ /* 0x000fe40000010000 */
[----:B------:R1:W-:Y:S02]  /*10070*/  MUFU.EX2 R17, R0 ;  /* 0x0000000000117308 */ /* 0x0003e40000000800 */
[----:B------:R-:W-:-:S03]  /*10080*/  FADD.FTZ R248, R24, R248 ;  /* 0x000000f818f87221 */ /* 0x000fc60000010000 */
[C---:B------:R-:W-:Y:S08]  /*10090*/  HMMA.16816.F32.BF16 R160, R128.reuse, R106, R160 ;  /* 0x0000006a80a0723c */ /* 0x040ff000000418a0 */
[----:B------:R-:W-:Y:S01]  /*100a0*/  HMMA.16816.F32.BF16 R164, R128, R118, R164 ;  /* 0x0000007680a4723c */ /* 0x000fe200000418a4 */
[----:B-1----:R-:W-:-:S04]  /*100b0*/  FFMA.FTZ R0, R211, c[0x0][0x2d0], -R12 ;  /* 0x0000b400d3007a23 */ /* 0x002fc8000001080c */
[----:B------:R1:W3:Y:S02]  /*100c0*/  MUFU.EX2 R16, R0 ;  /* 0x0000000000107308 */ /* 0x0002e40000000800 */
[--C-:B-1----:R-:W-:Y:S02]  /*100d0*/  FFMA.FTZ R0, R88, c[0x0][0x2d0], -R13.reuse ;  /* 0x0000b40058007a23 */ /* 0x102fe4000001080d */
[C---:B------:R-:W-:Y:S04]  /*100e0*/  HMMA.16816.F32.BF16 R88, R128.reuse, R92, R156 ;  /* 0x0000005c8058723c */ /* 0x040fe8000004189c */
[----:B------:R1:W-:Y:S04]  /*100f0*/  MUFU.EX2 R12, R0 ;  /* 0x00000000000c7308 */ /* 0x0003e80000000800 */
[C---:B------:R-:W-:Y:S08]  /*10100*/  HMMA.16816.F32.BF16 R156, R128.reuse, R94, R100 ;  /* 0x0000005e809c723c */ /* 0x040ff00000041864 */
[----:B------:R-:W-:Y:S01]  /*10110*/  HMMA.16816.F32.BF16 R100, R128, R104, R112 ;  /* 0x000000688064723c */ /* 0x000fe20000041870 */
[----:B-1----:R-:W-:-:S04]  /*10120*/  FFMA.FTZ R0, R245, c[0x0][0x2d0], -R13 ;  /* 0x0000b400f5007a23 */ /* 0x002fc8000001080d */
[----:B------:R1:W4:Y:S03]  /*10130*/  MUFU.EX2 R14, R0 ;  /* 0x00000000000e7308 */ /* 0x0003260000000800 */
[C---:B------:R-:W-:Y:S07]  /*10140*/  HMMA.16816.F32.BF16 R112, R128.reuse, R116, R168 ;  /* 0x000000748070723c */ /* 0x040fee00000418a8 */
[----:B--2---:R-:W-:Y:S01]  /*10150*/  F2FP.BF16.PACK_AB R168, R18, R19 ;  /* 0x0000001312a8723e */ /* 0x004fe200000010ff */
[----:B------:R-:W-:Y:S01]  /*10160*/  HMMA.16816.F32.BF16 R128, R128, R6, R144 ;  /* 0x000000068080723c */ /* 0x000fe20000041890 */
[----:B---3--:R-:W-:Y:S01]  /*10170*/  F2FP.BF16.PACK_AB R170, R16, R17 ;  /* 0x0000001110aa723e */ /* 0x008fe200000010ff */
[----:B-1----:R-:W-:Y:S01]  /*10180*/  FFMA.FTZ R0, R244, c[0x0][0x2d0], -R13 ;  /* 0x0000b400f4007a23 */ /* 0x002fe2000001080d */
[----:B----4-:R-:W-:-:S03]  /*10190*/  F2FP.BF16.PACK_AB R169, R14, R12 ;  /* 0x0000000c0ea9723e */ /* 0x010fc600000010ff */
        /* <DEDUP_REMOVED lines=8> */
[----:B------:R-:W-:-:S04]  /*10220*/  FADD.FTZ R0, R204, R9 ;  /* 0x00000009cc007221 */ /* 0x000fc80000010000 */
        /* <DEDUP_REMOVED lines=45> */
[----:B------:R-:W-:-:S03]  /*10500*/  FADD.FTZ R249, R21, R249 ;  /* 0x000000f915f97221 */ /* 0x000fc60000010000 */
[C---:B------:R-:W-:Y:S08]  /*10510*/  HMMA.16816.F32.BF16 R116, R168.reuse, R118, R56 ;  /* 0x00000076a874723c */ /* 0x040ff00000041838 */
[----:B------:R-:W-:Y:S01]  /*10520*/  HMMA.16816.F32.BF16 R168, R168, R6, R40 ;  /* 0x00000006a8a8723c */ /* 0x000fe20000041828 */
[----:B------:R-:W-:Y:S07]  /*10530*/  @!P2 BRA `(.L_x_994) ;  /* 0x000032100000a947 */ /* 0x000fee0003800000 */
[----:B------:R-:W2:Y:S01]  /*10540*/  LDL.LU R10, [R1+0x10] ;  /* 0x00001000010a7983 */ /* 0x000ea20000300800 */
[----:B------:R-:W-:Y:S01]  /*10550*/  SHF.R.S32.HI R204, RZ, 0x1f, R132 ;  /* 0x0000001fffcc7819 */ /* 0x000fe20000011484 */
[C---:B------:R-:W-:Y:S01]  /*10560*/  IMAD.SHL.U32 R227, R132.reuse, 0x2, RZ ;  /* 0x0000000284e37824 */ /* 0x040fe200078e00ff */
[----:B------:R-:W-:Y:S01]  /*10570*/  SHF.R.S32.HI R203, RZ, 0x1f, R225 ;  /* 0x0000001fffcb7819 */ /* 0x000fe200000114e1 */
[----:B------:R-:W-:Y:S01]  /*10580*/  IMAD.MOV.U32 R3, RZ, RZ, R136 ;  /* 0x000000ffff037224 */ /* 0x000fe200078e0088 */
[----:B------:R-:W-:Y:S01]  /*10590*/  SHF.L.U64.HI R228, R132, 0x1, R204 ;  /* 0x0000000184e47819 */ /* 0x000fe200000102cc */
[----:B------:R-:W-:Y:S01]  /*105a0*/  IMAD.MOV.U32 R0, RZ, RZ, R137 ;  /* 0x000000ffff007224 */ /* 0x000fe200078e0089 */
[----:B------:R-:W-:Y:S01]  /*105b0*/  SHF.R.S32.HI R204, RZ, 0x1f, R223 ;  /* 0x0000001fffcc7819 */ /* 0x000fe200000114df */
[----:B------:R-:W-:Y:S01]  /*105c0*/  IMAD.MOV.U32 R138, RZ, RZ, R2 ;  /* 0x000000ffff8a7224 */ /* 0x000fe200078e0002 */
[C---:B------:R-:W-:Y:S01]  /*105d0*/  SHF.L.U64.HI R226, R225.reuse, 0x1, R203 ;  /* 0x00000001e1e27819 */ /* 0x040fe200000102cb */
[----:B------:R-:W-:Y:S01]  /*105e0*/  IMAD.SHL.U32 R225, R225, 0x2, RZ ;  /* 0x00000002e1e17824 */ /* 0x000fe200078e00ff */
[C---:B------:R-:W-:Y:S01]  /*105f0*/  SHF.L.U64.HI R224, R223.reuse, 0x1, R204 ;  /* 0x00000001dfe07819 */ /* 0x040fe200000102cc */
[----:B------:R-:W-:-:S02]  /*10600*/  IMAD.SHL.U32 R223, R223, 0x2, RZ ;  /* 0x00000002dfdf7824 */ /* 0x000fc400078e00ff */
[----:B------:R-:W-:Y:S01]  /*10610*/  IMAD.MOV.U32 R132, RZ, RZ, R135 ;  /* 0x000000ffff847224 */ /* 0x000fe200078e0087 */
[----:B--2---:R-:W-:Y:S01]  /*10620*/  LEA.HI.SX32 R222, R10, 0xfffffffe, 0x1a ;  /* 0xfffffffe0ade7811 */ /* 0x004fe200078fd2ff */
[----:B------:R-:W-:Y:S05]  /*10630*/  BRA `(.L_x_995) ;  /* 0x0000038000007947 */ /* 0x000fea0003800000 */
.L_x_997:
[----:B------:R-:W2:Y:S01]  /*10640*/  LDL R234, [R1+0xc] ;  /* 0x00000c0001ea7983 */ /* 0x000ea20000100800 */
[----:B------:R-:W-:Y:S02]  /*10650*/  IMAD.MOV.U32 R229, RZ, RZ, RZ ;  /* 0x000000ffffe57224 */ /* 0x000fe400078e00ff */
[----:B------:R-:W-:Y:S01]  /*10660*/  IMAD.MOV.U32 R235, RZ, RZ, c[0x0][0x2b8] ;  /* 0x0000ae00ffeb7624 */ /* 0x000fe200078e00ff */
[----:B------:R-:W3:Y:S04]  /*10670*/  LDL.64 R232, [R1] ;  /* 0x0000000001e87983 */ /* 0x000ee80000100a00 */
[----:B------:R-:W4:Y:S01]  /*10680*/  LDL R231, [R1+0x8] ;  /* 0x0000080001e77983 */ /* 0x000f220000100800 */
[----:B------:R-:W-:Y:S01]  /*10690*/  ISETP.NE.AND P2, PT, R235, 0x1, PT ;  /* 0x00000001eb00780c */ /* 0x000fe20003f45270 */
[----:B--2---:R-:W-:Y:S05]  /*106a0*/  IMAD R133, R222, 0x40, R234 ;  /* 0x00000040de857824 */ /* 0x004fea00078e02ea */
[----:B------:R-:W-:Y:S07]  /*106b0*/  IADD3 R133, R133, -0x40, R250 ;  /* 0xffffffc085857810 */ /* 0x000fee0007ffe0fa */
[----:B------:R-:W-:Y:S04]  /*106c0*/  @P2 IMAD.HI.U32 R134, R133, c[0x0][0x2bc], RZ ;  /* 0x0000af0085862a27 */ /* 0x000fe800078e00ff */
[--C-:B------:R-:W-:Y:S01]  /*106d0*/  IMAD.MOV.U32 R2, RZ, RZ, R133.reuse ;  /* 0x000000ffff027224 */ /* 0x100fe200078e0085 */
[----:B------:R-:W-:Y:S04]  /*106e0*/  @P2 SHF.R.U32.HI R2, RZ, c[0x0][0x2c0], R134 ;  /* 0x0000b000ff022a19 */ /* 0x000fe80000011686 */
[C---:B---3--:R-:W-:Y:S04]  /*106f0*/  @!P3 IADD3 R135, P0, R2.reuse, R232, RZ ;  /* 0x000000e80287b210 */ /* 0x048fe80007f1e0ff */
[----:B----4-:R-:W-:Y:S01]  /*10700*/  @!P3 LEA.HI.X.SX32 R136, R2, R231, 0x1, P0 ;  /* 0x000000e70288b211 */ /* 0x010fe200000f0eff */
        /* <DEDUP_REMOVED lines=43> */
.L_x_995:
[----:B------:R-:W-:Y:S04]  /*109c0*/  DEPBAR.LE SB0, 0x0 ;  /* 0x000080000000791a */ /* 0x000fe80000000000 */
[----:B------:R-:W-:Y:S01]  /*109d0*/  BAR.SYNC.DEFER_BLOCKING 0x0 ;  /* 0x0000000000007b1d */ /* 0x000fe20000010000 */
[----:B------:R-:W-:Y:S01]  /*109e0*/  IMAD.WIDE.U32 R28, R230, c[0x0][0x208], RZ ;  /* 0x00008200e61c7a25 */ /* 0x000fe200078e00ff */
        /* <DEDUP_REMOVED lines=181> */
.L_x_996:
        /* <DEDUP_REMOVED lines=139> */
[----:B------:R-:W-:Y:S02]  /*11df0*/  FMUL.FTZ R85, R134, R85 ;  /* 0x0000005586557220 */ /* 0x000fe40000410000 */
[C---:B------:R-:W-:Y:S01]  /*11e00*/  FMUL.FTZ R86, R133.reuse, R86 ;  /* 0x0000005685567220 */ /* 0x040fe20000410000 */
        /* <DEDUP_REMOVED lines=14> */
[----:B----4-:R-:W-:Y:S01]  /*11ef0*/  FMUL.FTZ R6, R133, R146 ;  /* 0x0000009285067220 */ /* 0x010fe20000410000 */
[----:B------:R-:W-:Y:S01]  /*11f00*/  F2FP.BF16.PACK_AB R146, R245, R243 ;  /* 0x000000f3f592723e */ /* 0x000fe200000010ff */
[C---:B------:R-:W-:Y:S02]  /*11f10*/  FMUL.FTZ R98, R133.reuse, R98 ;  /* 0x0000006285627220 */ /* 0x040fe40000410000 */
[----:B------:R-:W-:Y:S01]  /*11f20*/  FMUL.FTZ R99, R133, R99 ;  /* 0x0000006385637220 */ /* 0x000fe20000410000 */
[----:B------:R-:W-:Y:S01]  /*11f30*/  MUFU.EX2 R237, R13 ;  /* 0x0000000d00ed7308 */ /* 0x000fe20000000800 */
[C---:B------:R-:W-:Y:S02]  /*11f40*/  FMUL.FTZ R100, R132.reuse, R100 ;  /* 0x0000006484647220 */ /* 0x040fe40000410000 */
[----:B------:R-:W-:Y:S01]  /*11f50*/  FMUL.FTZ R101, R132, R101 ;  /* 0x0000006584657220 */ /* 0x000fe20000410000 */
[----:B--2---:R-:W-:Y:S01]  /*11f60*/  F2FP.BF16.PACK_AB R145, R239, R238 ;  /* 0x000000eeef91723e */ /* 0x004fe200000010ff */
[C---:B------:R-:W-:Y:S01]  /*11f70*/  FMUL.FTZ R7, R133.reuse, R147 ;  /* 0x0000009385077220 */ /* 0x040fe20000410000 */
        /* <DEDUP_REMOVED lines=40> */
[----:B------:R-:W-:Y:S02]  /*12200*/  FMUL.FTZ R111, R133, R111 ;  /* 0x0000006f856f7220 */ /* 0x000fe40000410000 */
        /* <DEDUP_REMOVED lines=13> */
[----:B------:R-:W-:Y:S01]  /*122e0*/  FMUL.FTZ R119, R133, R119 ;  /* 0x0000007785777220 */ /* 0x000fe20000410000 */
        /* <DEDUP_REMOVED lines=89> */
[--C-:B------:R-:W-:Y:S02]  /*12880*/  FFMA.FTZ R62, R62, c[0x0][0x2d0], -R3.reuse ;  /* 0x0000b4003e3e7a23 */ /* 0x100fe40000010803 */
        /* <DEDUP_REMOVED lines=26> */
[C---:B-1----:R-:W-:Y:S02]  /*12a30*/  FMUL.FTZ R28, R134.reuse, R168 ;  /* 0x000000a8861c7220 */ /* 0x042fe40000410000 */
        /* <DEDUP_REMOVED lines=209> */
.L_x_994:
        /* <DEDUP_REMOVED lines=149> */
.L_x_946:
[----:B------:R-:W-:Y:S05]  /*140a0*/  @P4 BRA `(.L_x_998) ;  /* 0x0000175000004947 */ /* 0x000fea0003800000 */
[----:B------:R-:W1:Y:S01]  /*140b0*/  S2R R55, SR_TID.X ;  /* 0x0000000000377919 */ /* 0x000e620000002100 */
[----:B------:R-:W-:Y:S02]  /*140c0*/  F2FP.BF16.PACK_AB R45, R45, R144 ;  /* 0x000000902d2d723e */ /* 0x000fe400000010ff */
[----:B------:R-:W-:Y:S01]  /*140d0*/  F2FP.BF16.PACK_AB R44, R44, R146 ;  /* 0x000000922c2c723e */ /* 0x000fe200000010ff */
[----:B------:R-:W-:Y:S01]  /*140e0*/  BAR.SYNC.DEFER_BLOCKING 0x1, 0x80 ;  /* 0x0042000000007b1d */ /* 0x000fe20000010000 */
        /* <DEDUP_REMOVED lines=47> */
[----:B------:R-:W-:-:S02]  /*143e0*/  F2FP.BF16.PACK_AB R30, R30, R156 ;  /* 0x0000009c1e1e723e */ /* 0x000fc400000010ff */
[----:B------:R-:W-:Y:S02]  /*143f0*/  F2FP.BF16.PACK_AB R158, R159, R158 ;  /* 0x0000009e9f9e723e */ /* 0x000fe400000010ff */
[C---:B------:R-:W-:Y:S01]  /*14400*/  IADD3 R3, R0.reuse, 0x80, RZ ;  /* 0x0000008000037810 */ /* 0x040fe20007ffe0ff */
[----:B------:R-:W-:Y:S01]  /*14410*/  STS [R0+0x80], R45 ;  /* 0x0000802d00007388 */ /* 0x000fe20000000800 */
[C---:B------:R-:W-:Y:S02]  /*14420*/  IADD3 R2, R0.reuse, 0x70, RZ ;  /* 0x0000007000027810 */ /* 0x040fe40007ffe0ff */
[----:B------:R-:W-:Y:S01]  /*14430*/  @P1 IADD3 R2, R3, 0x10, RZ ;  /* 0x0000001003021810 */ /* 0x000fe20007ffe0ff */
[----:B------:R-:W-:Y:S01]  /*14440*/  IMAD.IADD R3, R0, 0x1, R4 ;  /* 0x0000000100037824 */ /* 0x000fe200078e0204 */
[----:B------:R-:W-:Y:S01]  /*14450*/  STS [R0+0x280], R44 ;  /* 0x0002802c00007388 */ /* 0x000fe20000000800 */
[----:B------:R-:W-:Y:S02]  /*14460*/  F2FP.BF16.PACK_AB R28, R28, R96 ;  /* 0x000000601c1c723e */ /* 0x000fe400000010ff */
[----:B------:R-:W-:Y:S01]  /*14470*/  IMAD.IADD R4, R4, 0x1, R2 ;  /* 0x0000000104047824 */ /* 0x000fe200078e0202 */
[----:B------:R-:W-:Y:S01]  /*14480*/  STS [R2], R43 ;  /* 0x0000002b02007388 */ /* 0x000fe20000000800 */
        /* <DEDUP_REMOVED lines=34> */
[----:B------:R-:W-:Y:S01]  /*146b0*/  ISETP.NE.U32.AND P0, PT, RZ, c[0x0][0x500], PT ;  /* 0x00014000ff007a0c */ /* 0x000fe20003f05070 */
[----:B------:R-:W-:Y:S03]  /*146c0*/  STS [R4+0x1000], R36 ;  /* 0x0010002404007388 */ /* 0x000fe60000000800 */
[----:B------:R-:W-:Y:S01]  /*146d0*/  ISETP.NE.AND.EX P1, PT, RZ, c[0x0][0x504], PT, P0 ;  /* 0x00014100ff007a0c */ /* 0x000fe20003f25300 */
[----:B------:R-:W-:Y:S01]  /*146e0*/  STS [R4+0x1200], R78 ;  /* 0x0012004e04007388 */ /* 0x000fe20000000800 */
[----:B------:R-:W-:-:S03]  /*146f0*/  ISETP.NE.U32.AND P0, PT, RZ, c[0x0][0x508], PT ;  /* 0x00014200ff007a0c */ /* 0x000fc60003f05070 */
[----:B------:R-:W-:Y:S01]  /*14700*/  STS [R0+0x2080], R35 ;  /* 0x0020802300007388 */ /* 0x000fe20000000800 */
        /* <DEDUP_REMOVED lines=47> */
.L_x_999:
        /* <DEDUP_REMOVED lines=151> */
.L_x_1001:
[----:B---3--:R-:W-:Y:S05]  /*15370*/  BSYNC B0 ;  /* 0x0000000000007941 */ /* 0x008fea0003800000 */
.L_x_1000:
        /* <DEDUP_REMOVED lines=23> */
.L_x_1003:
[----:B------:R-:W-:Y:S05]  /*154f0*/  BSYNC B0 ;  /* 0x0000000000007941 */ /* 0x000fea0003800000 */
.L_x_1002:
        /* <DEDUP_REMOVED lines=23> */
.L_x_1005:
[----:B------:R-:W-:Y:S05]  /*15670*/  BSYNC B0 ;  /* 0x0000000000007941 */ /* 0x000fea0003800000 */
.L_x_1004:
        /* <DEDUP_REMOVED lines=24> */
.L_x_998:
[----:B------:R-:W-:Y:S01]  /*15800*/  ISETP.NE.U32.AND P1, PT, RZ, c[0x0][0x508], PT ;  /* 0x00014200ff007a0c */ /* 0x000fe20003f25070 */
[----:B------:R-:W-:Y:S01]  /*15810*/  IMAD.MOV.U32 R2, RZ, RZ, 0x4 ;  /* 0x00000004ff027424 */ /* 0x000fe200078e00ff */
[----:B------:R-:W-:Y:S02]  /*15820*/  ISETP.NE.U32.AND P0, PT, RZ, c[0x0][0x500], PT ;  /* 0x00014000ff007a0c */ /* 0x000fe40003f05070 */
[----:B------:R-:W-:Y:S01]  /*15830*/  ISETP.NE.AND.EX P1, PT, RZ, c[0x0][0x50c], PT, P1 ;  /* 0x00014300ff007a0c */ /* 0x000fe20003f25310 */
[----:B------:R-:W-:Y:S01]  /*15840*/  IMAD.WIDE R6, R251, R2, c[0x0][0x500] ;  /* 0x00014000fb067625 */ /* 0x000fe200078e0202 */
[----:B------:R-:W-:-:S03]  /*15850*/  ISETP.NE.AND.EX P0, PT, RZ, c[0x0][0x504], PT, P0 ;  /* 0x00014100ff007a0c */ /* 0x000fc60003f05300 */
[----:B------:R-:W-:-:S08]  /*15860*/  IMAD.MOV.U32 R13, RZ, RZ, c[0x0][0x388] ;  /* 0x0000e200ff0d7624 */ /* 0x000fd000078e00ff */
        /* <DEDUP_REMOVED lines=11> */
.L_x_1006:
        /* <DEDUP_REMOVED lines=43> */
.L_x_1008:
[----:B---3--:R-:W-:Y:S05]  /*15bd0*/  BSYNC B0 ;  /* 0x0000000000007941 */ /* 0x008fea0003800000 */
.L_x_1007:
        /* <DEDUP_REMOVED lines=64> */
.L_x_1010:
[----:B------:R-:W-:Y:S05]  /*15fe0*/  BSYNC B0 ;  /* 0x0000000000007941 */ /* 0x000fea0003800000 */
.L_x_1009:
        /* <DEDUP_REMOVED lines=21> */
.L_x_1012:
[----:B------:R-:W-:Y:S05]  /*16140*/  BSYNC B0 ;  /* 0x0000000000007941 */ /* 0x000fea0003800000 */
.L_x_1011:
        /* <DEDUP_REMOVED lines=21> */
.L_x_1014:
[----:B------:R-:W-:Y:S05]  /*162a0*/  BSYNC B0 ;  /* 0x0000000000007941 */ /* 0x000fea0003800000 */
.L_x_1013:
        /* <DEDUP_REMOVED lines=22> */
.L_x_1015:
        /* <DEDUP_REMOVED lines=15> */
.L_x_1726:


//--------------------- .text._ZN7cutlass13device_kernelIN5flash19enable_sm80_to_sm89INS1_16FlashAttnFwdSm80INS1_25CollectiveMainloopFwdSm80ILi4ELi1ELb0EN4cute5tupleIJNS5_1CILi128EEENS7_ILi48EEENS7_ILi96EEEEEELi96ENS_10bfloat16_tEfNS_4arch4Sm80ELb0ELb1ELb0ELb0ELb1ELb0ELb1ELb0EEENS1_21CollectiveEpilogueFwdINS6_IJS8_SA_S9_EEENS6_IJNS7_ILi1EEESI_SI_EEESC_SE_Li128ELb0ELb1ELb0ELb0EEENS1_19SingleTileSchedulerILb0ELb0ELb1ELi128EEEEEEEEEvNT_6ParamsE --------------------------
	.section	.text._ZN7cutlass13device_kernelIN5flash19enable_sm80_to_sm89INS1_16FlashAttnFwdSm80INS1_25CollectiveMainloopFwdSm80ILi4ELi1ELb0EN4cute5tupleIJNS5_1CILi128EEENS7_ILi48EEENS7_ILi96EEEEEELi96ENS_10bfloat16_tEfNS_4arch4Sm80ELb0ELb1ELb0ELb0ELb1ELb0ELb1ELb0EEENS1_21CollectiveEpilogueFwdINS6_IJS8_SA_S9_EEENS6_IJNS7_ILi1EEESI_SI_EEESC_SE_Li128ELb0ELb1ELb0ELb0EEENS1_19SingleTileSchedulerILb0ELb0ELb1ELi128EEEEEEEEEvNT_6ParamsE,"ax",@progbits
	.sectioninfo	@"SHI_REGISTERS=255"
	.align	128
.text._ZN7cutlass13device_kernelIN5flash19enable_sm80_to_sm89INS1_16FlashAttnFwdSm80INS1_25CollectiveMainloopFwdSm80ILi4ELi1ELb0EN4cute5tupleIJNS5_1CILi128EEENS7_ILi48EEENS7_ILi96EEEEEELi96ENS_10bfloat16_tEfNS_4arch4Sm80ELb0ELb1ELb0ELb0ELb1ELb0ELb1ELb0EEENS1_21CollectiveEpilogueFwdINS6_IJS8_SA_S9_EEENS6_IJNS7_ILi1EEESI_SI_EEESC_SE_Li128ELb0ELb1ELb0ELb0EEENS1_19SingleTileSchedulerILb0ELb0ELb1ELi128EEEEEEEEEvNT_6ParamsE:
        .type           _ZN7cutlass13device_kernelIN5flash19enable_sm80_to_sm89INS1_16FlashAttnFwdSm80INS1_25CollectiveMainloopFwdSm80ILi4ELi1ELb0EN4cute5tupleIJNS5_1CILi128EEENS7_ILi48EEENS7_ILi96EEEEEELi96ENS_10bfloat16_tEfNS_4arch4Sm80ELb0ELb1ELb0ELb0ELb1ELb0ELb1ELb0EEENS1_21CollectiveEpilogueFwdINS6_IJS8_SA_S9_EEENS6_IJNS7_ILi1EEESI_SI_EEESC_SE_Li128ELb0ELb1ELb0ELb0EEENS1_19SingleTileSchedulerILb0ELb0ELb1ELi128EEEEEEEEEvNT_6ParamsE,@function
        .size           _ZN7cutlass13device_kernelIN5flash19enable_sm80_to_sm89INS1_16FlashAttnFwdSm80INS1_25CollectiveMainloopFwdSm80ILi4ELi1ELb0EN4cute5tupleIJNS5_1CILi128EEENS7_ILi48EEENS7_ILi96EEEEEELi96ENS_10bfloat16_tEfNS_4arch4Sm80ELb0ELb1ELb0ELb0ELb1ELb0ELb1ELb0EEENS1_21CollectiveEpilogueFwdINS6_IJS8_SA_S9_EEENS6_IJNS7_ILi1EEESI_SI_EEESC_SE_Li128ELb0ELb1ELb0ELb0EEENS1_19SingleTileSchedulerILb0ELb0ELb1ELi128EEEEEEEEEvNT_6ParamsE,(.L_x_1727 - _ZN7cutlass13device_kernelIN5flash19enable_sm80_to_sm89INS1_16FlashAttnFwdSm80INS1_25CollectiveMainloopFwdSm80ILi4ELi1ELb0EN4cute5tupleIJNS5_1CILi128EEENS7_ILi48EEENS7_ILi96EEEEEELi96ENS_10bfloat16_tEfNS_4arch4Sm80ELb0ELb1ELb0ELb0ELb1ELb0ELb1ELb0EEENS1_21CollectiveEpilogueFwdINS6_IJS8_SA_S9_EEENS6_IJNS7_ILi1EEESI_SI_EEESC_SE_Li128ELb0ELb1ELb0ELb0EEENS1_19SingleTileSchedulerILb0ELb0ELb1ELi128EEEEEEEEEvNT_6ParamsE)
        .other          _ZN7cutlass13device_kernelIN5flash19enable_sm80_to_sm89INS1_16FlashAttnFwdSm80INS1_25CollectiveMainloopFwdSm80ILi4ELi1ELb0EN4cute5tupleIJNS5_1CILi128EEENS7_ILi48EEENS7_ILi96EEEEEELi96ENS_10bfloat16_tEfNS_4arch4Sm80ELb0ELb1ELb0ELb0ELb1ELb0ELb1ELb0EEENS1_21CollectiveEpilogueFwdINS6_IJS8_SA_S9_EEENS6_IJNS7_ILi1EEESI_SI_EEESC_SE_Li128ELb0ELb1ELb0ELb0EEENS1_19SingleTileSchedulerILb0ELb0ELb1ELi128EEEEEEEEEvNT_6ParamsE,@"STO_CUDA_ENTRY STV_DEFAULT"
_ZN7cutlass13device_kernelIN5flash19enable_sm80_to_sm89INS1_16FlashAttnFwdSm80INS1_25CollectiveMainloopFwdSm80ILi4ELi1ELb0EN4cute5tupleIJNS5_1CILi128EEENS7_ILi48EEENS7_ILi96EEEEEELi96ENS_10bfloat16_tEfNS_4arch4Sm80ELb0ELb1ELb0ELb0ELb1ELb0ELb1ELb0EEENS1_21CollectiveEpilogueFwdINS6_IJS8_SA_S9_EEENS6_IJNS7_ILi1EEESI_SI_EEESC_SE_Li128ELb0ELb1ELb0ELb0EEENS1_19SingleTileSchedulerILb0ELb0ELb1ELi128EEEEEEEEEvNT_6ParamsE:
        /* <DEDUP_REMOVED lines=50> */
.L_x_1017:
[----:B------:R-:W-:-:S13]  /*0320*/  ISETP.NE.AND P0, PT, R4, c[0x0][0x32c], PT ;  /* 0x0000cb0004007a0c */ /* 0x000fda0003f05270 */
[----:B------:R-:W-:-:S05]  /*0330*/  @P0 IMAD.HI.U32 R0, R2, c[0x0][0x330], RZ ;  /* 0x0000cc0002000a27 */ /* 0x000fca00078e00ff */
[----:B------:R-:W-:Y:S02]  /*0340*/  @P0 SHF.R.U32.HI R2, RZ, c[0x0][0x334], R0 ;  /* 0x0000cd00ff020a19 */ /* 0x000fe40000011600 */
.L_x_1018:
[----:B------:R-:W-:-:S05]  /*0350*/  MOV R0, c[0x0][0x32c] ;  /* 0x0000cb0000007a02 */ /* 0x000fca0000000f00 */
[----:B------:R-:W-:-:S05]  /*0360*/  IMAD R2, R2, R0, c[0x0][0x32c] ;  /* 0x0000cb0002027624 */ /* 0x000fca00078e0200 */
[----:B------:R-:W-:-:S04]  /*0370*/  IMNMX R3, R3, R2, PT ;  /* 0x0000000203037217 */ /* 0x000fc80003800200 */
.L_x_1016:
        /* <DEDUP_REMOVED lines=25> */
.L_x_1020:
[----:B------:R-:W-:-:S04]  /*0510*/  MOV R2, c[0x0][0x32c] ;  /* 0x0000cb0000027a02 */ /* 0x000fc80000000f00 */
[----:B------:R-:W-:-:S13]  /*0520*/  ISETP.NE.AND P0, PT, R2, 0x1, PT ;  /* 0x000000010200780c */ /* 0x000fda0003f05270 */
[----:B------:R-:W-:-:S05]  /*0530*/  @P0 IMAD.HI.U32 R2, R0, c[0x0][0x330], RZ ;  /* 0x0000cc0000020a27 */ /* 0x000fca00078e00ff */
[----:B------:R-:W-:-:S05]  /*0540*/  @P0 SHF.R.U32.HI R0, RZ, c[0x0][0x334], R2 ;  /* 0x0000cd00ff000a19 */ /* 0x000fca0000011602 */
.L_x_1021:
[----:B------:R-:W-:-:S05]  /*0550*/  IMAD R0, R0, c[0x0][0x32c], RZ ;  /* 0x0000cb0000007a24 */ /* 0x000fca00078e02ff */
[----:B------:R-:W-:-:S05]  /*0560*/  IMNMX R3, R3, R0, !PT ;  /* 0x0000000003037217 */ /* 0x000fca0007800200 */
.L_x_1019:
        /* <DEDUP_REMOVED lines=103> */
[--C-:B------:R-:W-:Y:S02]  /*0be0*/  IMAD.IADD R14, R129, 0x1, R19.reuse ;  /* 0x00000001810e7824 */ /* 0x100fe400078e0213 */
[C---:B------:R-:W-:Y:S02]  /*0bf0*/  IMAD R27, R49.reuse, 0x20, R19 ;  /* 0x00000020311b7824 */ /* 0x040fe400078e0213 */
[----:B------:R-:W-:Y:S02]  /*0c00*/  IMAD.SHL.U32 R226, R49, 0x8, RZ ;  /* 0x0000000831e27824 */ /* 0x000fe400078e00ff */
[----:B------:R-:W-:Y:S01]  /*0c10*/  IMAD.IADD R5, R129, 0x1, R27 ;  /* 0x0000000181057824 */ /* 0x000fe200078e021b */
[----:B------:R-:W-:Y:S02]  /*0c20*/  STL [R1+0x14], R27 ;  /* 0x0000141b01007387 */ /* 0x000fe40000100800 */
[C---:B------:R-:W-:Y:S01]  /*0c30*/  IADD3 R31, R226.reuse, 0x20, RZ ;  /* 0x00000020e21f7810 */ /* 0x040fe20007ffe0ff */
[----:B------:R-:W-:Y:S01]  /*0c40*/  @P1 IMAD.HI.U32 R0, R5, c[0x0][0x2c8], RZ ;  /* 0x0000b20005001a27 */ /* 0x000fe200078e00ff */
[----:B------:R-:W-:-:S02]  /*0c50*/  IADD3 R30, R226, 0x40, RZ ;  /* 0x00000040e21e7810 */ /* 0x000fc40007ffe0ff */
[----:B------:R-:W-:Y:S01]  /*0c60*/  ISETP.GE.AND P3, PT, R31, c[0x0][0x198], PT ;  /* 0x000066001f007a0c */ /* 0x000fe20003f66270 */
[----:B------:R-:W-:Y:S01]  /*0c70*/  IMAD.MOV.U32 R4, RZ, RZ, R5 ;  /* 0x000000ffff047224 */ /* 0x000fe200078e0005 */
[----:B------:R-:W-:Y:S02]  /*0c80*/  @P1 SHF.R.U32.HI R4, RZ, c[0x0][0x2cc], R0 ;  /* 0x0000b300ff041a19 */ /* 0x000fe40000011600 */
[----:B------:R-:W-:Y:S02]  /*0c90*/  ISETP.GE.AND P4, PT, R30, c[0x0][0x198], PT ;  /* 0x000066001e007a0c */ /* 0x000fe40003f86270 */
[--C-:B------:R-:W-:Y:S01]  /*0ca0*/  SHF.R.S32.HI R6, RZ, 0x1f, R4.reuse ;  /* 0x0000001fff067819 */ /* 0x100fe20000011404 */
[----:B------:R-:W-:Y:S02]  /*0cb0*/  IMAD.MOV R0, RZ, RZ, -R4 ;  /* 0x000000ffff007224 */ /* 0x000fe400078e0a04 */
[----:B------:R-:W-:-:S04]  /*0cc0*/  IMAD.WIDE.U32 R2, R4, c[0x0][0x1b0], R2 ;  /* 0x00006c0004027a25 */ /* 0x000fc800078e0002 */
[----:B------:R-:W-:Y:S02]  /*0cd0*/  IMAD R0, R0, c[0x0][0x2c4], R5 ;  /* 0x0000b10000007a24 */ /* 0x000fe400078e0205 */
[----:B------:R-:W-:-:S03]  /*0ce0*/  IMAD R6, R6, c[0x0][0x1b0], RZ ;  /* 0x00006c0006067a24 */ /* 0x000fc600078e02ff */
[----:B------:R-:W-:Y:S01]  /*0cf0*/  SHF.R.S32.HI R5, RZ, 0x1f, R0 ;  /* 0x0000001fff057819 */ /* 0x000fe20000011400 */
[----:B------:R-:W-:-:S04]  /*0d00*/  IMAD R4, R4, c[0x0][0x1b4], R6 ;  /* 0x00006d0004047a24 */ /* 0x000fc800078e0206 */
[----:B------:R-:W-:Y:S02]  /*0d10*/  IMAD.IADD R3, R3, 0x1, R4 ;  /* 0x0000000103037824 */ /* 0x000fe400078e0204 */
[----:B------:R-:W-:Y:S02]  /*0d20*/  IMAD R4, R5, c[0x0][0x1a8], RZ ;  /* 0x00006a0005047a24 */ /* 0x000fe400078e02ff */
[----:B------:R-:W-:Y:S02]  /*0d30*/  IMAD.SHL.U32 R5, R17, 0x40, RZ ;  /* 0x0000004011057824 */ /* 0x000fe400078e00ff */
[C---:B------:R-:W-:Y:S02]  /*0d40*/  IMAD R6, R0.reuse, c[0x0][0x1ac], R4 ;  /* 0x00006b0000067a24 */ /* 0x040fe400078e0204 */
        /* <DEDUP_REMOVED lines=12> */
[----:B------:R-:W2:Y:S01]  /*0e10*/  SHFL.IDX PT, R7, R12, RZ, 0x1c1f ;  /* 0x001c1fff0c077589 */ /* 0x000ea200000e0000 */
        /* <DEDUP_REMOVED lines=17> */
[C---:B--2---:R-:W-:Y:S01]  /*0f30*/  @!P0 IMAD.WIDE R10, R226.reuse, 0x2, R6 ;  /* 0x00000002e20a8825 */ /* 0x044fe200078e0206 */
[----:B---3--:R2:W3:Y:S01]  /*0f40*/  @P2 R2UR UR11, R8 ;  /* 0x00000000080b23c2 */ /* 0x0084e200000e0000 */
[----:B------:R-:W-:Y:S01]  /*0f50*/  ISETP.GE.AND P2, PT, R226, c[0x0][0x198], PT ;  /* 0x00006600e2007a0c */ /* 0x000fe20003f46270 */
[----:B---3--:R-:W-:-:S02]  /*0f60*/  @!UP0 UMOV UR11, UR10 ;  /* 0x0000000a000b8c82 */ /* 0x008fc40008000000 */
[----:B------:R-:W-:Y:S02]  /*0f70*/  USHF.R.S32.HI UR10, URZ, 0x1f, UR11 ;  /* 0x0000001f3f0a7899 */ /* 0x000fe4000801140b */
[----:B------:R-:W-:Y:S02]  /*0f80*/  UIMAD.WIDE.U32 UR12, UR11, UR4, URZ ;  /* 0x000000040b0c72a5 */ /* 0x000fe4000f8e003f */
[----:B------:R-:W-:-:S04]  /*0f90*/  UIMAD UR10, UR10, UR4, URZ ;  /* 0x000000040a0a72a4 */ /* 0x000fc8000f8e023f */
[----:B------:R-:W-:Y:S02]  /*0fa0*/  UIMAD UR10, UR11, UR5, UR10 ;  /* 0x000000050b0a72a4 */ /* 0x000fe4000f8e020a */
[----:B------:R3:W-:Y:S01]  /*0fb0*/  @!P0 LDGSTS.E.BYPASS.LTC128B.128 [R223+0x6080], [R10.64], !P2 ;  /* 0x060800000adf8fae */ /* 0x0007e2000d101d48 */
[----:B------:R-:W-:Y:S02]  /*0fc0*/  ULDC.64 UR4, c[0x0][0x1e8] ;  /* 0x00007a0000047ab9 */ /* 0x000fe40000000a00 */
[----:B------:R-:W-:Y:S01]  /*0fd0*/  UIADD3 UR10, UR13, UR10, URZ ;  /* 0x0000000a0d0a7290 */ /* 0x000fe2000fffe03f */
[----:B--2---:R-:W-:-:S04]  /*0fe0*/  @!P0 IMAD.WIDE R8, R29, 0x2, R6 ;  /* 0x000000021d088825 */ /* 0x004fc800078e0206 */
[----:B------:R-:W-:Y:S01]  /*0ff0*/  @!P0 IMAD.WIDE R6, R28, 0x2, R6 ;  /* 0x000000021c068825 */ /* 0x000fe200078e0206 */
[----:B------:R4:W-:Y:S04]  /*1000*/  @!P0 LDGSTS.E.BYPASS.LTC128B.128 [R223+0x8080], [R8.64], !P3 ;  /* 0x0808000008df8fae */ /* 0x0009e8000d901d48 */
[----:B------:R2:W-:Y:S01]  /*1010*/  @!P0 LDGSTS.E.BYPASS.LTC128B.128 [R223+0xa080], [R6.64], !P4 ;  /* 0x0a08000006df8fae */ /* 0x0005e2000e101d48 */
[----:B------:R-:W-:Y:S02]  /*1020*/  ISETP.GE.AND P0, PT, R0, R15, PT ;  /* 0x0000000f0000720c */ /* 0x000fe40003f06270 */
[----:B------:R-:W-:Y:S01]  /*1030*/  IADD3 R0, R14, 0x60, RZ ;  /* 0x000000600e007810 */ /* 0x000fe20007ffe0ff */
[----:B---3--:R-:W-:Y:S04]  /*1040*/  SHFL.IDX PT, R10, R13, 0x3, 0x1c1f ;  /* 0x007c1f000d0a7f89 */ /* 0x008fe800000e0000 */
[----:B------:R-:W3:Y:S01]  /*1050*/  SHFL.IDX PT, R11, R12, 0x3, 0x1c1f ;  /* 0x007c1f000c0b7f89 */ /* 0x000ee200000e0000 */
[----:B----4-:R-:W-:-:S04]  /*1060*/  @!P1 IMAD.WIDE R8, R226, 0x2, R4 ;  /* 0x00000002e2089825 */ /* 0x010fc800078e0204 */
[--C-:B--2---:R-:W-:Y:S01]  /*1070*/  @!P1 IMAD.WIDE R6, R29, 0x2, R4.reuse ;  /* 0x000000021d069825 */ /* 0x104fe200078e0204 */
        /* <DEDUP_REMOVED lines=15> */
[----:B---3--:R-:W-:-:S04]  /*1170*/  @!P1 IMAD.WIDE R4, R28, 0x2, R10 ;  /* 0x000000021c049825 */ /* 0x008fc800078e020a */
[----:B-----5:R-:W-:-:S04]  /*1180*/  @!P1 IMAD.WIDE R2, R226, 0x2, R10 ;  /* 0x00000002e2029825 */ /* 0x020fc800078e020a */
[----:B------:R-:W-:Y:S01]  /*1190*/  @P5 IMAD.HI.U32 R0, R7, c[0x0][0x2bc], RZ ;  /* 0x0000af0007005a27 */ /* 0x000fe200078e00ff */
[----:B------:R3:W-:Y:S03]  /*11a0*/  @!P1 LDGSTS.E.BYPASS.LTC128B.128 [R223+0x7880], [R2.64], !P2 ;  /* 0x0788000002df9fae */ /* 0x0007e6000d101d48 */
[----:B------:R-:W-:Y:S01]  /*11b0*/  IMAD.MOV.U32 R6, RZ, RZ, R7 ;  /* 0x000000ffff067224 */ /* 0x000fe200078e0007 */
[----:B------:R-:W-:-:S04]  /*11c0*/  @P5 SHF.R.U32.HI R6, RZ, c[0x0][0x2c0], R0 ;  /* 0x0000b000ff065a19 */ /* 0x000fc80000011600 */
[----:B------:R-:W-:Y:S01]  /*11d0*/  @!P0 IADD3 R0, P2, R6, UR12, RZ ;  /* 0x0000000c06008c10 */ /* 0x000fe2000ff5e0ff */
[----:B---3--:R-:W-:-:S05]  /*11e0*/  @!P1 IMAD.WIDE R2, R29, 0x2, R10 ;  /* 0x000000021d029825 */ /* 0x008fca00078e020a */
[----:B------:R3:W-:Y:S04]  /*11f0*/  @!P1 LDGSTS.E.BYPASS.LTC128B.128 [R223+0x9880], [R2.64], !P3 ;  /* 0x0988000002df9fae */ /* 0x0007e8000d901d48 */
[----:B------:R4:W-:Y:S04]  /*1200*/  @!P1 LDGSTS.E.BYPASS.LTC128B.128 [R223+0xb880], [R4.64], !P4 ;  /* 0x0b88000004df9fae */ /* 0x0009e8000e101d48 */
[----:B------:R-:W0:Y:S01]  /*1210*/  LDGDEPBAR ;  /* 0x00000000000079af */ /* 0x000e220000000000 */
[----:B---3--:R-:W-:Y:S02]  /*1220*/  @!P0 LEA.HI.X.SX32 R3, R6, UR10, 0x1, P2 ;  /* 0x0000000a06038c11 */ /* 0x008fe400090f0eff */
[----:B------:R-:W-:-:S04]  /*1230*/  @!P0 LEA R2, P2, R0, c[0x0][0x2a0], 0x2 ;  /* 0x0000a80000028a11 */ /* 0x000fc800078410ff */
[----:B------:R-:W-:Y:S01]  /*1240*/  @!P0 LEA.HI.X R3, R0, c[0x0][0x2a4], R3, 0x2, P2 ;  /* 0x0000a90000038a11 */ /* 0x000fe200010f1403 */
[----:B------:R-:W-:Y:S06]  /*1250*/  BAR.SYNC.DEFER_BLOCKING 0x0 ;  /* 0x0000000000007b1d */ /* 0x000fec0000010000 */
[----:B------:R3:W5:Y:S01]  /*1260*/  @!P0 LDG.E R222, [R2.64] ;  /* 0x0000000802de8981 */ /* 0x000762000c1e1900 */
[----:B------:R-:W-:Y:S01]  /*1270*/  IMAD.MOV R0, RZ, RZ, -R6 ;  /* 0x000000ffff007224 */ /* 0x000fe200078e0a06 */
[----:B------:R-:W-:Y:S01]  /*1280*/  UIMAD UR11, UR6, UR4, URZ ;  /* 0x00000004060b72a4 */ /* 0x000fe2000f8e023f */
[----:B------:R-:W-:Y:S01]  /*1290*/  IMAD R48, R207, -0x30, R48 ;  /* 0xffffffd0cf307824 */ /* 0x000fe200078e0230 */
[----:B------:R-:W-:Y:S01]  /*12a0*/  UIMAD.WIDE.U32 UR16, UR7, UR4, URZ ;  /* 0x00000004071072a5 */ /* 0x000fe2000f8e003f */
[----:B------:R-:W-:Y:S01]  /*12b0*/  IMAD R224, R0, c[0x0][0x2b8], R7 ;  /* 0x0000ae0000e07a24 */ /* 0x000fe200078e0207 */
[----:B------:R-:W-:Y:S01]  /*12c0*/  UIMAD UR5, UR7, UR5, UR11 ;  /* 0x00000005070572a4 */ /* 0x000fe2000f8e020b */
[----:B------:R-:W-:Y:S01]  /*12d0*/  IMAD.IADD R50, R48, 0x1, R20 ;  /* 0x0000000130327824 */ /* 0x000fe200078e0214 */
[----:B------:R-:W-:Y:S01]  /*12e0*/  ISETP.GE.AND P3, PT, R226, c[0x0][0x1d4], PT ;  /* 0x00007500e2007a0c */ /* 0x000fe20003f66270 */
[----:B------:R-:W-:Y:S01]  /*12f0*/  BSSY B0, `(.L_x_1023) ;  /* 0x00000b3000007945 */ /* 0x000fe20003800000 */
[----:B------:R-:W-:Y:S01]  /*1300*/  SHF.R.S32.HI R11, RZ, 0x1f, R224 ;  /* 0x0000001fff0b7819 */ /* 0x000fe200000114e0 */
[----:B------:R-:W-:Y:S01]  /*1310*/  UIADD3 UR14, UR17, UR5, URZ ;  /* 0x00000005110e7290 */ /* 0x000fe2000fffe03f */
[----:B------:R-:W-:-:S02]  /*1320*/  ISETP.GE.AND P6, PT, R31, c[0x0][0x1d4], PT ;  /* 0x000075001f007a0c */ /* 0x000fc40003fc6270 */
[----:B------:R-:W-:Y:S01]  /*1330*/  ISETP.GE.AND P5, PT, R30, c[0x0][0x1d4], PT ;  /* 0x000075001e007a0c */ /* 0x000fe20003fa6270 */
[----:B------:R-:W-:Y:S01]  /*1340*/  IMAD R0, R11, c[0x0][0x1e0], RZ ;  /* 0x000078000b007a24 */ /* 0x000fe200078e02ff */
[----:B------:R-:W-:Y:S01]  /*1350*/  LEA.HI R14, R18, R44, RZ, 0x4 ;  /* 0x0000002c120e7211 */ /* 0x000fe200078f20ff */
[----:B------:R-:W-:Y:S01]  /*1360*/  ULDC.64 UR4, c[0x0][0x210] ;  /* 0x0000840000047ab9 */ /* 0x000fe20000000a00 */
[----:B------:R-:W-:Y:S01]  /*1370*/  ISETP.GE.AND P2, PT, R31, c[0x0][0x1d4], PT ;  /* 0x000075001f007a0c */ /* 0x000fe20003f46270 */
[----:B------:R-:W-:Y:S01]  /*1380*/  IMAD R0, R224, c[0x0][0x1e4], R0 ;  /* 0x00007900e0007a24 */ /* 0x000fe200078e0200 */
[----:B------:R-:W-:Y:S01]  /*1390*/  UIMAD UR11, UR6, UR4, URZ ;  /* 0x00000004060b72a4 */ /* 0x000fe2000f8e023f */
[----:B------:R-:W-:Y:S01]  /*13a0*/  ISETP.GT.AND P4, PT, R44, 0x3f, PT ;  /* 0x0000003f2c00780c */ /* 0x000fe20003f84270 */
[----:B------:R-:W-:Y:S01]  /*13b0*/  UIMAD.WIDE.U32 UR18, UR7, UR4, URZ ;  /* 0x00000004071272a5 */ /* 0x000fe2000f8e003f */
[----:B------:R-:W-:Y:S01]  /*13c0*/  IADD3 R128, R207, -0x1, RZ ;  /* 0xffffffffcf807810 */ /* 0x000fe20007ffe0ff */
[----:B------:R-:W-:Y:S01]  /*13d0*/  UIMAD UR5, UR7, UR5, UR11 ;  /* 0x00000005070572a4 */ /* 0x000fe2000f8e020b */
[----:B---3--:R-:W-:-:S03]  /*13e0*/  IMAD.WIDE.U32 R2, R224, c[0x0][0x1e0], RZ ;  /* 0x00007800e0027a25 */ /* 0x008fc600078e00ff */
[----:B------:R-:W-:Y:S01]  /*13f0*/  UIADD3 UR5, UR19, UR5, URZ ;  /* 0x0000000513057290 */ /* 0x000fe2000fffe03f */
[----:B------:R-:W-:Y:S01]  /*1400*/  IMAD.IADD R3, R3, 0x1, R0 ;  /* 0x0000000103037824 */ /* 0x000fe200078e0200 */
[----:B-----5:R-:W-:-:S03]  /*1410*/  SHF.R.S32.HI R15, RZ, 0x1f, R222 ;  /* 0x0000001fff0f7819 */ /* 0x020fc600000114de */
[----:B------:R-:W-:-:S04]  /*1420*/  IMAD.WIDE.U32 R2, R222, c[0x0][0x1f0], R2 ;  /* 0x00007c00de027a25 */ /* 0x000fc800078e0002 */
[----:B------:R-:W-:Y:S01]  /*1430*/  IMAD R0, R15, c[0x0][0x1f0], RZ ;  /* 0x00007c000f007a24 */ /* 0x000fe200078e02ff */
[----:B----4-:R-:W-:-:S03]  /*1440*/  IADD3 R4, P1, R2, UR16, RZ ;  /* 0x0000001002047c10 */ /* 0x010fc6000ff3e0ff */
[----:B------:R-:W-:Y:S01]  /*1450*/  IMAD R2, R222, c[0x0][0x1f4], R0 ;  /* 0x00007d00de027a24 */ /* 0x000fe200078e0200 */
[----:B--2---:R-:W-:-:S04]  /*1460*/  LEA R8, P0, R4, c[0x0][0x1c8], 0x1 ;  /* 0x0000720004087a11 */ /* 0x004fc800078008ff */
[----:B------:R-:W-:Y:S02]  /*1470*/  IADD3.X R2, R3, UR14, R2, P1, !PT ;  /* 0x0000000e03027c10 */ /* 0x000fe40008ffe402 */
[----:B------:R-:W-:Y:S02]  /*1480*/  ISETP.GE.AND P1, PT, R30, c[0x0][0x1d4], PT ;  /* 0x000075001e007a0c */ /* 0x000fe40003f26270 */
[----:B------:R-:W-:Y:S02]  /*1490*/  LEA.HI.X R0, R4, c[0x0][0x1cc], R2, 0x1, P0 ;  /* 0x0000730004007a11 */ /* 0x000fe400000f0c02 */
[----:B------:R-:W-:Y:S01]  /*14a0*/  SHFL.IDX PT, R2, R8, RZ, 0x1c1f ;  /* 0x001c1fff08027589 */ /* 0x000fe200000e0000 */
[----:B------:R-:W-:-:S03]  /*14b0*/  IMNMX R4, R50, 0x30, PT ;  /* 0x0000003032047817 */ /* 0x000fc60003800200 */
[----:B------:R-:W2:Y:S02]  /*14c0*/  SHFL.IDX PT, R3, R0, RZ, 0x1c1f ;  /* 0x001c1fff00037589 */ /* 0x000ea400000e0000 */
[----:B------:R-:W-:Y:S02]  /*14d0*/  IMAD.IADD R10, R4, 0x1, -R19 ;  /* 0x00000001040a7824 */ /* 0x000fe400078e0a13 */
[----:B------:R-:W-:Y:S03]  /*14e0*/  SHFL.IDX PT, R8, R8, 0x1, 0x1c1f ;  /* 0x003c1f0008087f89 */ /* 0x000fe600000e0000 */
[----:B------:R-:W-:Y:S01]  /*14f0*/  ISETP.GE.AND P0, PT, R10, 0x1, PT ;  /* 0x000000010a00780c */ /* 0x000fe20003f06270 */
[----:B------:R3:W4:-:S12]  /*1500*/  SHFL.IDX PT, R9, R0, 0x1, 0x1c1f ;  /* 0x003c1f0000097f89 */ /* 0x00071800000e0000 */
[----:B--2---:R-:W-:-:S04]  /*1510*/  @P0 IMAD.WIDE R6, R226, 0x2, R2 ;  /* 0x00000002e2060825 */ /* 0x004fc800078e0202 */
[--C-:B------:R-:W-:Y:S01]  /*1520*/  @P0 IMAD.WIDE R4, R29, 0x2, R2.reuse ;  /* 0x000000021d040825 */ /* 0x100fe200078e0202 */
[----:B------:R2:W-:Y:S01]  /*1530*/  @P0 LDGSTS.E.BYPASS.LTC128B.128 [R223+0x3c80], [R6.64], !P3 ;  /* 0x03c8000006df0fae */ /* 0x0005e2000d901d48 */
[----:B---3--:R-:W-:Y:S02]  /*1540*/  LOP3.LUT R0, R16, 0xfffffff8, RZ, 0xc0, !PT ;  /* 0xfffffff810007812 */ /* 0x008fe400078ec0ff */
[----:B------:R-:W-:Y:S01]  /*1550*/  @P0 IMAD.WIDE R2, R28, 0x2, R2 ;  /* 0x000000021c020825 */ /* 0x000fe200078e0202 */
[----:B------:R3:W-:Y:S04]  /*1560*/  @P0 LDGSTS.E.BYPASS.LTC128B.128 [R223+0x4880], [R4.64], !P6 ;  /* 0x0488000004df0fae */ /* 0x0007e8000f101d48 */
[----:B------:R5:W-:Y:S01]  /*1570*/  @P0 LDGSTS.E.BYPASS.LTC128B.128 [R223+0x5480], [R2.64], !P5 ;  /* 0x0548000002df0fae */ /* 0x000be2000e901d48 */
[----:B------:R-:W-:-:S02]  /*1580*/  ISETP.GT.AND P0, PT, R10, 0x20, PT ;  /* 0x000000200a00780c */ /* 0x000fc40003f04270 */
[----:B--2---:R-:W-:-:S04]  /*1590*/  SHF.R.S32.HI R6, RZ, 0x4, R14 ;  /* 0x00000004ff067819 */ /* 0x004fc8000001140e */
[----:B---3--:R-:W-:Y:S01]  /*15a0*/  LEA.HI R5, R14, R6, RZ, 0x1 ;  /* 0x000000060e057211 */ /* 0x008fe200078f08ff */
[----:B------:R-:W-:Y:S02]  /*15b0*/  IMAD.IADD R4, R44, 0x1, -R0 ;  /* 0x000000012c047824 */ /* 0x000fe400078e0a00 */
[----:B------:R-:W-:Y:S01]  /*15c0*/  IMAD R0, R11, c[0x0][0x208], RZ ;  /* 0x000082000b007a24 */ /* 0x000fe200078e02ff */
[----:B------:R-:W-:Y:S01]  /*15d0*/  LOP3.LUT R5, R5, 0xfffffffe, RZ, 0xc0, !PT ;  /* 0xfffffffe05057812 */ /* 0x000fe200078ec0ff */
[----:B-----5:R-:W-:Y:S01]  /*15e0*/  IMAD.WIDE.U32 R2, R224, c[0x0][0x208], RZ ;  /* 0x00008200e0027a25 */ /* 0x020fe200078e00ff */
[----:B------:R-:W-:-:S03]  /*15f0*/  LEA.HI R12, R4, R4, RZ, 0x1 ;  /* 0x00000004040c7211 */ /* 0x000fc600078f08ff */
[----:B------:R-:W-:Y:S02]  /*1600*/  IMAD R0, R224, c[0x0][0x20c], R0 ;  /* 0x00008300e0007a24 */ /* 0x000fe400078e0200 */
[----:B------:R-:W-:Y:S01]  /*1610*/  IMAD.IADD R13, R6, 0x1, -R5 ;  /* 0x00000001060d7824 */ /* 0x000fe200078e0a05 */
[----:B------:R-:W-:Y:S01]  /*1620*/  LOP3.LUT R5, R12, 0x3fffffe, RZ, 0xc0, !PT ;  /* 0x03fffffe0c057812 */ /* 0x000fe200078ec0ff */
[----:B------:R-:W-:Y:S01]  /*1630*/  IMAD.IADD R3, R3, 0x1, R0 ;  /* 0x0000000103037824 */ /* 0x000fe200078e0200 */
[----:B------:R-:W-:Y:S01]  /*1640*/  LOP3.LUT R0, R14, 0xfffffff0, RZ, 0xc0, !PT ;  /* 0xfffffff00e007812 */ /* 0x000fe200078ec0ff */
[----:B----4-:R-:W-:Y:S01]  /*1650*/  @P0 IMAD.WIDE R6, R226, 0x2, R8 ;  /* 0x00000002e2060825 */ /* 0x010fe200078e0208 */
[----:B------:R-:W-:-:S03]  /*1660*/  SHF.R.S32.HI R12, RZ, 0x1, R12 ;  /* 0x00000001ff0c7819 */ /* 0x000fc6000001140c */
[----:B------:R-:W-:Y:S01]  /*1670*/  IMAD.IADD R16, R4, 0x1, -R5 ;  /* 0x0000000104107824 */ /* 0x000fe200078e0a05 */
[----:B------:R2:W-:Y:S01]  /*1680*/  @P0 LDGSTS.E.BYPASS.LTC128B.128 [R223+0x4480], [R6.64], !P3 ;  /* 0x0448000006df0fae */ /* 0x0005e2000d901d48 */
[----:B------:R-:W-:Y:S01]  /*1690*/  IMAD.IADD R10, R44, 0x1, -R0 ;  /* 0x000000012c0a7824 */ /* 0x000fe200078e0a00 */
[----:B------:R-:W-:Y:S01]  /*16a0*/  ISETP.GE.AND P3, PT, R226, c[0x0][0x1d4], PT ;  /* 0x00007500e2007a0c */ /* 0x000fe20003f66270 */
[----:B------:R-:W-:-:S03]  /*16b0*/  @P0 IMAD.WIDE R4, R29, 0x2, R8 ;  /* 0x000000021d040825 */ /* 0x000fc600078e0208 */
[----:B------:R-:W-:Y:S01]  /*16c0*/  LEA.HI R11, R10, R10, RZ, 0x1 ;  /* 0x0000000a0a0b7211 */ /* 0x000fe200078f08ff */
[----:B------:R-:W-:Y:S01]  /*16d0*/  IMAD.WIDE.U32 R2, R222, c[0x0][0x218], R2 ;  /* 0x00008600de027a25 */ /* 0x000fe200078e0002 */
[----:B------:R3:W-:Y:S02]  /*16e0*/  @P0 LDGSTS.E.BYPASS.LTC128B.128 [R223+0x5080], [R4.64], !P6 ;  /* 0x0508000004df0fae */ /* 0x0007e4000f101d48 */
[--C-:B------:R-:W-:Y:S02]  /*16f0*/  SHF.R.S32.HI R0, RZ, 0x1f, R11.reuse ;  /* 0x0000001fff007819 */ /* 0x100fe4000001140b */
[----:B--2---:R-:W-:Y:S01]  /*1700*/  SHF.R.S32.HI R7, RZ, 0x1, R11 ;  /* 0x00000001ff077819 */ /* 0x004fe2000001140b */
[----:B---3--:R-:W-:-:S04]  /*1710*/  @P0 IMAD.WIDE R4, R28, 0x2, R8 ;  /* 0x000000021c040825 */ /* 0x008fc800078e0208 */
[----:B------:R-:W-:Y:S01]  /*1720*/  IMAD.SHL.U32 R8, R17, 0x8, RZ ;  /* 0x0000000811087824 */ /* 0x000fe200078e00ff */
[----:B------:R2:W-:Y:S04]  /*1730*/  @P0 LDGSTS.E.BYPASS.LTC128B.128 [R223+0x5c80], [R4.64], !P5 ;  /* 0x05c8000004df0fae */ /* 0x0005e8000e901d48 */
[----:B------:R-:W0:Y:S01]  /*1740*/  LDGDEPBAR ;  /* 0x00000000000079af */ /* 0x000e220000000000 */
[----:B--2---:R-:W-:Y:S01]  /*1750*/  LEA.HI R5, R0, R7, RZ, 0x2 ;  /* 0x0000000700057211 */ /* 0x004fe200078f10ff */
[----:B------:R-:W-:Y:S01]  /*1760*/  IMAD.SHL.U32 R0, R12, 0x40, RZ ;  /* 0x000000400c007824 */ /* 0x000fe200078e00ff */
[----:B------:R-:W-:-:S04]  /*1770*/  DEPBAR.LE SB0, 0x1 ;  /* 0x000080400000791a */ /* 0x000fc80000000000 */
[----:B------:R-:W-:Y:S01]  /*1780*/  IMAD R4, R15, c[0x0][0x218], RZ ;  /* 0x000086000f047a24 */ /* 0x000fe200078e02ff */
[----:B------:R-:W-:Y:S01]  /*1790*/  LOP3.LUT R6, R5, 0xfffffffc, RZ, 0xc0, !PT ;  /* 0xfffffffc05067812 */ /* 0x000fe200078ec0ff */
[----:B------:R-:W-:-:S04]  /*17a0*/  DEPBAR.LE SB0, 0x0 ;  /* 0x000080000000791a */ /* 0x000fc80000000000 */
[----:B------:R-:W-:Y:S01]  /*17b0*/  IMAD R4, R222, c[0x0][0x21c], R4 ;  /* 0x00008700de047a24 */ /* 0x000fe200078e0204 */
[----:B------:R-:W-:Y:S01]  /*17c0*/  LOP3.LUT R0, R0, 0xc0, RZ, 0xc0, !PT ;  /* 0x000000c000007812 */ /* 0x000fe200078ec0ff */
[----:B------:R-:W-:Y:S01]  /*17d0*/  IMAD.IADD R9, R7, 0x1, -R6 ;  /* 0x0000000107097824 */ /* 0x000fe200078e0a06 */
[----:B------:R-:W-:Y:S01]  /*17e0*/  BAR.SYNC.DEFER_BLOCKING 0x0 ;  /* 0x0000000000007b1d */ /* 0x000fe20000010000 */
[----:B------:R-:W-:Y:S02]  /*17f0*/  IADD3 R5, P0, R2, UR18, RZ ;  /* 0x0000001202057c10 */ /* 0x000fe4000ff1e0ff */
[----:B------:R-:W-:Y:S02]  /*1800*/  LOP3.LUT R6, R0, 0x8, R8, 0xf8, !PT ;  /* 0x0000000800067812 */ /* 0x000fe400078ef808 */
[----:B------:R-:W-:Y:S02]  /*1810*/  IADD3.X R2, R3, UR5, R4, P0, !PT ;  /* 0x0000000503027c10 */ /* 0x000fe400087fe404 */
[----:B------:R-:W-:-:S02]  /*1820*/  SHF.R.U32.HI R0, RZ, 0x3, R0 ;  /* 0x00000003ff007819 */ /* 0x000fc40000011600 */
[----:B------:R-:W-:Y:S02]  /*1830*/  SHF.R.S32.HI R4, RZ, 0x1f, R10 ;  /* 0x0000001fff047819 */ /* 0x000fe4000001140a */
[----:B------:R-:W-:Y:S02]  /*1840*/  LEA R26, P0, R5, c[0x0][0x1f8], 0x1 ;  /* 0x00007e00051a7a11 */ /* 0x000fe400078008ff */
[----:B------:R-:W-:Y:S01]  /*1850*/  LOP3.LUT R3, R6, R0, RZ, 0x3c, !PT ;  /* 0x0000000006037212 */ /* 0x000fe200078e3cff */
[----:B------:R-:W-:Y:S01]  /*1860*/  IMAD R0, R13, 0x8, R16 ;  /* 0x000000080d007824 */ /* 0x000fe200078e0210 */
[----:B------:R-:W-:Y:S01]  /*1870*/  LEA.HI R4, R4, R10, RZ, 0x3 ;  /* 0x0000000a04047211 */ /* 0x000fe200078f18ff */
[----:B------:R-:W-:Y:S01]  /*1880*/  SHFL.IDX PT, R6, R26, RZ, 0x1c1f ;  /* 0x001c1fff1a067589 */ /* 0x000fe200000e0000 */
[----:B------:R-:W-:Y:S01]  /*1890*/  LEA.HI.X R25, R5, c[0x0][0x1fc], R2, 0x1, P0 ;  /* 0x00007f0005197a11 */ /* 0x000fe200000f0c02 */
[----:B------:R-:W-:Y:S01]  /*18a0*/  IMAD.U32 R0, R0, 0x20, R3 ;  /* 0x0000002000007824 */ /* 0x000fe200078e0003 */
[----:B------:R-:W-:Y:S01]  /*18b0*/  LOP3.LUT P0, RZ, R12, 0x2, RZ, 0xc0, !PT ;  /* 0x000000020cff7812 */ /* 0x000fe2000780c0ff */
[----:B------:R-:W-:Y:S01]  /*18c0*/  IMAD.SHL.U32 R2, R4, 0x20, RZ ;  /* 0x0000002004027824 */ /* 0x000fe200078e00ff */
[----:B------:R-:W-:Y:S01]  /*18d0*/  LOP3.LUT R4, R11, 0x7fffffe, RZ, 0xc0, !PT ;  /* 0x07fffffe0b047812 */ /* 0x000fe200078ec0ff */
[----:B------:R-:W-:Y:S01]  /*18e0*/  IMAD.SHL.U32 R3, R9, 0x40, RZ ;  /* 0x0000004009037824 */ /* 0x000fe200078e00ff */
[----:B------:R-:W2:Y:S01]  /*18f0*/  SHFL.IDX PT, R7, R25, RZ, 0x1c1f ;  /* 0x001c1fff19077589 */ /* 0x000ea200000e0000 */
[----:B------:R-:W-:Y:S01]  /*1900*/  IMAD.SHL.U32 R5, R13, 0x8, RZ ;  /* 0x000000080d057824 */ /* 0x000fe200078e00ff */
[----:B------:R-:W-:Y:S01]  /*1910*/  LOP3.LUT R125, R2, 0xffffff00, RZ, 0xc0, !PT ;  /* 0xffffff00027d7812 */ /* 0x000fe200078ec0ff */
[----:B------:R-:W-:Y:S01]  /*1920*/  IMAD.SHL.U32 R208, R0, 0x2, RZ ;  /* 0x0000000200d07824 */ /* 0x000fe200078e00ff */
[----:B------:R-:W-:Y:S01]  /*1930*/  LOP3.LUT R2, R3, 0xc0, RZ, 0xc0, !PT ;  /* 0x000000c003027812 */ /* 0x000fe200078ec0ff */
[----:B------:R-:W-:-:S02]  /*1940*/  IMAD.IADD R124, R10, 0x1, -R4 ;  /* 0x000000010a7c7824 */ /* 0x000fc400078e0a04 */
[----:B------:R-:W-:Y:S01]  /*1950*/  IMAD R4, R127, 0x200, R125 ;  /* 0x000002007f047824 */ /* 0x000fe200078e027d */
[----:B------:R-:W-:Y:S01]  /*1960*/  LOP3.LUT R0, R2, 0x8, R5, 0xf8, !PT ;  /* 0x0000000802007812 */ /* 0x000fe200078ef805 */
[----:B------:R3:W4:Y:S01]  /*1970*/  LDSM.16.M88.4 R40, [R208+0x3c80] ;  /* 0x003c8000d028783b */ /* 0x0007220000000200 */
[----:B------:R-:W-:Y:S02]  /*1980*/  SHF.R.U32.HI R2, RZ, 0x3, R2 ;  /* 0x00000003ff027819 */ /* 0x000fe40000011602 */
[----:B------:R-:W-:Y:S01]  /*1990*/  IADD3 R3, R208, 0x3c80, RZ ;  /* 0x00003c80d0037810 */ /* 0x000fe20007ffe0ff */
[----:B------:R3:W1:Y:S01]  /*19a0*/  LDSM.16.M88.4 R36, [R208+0x4080] ;  /* 0x00408000d024783b */ /* 0x0006620000000200 */
[----:B------:R-:W-:Y:S01]  /*19b0*/  LOP3.LUT R51, R0, R2, RZ, 0x3c, !PT ;  /* 0x0000000200337212 */ /* 0x000fe200078e3cff */
[----:B------:R-:W-:Y:S01]  /*19c0*/  IMAD R0, R124, 0x20, R4 ;  /* 0x000000207c007824 */ /* 0x000fe200078e0204 */
[----:B------:R-:W-:Y:S01]  /*19d0*/  IADD3 R213, R208, 0x3ca0, RZ ;  /* 0x00003ca0d0d57810 */ /* 0x000fe20007ffe0ff */
[----:B------:R-:W-:Y:S01]  /*19e0*/  IMAD.MOV.U32 R4, RZ, RZ, 0x10 ;  /* 0x00000010ff047424 */ /* 0x000fe200078e00ff */
[----:B------:R-:W-:Y:S01]  /*19f0*/  @P0 IADD3 R213, R3, -0x20, RZ ;  /* 0xffffffe003d50810 */ /* 0x000fe20007ffe0ff */
[----:B------:R-:W-:Y:S01]  /*1a00*/  IMAD.IADD R0, R51, 0x1, R0 ;  /* 0x0000000133007824 */ /* 0x000fe200078e0200 */
[----:B------:R-:W-:Y:S01]  /*1a10*/  LOP3.LUT P0, RZ, R9, 0x2, RZ, 0xc0, !PT ;  /* 0x0000000209ff7812 */ /* 0x000fe2000780c0ff */
[----:B------:R3:W1:Y:S01]  /*1a20*/  LDSM.16.M88.4 R32, [R208+0x4480] ;  /* 0x00448000d020783b */ /* 0x0006620000000200 */
[----:B------:R-:W-:Y:S01]  /*1a30*/  SHF.R.S32.HI R5, RZ, 0x1f, R226 ;  /* 0x0000001fff057819 */ /* 0x000fe200000114e2 */
[----:B------:R-:W-:Y:S01]  /*1a40*/  IMAD.SHL.U32 R211, R0, 0x2, RZ ;  /* 0x0000000200d37824 */ /* 0x000fe200078e00ff */
[----:B------:R-:W-:Y:S01]  /*1a50*/  SEL R4, R4, 0xfffffff0, !P0 ;  /* 0xfffffff004047807 */ /* 0x000fe20004000000 */
[----:B------:R-:W-:Y:S01]  /*1a60*/  IMAD.IADD R0, R50, 0x1, -R19 ;  /* 0x0000000132007824 */ /* 0x000fe200078e0a13 */
[----:B------:R3:W1:Y:S01]  /*1a70*/  LDSM.16.M88.4 R64, [R213] ;  /* 0x00000000d540783b */ /* 0x0006620000000200 */
[----:B--2---:R-:W-:Y:S01]  /*1a80*/  IMAD.WIDE R2, R226, 0x2, R6 ;  /* 0x00000002e2027825 */ /* 0x004fe200078e0206 */
[----:B------:R-:W-:-:S02]  /*1a90*/  IADD3 R221, R213, 0x400, RZ ;  /* 0x00000400d5dd7810 */ /* 0x000fc40007ffe0ff */
[----:B------:R-:W-:Y:S01]  /*1aa0*/  ISETP.LT.OR P0, PT, R0, 0x1, P3 ;  /* 0x000000010000780c */ /* 0x000fe20001f01670 */
[----:B------:R-:W-:Y:S01]  /*1ab0*/  IMAD R212, R4, 0x2, R211 ;  /* 0x0000000204d47824 */ /* 0x000fe200078e02d3 */
[----:B------:R3:W2:Y:S01]  /*1ac0*/  LDSM.16.M88.4 R16, [R211+0x6080] ;  /* 0x00608000d310783b */ /* 0x0006a20000000200 */
[----:B------:R-:W-:-:S03]  /*1ad0*/  IADD3 R220, R213, 0x800, RZ ;  /* 0x00000800d5dc7810 */ /* 0x000fc60007ffe0ff */
[----:B------:R3:W1:Y:S04]  /*1ae0*/  LDSM.16.M88.4 R12, [R211+0x7080] ;  /* 0x00708000d30c783b */ /* 0x0006680000000200 */
[----:B-1----:R3:W1:Y:S04]  /*1af0*/  LDSM.16.M88.4 R20, [R212+0x6080] ;  /* 0x00608000d414783b */ /* 0x0026680000000200 */
[----:B------:R3:W1:Y:S04]  /*1b00*/  LDSM.16.M88.4 R8, [R212+0x7080] ;  /* 0x00708000d408783b */ /* 0x0006680000000200 */
[----:B------:R3:W1:Y:S04]  /*1b10*/  LDSM.16.M88.4 R72, [R213+0x400] ;  /* 0x00040000d548783b */ /* 0x0006680000000200 */
[----:B------:R3:W1:Y:S04]  /*1b20*/  LDSM.16.M88.4 R80, [R213+0x800] ;  /* 0x00080000d550783b */ /* 0x0006680000000200 */
[----:B------:R-:W-:Y:S01]  /*1b30*/  @!PT LDS RZ, [RZ] ;  /* 0x00000000fffff984 */ /* 0x000fe20000000800 */
[----:B------:R-:W-:Y:S01]  /*1b40*/  @!PT LDS RZ, [RZ] ;  /* 0x00000000fffff984 */ /* 0x000fe20000000800 */
[----:B------:R-:W-:Y:S01]  /*1b50*/  @!PT LDS RZ, [RZ] ;  /* 0x00000000fffff984 */ /* 0x000fe20000000800 */
[----:B------:R5:W-:Y:S01]  /*1b60*/  LDGSTS.E.BYPASS.LTC128B.128 [R223+0x1880], [R2.64], !P0 ;  /* 0x0188000002df7fae */ /* 0x000be2000c101d48 */
[----:B------:R-:W-:Y:S01]  /*1b70*/  ISETP.LT.OR P0, PT, R0, 0x1, P2 ;  /* 0x000000010000780c */ /* 0x000fe20001701670 */
[----:B-----5:R-:W-:-:S12]  /*1b80*/  IMAD.WIDE R2, R29, 0x2, R6 ;  /* 0x000000021d027825 */ /* 0x020fd800078e0206 */
[----:B------:R5:W-:Y:S01]  /*1b90*/  LDGSTS.E.BYPASS.LTC128B.128 [R223+0x2480], [R2.64], !P0 ;  /* 0x0248000002df7fae */ /* 0x000be2000c101d48 */
[----:B------:R-:W-:Y:S01]  /*1ba0*/  ISETP.LT.OR P0, PT, R0, 0x1, P1 ;  /* 0x000000010000780c */ /* 0x000fe20000f01670 */
[----:B-----5:R-:W-:-:S12]  /*1bb0*/  IMAD.WIDE R2, R28, 0x2, R6 ;  /* 0x000000021c027825 */ /* 0x020fd800078e0206 */
[----:B------:R5:W-:Y:S01]  /*1bc0*/  LDGSTS.E.BYPASS.LTC128B.128 [R223+0x3080], [R2.64], !P0 ;  /* 0x0308000002df7fae */ /* 0x000be2000c101d48 */
[----:B------:R-:W-:Y:S02]  /*1bd0*/  ISETP.GT.AND P0, PT, R27, 0x2f, PT ;  /* 0x0000002f1b00780c */ /* 0x000fe40003f04270 */
[----:B-----5:R-:W-:Y:S02]  /*1be0*/  SHF.R.S32.HI R3, RZ, 0x1f, R29 ;  /* 0x0000001fff037819 */ /* 0x020fe4000001141d */
[----:B------:R-:W-:-:S03]  /*1bf0*/  SHF.R.S32.HI R2, RZ, 0x1f, R28 ;  /* 0x0000001fff027819 */ /* 0x000fc6000001141c */
[----:B------:R3:W-:Y:S04]  /*1c00*/  STL [R1+0x28], R3 ;  /* 0x0000280301007387 */ /* 0x0007e80000100800 */
[----:B------:R3:W-:Y:S01]  /*1c10*/  STL [R1+0x24], R2 ;  /* 0x0000240201007387 */ /* 0x0007e20000100800 */
[----:B------:R-:W-:Y:S05]  /*1c20*/  @P4 BRA `(.L_x_1024) ;  /* 0x000001f000004947 */ /* 0x000fea0003800000 */
[----:B-12-4-:R-:W-:Y:S05]  /*1c30*/  BRA.DIV ~URZ, `(.L_x_1025) ;  /* 0x000114727f007947 */ /* 0x016fea000b800000 */
[----:B------:R1:W2:Y:S04]  /*1c40*/  SHFL.IDX PT, R5, R25, 0x1, 0x1c1f ;  /* 0x003c1f0019057f89 */ /* 0x0002a800000e0000 */
[----:B---3--:R1:W3:Y:S02]  /*1c50*/  SHFL.IDX PT, R2, R26, 0x1, 0x1c1f ;  /* 0x003c1f001a027f89 */ /* 0x0082e400000e0000 */
.L_x_1114:
[----:B------:R-:W4:Y:S04]  /*1c60*/  LDL R30, [R1+0x28] ;  /* 0x00002800011e7983 */ /* 0x000f280000100800 */
[----:B------:R-:W5:Y:S01]  /*1c70*/  LDL R28, [R1+0x24] ;  /* 0x00002400011c7983 */ /* 0x000f620000100800 */
[----:B------:R-:W-:-:S02]  /*1c80*/  IADD3 R3, R226, 0x20, RZ ;  /* 0x00000020e2037810 */ /* 0x000fc40007ffe0ff */
[C---:B------:R-:W-:Y:S02]  /*1c90*/  IADD3 R29, R226.reuse, 0x20, RZ ;  /* 0x00000020e21d7810 */ /* 0x040fe40007ffe0ff */
[----:B------:R-:W-:Y:S02]  /*1ca0*/  SHF.R.S32.HI R3, RZ, 0x1f, R3 ;  /* 0x0000001fff037819 */ /* 0x000fe40000011403 */
[C---:B-1----:R-:W-:Y:S02]  /*1cb0*/  IADD3 R26, R226.reuse, 0x40, RZ ;  /* 0x00000040e21a7810 */ /* 0x042fe40007ffe0ff */
[----:B------:R-:W-:Y:S02]  /*1cc0*/  LEA.HI R3, R3, R29, RZ, 0x3 ;  /* 0x0000001d03037211 */ /* 0x000fe400078f18ff */
[----:B------:R-:W-:Y:S02]  /*1cd0*/  IADD3 R27, R226, 0x40, RZ ;  /* 0x00000040e21b7810 */ /* 0x000fe40007ffe0ff */
[----:B------:R-:W-:-:S02]  /*1ce0*/  SHF.R.S32.HI R26, RZ, 0x1f, R26 ;  /* 0x0000001fff1a7819 */ /* 0x000fc4000001141a */
[-C--:B---3--:R-:W-:Y:S02]  /*1cf0*/  LEA R24, P0, R226, R2.reuse, 0x1 ;  /* 0x00000002e2187211 */ /* 0x088fe400078008ff */
        /* <DEDUP_REMOVED lines=18> */
.L_x_1024:
[----:B-12-4-:R-:W-:Y:S05]  /*1e20*/  BSYNC B0 ;  /* 0x0000000000007941 */ /* 0x016fea0003800000 */
.L_x_1023:
[----:B------:R-:W2:Y:S01]  /*1e30*/  LDL R245, [R1+0x10] ;  /* 0x0000100001f57983 */ /* 0x000ea20000100800 */
[----:B------:R-:W-:Y:S01]  /*1e40*/  IMAD R0, R124, 0x20, R125 ;  /* 0x000000207c007824 */ /* 0x000fe200078e027d */
[----:B------:R-:W-:Y:S02]  /*1e50*/  IADD3 R219, R213, 0xc00, RZ ;  /* 0x00000c00d5db7810 */ /* 0x000fe40007ffe0ff */
[----:B------:R-:W0:Y:S01]  /*1e60*/  LDGDEPBAR ;  /* 0x00000000000079af */ /* 0x000e220000000000 */
[----:B------:R-:W-:Y:S01]  /*1e70*/  WARPSYNC 0xffffffff ;  /* 0xffffffff00007948 */ /* 0x000fe20003800000 */
[----:B------:R-:W-:Y:S01]  /*1e80*/  HMMA.16816.F32.BF16 R56, R12, R40, RZ ;  /* 0x000000280c38723c */ /* 0x000fe200000418ff */
[----:B------:R-:W-:Y:S01]  /*1e90*/  IMAD.IADD R0, R51, 0x1, R0 ;  /* 0x0000000133007824 */ /* 0x000fe200078e0200 */
[C---:B------:R-:W-:Y:S02]  /*1ea0*/  IADD3 R218, R213.reuse, 0x1000, RZ ;  /* 0x00001000d5da7810 */ /* 0x040fe40007ffe0ff */
[----:B------:R-:W-:-:S02]  /*1eb0*/  IADD3 R217, R213, 0x1400, RZ ;  /* 0x00001400d5d97810 */ /* 0x000fc40007ffe0ff */
[C---:B------:R-:W-:Y:S02]  /*1ec0*/  IADD3 R216, R213.reuse, 0x1800, RZ ;  /* 0x00001800d5d87810 */ /* 0x040fe40007ffe0ff */
[----:B------:R-:W-:Y:S01]  /*1ed0*/  HMMA.16816.F32.BF16 R44, R12, R36, RZ ;  /* 0x000000240c2c723c */ /* 0x000fe200000418ff */
[C---:B------:R-:W-:Y:S02]  /*1ee0*/  IADD3 R215, R213.reuse, 0x1c00, RZ ;  /* 0x00001c00d5d77810 */ /* 0x040fe40007ffe0ff */
[----:B------:R-:W-:-:S05]  /*1ef0*/  IADD3 R214, R213, 0x2000, RZ ;  /* 0x00002000d5d67810 */ /* 0x000fca0007ffe0ff */
        /* <DEDUP_REMOVED lines=23> */
[----:B------:R-:W4:Y:S03]  /*2070*/  LDSM.16.M88.4 R12, [R211+0x8080] ;  /* 0x00808000d30c783b */ /* 0x000f260000000200 */
[C---:B------:R-:W-:Y:S01]  /*2080*/  HMMA.16816.F32.BF16 R68, R20.reuse, R64, R60 ;  /* 0x000000401444723c */ /* 0x040fe2000004183c */
[----:B------:R-:W5:Y:S07]  /*2090*/  LDSM.16.M88.4 R60, [R213+0xc00] ;  /* 0x000c0000d53c783b */ /* 0x000f6e0000000200 */
[C---:B------:R-:W-:Y:S01]  /*20a0*/  HMMA.16816.F32.BF16 R52, R20.reuse, R66, R40 ;  /* 0x000000421434723c */ /* 0x040fe20000041828 */
[----:B------:R-:W3:Y:S07]  /*20b0*/  LDSM.16.M88.4 R64, [R213+0x1400] ;  /* 0x00140000d540783b */ /* 0x000eee0000000200 */
        /* <DEDUP_REMOVED lines=10> */
[C---:B----4-:R-:W-:Y:S08]  /*2160*/  HMMA.16816.F32.BF16 R84, R12.reuse, R36, R68 ;  /* 0x000000240c54723c */ /* 0x050ff00000041844 */
        /* <DEDUP_REMOVED lines=9> */
[----:B------:R-:W4:Y:S03]  /*2200*/  LDSM.16.M88.4 R20, [R211+0xa080] ;  /* 0x00a08000d314783b */ /* 0x000f260000000200 */
[----:B-----5:R-:W-:Y:S01]  /*2210*/  HMMA.16816.F32.BF16 R68, R24, R62, R104 ;  /* 0x0000003e1844723c */ /* 0x020fe20000041868 */
[----:B--2---:R-:W-:-:S07]  /*2220*/  ISETP.GT.AND P0, PT, R128, R245, PT ;  /* 0x000000f58000720c */ /* 0x004fce0003f04270 */
[C---:B---3--:R-:W-:Y:S08]  /*2230*/  HMMA.16816.F32.BF16 R120, R24.reuse, R64, R108 ;  /* 0x000000401878723c */ /* 0x048ff0000004186c */
[C---:B------:R-:W-:Y:S08]  /*2240*/  HMMA.16816.F32.BF16 R116, R24.reuse, R56, R112 ;  /* 0x000000381874723c */ /* 0x040ff00000041870 */
[C---:B------:R-:W-:Y:S08]  /*2250*/  HMMA.16816.F32.BF16 R108, R24.reuse, R66, R88 ;  /* 0x00000042186c723c */ /* 0x040ff00000041858 */
[C---:B------:R-:W-:Y:S08]  /*2260*/  HMMA.16816.F32.BF16 R72, R24.reuse, R60, R72 ;  /* 0x0000003c1848723c */ /* 0x040ff00000041848 */
[----:B------:R-:W-:Y:S01]  /*2270*/  HMMA.16816.F32.BF16 R112, R24, R58, R96 ;  /* 0x0000003a1870723c */ /* 0x000fe20000041860 */
[----:B------:R-:W-:Y:S07]  /*2280*/  LDSM.16.M88.4 R24, [R213+0x2000] ;  /* 0x00200000d518783b */ /* 0x000fee0000000200 */
[C---:B------:R-:W-:Y:S08]  /*2290*/  HMMA.16816.F32.BF16 R104, R28.reuse, R60, R84 ;  /* 0x0000003c1c68723c */ /* 0x040ff00000041854 */
        /* <DEDUP_REMOVED lines=8> */
[----:B------:R-:W3:Y:S01]  /*2320*/  LDSM.16.M88.4 R12, [R212+0xa080] ;  /* 0x00a08000d40c783b */ /* 0x000ee20000000200 */
[----:B------:R-:W-:-:S06]  /*2330*/  DEPBAR.LE SB0, 0x0 ;  /* 0x000080000000791a */ /* 0x000fcc0000000000 */
[C---:B-1----:R-:W-:Y:S08]  /*2340*/  HMMA.16816.F32.BF16 R76, R16.reuse, R54, R68 ;  /* 0x00000036104c723c */ /* 0x042ff00000041844 */
[C---:B------:R-:W-:Y:S08]  /*2350*/  HMMA.16816.F32.BF16 R64, R16.reuse, R40, R120 ;  /* 0x000000281040723c */ /* 0x040ff00000041878 */
[C---:B------:R-:W-:Y:S08]  /*2360*/  HMMA.16816.F32.BF16 R60, R16.reuse, R42, R108 ;  /* 0x0000002a103c723c */ /* 0x040ff0000004186c */
[-C--:B------:R-:W-:Y:S08]  /*2370*/  HMMA.16816.F32.BF16 R80, R16, R52.reuse, R72 ;  /* 0x000000341050723c */ /* 0x080ff00000041848 */
[----:B----4-:R-:W-:Y:S08]  /*2380*/  HMMA.16816.F32.BF16 R56, R20, R52, R104 ;  /* 0x000000341438723c */ /* 0x010ff00000041868 */
        /* <DEDUP_REMOVED lines=10> */
[-C--:B---3--:R-:W-:Y:S08]  /*2430*/  HMMA.16816.F32.BF16 R60, R12, R36.reuse, R56 ;  /* 0x000000240c3c723c */ /* 0x088ff00000041838 */
[----:B------:R-:W-:Y:S08]  /*2440*/  HMMA.16816.F32.BF16 R92, R8, R36, R80 ;  /* 0x00000024085c723c */ /* 0x000ff00000041850 */
[----:B------:R-:W-:Y:S08]  /*2450*/  HMMA.16816.F32.BF16 R56, R12, R38, R52 ;  /* 0x000000260c38723c */ /* 0x000ff00000041834 */
[C---:B------:R-:W-:Y:S08]  /*2460*/  HMMA.16816.F32.BF16 R84, R8.reuse, R32, R72 ;  /* 0x000000200854723c */ /* 0x040ff00000041848 */
[----:B------:R-:W-:Y:S08]  /*2470*/  HMMA.16816.F32.BF16 R80, R8, R34, R68 ;  /* 0x000000220850723c */ /* 0x000ff00000041844 */
[C---:B------:R-:W-:Y:S08]  /*2480*/  HMMA.16816.F32.BF16 R28, R12.reuse, R32, R28 ;  /* 0x000000200c1c723c */ /* 0x040ff0000004181c */
[C---:B------:R-:W-:Y:S08]  /*2490*/  HMMA.16816.F32.BF16 R52, R12.reuse, R34, R44 ;  /* 0x000000220c34723c */ /* 0x040ff0000004182c */
        /* <DEDUP_REMOVED lines=30> */
[----:B------:R-:W-:Y:S02]  /*2680*/  IADD3 R134, R226, 0x20, RZ ;  /* 0x00000020e2867810 */ /* 0x000fe40007ffe0ff */
        /* <DEDUP_REMOVED lines=59> */
.L_x_1026:
[----:B------:R-:W2:Y:S01]  /*2a40*/  S2R R5, SR_TID.X ;  /* 0x0000000000057919 */ /* 0x000ea20000002100 */
[----:B-1----:R-:W-:Y:S01]  /*2a50*/  LOP3.LUT R2, R130, 0xffffffe0, RZ, 0xc0, !PT ;  /* 0xffffffe082027812 */ /* 0x002fe200078ec0ff */
[----:B------:R-:W-:Y:S01]  /*2a60*/  IMAD.MOV.U32 R247, RZ, RZ, c[0x0][0x2c4] ;  /* 0x0000b100fff77624 */ /* 0x000fe200078e00ff */
[----:B------:R-:W-:Y:S01]  /*2a70*/  SHF.R.S32.HI R3, RZ, 0x1f, R127 ;  /* 0x0000001fff037819 */ /* 0x000fe2000001147f */
[----:B------:R-:W-:Y:S01]  /*2a80*/  IMAD.MOV.U32 R246, RZ, RZ, 0x1 ;  /* 0x00000001fff67424 */ /* 0x000fe200078e00ff */
[----:B------:R-:W-:Y:S01]  /*2a90*/  ULDC UR4, c[0x0][0x324] ;  /* 0x0000c90000047ab9 */ /* 0x000fe20000000800 */
[----:B------:R-:W0:Y:S01]  /*2aa0*/  LDGDEPBAR ;  /* 0x00000000000079af */ /* 0x000e220000000000 */
[----:B------:R-:W-:Y:S01]  /*2ab0*/  ISETP.NE.AND P0, PT, R247, 0x1, PT ;  /* 0x00000001f700780c */ /* 0x000fe20003f05270 */
[----:B------:R-:W-:Y:S01]  /*2ac0*/  ULOP3.LUT UR4, URZ, UR4, URZ, 0x33, !UPT ;  /* 0x000000043f047292 */ /* 0x000fe2000f8e333f */
[----:B------:R-:W-:Y:S01]  /*2ad0*/  ISETP.LE.AND P1, PT, R246, c[0x0][0x32c], PT ;  /* 0x0000cb00f6007a0c */ /* 0x000fe20003f23270 */
[----:B--2---:R-:W-:Y:S01]  /*2ae0*/  IMAD.IADD R2, R5, 0x1, -R2 ;  /* 0x0000000105027824 */ /* 0x004fe200078e0a02 */
[----:B------:R-:W-:-:S02]  /*2af0*/  LEA.HI R5, R3, R127, RZ, 0x2 ;  /* 0x0000007f03057211 */ /* 0x000fc400078f10ff */
[----:B------:R-:W-:Y:S02]  /*2b00*/  LEA.HI R3, R49, R49, RZ, 0x1 ;  /* 0x0000003131037211 */ /* 0x000fe400078f08ff */
[----:B------:R-:W-:Y:S02]  /*2b10*/  SHF.R.S32.HI R7, RZ, 0x1f, R2 ;  /* 0x0000001fff077819 */ /* 0x000fe40000011402 */
[----:B------:R-:W-:Y:S02]  /*2b20*/  LOP3.LUT R6, R5, 0xffffffc, RZ, 0xc0, !PT ;  /* 0x0ffffffc05067812 */ /* 0x000fe400078ec0ff */
[----:B------:R-:W-:Y:S01]  /*2b30*/  LEA.HI R5, R7, R2, RZ, 0x2 ;  /* 0x0000000207057211 */ /* 0x000fe200078f10ff */
[C---:B------:R-:W-:Y:S01]  /*2b40*/  IMAD.SHL.U32 R7, R3.reuse, 0x20, RZ ;  /* 0x0000002003077824 */ /* 0x040fe200078e00ff */
[----:B------:R-:W-:Y:S01]  /*2b50*/  LOP3.LUT R8, R3, 0x1ffffffe, RZ, 0xc0, !PT ;  /* 0x1ffffffe03087812 */ /* 0x000fe200078ec0ff */
[----:B------:R-:W-:Y:S01]  /*2b60*/  IMAD.IADD R9, R127, 0x1, -R6 ;  /* 0x000000017f097824 */ /* 0x000fe200078e0a06 */
[----:B------:R-:W-:-:S02]  /*2b70*/  LEA.HI.SX32 R6, R5, R129, 0x1e ;  /* 0x0000008105067211 */ /* 0x000fc400078ff2ff */
[----:B------:R-:W-:-:S03]  /*2b80*/  LOP3.LUT R7, R7, 0xffffffc0, RZ, 0xc0, !PT ;  /* 0xffffffc007077812 */ /* 0x000fc600078ec0ff */
[----:B------:R-:W-:Y:S02]  /*2b90*/  IMAD R3, R9, 0x10, R6 ;  /* 0x0000001009037824 */ /* 0x000fe400078e0206 */
[----:B------:R-:W-:Y:S02]  /*2ba0*/  IMAD.IADD R6, R49, 0x1, -R8 ;  /* 0x0000000131067824 */ /* 0x000fe400078e0a08 */
[----:B------:R-:W-:-:S04]  /*2bb0*/  IMAD.IADD R3, R7, 0x1, R3 ;  /* 0x0000000107037824 */ /* 0x000fc800078e0203 */
[----:B------:R-:W-:Y:S02]  /*2bc0*/  IMAD R10, R6, 0x8, R3 ;  /* 0x00000008060a7824 */ /* 0x000fe400078e0203 */
[----:B------:R-:W-:Y:S02]  /*2bd0*/  IMAD.MOV.U32 R6, RZ, RZ, c[0x0][0x2ac] ;  /* 0x0000ab00ff067624 */ /* 0x000fe400078e00ff */
[----:B------:R-:W-:Y:S01]  /*2be0*/  @P0 IMAD.HI.U32 R3, R10, c[0x0][0x2c8], RZ ;  /* 0x0000b2000a030a27 */ /* 0x000fe200078e00ff */
[----:B------:R1:W-:Y:S03]  /*2bf0*/  STL [R1+0x18], R10 ;  /* 0x0000180a01007387 */ /* 0x0003e60000100800 */
[----:B------:R-:W-:Y:S01]  /*2c00*/  IMAD.MOV.U32 R8, RZ, RZ, R10 ;  /* 0x000000ffff087224 */ /* 0x000fe200078e000a */
[----:B------:R-:W-:Y:S02]  /*2c10*/  @P0 SHF.R.U32.HI R8, RZ, c[0x0][0x2cc], R3 ;  /* 0x0000b300ff080a19 */ /* 0x000fe40000011603 */
[----:B------:R-:W-:-:S03]  /*2c20*/  LOP3.LUT R3, R5, 0x7ffffffc, RZ, 0xc0, !PT ;  /* 0x7ffffffc05037812 */ /* 0x000fc600078ec0ff */
[----:B------:R-:W2:Y:S02]  /*2c30*/  SHFL.IDX PT, R5, R8, RZ, 0x1c1f ;  /* 0x001c1fff08057589 */ /* 0x000ea400000e0000 */
[----:B------:R-:W-:Y:S02]  /*2c40*/  IMAD.IADD R2, R2, 0x1, -R3 ;  /* 0x0000000102027824 */ /* 0x000fe400078e0a03 */
[----:B------:R-:W-:Y:S02]  /*2c50*/  IMAD R3, R6, c[0x0][0x1d0], R48 ;  /* 0x0000740006037a24 */ /* 0x000fe400078e0230 */
[----:B------:R-:W-:-:S04]  /*2c60*/  IMAD.SHL.U32 R250, R2, 0x2, RZ ;  /* 0x0000000202fa7824 */ /* 0x000fc800078e00ff */
[----:B------:R-:W-:Y:S01]  /*2c70*/  IMAD.IADD R12, R48, 0x1, -R250 ;  /* 0x00000001300c7824 */ /* 0x000fe200078e0afa */
[----:B------:R-:W-:-:S04]  /*2c80*/  IADD3 R2, -R250, 0x1, R50 ;  /* 0x00000001fa027810 */ /* 0x000fc80007ffe132 */
[----:B------:R-:W-:Y:S01]  /*2c90*/  IADD3 R2, R2, -c[0x0][0x168], RZ ;  /* 0x80005a0002027a10 */ /* 0x000fe20007ffe0ff */
[----:B-1----:R-:W-:-:S03]  /*2ca0*/  IMAD.IADD R10, R3, 0x1, -R250 ;  /* 0x00000001030a7824 */ /* 0x002fc600078e0afa */
[C---:B------:R-:W-:Y:S02]  /*2cb0*/  IADD3 R9, R2.reuse, c[0x0][0x328], RZ ;  /* 0x0000ca0002097a10 */ /* 0x040fe40007ffe0ff */
[----:B------:R-:W-:-:S03]  /*2cc0*/  IADD3 R11, R2, UR4, RZ ;  /* 0x00000004020b7c10 */ /* 0x000fc6000fffe0ff */
[--C-:B--2---:R-:W-:Y:S02]  /*2cd0*/  IMAD.IADD R3, R9, 0x1, R5.reuse ;  /* 0x0000000109037824 */ /* 0x104fe400078e0205 */
[----:B------:R-:W-:-:S03]  /*2ce0*/  IMAD.IADD R2, R11, 0x1, R5 ;  /* 0x000000010b027824 */ /* 0x000fc600078e0205 */
[----:B------:R-:W-:Y:S01]  /*2cf0*/  IMNMX R3, R3, R10, PT ;  /* 0x0000000a03037217 */ /* 0x000fe20003800200 */
[----:B------:R-:W-:Y:S05]  /*2d00*/  @!P1 BRA `(.L_x_1027) ;  /* 0x0000016000009947 */ /* 0x000fea0003800000 */
[----:B------:R-:W-:Y:S01]  /*2d10*/  MOV R13, c[0x0][0x2ac] ;  /* 0x0000ab00000d7a02 */ /* 0x000fe20000000f00 */
        /* <DEDUP_REMOVED lines=12> */
.L_x_1029:
[----:B------:R-:W-:-:S04]  /*2de0*/  MOV R6, 0x1 ;  /* 0x0000000100067802 */ /* 0x000fc80000000f00 */
[----:B------:R-:W-:-:S13]  /*2df0*/  ISETP.NE.AND P0, PT, R6, c[0x0][0x32c], PT ;  /* 0x0000cb0006007a0c */ /* 0x000fda0003f05270 */
[----:B------:R-:W-:-:S05]  /*2e00*/  @P0 IMAD.HI.U32 R6, R5, c[0x0][0x330], RZ ;  /* 0x0000cc0005060a27 */ /* 0x000fca00078e00ff */
[----:B------:R-:W-:Y:S02]  /*2e10*/  @P0 SHF.R.U32.HI R5, RZ, c[0x0][0x334], R6 ;  /* 0x0000cd00ff050a19 */ /* 0x000fe40000011606 */
.L_x_1030:
[----:B------:R-:W-:Y:S05]  /*2e20*/  BSYNC B0 ;  /* 0x0000000000007941 */ /* 0x000fea0003800000 */
.L_x_1028:
[----:B------:R-:W-:-:S05]  /*2e30*/  IMAD R5, R5, c[0x0][0x32c], R12 ;  /* 0x0000cb0005057a24 */ /* 0x000fca00078e020c */
[----:B------:R-:W-:Y:S02]  /*2e40*/  IADD3 R6, R5, c[0x0][0x32c], RZ ;  /* 0x0000cb0005067a10 */ /* 0x000fe40007ffe0ff */
[----:B------:R-:W-:Y:S02]  /*2e50*/  IMNMX R2, R2, R5, !PT ;  /* 0x0000000502027217 */ /* 0x000fe40007800200 */
[----:B------:R-:W-:Y:S02]  /*2e60*/  IMNMX R3, R3, R6, PT ;  /* 0x0000000603037217 */ /* 0x000fe40003800200 */
.L_x_1027:
[----:B------:R-:W1:Y:S02]  /*2e70*/  SHFL.IDX PT, R7, R8, 0x1, 0x1c1f ;  /* 0x003c1f0008077f89 */ /* 0x000e6400000e0000 */
[----:B-1----:R-:W-:Y:S01]  /*2e80*/  IMAD.IADD R6, R9, 0x1, R7 ;  /* 0x0000000109067824 */ /* 0x002fe200078e0207 */
[----:B------:R-:W-:-:S04]  /*2e90*/  IADD3 R5, R11, R7, RZ ;  /* 0x000000070b057210 */ /* 0x000fc80007ffe0ff */
        /* <DEDUP_REMOVED lines=15> */
.L_x_1033:
[----:B------:R-:W-:-:S04]  /*2f90*/  MOV R13, 0x1 ;  /* 0x00000001000d7802 */ /* 0x000fc80000000f00 */
[----:B------:R-:W-:-:S13]  /*2fa0*/  ISETP.NE.AND P0, PT, R13, c[0x0][0x32c], PT ;  /* 0x0000cb000d007a0c */ /* 0x000fda0003f05270 */
[----:B------:R-:W-:-:S05]  /*2fb0*/  @P0 IMAD.HI.U32 R13, R7, c[0x0][0x330], RZ ;  /* 0x0000cc00070d0a27 */ /* 0x000fca00078e00ff */
[----:B------:R-:W-:Y:S02]  /*2fc0*/  @P0 SHF.R.U32.HI R7, RZ, c[0x0][0x334], R13 ;  /* 0x0000cd00ff070a19 */ /* 0x000fe4000001160d */
.L_x_1034:
[----:B------:R-:W-:Y:S05]  /*2fd0*/  BSYNC B0 ;  /* 0x0000000000007941 */ /* 0x000fea0003800000 */
.L_x_1032:
[----:B------:R-:W-:-:S05]  /*2fe0*/  IMAD R7, R7, c[0x0][0x32c], R12 ;  /* 0x0000cb0007077a24 */ /* 0x000fca00078e020c */
[----:B------:R-:W-:Y:S02]  /*2ff0*/  IADD3 R13, R7, c[0x0][0x32c], RZ ;  /* 0x0000cb00070d7a10 */ /* 0x000fe40007ffe0ff */
[----:B------:R-:W-:Y:S02]  /*3000*/  IMNMX R5, R5, R7, !PT ;  /* 0x0000000705057217 */ /* 0x000fe40007800200 */
[----:B------:R-:W-:Y:S02]  /*3010*/  IMNMX R6, R6, R13, PT ;  /* 0x0000000d06067217 */ /* 0x000fe40003800200 */
.L_x_1031:
[C---:B------:R-:W-:Y:S01]  /*3020*/  ISETP.GE.AND P0, PT, R48.reuse, 0x2, PT ;  /* 0x000000023000780c */ /* 0x040fe20003f06270 */
        /* <DEDUP_REMOVED lines=11> */
[----:B------:R-:W-:Y:S02]  /*30e0*/  ISETP.GE.AND P5, PT, R48, 0x12, PT ;  /* 0x000000123000780c */ /* 0x000fe40003fa6270 */
[----:B------:R-:W-:Y:S02]  /*30f0*/  FSEL R25, R56, -INF , !P0 ;  /* 0xff80000038197808 */ /* 0x000fe40004000000 */
[----:B------:R-:W-:Y:S02]  /*3100*/  ISETP.GT.AND P0, PT, R2, 0x9, !P1 ;  /* 0x000000090200780c */ /* 0x000fe40004f04270 */
[----:B------:R-:W-:Y:S02]  /*3110*/  ISETP.GE.AND P4, PT, R48, 0x19, PT ;  /* 0x000000193000780c */ /* 0x000fe40003f86270 */
[----:B------:R-:W-:-:S02]  /*3120*/  ISETP.LT.OR P0, PT, R3, 0xa, P0 ;  /* 0x0000000a0300780c */ /* 0x000fc40000701670 */
[----:B------:R-:W-:Y:S02]  /*3130*/  ISETP.GE.AND P3, PT, R48, 0x1a, PT ;  /* 0x0000001a3000780c */ /* 0x000fe40003f66270 */
[----:B------:R-:W-:Y:S02]  /*3140*/  FSEL R26, R57, -INF , !P0 ;  /* 0xff800000391a7808 */ /* 0x000fe40004000000 */
[----:B------:R-:W-:Y:S02]  /*3150*/  ISETP.GT.AND P0, PT, R2, 0x10, !P6 ;  /* 0x000000100200780c */ /* 0x000fe40007704270 */
[----:B------:R-:W-:Y:S02]  /*3160*/  ISETP.GE.AND P2, PT, R48, 0x21, PT ;  /* 0x000000213000780c */ /* 0x000fe40003f46270 */
[----:B------:R-:W-:Y:S02]  /*3170*/  ISETP.LT.OR P0, PT, R3, 0x11, P0 ;  /* 0x000000110300780c */ /* 0x000fe40000701670 */
[----:B------:R-:W-:-:S02]  /*3180*/  P2R R15, PR, RZ, 0x2 ;  /* 0x00000002ff0f7803 */ /* 0x000fc40000000000 */
[----:B------:R-:W-:Y:S02]  /*3190*/  FSEL R27, R28, -INF , !P0 ;  /* 0xff8000001c1b7808 */ /* 0x000fe40004000000 */
        /* <DEDUP_REMOVED lines=29> */
[----:B-1----:R-:W-:-:S03]  /*3370*/  IMAD.IADD R2, R11, 0x1, R7 ;  /* 0x000000010b027824 */ /* 0x002fc600078e0207 */
[----:B------:R-:W-:Y:S01]  /*3380*/  ISETP.LT.OR P0, PT, R3, 0x2a, P0 ;  /* 0x0000002a0300780c */ /* 0x000fe20000701670 */
[----:B------:R-:W-:-:S03]  /*3390*/  IMAD.IADD R3, R9, 0x1, R7 ;  /* 0x0000000109037824 */ /* 0x000fc600078e0207 */
[----:B------:R-:W-:Y:S02]  /*33a0*/  FSEL R45, R33, -INF , !P0 ;  /* 0xff800000212d7808 */ /* 0x000fe40004000000 */
[----:B------:R-:W-:Y:S02]  /*33b0*/  ISETP.LE.AND P0, PT, R246, c[0x0][0x32c], PT ;  /* 0x0000cb00f6007a0c */ /* 0x000fe40003f03270 */
[----:B------:R-:W-:-:S11]  /*33c0*/  IMNMX R3, R3, R10, PT ;  /* 0x0000000a03037217 */ /* 0x000fd60003800200 */
        /* <DEDUP_REMOVED lines=14> */
.L_x_1037:
[----:B------:R-:W-:-:S04]  /*34b0*/  MOV R18, 0x1 ;  /* 0x0000000100127802 */ /* 0x000fc80000000f00 */
[----:B------:R-:W-:-:S13]  /*34c0*/  ISETP.NE.AND P0, PT, R18, c[0x0][0x32c], PT ;  /* 0x0000cb0012007a0c */ /* 0x000fda0003f05270 */
[----:B------:R-:W-:-:S05]  /*34d0*/  @P0 IMAD.HI.U32 R18, R7, c[0x0][0x330], RZ ;  /* 0x0000cc0007120a27 */ /* 0x000fca00078e00ff */
[----:B------:R-:W-:Y:S02]  /*34e0*/  @P0 SHF.R.U32.HI R7, RZ, c[0x0][0x334], R18 ;  /* 0x0000cd00ff070a19 */ /* 0x000fe40000011612 */
.L_x_1038:
[----:B------:R-:W-:Y:S05]  /*34f0*/  BSYNC B0 ;  /* 0x0000000000007941 */ /* 0x000fea0003800000 */
.L_x_1036:
[----:B------:R-:W-:-:S05]  /*3500*/  IMAD R7, R7, c[0x0][0x32c], R12 ;  /* 0x0000cb0007077a24 */ /* 0x000fca00078e020c */
[----:B------:R-:W-:Y:S02]  /*3510*/  IADD3 R18, R7, c[0x0][0x32c], RZ ;  /* 0x0000cb0007127a10 */ /* 0x000fe40007ffe0ff */
[----:B------:R-:W-:Y:S02]  /*3520*/  IMNMX R2, R2, R7, !PT ;  /* 0x0000000702027217 */ /* 0x000fe40007800200 */
[----:B------:R-:W-:Y:S02]  /*3530*/  IMNMX R3, R3, R18, PT ;  /* 0x0000001203037217 */ /* 0x000fe40003800200 */
.L_x_1035:
[----:B------:R-:W-:Y:S02]  /*3540*/  ISETP.NE.AND P0, PT, R16, RZ, PT ;  /* 0x000000ff1000720c */ /* 0x000fe40003f05270 */
[----:B------:R-:W-:Y:S02]  /*3550*/  P2R R7, PR, RZ, 0x40 ;  /* 0x00000040ff077803 */ /* 0x000fe40000000000 */
[----:B------:R-:W-:-:S04]  /*3560*/  ISETP.GT.AND P0, PT, R5, 0x8, !P0 ;  /* 0x000000080500780c */ /* 0x000fc80004704270 */
[----:B------:R-:W-:-:S04]  /*3570*/  ISETP.LT.OR P0, PT, R6, 0x9, P0 ;  /* 0x000000090600780c */ /* 0x000fc80000701670 */
[----:B------:R-:W-:Y:S02]  /*3580*/  FSEL R21, R58, -INF , !P0 ;  /* 0xff8000003a157808 */ /* 0x000fe40004000000 */
[----:B------:R-:W-:-:S04]  /*3590*/  ISETP.NE.AND P0, PT, R15, RZ, PT ;  /* 0x000000ff0f00720c */ /* 0x000fc80003f05270 */
[----:B------:R-:W-:-:S04]  /*35a0*/  ISETP.GT.AND P0, PT, R5, 0x9, !P0 ;  /* 0x000000090500780c */ /* 0x000fc80004704270 */
[----:B------:R-:W-:-:S04]  /*35b0*/  ISETP.LT.OR P0, PT, R6, 0xa, P0 ;  /* 0x0000000a0600780c */ /* 0x000fc80000701670 */
[----:B------:R-:W-:Y:S02]  /*35c0*/  FSEL R23, R59, -INF , !P0 ;  /* 0xff8000003b177808 */ /* 0x000fe40004000000 */
[----:B------:R-:W-:Y:S02]  /*35d0*/  ISETP.GT.AND P0, PT, R5, 0x10, !P6 ;  /* 0x000000100500780c */ /* 0x000fe40007704270 */
[----:B------:R-:W-:Y:S02]  /*35e0*/  ISETP.NE.AND P6, PT, R19, RZ, PT ;  /* 0x000000ff1300720c */ /* 0x000fe40003fc5270 */
        /* <DEDUP_REMOVED lines=18> */
[----:B------:R-:W-:-:S04]  /*3710*/  ISETP.GT.AND P0, PT, R5, 0x1, !P0 ;  /* 0x000000010500780c */ /* 0x000fc80004704270 */
[----:B------:R-:W-:-:S04]  /*3720*/  ISETP.LT.OR P0, PT, R6, 0x2, P0 ;  /* 0x000000020600780c */ /* 0x000fc80000701670 */
[----:B------:R-:W-:Y:S02]  /*3730*/  FSEL R20, R63, -INF , !P0 ;  /* 0xff8000003f147808 */ /* 0x000fe40004000000 */
[----:B------:R-:W-:-:S04]  /*3740*/  ISETP.GT.AND P0, PT, R5, RZ, !P6 ;  /* 0x000000ff0500720c */ /* 0x000fc80007704270 */
[----:B------:R-:W-:-:S04]  /*3750*/  ISETP.LT.OR P0, PT, R6, 0x1, P0 ;  /* 0x000000010600780c */ /* 0x000fc80000701670 */
[----:B------:R-:W-:Y:S02]  /*3760*/  FSEL R18, R62, -INF , !P0 ;  /* 0xff8000003e127808 */ /* 0x000fe40004000000 */
[----:B------:R-:W-:-:S04]  /*3770*/  ISETP.NE.AND P0, PT, R14, RZ, PT ;  /* 0x000000ff0e00720c */ /* 0x000fc80003f05270 */
[----:B------:R-:W-:-:S04]  /*3780*/  ISETP.GT.AND P0, PT, R5, 0x28, !P0 ;  /* 0x000000280500780c */ /* 0x000fc80004704270 */
[----:B------:R-:W-:-:S04]  /*3790*/  ISETP.LT.OR P0, PT, R6, 0x29, P0 ;  /* 0x000000290600780c */ /* 0x000fc80000701670 */
[----:B------:R-:W-:Y:S02]  /*37a0*/  FSEL R48, R34, -INF , !P0 ;  /* 0xff80000022307808 */ /* 0x000fe40004000000 */
[----:B------:R-:W-:-:S04]  /*37b0*/  ISETP.NE.AND P0, PT, R13, RZ, PT ;  /* 0x000000ff0d00720c */ /* 0x000fc80003f05270 */
[----:B------:R-:W-:Y:S02]  /*37c0*/  ISETP.GT.AND P0, PT, R5, 0x29, !P0 ;  /* 0x000000290500780c */ /* 0x000fe40004704270 */
[----:B------:R-:W1:Y:S02]  /*37d0*/  SHFL.IDX PT, R5, R8, 0x3, 0x1c1f ;  /* 0x007c1f0008057f89 */ /* 0x000e6400000e0000 */
[----:B------:R-:W-:-:S04]  /*37e0*/  ISETP.LT.OR P0, PT, R6, 0x2a, P0 ;  /* 0x0000002a0600780c */ /* 0x000fc80000701670 */
[----:B------:R-:W-:Y:S02]  /*37f0*/  FSEL R49, R35, -INF , !P0 ;  /* 0xff80000023317808 */ /* 0x000fe40004000000 */
[----:B------:R-:W-:Y:S02]  /*3800*/  ISETP.GT.AND P0, PT, R2, RZ, !P6 ;  /* 0x000000ff0200720c */ /* 0x000fe40007704270 */
[----:B------:R-:W-:Y:S02]  /*3810*/  ISETP.NE.AND P6, PT, R7, RZ, PT ;  /* 0x000000ff0700720c */ /* 0x000fe40003fc5270 */
        /* <DEDUP_REMOVED lines=58> */
.L_x_1041:
[----:B------:R-:W-:-:S04]  /*3bc0*/  MOV R6, 0x1 ;  /* 0x0000000100067802 */ /* 0x000fc80000000f00 */
[----:B------:R-:W-:-:S13]  /*3bd0*/  ISETP.NE.AND P0, PT, R6, c[0x0][0x32c], PT ;  /* 0x0000cb0006007a0c */ /* 0x000fda0003f05270 */
[----:B------:R-:W-:-:S05]  /*3be0*/  @P0 IMAD.HI.U32 R6, R5, c[0x0][0x330], RZ ;  /* 0x0000cc0005060a27 */ /* 0x000fca00078e00ff */
[----:B------:R-:W-:Y:S02]  /*3bf0*/  @P0 SHF.R.U32.HI R5, RZ, c[0x0][0x334], R6 ;  /* 0x0000cd00ff050a19 */ /* 0x000fe40000011606 */
.L_x_1042:
[----:B------:R-:W-:Y:S05]  /*3c00*/  BSYNC B0 ;  /* 0x0000000000007941 */ /* 0x000fea0003800000 */
.L_x_1040:
[----:B------:R-:W-:-:S05]  /*3c10*/  IMAD R5, R5, c[0x0][0x32c], R12 ;  /* 0x0000cb0005057a24 */ /* 0x000fca00078e020c */
[----:B------:R-:W-:Y:S02]  /*3c20*/  IADD3 R6, R5, c[0x0][0x32c], RZ ;  /* 0x0000cb0005067a10 */ /* 0x000fe40007ffe0ff */
[----:B------:R-:W-:Y:S02]  /*3c30*/  IMNMX R2, R2, R5, !PT ;  /* 0x0000000502027217 */ /* 0x000fe40007800200 */
[----:B------:R-:W-:Y:S02]  /*3c40*/  IMNMX R3, R3, R6, PT ;  /* 0x0000000603037217 */ /* 0x000fe40003800200 */
.L_x_1039:
[----:B------:R-:W-:Y:S01]  /*3c50*/  ISETP.NE.AND P0, PT, R16, RZ, PT ;  /* 0x000000ff1000720c */ /* 0x000fe20003f05270 */
        /* <DEDUP_REMOVED lines=21> */
[----:B------:R-:W-:Y:S02]  /*3db0*/  ISETP.GT.AND P0, PT, R2, 0x10, !P6 ;  /* 0x000000100200780c */ /* 0x000fe40007704270 */
[----:B------:R-:W-:Y:S01]  /*3dc0*/  FMNMX.FTZ R134, R39, R134, !PT ;  /* 0x0000008627867209 */ /* 0x000fe20007810000 */
[----:B------:R-:W-:Y:S01]  /*3dd0*/  LDSM.16.MT88.4 R88, [R209+0x1c80] ;  /* 0x001c8000d158783b */ /* 0x000fe20000004200 */
[----:B------:R-:W-:-:S02]  /*3de0*/  ISETP.LT.OR P0, PT, R3, 0x11, P0 ;  /* 0x000000110300780c */ /* 0x000fc40000701670 */
[----:B------:R-:W-:Y:S01]  /*3df0*/  FMNMX.FTZ R134, R42, R134, !PT ;  /* 0x000000862a867209 */ /* 0x000fe20007810000 */
[----:B------:R-:W-:Y:S01]  /*3e00*/  LDSM.16.MT88.4 R136, [R209+0x2880] ;  /* 0x00288000d188783b */ /* 0x000fe20000004200 */
[----:B------:R-:W-:Y:S02]  /*3e10*/  FSEL R75, R86, -INF , !P0 ;  /* 0xff800000564b7808 */ /* 0x000fe40004000000 */
[----:B------:R-:W-:Y:S01]  /*3e20*/  ISETP.GT.AND P0, PT, R2, 0x11, !P5 ;  /* 0x000000110200780c */ /* 0x000fe20006f04270 */
[----:B------:R-:W-:Y:S01]  /*3e30*/  LDSM.16.MT88.4 R144, [R210+0x2880] ;  /* 0x00288000d290783b */ /* 0x000fe20000004200 */
[----:B------:R-:W-:Y:S02]  /*3e40*/  ISETP.NE.AND P5, PT, R14, RZ, PT ;  /* 0x000000ff0e00720c */ /* 0x000fe40003fa5270 */
[----:B------:R-:W-:Y:S01]  /*3e50*/  ISETP.LT.OR P0, PT, R3, 0x12, P0 ;  /* 0x000000120300780c */ /* 0x000fe20000701670 */
[----:B------:R-:W-:Y:S01]  /*3e60*/  LDSM.16.MT88.4 R172, [R210+0x3480] ;  /* 0x00348000d2ac783b */ /* 0x000fe20000004200 */
[----:B------:R-:W-:-:S02]  /*3e70*/  FMNMX.FTZ R134, R43, R134, !PT ;  /* 0x000000862b867209 */ /* 0x000fc40007810000 */
[----:B------:R-:W-:Y:S01]  /*3e80*/  FSEL R121, R87, -INF , !P0 ;  /* 0xff80000057797808 */ /* 0x000fe20004000000 */
[----:B------:R-:W-:Y:S01]  /*3e90*/  LDSM.16.MT88.4 R180, [R209+0x3880] ;  /* 0x00388000d1b4783b */ /* 0x000fe20000004200 */
[----:B------:R-:W-:Y:S02]  /*3ea0*/  ISETP.GT.AND P0, PT, R2, 0x18, !P4 ;  /* 0x000000180200780c */ /* 0x000fe40006704270 */
[----:B------:R-:W-:Y:S01]  /*3eb0*/  ISETP.NE.AND P4, PT, R19, RZ, PT ;  /* 0x000000ff1300720c */ /* 0x000fe20003f85270 */
[----:B------:R-:W-:Y:S01]  /*3ec0*/  LDSM.16.MT88.4 R104, [R209+0x2080] ;  /* 0x00208000d168783b */ /* 0x000fe20000004200 */
[----:B------:R-:W-:Y:S02]  /*3ed0*/  ISETP.LT.OR P0, PT, R3, 0x19, P0 ;  /* 0x000000190300780c */ /* 0x000fe40000701670 */
[----:B------:R-:W-:Y:S01]  /*3ee0*/  FMNMX.FTZ R134, R44, R134, !PT ;  /* 0x000000862c867209 */ /* 0x000fe20007810000 */
[----:B------:R-:W-:Y:S01]  /*3ef0*/  LDSM.16.MT88.4 R160, [R210+0x2080] ;  /* 0x00208000d2a0783b */ /* 0x000fe20000004200 */
[----:B------:R-:W-:-:S02]  /*3f00*/  FSEL R123, R82, -INF , !P0 ;  /* 0xff800000527b7808 */ /* 0x000fc40004000000 */
[C---:B------:R-:W-:Y:S01]  /*3f10*/  ISETP.GT.AND P0, PT, R2.reuse, 0x19, !P3 ;  /* 0x000000190200780c */ /* 0x040fe20005f04270 */
[----:B------:R-:W-:Y:S01]  /*3f20*/  LDSM.16.MT88.4 R168, [R209+0x2c80] ;  /* 0x002c8000d1a8783b */ /* 0x000fe20000004200 */
[----:B------:R-:W-:Y:S02]  /*3f30*/  ISETP.NE.AND P3, PT, R17, RZ, PT ;  /* 0x000000ff1100720c */ /* 0x000fe40003f65270 */
[----:B------:R-:W-:Y:S01]  /*3f40*/  ISETP.LT.OR P0, PT, R3, 0x1a, P0 ;  /* 0x0000001a0300780c */ /* 0x000fe20000701670 */
[----:B------:R-:W-:Y:S01]  /*3f50*/  LDSM.16.MT88.4 R176, [R210+0x2c80] ;  /* 0x002c8000d2b0783b */ /* 0x000fe20000004200 */
[----:B------:R-:W-:Y:S02]  /*3f60*/  ISETP.NE.AND P6, PT, R13, RZ, PT ;  /* 0x000000ff0d00720c */ /* 0x000fe40003fc5270 */
[----:B------:R-:W-:Y:S01]  /*3f70*/  FSEL R130, R83, -INF , !P0 ;  /* 0xff80000053827808 */ /* 0x000fe20004000000 */
[----:B------:R-:W-:Y:S01]  /*3f80*/  LDSM.16.MT88.4 R184, [R210+0x3880] ;  /* 0x00388000d2b8783b */ /* 0x000fe20000004200 */
[----:B------:R-:W-:-:S02]  /*3f90*/  ISETP.GT.AND P0, PT, R2, 0x20, !P2 ;  /* 0x000000200200780c */ /* 0x000fc40005704270 */
[----:B------:R-:W-:Y:S02]  /*3fa0*/  FMNMX.FTZ R134, R45, R134, !PT ;  /* 0x000000862d867209 */ /* 0x000fe40007810000 */
[----:B------:R-:W-:Y:S02]  /*3fb0*/  ISETP.LT.OR P0, PT, R3, 0x21, P0 ;  /* 0x000000210300780c */ /* 0x000fe40000701670 */
[----:B------:R-:W-:Y:S02]  /*3fc0*/  FMNMX.FTZ R132, R50, R51, !PT ;  /* 0x0000003332847209 */ /* 0x000fe40007810000 */
[----:B------:R-:W-:Y:S02]  /*3fd0*/  FSEL R188, R78, -INF , !P0 ;  /* 0xff8000004ebc7808 */ /* 0x000fe40004000000 */
[----:B------:R-:W-:Y:S02]  /*3fe0*/  ISETP.GT.AND P0, PT, R2, 0x21, !P1 ;  /* 0x000000210200780c */ /* 0x000fe40004f04270 */
[----:B------:R-:W-:-:S02]  /*3ff0*/  FMNMX.FTZ R132, R68, R132, !PT ;  /* 0x0000008444847209 */ /* 0x000fc40007810000 */
[----:B------:R-:W-:Y:S02]  /*4000*/  ISETP.LT.OR P0, PT, R3, 0x22, P0 ;  /* 0x000000220300780c */ /* 0x000fe40000701670 */
[----:B------:R-:W-:Y:S02]  /*4010*/  FMNMX.FTZ R132, R72, R132, !PT ;  /* 0x0000008448847209 */ /* 0x000fe40007810000 */
[----:B------:R-:W-:Y:S02]  /*4020*/  FSEL R189, R79, -INF , !P0 ;  /* 0xff8000004fbd7808 */ /* 0x000fe40004000000 */
[----:B------:R-:W-:Y:S01]  /*4030*/  ISETP.GT.AND P0, PT, R2, 0x1, !P3 ;  /* 0x000000010200780c */ /* 0x000fe20005f04270 */
[----:B------:R-:W-:Y:S01]  /*4040*/  LDSM.16.MT88.4 R76, [R209+0x3080] ;  /* 0x00308000d14c783b */ /* 0x000fe20000004200 */
[----:B------:R-:W-:Y:S02]  /*4050*/  FMNMX.FTZ R133, R18, R20, !PT ;  /* 0x0000001412857209 */ /* 0x000fe40007810000 */
[----:B------:R-:W-:-:S02]  /*4060*/  ISETP.LT.OR P0, PT, R3, 0x2, P0 ;  /* 0x000000020300780c */ /* 0x000fc40000701670 */
[----:B------:R-:W-:Y:S02]  /*4070*/  FMNMX.FTZ R132, R120, R132, !PT ;  /* 0x0000008478847209 */ /* 0x000fe40007810000 */
[----:B------:R-:W-:Y:S02]  /*4080*/  FSEL R15, R95, -INF , !P0 ;  /* 0xff8000005f0f7808 */ /* 0x000fe40004000000 */
[----:B------:R-:W-:Y:S02]  /*4090*/  ISETP.GT.AND P0, PT, R2, RZ, !P4 ;  /* 0x000000ff0200720c */ /* 0x000fe40006704270 */
[----:B------:R-:W-:Y:S02]  /*40a0*/  FMNMX.FTZ R133, R21, R133, !PT ;  /* 0x0000008515857209 */ /* 0x000fe40007810000 */
[----:B------:R-:W-:Y:S02]  /*40b0*/  ISETP.LT.OR P0, PT, R3, 0x1, P0 ;  /* 0x000000010300780c */ /* 0x000fe40000701670 */
[----:B------:R-:W-:-:S02]  /*40c0*/  FMNMX.FTZ R132, R122, R132, !PT ;  /* 0x000000847a847209 */ /* 0x000fc40007810000 */
[----:B------:R-:W-:Y:S02]  /*40d0*/  FSEL R14, R94, -INF , !P0 ;  /* 0xff8000005e0e7808 */ /* 0x000fe40004000000 */
[----:B------:R-:W-:Y:S01]  /*40e0*/  ISETP.GT.AND P0, PT, R2, 0x28, !P5 ;  /* 0x000000280200780c */ /* 0x000fe20006f04270 */
[----:B------:R-:W-:Y:S01]  /*40f0*/  LDSM.16.MT88.4 R92, [R210+0x1c80] ;  /* 0x001c8000d25c783b */ /* 0x000fe20000004200 */
[----:B------:R-:W-:Y:S02]  /*4100*/  FMNMX.FTZ R133, R23, R133, !PT ;  /* 0x0000008517857209 */ /* 0x000fe40007810000 */
[----:B------:R-:W-:Y:S02]  /*4110*/  ISETP.LT.OR P0, PT, R3, 0x29, P0 ;  /* 0x000000290300780c */ /* 0x000fe40000701670 */
[----:B------:R-:W-:Y:S02]  /*4120*/  FMNMX.FTZ R132, R131, R132, !PT ;  /* 0x0000008483847209 */ /* 0x000fe40007810000 */
[----:B------:R-:W-:-:S02]  /*4130*/  FSEL R191, R66, -INF , !P0 ;  /* 0xff80000042bf7808 */ /* 0x000fc40004000000 */
[----:B------:R-:W-:Y:S02]  /*4140*/  ISETP.GT.AND P0, PT, R2, 0x29, !P6 ;  /* 0x000000290200780c */ /* 0x000fe40007704270 */
[----:B------:R-:W1:Y:S01]  /*4150*/  SHFL.BFLY PT, R2, R134, 0x2, 0x1f ;  /* 0x0c401f0086027f89 */ /* 0x000e6200000e0000 */
        /* <DEDUP_REMOVED lines=13> */
[----:B-1----:R-:W-:Y:S02]  /*4230*/  FMNMX.FTZ R134, R134, R2, !PT ;  /* 0x0000000286867209 */ /* 0x002fe40007810000 */
[----:B------:R-:W-:Y:S02]  /*4240*/  FMNMX.FTZ R133, R48, R133, !PT ;  /* 0x0000008530857209 */ /* 0x000fe40007810000 */
[----:B------:R-:W-:Y:S01]  /*4250*/  FSEL R190, R67, -INF , !P0 ;  /* 0xff80000043be7808 */ /* 0x000fe20004000000 */
[----:B------:R-:W1:Y:S01]  /*4260*/  SHFL.BFLY PT, R2, R134, 0x1, 0x1f ;  /* 0x0c201f0086027f89 */ /* 0x000e6200000e0000 */
[----:B------:R-:W-:Y:S02]  /*4270*/  FMNMX.FTZ R133, R49, R133, !PT ;  /* 0x0000008531857209 */ /* 0x000fe40007810000 */
[----:B------:R-:W-:-:S02]  /*4280*/  ISETP.NE.AND P6, PT, R247, 0x1, PT ;  /* 0x00000001f700780c */ /* 0x000fc40003fc5270 */
[----:B------:R-:W-:Y:S02]  /*4290*/  IADD3 R207, R207, -0x2, RZ ;  /* 0xfffffffecfcf7810 */ /* 0x000fe40007ffe0ff */
        /* <DEDUP_REMOVED lines=8> */
[----:B------:R-:W-:Y:S02]  /*4320*/  FMNMX.FTZ R5, R14, R15, !PT ;  /* 0x0000000f0e057209 */ /* 0x000fe40007810000 */
[----:B-1----:R-:W-:Y:S01]  /*4330*/  FMNMX.FTZ R133, R133, R2, !PT ;  /* 0x0000000285857209 */ /* 0x002fe20007810000 */
[----:B------:R-:W-:Y:S01]  /*4340*/  FMUL.FTZ R13, R132, c[0x0][0x2d0] ;  /* 0x0000b400840d7a20 */ /* 0x000fe20000410000 */
        /* <DEDUP_REMOVED lines=13> */
[----:B------:R-:W-:Y:S02]  /*4420*/  FSEL R2, R2, RZ, P0 ;  /* 0x000000ff02027208 */ /* 0x000fe40000000000 */
[----:B------:R-:W-:Y:S02]  /*4430*/  FMNMX.FTZ R128, R190, R128, !PT ;  /* 0x00000080be807209 */ /* 0x000fe40007810000 */
[----:B------:R-:W-:Y:S01]  /*4440*/  FSETP.NEU.FTZ.AND P0, PT, R132, -INF , PT ;  /* 0xff8000008400780b */ /* 0x000fe20003f1d000 */
[--C-:B------:R-:W-:Y:S02]  /*4450*/  FFMA.FTZ R0, R18, c[0x0][0x2d0], -R2.reuse ;  /* 0x0000b40012007a23 */ /* 0x100fe40000010802 */
[----:B------:R-:W1:Y:S01]  /*4460*/  SHFL.BFLY PT, R5, R128, 0x2, 0x1f ;  /* 0x0c401f0080057f89 */ /* 0x000e6200000e0000 */
[----:B------:R-:W-:Y:S01]  /*4470*/  FSEL R13, R13, RZ, P0 ;  /* 0x000000ff0d0d7208 */ /* 0x000fe20000000000 */
        /* <DEDUP_REMOVED lines=10> */
[C---:B------:R-:W-:Y:S01]  /*4520*/  FSETP.NEU.FTZ.AND P0, PT, R128.reuse, -INF , PT ;  /* 0xff8000008000780b */ /* 0x040fe20003f1d000 */
[----:B--2---:R-:W-:Y:S02]  /*4530*/  FFMA.FTZ R0, R23, c[0x0][0x2d0], -R2 ;  /* 0x0000b40017007a23 */ /* 0x004fe40000010802 */
[----:B------:R1:W-:Y:S01]  /*4540*/  MUFU.EX2 R232, R5 ;  /* 0x0000000500e87308 */ /* 0x0003e20000000800 */
[----:B------:R-:W-:-:S05]  /*4550*/  FMUL.FTZ R12, R128, c[0x0][0x2d0] ;  /* 0x0000b400800c7a20 */ /* 0x000fca0000410000 */
[----:B------:R-:W-:Y:S02]  /*4560*/  FSEL R12, R12, RZ, P0 ;  /* 0x000000ff0c0c7208 */ /* 0x000fe40000000000 */
        /* <DEDUP_REMOVED lines=18> */
[----:B--2---:R-:W-:-:S04]  /*4690*/  FFMA.FTZ R0, R39, c[0x0][0x2d0], -R3 ;  /* 0x0000b40027007a23 */ /* 0x004fc80000010803 */
[----:B------:R1:W2:Y:S03]  /*46a0*/  MUFU.EX2 R243, R0 ;  /* 0x0000000000f37308 */ /* 0x0002a60000000800 */
[C---:B------:R-:W-:Y:S08]  /*46b0*/  HMMA.16816.F32.BF16 R32, R8.reuse, R108, RZ ;  /* 0x0000006c0820723c */ /* 0x040ff000000418ff */
[----:B------:R-:W-:Y:S01]  /*46c0*/  HMMA.16816.F32.BF16 R28, R8, R156, RZ ;  /* 0x0000009c081c723c */ /* 0x000fe200000418ff */
[----:B-1----:R-:W-:Y:S01]  /*46d0*/  FFMA.FTZ R0, R36, c[0x0][0x2d0], -R2 ;  /* 0x0000b40024007a23 */ /* 0x002fe20000010802 */
[----:B--2---:R-:W-:-:S06]  /*46e0*/  F2FP.BF16.PACK_AB R6, R243, R242 ;  /* 0x000000f2f306723e */ /* 0x004fcc00000010ff */
[C---:B------:R-:W-:Y:S01]  /*46f0*/  HMMA.16816.F32.BF16 R24, R8.reuse, R60, RZ ;  /* 0x0000003c0818723c */ /* 0x040fe200000418ff */
[----:B------:R1:W-:Y:S07]  /*4700*/  MUFU.EX2 R225, R0 ;  /* 0x0000000000e17308 */ /* 0x0003ee0000000800 */
[C---:B------:R-:W-:Y:S08]  /*4710*/  HMMA.16816.F32.BF16 R20, R8.reuse, R76, RZ ;  /* 0x0000004c0814723c */ /* 0x040ff000000418ff */
[----:B------:R-:W-:Y:S01]  /*4720*/  HMMA.16816.F32.BF16 R84, R8, R56, RZ ;  /* 0x000000380854723c */ /* 0x000fe200000418ff */
[----:B-1----:R-:W-:-:S04]  /*4730*/  FFMA.FTZ R0, R38, c[0x0][0x2d0], -R2 ;  /* 0x0000b40026007a23 */ /* 0x002fc80000010802 */
        /* <DEDUP_REMOVED lines=11> */
[----:B------:R-:W-:Y:S01]  /*47f0*/  HMMA.16816.F32.BF16 R8, R8, R58, RZ ;  /* 0x0000003a0808723c */ /* 0x000fe200000418ff */
[----:B-1----:R-:W-:Y:S01]  /*4800*/  FFMA.FTZ R0, R42, c[0x0][0x2d0], -R3 ;  /* 0x0000b4002a007a23 */ /* 0x002fe20000010803 */
[----:B--2---:R-:W-:-:S03]  /*4810*/  F2FP.BF16.PACK_AB R7, R241, R237 ;  /* 0x000000edf107723e */ /* 0x004fc600000010ff */
[----:B------:R1:W-:Y:S04]  /*4820*/  MUFU.EX2 R236, R0 ;  /* 0x0000000000ec7308 */ /* 0x0003e80000000800 */
        /* <DEDUP_REMOVED lines=58> */
[----:B------:R-:W-:Y:S01]  /*4bd0*/  HMMA.16816.F32.BF16 R96, R96, R186, R8 ;  /* 0x000000ba6060723c */ /* 0x000fe20000041808 */
        /* <DEDUP_REMOVED lines=118> */
[----:B------:R-:W-:Y:S02]  /*5340*/  STL [R1], R4 ;  /* 0x0000000401007387 */ /* 0x000fe40000100800 */
        /* <DEDUP_REMOVED lines=24> */
.L_x_1044:
[----:B------:R-:W-:-:S04]  /*54d0*/  MOV R3, 0x1 ;  /* 0x0000000100037802 */ /* 0x000fc80000000f00 */
[----:B------:R-:W-:-:S13]  /*54e0*/  ISETP.NE.AND P0, PT, R3, c[0x0][0x32c], PT ;  /* 0x0000cb0003007a0c */ /* 0x000fda0003f05270 */
[----:B------:R-:W-:-:S05]  /*54f0*/  @P0 IMAD.HI.U32 R3, R0, c[0x0][0x330], RZ ;  /* 0x0000cc0000030a27 */ /* 0x000fca00078e00ff */
[----:B------:R-:W-:Y:S02]  /*5500*/  @P0 SHF.R.U32.HI R0, RZ, c[0x0][0x334], R3 ;  /* 0x0000cd00ff000a19 */ /* 0x000fe40000011603 */
.L_x_1045:
[----:B------:R-:W-:-:S05]  /*5510*/  MOV R3, c[0x0][0x32c] ;  /* 0x0000cb0000037a02 */ /* 0x000fca0000000f00 */
[----:B------:R-:W-:-:S05]  /*5520*/  IMAD R0, R0, R3, c[0x0][0x32c] ;  /* 0x0000cb0000007624 */ /* 0x000fca00078e0203 */
[----:B------:R-:W-:-:S05]  /*5530*/  IMNMX R2, R2, R0, PT ;  /* 0x0000000002027217 */ /* 0x000fca0003800200 */
.L_x_1043:
[----:B--2---:R-:W-:-:S05]  /*5540*/  IMAD.HI R2, R2, 0x2aaaaaab, RZ ;  /* 0x2aaaaaab02027827 */ /* 0x004fca00078e02ff */
[----:B------:R-:W-:-:S04]  /*5550*/  SHF.R.U32.HI R0, RZ, 0x1f, R2 ;  /* 0x0000001fff007819 */ /* 0x000fc80000011602 */
        /* <DEDUP_REMOVED lines=29> */
.L_x_1067:
        /* <DEDUP_REMOVED lines=20> */
[----:B------:R-:W-:Y:S01]  /*5870*/  ISETP.GE.AND P1, PT, R226, c[0x0][0x1d4], PT ;  /* 0x00007500e2007a0c */ /* 0x000fe20003f26270 */
[----:B------:R-:W-:Y:S01]  /*5880*/  IMAD R0, R0, c[0x0][0x208], RZ ;  /* 0x0000820000007a24 */ /* 0x000fe200078e02ff */
[----:B------:R-:W-:Y:S01]  /*5890*/  IADD3 R13, R226, 0x20, RZ ;  /* 0x00000020e20d7810 */ /* 0x000fe20007ffe0ff */
        /* <DEDUP_REMOVED lines=31> */
.L_x_1115:
        /* <DEDUP_REMOVED lines=18> */
.L_x_1048:
[----:B------:R-:W-:Y:S05]  /*5bb0*/  BSYNC B0 ;  /* 0x0000000000007941 */ /* 0x000fea0003800000 */
.L_x_1047:
        /* <DEDUP_REMOVED lines=11> */
[----:B------:R-:W-:Y:S06]  /*5c70*/  LDSM.16.M88.4 R196, [R208+0x5080] ;  /* 0x00508000d0c4783b */ /* 0x000fec0000000200 */
        /* <DEDUP_REMOVED lines=25> */
[----:B------:R-:W2:Y:S07]  /*5e10*/  LDSM.16.M88.4 R164, [R218] ;  /* 0x00000000daa4783b */ /* 0x000eae0000000200 */
[-C--:B-1----:R-:W-:Y:S01]  /*5e20*/  HMMA.16816.F32.BF16 R4, R184, R188.reuse, R4 ;  /* 0x000000bcb804723c */ /* 0x082fe20000041804 */
[----:B------:R-:W-:Y:S07]  /*5e30*/  LDSM.16.M88.4 R180, [R211+0xb080] ;  /* 0x00b08000d3b4783b */ /* 0x000fee0000000200 */
        /* <DEDUP_REMOVED lines=8> */
[----:B------:R-:W1:Y:S07]  /*5ec0*/  LDSM.16.M88.4 R160, [R211+0xa080] ;  /* 0x00a08000d3a0783b */ /* 0x000e6e0000000200 */
[-C--:B------:R-:W-:Y:S08]  /*5ed0*/  HMMA.16816.F32.BF16 R36, R184, R196.reuse, R36 ;  /* 0x000000c4b824723c */ /* 0x080ff00000041824 */
[C---:B------:R-:W-:Y:S08]  /*5ee0*/  HMMA.16816.F32.BF16 R40, R192.reuse, R196, R40 ;  /* 0x000000c4c028723c */ /* 0x040ff00000041828 */
[-C--:B------:R-:W-:Y:S01]  /*5ef0*/  HMMA.16816.F32.BF16 R44, R192, R198.reuse, R44 ;  /* 0x000000c6c02c723c */ /* 0x080fe2000004182c */
[----:B------:R-:W-:Y:S07]  /*5f00*/  LDSM.16.M88.4 R192, [R216] ;  /* 0x00000000d8c0783b */ /* 0x000fee0000000200 */
[----:B------:R-:W-:Y:S01]  /*5f10*/  HMMA.16816.F32.BF16 R48, R184, R198, R48 ;  /* 0x000000c6b830723c */ /* 0x000fe20000041830 */
[----:B------:R-:W3:Y:S07]  /*5f20*/  LDSM.16.M88.4 R184, [R208+0x5880] ;  /* 0x00588000d0b8783b */ /* 0x000eee0000000200 */
[-C--:B-----5:R-:W-:Y:S01]  /*5f30*/  HMMA.16816.F32.BF16 R4, R168, R200.reuse, R4 ;  /* 0x000000c8a804723c */ /* 0x0a0fe20000041804 */
[----:B------:R-:W-:Y:S07]  /*5f40*/  LDSM.16.M88.4 R196, [R212+0xb080] ;  /* 0x00b08000d4c4783b */ /* 0x000fee0000000200 */
[C---:B------:R-:W-:Y:S08]  /*5f50*/  HMMA.16816.F32.BF16 R8, R204.reuse, R200, R8 ;  /* 0x000000c8cc08723c */ /* 0x040ff00000041808 */
[-C--:B------:R-:W-:Y:S03]  /*5f60*/  HMMA.16816.F32.BF16 R12, R204, R202.reuse, R12 ;  /* 0x000000cacc0c723c */ /* 0x080fe6000004180c */
[----:B--2---:R-:W-:Y:S05]  /*5f70*/  ISETP.GT.AND P0, PT, R225, R0, PT ;  /* 0x00000000e100720c */ /* 0x004fea0003f04270 */
[C---:B------:R-:W-:Y:S01]  /*5f80*/  HMMA.16816.F32.BF16 R16, R168.reuse, R202, R16 ;  /* 0x000000caa810723c */ /* 0x040fe20000041810 */
[----:B------:R-:W-:Y:S07]  /*5f90*/  LDSM.16.M88.4 R200, [R215] ;  /* 0x00000000d7c8783b */ /* 0x000fee0000000200 */
        /* <DEDUP_REMOVED lines=8> */
[----:B------:R-:W-:Y:S01]  /*6020*/  HMMA.16816.F32.BF16 R48, R168, R174, R48 ;  /* 0x000000aea830723c */ /* 0x000fe20000041830 */
[----:B------:R-:W4:Y:S01]  /*6030*/  LDSM.16.M88.4 R168, [R214] ;  /* 0x00000000d6a8783b */ /* 0x000f220000000200 */
        /* <DEDUP_REMOVED lines=25> */
[----:B------:R-:W-:Y:S01]  /*61d0*/  HMMA.16816.F32.BF16 R48, R164, R170, R48 ;  /* 0x000000aaa430723c */ /* 0x000fe20000041830 */
[----:B------:R-:W-:-:S07]  /*61e0*/  @!P0 BRA `(.L_x_1050) ;  /* 0x0000043000008947 */ /* 0x000fce0003800000 */
[C---:B------:R-:W-:Y:S01]  /*61f0*/  IADD3 R137, R226.reuse, 0x20, RZ ;  /* 0x00000020e2897810 */ /* 0x040fe20007ffe0ff */
[----:B------:R-:W2:Y:S01]  /*6200*/  LDL R2, [R1+0x20] ;  /* 0x0000200001027983 */ /* 0x000ea20000100800 */
[----:B------:R-:W-:Y:S01]  /*6210*/  ISETP.GE.AND P5, PT, R226, c[0x0][0x1d4], PT ;  /* 0x00007500e2007a0c */ /* 0x000fe20003fa6270 */
[----:B------:R-:W-:Y:S01]  /*6220*/  IMAD.MOV.U32 R3, RZ, RZ, c[0x0][0x2b8] ;  /* 0x0000ae00ff037624 */ /* 0x000fe200078e00ff */
[----:B------:R-:W-:Y:S01]  /*6230*/  ISETP.GE.AND P4, PT, R137, c[0x0][0x1d4], PT ;  /* 0x0000750089007a0c */ /* 0x000fe20003f86270 */
[----:B------:R-:W3:Y:S01]  /*6240*/  LDL R0, [R1+0x14] ;  /* 0x0000140001007983 */ /* 0x000ee20000100800 */
[----:B------:R-:W-:Y:S02]  /*6250*/  IMAD.MOV.U32 R222, RZ, RZ, RZ ;  /* 0x000000ffffde7224 */ /* 0x000fe400078e00ff */
[----:B------:R-:W-:Y:S01]  /*6260*/  ISETP.NE.AND P2, PT, R3, 0x1, PT ;  /* 0x000000010300780c */ /* 0x000fe20003f45270 */
[----:B------:R-:W1:Y:S02]  /*6270*/  S2R R134, SR_TID.X ;  /* 0x0000000000867919 */ /* 0x000e640000002100 */
[----:B-1----:R-:W-:Y:S04]  /*6280*/  SHF.R.S32.HI R130, RZ, 0x1f, R134 ;  /* 0x0000001fff827819 */ /* 0x002fe80000011486 */
[----:B------:R-:W-:Y:S01]  /*6290*/  LEA.HI R130, R130, R134, RZ, 0x2 ;  /* 0x0000008682827211 */ /* 0x000fe200078f10ff */
[----:B------:R-:W-:Y:S03]  /*62a0*/  IMAD.SHL.U32 R134, R226, 0x2, RZ ;  /* 0x00000002e2867824 */ /* 0x000fe600078e00ff */
[----:B------:R-:W-:Y:S04]  /*62b0*/  SHF.R.S32.HI R130, RZ, 0x2, R130 ;  /* 0x00000002ff827819 */ /* 0x000fe80000011482 */
[----:B------:R-:W-:Y:S01]  /*62c0*/  IADD3 R130, -R130, 0x30, RZ ;  /* 0x0000003082827810 */ /* 0x000fe20007ffe1ff */
        /* <DEDUP_REMOVED lines=29> */
[-C--:B-1----:R-:W-:Y:S05]  /*64a0*/  @P1 IADD3 R166, P0, R0, R134.reuse, RZ ;  /* 0x0000008600a61210 */ /* 0x082fea0007f1e0ff */
        /* <DEDUP_REMOVED lines=23> */
.L_x_1050:
[----:B-1----:R-:W-:Y:S01]  /*6620*/  MOV R165, 0x1 ;  /* 0x0000000100a57802 */ /* 0x002fe20000000f00 */
[----:B------:R-:W2:Y:S01]  /*6630*/  LDL R2, [R1+0x18] ;  /* 0x0000180001027983 */ /* 0x000ea20000100800 */
[----:B------:R-:W-:Y:S02]  /*6640*/  IMAD.MOV.U32 R0, RZ, RZ, c[0x0][0x2c4] ;  /* 0x0000b100ff007624 */ /* 0x000fe400078e00ff */
[----:B------:R-:W-:Y:S01]  /*6650*/  ISETP.LE.AND P1, PT, R165, c[0x0][0x32c], PT ;  /* 0x0000cb00a5007a0c */ /* 0x000fe20003f23270 */
[----:B------:R-:W-:Y:S01]  /*6660*/  IMAD R3, R225, -0x30, RZ ;  /* 0xffffffd0e1037824 */ /* 0x000fe200078e02ff */
[----:B------:R-:W0:Y:S01]  /*6670*/  LDGDEPBAR ;  /* 0x00000000000079af */ /* 0x000e220000000000 */
[----:B------:R-:W-:Y:S01]  /*6680*/  ISETP.NE.AND P0, PT, R0, 0x1, PT ;  /* 0x000000010000780c */ /* 0x000fe20003f05270 */
[----:B------:R-:W-:Y:S02]  /*6690*/  IMAD.MOV.U32 R164, RZ, RZ, c[0x0][0x2ac] ;  /* 0x0000ab00ffa47624 */ /* 0x000fe400078e00ff */
[----:B------:R-:W-:Y:S05]  /*66a0*/  IADD3 R139, -R250, 0x1, R3 ;  /* 0x00000001fa8b7810 */ /* 0x000fea0007ffe103 */
[----:B------:R-:W-:Y:S05]  /*66b0*/  IMAD R139, R164, c[0x0][0x1d0], R139 ;  /* 0x00007400a48b7a24 */ /* 0x000fea00078e028b */
[----:B------:R-:W-:Y:S04]  /*66c0*/  IADD3 R139, R139, -c[0x0][0x168], RZ ;  /* 0x80005a008b8b7a10 */ /* 0x000fe80007ffe0ff */
[C---:B------:R-:W-:Y:S02]  /*66d0*/  IADD3 R138, R139.reuse, c[0x0][0x328], RZ ;  /* 0x0000ca008b8a7a10 */ /* 0x040fe40007ffe0ff */
[----:B------:R-:W-:Y:S01]  /*66e0*/  IADD3 R139, R139, UR4, RZ ;  /* 0x000000048b8b7c10 */ /* 0x000fe2000fffe0ff */
[----:B--2---:R-:W-:Y:S04]  /*66f0*/  @P0 IMAD.HI.U32 R0, R2, c[0x0][0x2c8], RZ ;  /* 0x0000b20002000a27 */ /* 0x004fe800078e00ff */
[----:B------:R-:W-:Y:S01]  /*6700*/  IMAD.MOV.U32 R137, RZ, RZ, R2 ;  /* 0x000000ffff897224 */ /* 0x000fe200078e0002 */
[----:B------:R-:W-:Y:S05]  /*6710*/  @P0 SHF.R.U32.HI R137, RZ, c[0x0][0x2cc], R0 ;  /* 0x0000b300ff890a19 */ /* 0x000fea0000011600 */
[----:B------:R-:W1:Y:S02]  /*6720*/  SHFL.IDX PT, R2, R137, RZ, 0x1c1f ;  /* 0x001c1fff89027589 */ /* 0x000e6400000e0000 */
[----:B-1----:R-:W-:Y:S01]  /*6730*/  IADD3 R0, R2, R139, RZ ;  /* 0x0000008b02007210 */ /* 0x002fe20007ffe0ff */
        /* <DEDUP_REMOVED lines=16> */
.L_x_1053:
[----:B------:R-:W-:Y:S04]  /*6840*/  MOV R128, 0x1 ;  /* 0x0000000100807802 */ /* 0x000fe80000000f00 */
[----:B------:R-:W-:Y:S11]  /*6850*/  ISETP.NE.AND P0, PT, R128, c[0x0][0x32c], PT ;  /* 0x0000cb0080007a0c */ /* 0x000ff60003f05270 */
[----:B------:R-:W-:Y:S02]  /*6860*/  @!UPT UIADD3 URZ, URZ, URZ, URZ ;  /* 0x0000003f3f3ff290 */ /* 0x000fe4000fffe03f */
[----:B------:R-:W-:Y:S05]  /*6870*/  @P0 IMAD.HI.U32 R128, R2, c[0x0][0x330], RZ ;  /* 0x0000cc0002800a27 */ /* 0x000fea00078e00ff */
[----:B------:R-:W-:Y:S02]  /*6880*/  @P0 SHF.R.U32.HI R2, RZ, c[0x0][0x334], R128 ;  /* 0x0000cd00ff020a19 */ /* 0x000fe40000011680 */
.L_x_1054:
[----:B------:R-:W-:Y:S05]  /*6890*/  BSYNC B0 ;  /* 0x0000000000007941 */ /* 0x000fea0003800000 */
.L_x_1052:
[----:B------:R-:W-:Y:S04]  /*68a0*/  IMAD.IADD R128, R3, 0x1, -R250 ;  /* 0x0000000103807824 */ /* 0x000fe800078e0afa */
[----:B------:R-:W-:Y:S05]  /*68b0*/  IMAD R2, R2, c[0x0][0x32c], R128 ;  /* 0x0000cb0002027a24 */ /* 0x000fea00078e0280 */
[----:B------:R-:W-:Y:S02]  /*68c0*/  IADD3 R128, R2, c[0x0][0x32c], RZ ;  /* 0x0000cb0002807a10 */ /* 0x000fe40007ffe0ff */
[----:B------:R-:W-:Y:S02]  /*68d0*/  IMNMX R0, R0, R2, !PT ;  /* 0x0000000200007217 */ /* 0x000fe40007800200 */
[----:B------:R-:W-:Y:S02]  /*68e0*/  IMNMX R133, R133, R128, PT ;  /* 0x0000008085857217 */ /* 0x000fe40003800200 */
.L_x_1051:
[----:B------:R-:W1:Y:S02]  /*68f0*/  SHFL.IDX PT, R2, R137, 0x1, 0x1c1f ;  /* 0x003c1f0089027f89 */ /* 0x000e6400000e0000 */
[-C--:B-1----:R-:W-:Y:S02]  /*6900*/  IADD3 R132, R138, R2.reuse, RZ ;  /* 0x000000028a847210 */ /* 0x082fe40007ffe0ff */
[----:B------:R-:W-:Y:S01]  /*6910*/  IADD3 R128, R139, R2, RZ ;  /* 0x000000028b807210 */ /* 0x000fe20007ffe0ff */
        /* <DEDUP_REMOVED lines=15> */
.L_x_1057:
[----:B------:R-:W-:Y:S04]  /*6a10*/  MOV R130, 0x1 ;  /* 0x0000000100827802 */ /* 0x000fe80000000f00 */
[----:B------:R-:W-:Y:S11]  /*6a20*/  ISETP.NE.AND P0, PT, R130, c[0x0][0x32c], PT ;  /* 0x0000cb0082007a0c */ /* 0x000ff60003f05270 */
[----:B------:R-:W-:Y:S02]  /*6a30*/  @!UPT UIADD3 URZ, URZ, URZ, URZ ;  /* 0x0000003f3f3ff290 */ /* 0x000fe4000fffe03f */
[----:B------:R-:W-:Y:S05]  /*6a40*/  @P0 IMAD.HI.U32 R130, R2, c[0x0][0x330], RZ ;  /* 0x0000cc0002820a27 */ /* 0x000fea00078e00ff */
[----:B------:R-:W-:Y:S02]  /*6a50*/  @P0 SHF.R.U32.HI R2, RZ, c[0x0][0x334], R130 ;  /* 0x0000cd00ff020a19 */ /* 0x000fe40000011682 */
.L_x_1058:
[----:B------:R-:W-:Y:S05]  /*6a60*/  BSYNC B0 ;  /* 0x0000000000007941 */ /* 0x000fea0003800000 */
.L_x_1056:
[----:B------:R-:W-:Y:S04]  /*6a70*/  IMAD.IADD R130, R3, 0x1, -R250 ;  /* 0x0000000103827824 */ /* 0x000fe800078e0afa */
[----:B------:R-:W-:Y:S05]  /*6a80*/  IMAD R2, R2, c[0x0][0x32c], R130 ;  /* 0x0000cb0002027a24 */ /* 0x000fea00078e0282 */
[----:B------:R-:W-:Y:S02]  /*6a90*/  IADD3 R130, R2, c[0x0][0x32c], RZ ;  /* 0x0000cb0002827a10 */ /* 0x000fe40007ffe0ff */
[----:B------:R-:W-:Y:S02]  /*6aa0*/  IMNMX R128, R128, R2, !PT ;  /* 0x0000000280807217 */ /* 0x000fe40007800200 */
[----:B------:R-:W-:Y:S02]  /*6ab0*/  IMNMX R132, R132, R130, PT ;  /* 0x0000008284847217 */ /* 0x000fe40003800200 */
.L_x_1055:
        /* <DEDUP_REMOVED lines=18> */
.L_x_1061:
[----:B------:R-:W-:Y:S04]  /*6be0*/  MOV R160, 0x1 ;  /* 0x0000000100a07802 */ /* 0x000fe80000000f00 */
[----:B------:R-:W-:Y:S11]  /*6bf0*/  ISETP.NE.AND P0, PT, R160, c[0x0][0x32c], PT ;  /* 0x0000cb00a0007a0c */ /* 0x000ff60003f05270 */
[----:B------:R-:W-:Y:S02]  /*6c00*/  @!UPT UIADD3 URZ, URZ, URZ, URZ ;  /* 0x0000003f3f3ff290 */ /* 0x000fe4000fffe03f */
[----:B------:R-:W-:Y:S05]  /*6c10*/  @P0 IMAD.HI.U32 R160, R134, c[0x0][0x330], RZ ;  /* 0x0000cc0086a00a27 */ /* 0x000fea00078e00ff */
[----:B------:R-:W-:Y:S02]  /*6c20*/  @P0 SHF.R.U32.HI R134, RZ, c[0x0][0x334], R160 ;  /* 0x0000cd00ff860a19 */ /* 0x000fe400000116a0 */
.L_x_1062:
[----:B------:R-:W-:Y:S05]  /*6c30*/  BSYNC B0 ;  /* 0x0000000000007941 */ /* 0x000fea0003800000 */
.L_x_1060:
[----:B------:R-:W-:Y:S04]  /*6c40*/  IMAD.IADD R160, R3, 0x1, -R250 ;  /* 0x0000000103a07824 */ /* 0x000fe800078e0afa */
[----:B------:R-:W-:Y:S05]  /*6c50*/  IMAD R134, R134, c[0x0][0x32c], R160 ;  /* 0x0000cb0086867a24 */ /* 0x000fea00078e02a0 */
[----:B------:R-:W-:Y:S02]  /*6c60*/  IADD3 R160, R134, c[0x0][0x32c], RZ ;  /* 0x0000cb0086a07a10 */ /* 0x000fe40007ffe0ff */
[----:B------:R-:W-:Y:S02]  /*6c70*/  IMNMX R2, R2, R134, !PT ;  /* 0x0000008602027217 */ /* 0x000fe40007800200 */
[----:B------:R-:W-:Y:S02]  /*6c80*/  IMNMX R130, R130, R160, PT ;  /* 0x000000a082827217 */ /* 0x000fe40003800200 */
.L_x_1059:
[C---:B------:R-:W-:Y:S02]  /*6c90*/  ISETP.GE.AND P2, PT, R3.reuse, 0x9, PT ;  /* 0x000000090300780c */ /* 0x040fe40003f46270 */
[----:B------:R-:W-:Y:S02]  /*6ca0*/  ISETP.GE.AND P1, PT, R3, 0xa, PT ;  /* 0x0000000a0300780c */ /* 0x000fe40003f26270 */
[----:B------:R-:W-:Y:S02]  /*6cb0*/  ISETP.GT.AND P0, PT, R0, 0x8, !P2 ;  /* 0x000000080000780c */ /* 0x000fe40005704270 */
[----:B------:R-:W-:Y:S02]  /*6cc0*/  P2R R160, PR, RZ, 0x4 ;  /* 0x00000004ffa07803 */ /* 0x000fe40000000000 */
[----:B------:R-:W-:Y:S02]  /*6cd0*/  ISETP.LT.OR P0, PT, R133, 0x9, P0 ;  /* 0x000000098500780c */ /* 0x000fe40000701670 */
[----:B------:R-:W-:Y:S02]  /*6ce0*/  P2R R134, PR, RZ, 0x2 ;  /* 0x00000002ff867803 */ /* 0x000fe40000000000 */
[----:B------:R-:W-:Y:S02]  /*6cf0*/  FSEL R162, R16, -INF , !P0 ;  /* 0xff80000010a27808 */ /* 0x000fe40004000000 */
[----:B------:R-:W-:Y:S02]  /*6d00*/  ISETP.GT.AND P0, PT, R0, 0x9, !P1 ;  /* 0x000000090000780c */ /* 0x000fe40004f04270 */
[----:B------:R-:W-:Y:S02]  /*6d10*/  ISETP.GE.AND P5, PT, R3, 0x21, PT ;  /* 0x000000210300780c */ /* 0x000fe40003fa6270 */
[----:B------:R-:W-:Y:S02]  /*6d20*/  ISETP.LT.OR P0, PT, R133, 0xa, P0 ;  /* 0x0000000a8500780c */ /* 0x000fe40000701670 */
[----:B------:R-:W-:Y:S02]  /*6d30*/  ISETP.GE.AND P4, PT, R3, 0x22, PT ;  /* 0x000000220300780c */ /* 0x000fe40003f86270 */
[----:B------:R-:W-:Y:S02]  /*6d40*/  FSEL R161, R17, -INF , !P0 ;  /* 0xff80000011a17808 */ /* 0x000fe40004000000 */
[----:B------:R-:W-:Y:S02]  /*6d50*/  ISETP.GT.AND P0, PT, R128, 0x8, !P2 ;  /* 0x000000088000780c */ /* 0x000fe40005704270 */
[C---:B------:R-:W-:Y:S02]  /*6d60*/  ISETP.GE.AND P2, PT, R3.reuse, 0x11, PT ;  /* 0x000000110300780c */ /* 0x040fe40003f46270 */
[----:B------:R-:W-:Y:S02]  /*6d70*/  ISETP.LT.OR P0, PT, R132, 0x9, P0 ;  /* 0x000000098400780c */ /* 0x000fe40000701670 */
[C---:B------:R-:W-:Y:S02]  /*6d80*/  ISETP.GE.AND P3, PT, R3.reuse, 0x29, PT ;  /* 0x000000290300780c */ /* 0x040fe40003f66270 */
[----:B------:R-:W-:Y:S02]  /*6d90*/  FSEL R166, R18, -INF , !P0 ;  /* 0xff80000012a67808 */ /* 0x000fe40004000000 */
[----:B------:R-:W-:Y:S02]  /*6da0*/  ISETP.GT.AND P0, PT, R128, 0x9, !P1 ;  /* 0x000000098000780c */ /* 0x000fe40004f04270 */
[----:B------:R-:W-:Y:S02]  /*6db0*/  ISETP.GE.AND P1, PT, R3, 0x12, PT ;  /* 0x000000120300780c */ /* 0x000fe40003f26270 */
[----:B------:R-:W-:Y:S02]  /*6dc0*/  ISETP.LT.OR P0, PT, R132, 0xa, P0 ;  /* 0x0000000a8400780c */ /* 0x000fe40000701670 */
[----:B------:R-:W-:Y:S02]  /*6dd0*/  P2R R18, PR, RZ, 0x2 ;  /* 0x00000002ff127803 */ /* 0x000fe40000000000 */
[----:B------:R-:W-:Y:S02]  /*6de0*/  FSEL R163, R19, -INF , !P0 ;  /* 0xff80000013a37808 */ /* 0x000fe40004000000 */
[----:B------:R-:W-:Y:S02]  /*6df0*/  ISETP.GT.AND P0, PT, R0, 0x10, !P2 ;  /* 0x000000100000780c */ /* 0x000fe40005704270 */
[----:B------:R-:W-:Y:S02]  /*6e00*/  P2R R19, PR, RZ, 0x4 ;  /* 0x00000004ff137803 */ /* 0x000fe40000000000 */
[----:B------:R-:W-:Y:S02]  /*6e10*/  ISETP.LT.OR P0, PT, R133, 0x11, P0 ;  /* 0x000000118500780c */ /* 0x000fe40000701670 */
[----:B------:R-:W-:Y:S02]  /*6e20*/  ISETP.GE.AND P6, PT, R3, 0x2a, PT ;  /* 0x0000002a0300780c */ /* 0x000fe40003fc6270 */
[----:B------:R-:W-:Y:S02]  /*6e30*/  FSEL R167, R20, -INF , !P0 ;  /* 0xff80000014a77808 */ /* 0x000fe40004000000 */
[----:B------:R-:W-:Y:S04]  /*6e40*/  ISETP.GT.AND P0, PT, R0, 0x11, !P1 ;  /* 0x000000110000780c */ /* 0x000fe80004f04270 */
[----:B------:R-:W-:Y:S04]  /*6e50*/  ISETP.LT.OR P0, PT, R133, 0x12, P0 ;  /* 0x000000128500780c */ /* 0x000fe80000701670 */
[----:B------:R-:W-:Y:S02]  /*6e60*/  FSEL R168, R21, -INF , !P0 ;  /* 0xff80000015a87808 */ /* 0x000fe40004000000 */
[----:B------:R-:W-:Y:S02]  /*6e70*/  ISETP.GT.AND P0, PT, R128, 0x10, !P2 ;  /* 0x000000108000780c */ /* 0x000fe40005704270 */
[C---:B------:R-:W-:Y:S02]  /*6e80*/  ISETP.GE.AND P2, PT, R3.reuse, 0x19, PT ;  /* 0x000000190300780c */ /* 0x040fe40003f46270 */
[----:B------:R-:W-:Y:S02]  /*6e90*/  ISETP.LT.OR P0, PT, R132, 0x11, P0 ;  /* 0x000000118400780c */ /* 0x000fe40000701670 */
[----:B------:R-:W-:Y:S02]  /*6ea0*/  P2R R17, PR, RZ, 0x4 ;  /* 0x00000004ff117803 */ /* 0x000fe40000000000 */
[----:B------:R-:W-:Y:S02]  /*6eb0*/  FSEL R169, R22, -INF , !P0 ;  /* 0xff80000016a97808 */ /* 0x000fe40004000000 */
[----:B------:R-:W-:Y:S02]  /*6ec0*/  ISETP.GT.AND P0, PT, R128, 0x11, !P1 ;  /* 0x000000118000780c */ /* 0x000fe40004f04270 */
[----:B------:R-:W-:Y:S02]  /*6ed0*/  ISETP.GE.AND P1, PT, R3, 0x1a, PT ;  /* 0x0000001a0300780c */ /* 0x000fe40003f26270 */
[----:B------:R-:W-:Y:S02]  /*6ee0*/  ISETP.LT.OR P0, PT, R132, 0x12, P0 ;  /* 0x000000128400780c */ /* 0x000fe40000701670 */
[----:B------:R-:W-:Y:S02]  /*6ef0*/  P2R R16, PR, RZ, 0x2 ;  /* 0x00000002ff107803 */ /* 0x000fe40000000000 */
[----:B------:R-:W-:Y:S02]  /*6f00*/  FSEL R170, R23, -INF , !P0 ;  /* 0xff80000017aa7808 */ /* 0x000fe40004000000 */
[----:B------:R-:W-:Y:S04]  /*6f10*/  ISETP.GT.AND P0, PT, R0, 0x18, !P2 ;  /* 0x000000180000780c */ /* 0x000fe80005704270 */
[C---:B------:R-:W-:Y:S04]  /*6f20*/  ISETP.LT.OR P0, PT, R133.reuse, 0x19, P0 ;  /* 0x000000198500780c */ /* 0x040fe80000701670 */
[----:B------:R-:W-:Y:S02]  /*6f30*/  FSEL R171, R32, -INF , !P0 ;  /* 0xff80000020ab7808 */ /* 0x000fe40004000000 */
[----:B------:R-:W-:Y:S04]  /*6f40*/  ISETP.GT.AND P0, PT, R0, 0x19, !P1 ;  /* 0x000000190000780c */ /* 0x000fe80004f04270 */
[----:B------:R-:W-:Y:S04]  /*6f50*/  ISETP.LT.OR P0, PT, R133, 0x1a, P0 ;  /* 0x0000001a8500780c */ /* 0x000fe80000701670 */
[----:B------:R-:W-:Y:S02]  /*6f60*/  FSEL R172, R33, -INF , !P0 ;  /* 0xff80000021ac7808 */ /* 0x000fe40004000000 */
[----:B------:R-:W-:Y:S02]  /*6f70*/  ISETP.GT.AND P0, PT, R128, 0x18, !P2 ;  /* 0x000000188000780c */ /* 0x000fe40005704270 */
[C---:B------:R-:W-:Y:S02]  /*6f80*/  ISETP.GE.AND P2, PT, R3.reuse, 0x1, PT ;  /* 0x000000010300780c */ /* 0x040fe40003f46270 */
[----:B------:R-:W-:Y:S04]  /*6f90*/  ISETP.LT.OR P0, PT, R132, 0x19, P0 ;  /* 0x000000198400780c */ /* 0x000fe80000701670 */
        /* <DEDUP_REMOVED lines=18> */
[C---:B------:R-:W-:Y:S04]  /*70c0*/  ISETP.LT.OR P0, PT, R133.reuse, 0x1, P0 ;  /* 0x000000018500780c */ /* 0x040fe80000701670 */
[----:B------:R-:W-:Y:S02]  /*70d0*/  FSEL R20, R4, -INF , !P0 ;  /* 0xff80000004147808 */ /* 0x000fe40004000000 */
[----:B------:R-:W-:Y:S01]  /*70e0*/  ISETP.GT.AND P0, PT, R0, 0x1, !P1 ;  /* 0x000000010000780c */ /* 0x000fe20004f04270 */
[----:B------:R-:W1:Y:S03]  /*70f0*/  SHFL.IDX PT, R4, R137, 0x3, 0x1c1f ;  /* 0x007c1f0089047f89 */ /* 0x000e6600000e0000 */
        /* <DEDUP_REMOVED lines=8> */
[----:B------:R-:W-:Y:S04]  /*7180*/  ISETP.GT.AND P0, PT, R0, 0x28, !P3 ;  /* 0x000000280000780c */ /* 0x000fe80005f04270 */
[----:B------:R-:W-:Y:S04]  /*7190*/  ISETP.LT.OR P0, PT, R133, 0x29, P0 ;  /* 0x000000298500780c */ /* 0x000fe80000701670 */
[----:B------:R-:W-:Y:S02]  /*71a0*/  FSEL R189, R48, -INF , !P0 ;  /* 0xff80000030bd7808 */ /* 0x000fe40004000000 */
[----:B------:R-:W-:Y:S01]  /*71b0*/  ISETP.GT.AND P0, PT, R0, 0x29, !P6 ;  /* 0x000000290000780c */ /* 0x000fe20007704270 */
[--C-:B-1----:R-:W-:Y:S03]  /*71c0*/  IMAD.IADD R0, R139, 0x1, R4.reuse ;  /* 0x000000018b007824 */ /* 0x102fe600078e0204 */
        /* <DEDUP_REMOVED lines=47> */
[----:B------:R-:W-:Y:S01]  /*74c0*/  ISETP.GT.AND P0, PT, R2, 0x29, !P6 ;  /* 0x000000290200780c */ /* 0x000fe20007704270 */
[----:B------:R-:W-:Y:S03]  /*74d0*/  IMAD.IADD R2, R138, 0x1, R4 ;  /* 0x000000018a027824 */ /* 0x000fe600078e0204 */
[----:B------:R-:W-:Y:S04]  /*74e0*/  ISETP.LT.OR P0, PT, R130, 0x2a, P0 ;  /* 0x0000002a8200780c */ /* 0x000fe80000701670 */
        /* <DEDUP_REMOVED lines=18> */
.L_x_1065:
[----:B------:R-:W-:Y:S04]  /*7610*/  MOV R5, 0x1 ;  /* 0x0000000100057802 */ /* 0x000fe80000000f00 */
[----:B------:R-:W-:Y:S11]  /*7620*/  ISETP.NE.AND P0, PT, R5, c[0x0][0x32c], PT ;  /* 0x0000cb0005007a0c */ /* 0x000ff60003f05270 */
[----:B------:R-:W-:Y:S02]  /*7630*/  @!UPT UIADD3 URZ, URZ, URZ, URZ ;  /* 0x0000003f3f3ff290 */ /* 0x000fe4000fffe03f */
[----:B------:R-:W-:Y:S05]  /*7640*/  @P0 IMAD.HI.U32 R5, R4, c[0x0][0x330], RZ ;  /* 0x0000cc0004050a27 */ /* 0x000fea00078e00ff */
[----:B------:R-:W-:Y:S02]  /*7650*/  @P0 SHF.R.U32.HI R4, RZ, c[0x0][0x334], R5 ;  /* 0x0000cd00ff040a19 */ /* 0x000fe40000011605 */
.L_x_1066:
[----:B------:R-:W-:Y:S05]  /*7660*/  BSYNC B0 ;  /* 0x0000000000007941 */ /* 0x000fea0003800000 */
.L_x_1064:
[----:B------:R-:W-:Y:S04]  /*7670*/  IMAD.IADD R3, R3, 0x1, -R250 ;  /* 0x0000000103037824 */ /* 0x000fe800078e0afa */
[----:B------:R-:W-:Y:S05]  /*7680*/  IMAD R4, R4, c[0x0][0x32c], R3 ;  /* 0x0000cb0004047a24 */ /* 0x000fea00078e0203 */
[----:B------:R-:W-:Y:S02]  /*7690*/  IADD3 R3, R4, c[0x0][0x32c], RZ ;  /* 0x0000cb0004037a10 */ /* 0x000fe40007ffe0ff */
[----:B------:R-:W-:Y:S02]  /*76a0*/  IMNMX R0, R0, R4, !PT ;  /* 0x0000000400007217 */ /* 0x000fe40007800200 */
[----:B------:R-:W-:Y:S02]  /*76b0*/  IMNMX R2, R2, R3, PT ;  /* 0x0000000302027217 */ /* 0x000fe40003800200 */
.L_x_1063:
[----:B------:R-:W-:Y:S01]  /*76c0*/  ISETP.GT.AND P0, PT, R0, RZ, !P2 ;  /* 0x000000ff0000720c */ /* 0x000fe20005704270 */
[----:B------:R-:W-:Y:S01]  /*76d0*/  LDSM.16.MT88.4 R36, [R210+0x1880] ;  /* 0x00188000d224783b */ /* 0x000fe20000004200 */
[----:B------:R-:W-:Y:S02]  /*76e0*/  ISETP.NE.AND P2, PT, R16, RZ, PT ;  /* 0x000000ff1000720c */ /* 0x000fe40003f45270 */
[----:B------:R-:W-:Y:S02]  /*76f0*/  ISETP.LT.OR P0, PT, R2, 0x1, P0 ;  /* 0x000000010200780c */ /* 0x000fe40000701670 */
[----:B------:R-:W-:Y:S02]  /*7700*/  FMNMX.FTZ R133, R21, R131, !PT ;  /* 0x0000008315857209 */ /* 0x000fe40007810000 */
[----:B------:R-:W-:Y:S02]  /*7710*/  FSEL R10, R10, -INF , !P0 ;  /* 0xff8000000a0a7808 */ /* 0x000fe40004000000 */
[----:B------:R-:W-:Y:S02]  /*7720*/  ISETP.GT.AND P0, PT, R0, 0x1, !P1 ;  /* 0x000000010000780c */ /* 0x000fe40004f04270 */
[----:B------:R-:W-:Y:S02]  /*7730*/  ISETP.NE.AND P1, PT, R17, RZ, PT ;  /* 0x000000ff1100720c */ /* 0x000fe40003f25270 */
        /* <DEDUP_REMOVED lines=65> */
[----:B------:R-:W-:Y:S02]  /*7b50*/  FMNMX.FTZ R132, R175, R132, !PT ;  /* 0x00000084af847209 */ /* 0x000fe40007810000 */
[----:B-1----:R-:W-:Y:S02]  /*7b60*/  FMNMX.FTZ R134, R134, R0, !PT ;  /* 0x0000000086867209 */ /* 0x002fe40007810000 */
[----:B------:R-:W-:Y:S03]  /*7b70*/  FMNMX.FTZ R132, R179, R132, !PT ;  /* 0x00000084b3847209 */ /* 0x000fe60007810000 */
[----:B------:R-:W1:Y:S01]  /*7b80*/  SHFL.BFLY PT, R0, R134, 0x1, 0x1f ;  /* 0x0c201f0086007f89 */ /* 0x000e6200000e0000 */
[----:B------:R-:W-:Y:S04]  /*7b90*/  FMNMX.FTZ R132, R180, R132, !PT ;  /* 0x00000084b4847209 */ /* 0x000fe80007810000 */
[----:B------:R-:W-:Y:S04]  /*7ba0*/  FMNMX.FTZ R132, R193, R132, !PT ;  /* 0x00000084c1847209 */ /* 0x000fe80007810000 */
[----:B------:R-:W-:Y:S04]  /*7bb0*/  FMNMX.FTZ R132, R196, R132, !PT ;  /* 0x00000084c4847209 */ /* 0x000fe80007810000 */
[----:B------:R-:W-:Y:S04]  /*7bc0*/  FMNMX.FTZ R132, R198, R132, !PT ;  /* 0x00000084c6847209 */ /* 0x000fe80007810000 */
[----:B------:R-:W-:Y:S02]  /*7bd0*/  FMNMX.FTZ R132, R199, R132, !PT ;  /* 0x00000084c7847209 */ /* 0x000fe40007810000 */
[----:B-1----:R-:W-:Y:S02]  /*7be0*/  FMNMX.FTZ R134, R134, R0, !PT ;  /* 0x0000000086867209 */ /* 0x002fe40007810000 */
[----:B------:R-:W1:Y:S02]  /*7bf0*/  SHFL.BFLY PT, R0, R133, 0x2, 0x1f ;  /* 0x0c401f0085007f89 */ /* 0x000e6400000e0000 */
        /* <DEDUP_REMOVED lines=54> */
[--C-:B-1----:R-:W-:Y:S02]  /*7f60*/  FFMA.FTZ R0, R23, c[0x0][0x2d0], -R139.reuse ;  /* 0x0000b40017007a23 */ /* 0x102fe4000001088b */
[----:B------:R-:W1:Y:S06]  /*7f70*/  LDSM.16.MT88.4 R20, [R209+0x1880] ;  /* 0x00188000d114783b */ /* 0x000e6c0000004200 */
[----:B------:R2:W3:Y:S02]  /*7f80*/  MUFU.EX2 R247, R0 ;  /* 0x0000000000f77308 */ /* 0x0004e40000000800 */
[--C-:B--2---:R-:W-:Y:S01]  /*7f90*/  FFMA.FTZ R0, R166, c[0x0][0x2d0], -R139.reuse ;  /* 0x0000b400a6007a23 */ /* 0x104fe2000001088b */
[----:B------:R-:W-:Y:S02]  /*7fa0*/  MOV R166, R25 ;  /* 0x0000001900a67202 */ /* 0x000fe40000000f00 */
[----:B---3--:R-:W-:Y:S05]  /*7fb0*/  F2FP.BF16.PACK_AB R161, R247, R246 ;  /* 0x000000f6f7a1723e */ /* 0x008fea00000010ff */
[----:B------:R2:W-:Y:S02]  /*7fc0*/  MUFU.EX2 R248, R0 ;  /* 0x0000000000f87308 */ /* 0x0005e40000000800 */
[----:B--2---:R-:W-:Y:S08]  /*7fd0*/  FFMA.FTZ R0, R163, c[0x0][0x2d0], -R139 ;  /* 0x0000b400a3007a23 */ /* 0x004ff0000001088b */
        /* <DEDUP_REMOVED lines=58> */
[C---:B------:R-:W-:Y:S01]  /*8380*/  FMUL.FTZ R70, R128.reuse, R70 ;  /* 0x0000004680467220 */ /* 0x040fe20000410000 */
[----:B------:R-:W-:Y:S01]  /*8390*/  LDSM.16.MT88.4 R124, [R209+0x2c80] ;  /* 0x002c8000d17c783b */ /* 0x000fe20000004200 */
        /* <DEDUP_REMOVED lines=38> */
[----:B------:R1:W3:Y:S01]  /*8600*/  MUFU.EX2 R238, R2 ;  /* 0x0000000200ee7308 */ /* 0x0002e20000000800 */
[----:B------:R-:W-:Y:S02]  /*8610*/  FMUL.FTZ R99, R128, R99 ;  /* 0x0000006380637220 */ /* 0x000fe40000410000 */
[C---:B------:R-:W-:Y:S02]  /*8620*/  FMUL.FTZ R84, R129.reuse, R84 ;  /* 0x0000005481547220 */ /* 0x040fe40000410000 */
[C---:B--2---:R-:W-:Y:S02]  /*8630*/  FMUL.FTZ R10, R0.reuse, R146 ;  /* 0x00000092000a7220 */ /* 0x044fe40000410000 */
[C---:B------:R-:W-:Y:S02]  /*8640*/  FMUL.FTZ R11, R0.reuse, R147 ;  /* 0x00000093000b7220 */ /* 0x040fe40000410000 */
[C---:B------:R-:W-:Y:S02]  /*8650*/  FMUL.FTZ R26, R0.reuse, R106 ;  /* 0x0000006a001a7220 */ /* 0x040fe40000410000 */
[C---:B------:R-:W-:Y:S02]  /*8660*/  FMUL.FTZ R27, R0.reuse, R107 ;  /* 0x0000006b001b7220 */ /* 0x040fe40000410000 */
[----:B------:R-:W-:Y:S01]  /*8670*/  LDSM.16.MT88.4 R104, [R210+0x2480] ;  /* 0x00248000d268783b */ /* 0x000fe20000004200 */
[C---:B------:R-:W-:Y:S01]  /*8680*/  HMMA.16816.F32.BF16 R8, R140.reuse, R20, R8 ;  /* 0x000000148c08723c */ /* 0x040fe20000041808 */
[C---:B------:R-:W-:Y:S02]  /*8690*/  FMUL.FTZ R14, R0.reuse, R150 ;  /* 0x00000096000e7220 */ /* 0x040fe40000410000 */
[C---:B------:R-:W-:Y:S02]  /*86a0*/  FMUL.FTZ R15, R0.reuse, R151 ;  /* 0x00000097000f7220 */ /* 0x040fe40000410000 */
[C---:B------:R-:W-:Y:S02]  /*86b0*/  FMUL.FTZ R30, R0.reuse, R110 ;  /* 0x0000006e001e7220 */ /* 0x040fe40000410000 */
[C---:B------:R-:W-:Y:S02]  /*86c0*/  FMUL.FTZ R20, R129.reuse, R100 ;  /* 0x0000006481147220 */ /* 0x040fe40000410000 */
[----:B------:R-:W-:Y:S01]  /*86d0*/  FMUL.FTZ R21, R129, R101 ;  /* 0x0000006581157220 */ /* 0x000fe20000410000 */
[-C--:B------:R-:W-:Y:S02]  /*86e0*/  HMMA.16816.F32.BF16 R12, R140, R22.reuse, R12 ;  /* 0x000000168c0c723c */ /* 0x080fe4000004180c */
[--C-:B-1----:R-:W-:Y:S02]  /*86f0*/  FFMA.FTZ R2, R169, c[0x0][0x2d0], -R139.reuse ;  /* 0x0000b400a9027a23 */ /* 0x102fe4000001088b */
[C---:B------:R-:W-:Y:S02]  /*8700*/  FMUL.FTZ R31, R0.reuse, R111 ;  /* 0x0000006f001f7220 */ /* 0x040fe40000410000 */
[----:B------:R1:W-:Y:S01]  /*8710*/  MUFU.EX2 R237, R2 ;  /* 0x0000000200ed7308 */ /* 0x0003e20000000800 */
[----:B------:R-:W-:Y:S01]  /*8720*/  LDSM.16.MT88.4 R108, [R209+0x1c80] ;  /* 0x001c8000d16c783b */ /* 0x000fe20000004200 */
[C---:B------:R-:W-:Y:S01]  /*8730*/  HMMA.16816.F32.BF16 R16, R160.reuse, R22, R16 ;  /* 0x00000016a010723c */ /* 0x040fe20000041810 */
[C---:B------:R-:W-:Y:S03]  /*8740*/  FMUL.FTZ R42, R0.reuse, R122 ;  /* 0x0000007a002a7220 */ /* 0x040fe60000410000 */
[C---:B------:R-:W-:Y:S02]  /*8750*/  FMUL.FTZ R43, R0.reuse, R123 ;  /* 0x0000007b002b7220 */ /* 0x040fe40000410000 */
[----:B------:R-:W-:Y:S02]  /*8760*/  FMUL.FTZ R46, R0, R158 ;  /* 0x0000009e002e7220 */ /* 0x000fe40000410000 */
[C---:B------:R-:W-:Y:S04]  /*8770*/  FMUL.FTZ R22, R128.reuse, R102 ;  /* 0x0000006680167220 */ /* 0x040fe80000410000 */
[----:B------:R-:W-:Y:S02]  /*8780*/  FMUL.FTZ R23, R128, R103 ;  /* 0x0000006780177220 */ /* 0x000fe40000410000 */
[----:B------:R-:W2:Y:S01]  /*8790*/  LDSM.16.MT88.4 R100, [R209+0x2480] ;  /* 0x00248000d164783b */ /* 0x000ea20000004200 */
[C---:B------:R-:W-:Y:S02]  /*87a0*/  FMUL.FTZ R47, R0.reuse, R159 ;  /* 0x0000009f002f7220 */ /* 0x040fe40000410000 */
[C---:B------:R-:W-:Y:S02]  /*87b0*/  FMUL.FTZ R58, R0.reuse, R58 ;  /* 0x0000003a003a7220 */ /* 0x040fe40000410000 */
[-C--:B------:R-:W-:Y:S01]  /*87c0*/  HMMA.16816.F32.BF16 R20, R160, R36.reuse, R20 ;  /* 0x00000024a014723c */ /* 0x080fe20000041814 */
[----:B------:R-:W-:Y:S02]  /*87d0*/  FMUL.FTZ R59, R0, R59 ;  /* 0x0000003b003b7220 */ /* 0x000fe40000410000 */
[--C-:B-1----:R-:W-:Y:S02]  /*87e0*/  FFMA.FTZ R2, R170, c[0x0][0x2d0], -R139.reuse ;  /* 0x0000b400aa027a23 */ /* 0x102fe4000001088b */
[C---:B------:R-:W-:Y:S02]  /*87f0*/  FMUL.FTZ R62, R0.reuse, R62 ;  /* 0x0000003e003e7220 */ /* 0x040fe40000410000 */
[----:B------:R1:W4:Y:S01]  /*8800*/  MUFU.EX2 R236, R2 ;  /* 0x0000000200ec7308 */ /* 0x0003220000000800 */
[C---:B------:R-:W-:Y:S01]  /*8810*/  HMMA.16816.F32.BF16 R24, R140.reuse, R36, R24 ;  /* 0x000000248c18723c */ /* 0x040fe20000041818 */
[C---:B------:R-:W-:Y:S03]  /*8820*/  FMUL.FTZ R63, R0.reuse, R63 ;  /* 0x0000003f003f7220 */ /* 0x040fe60000410000 */
[C---:B------:R-:W-:Y:S02]  /*8830*/  FMUL.FTZ R74, R0.reuse, R74 ;  /* 0x0000004a004a7220 */ /* 0x040fe40000410000 */
[C---:B------:R-:W-:Y:S02]  /*8840*/  FMUL.FTZ R75, R0.reuse, R75 ;  /* 0x0000004b004b7220 */ /* 0x040fe40000410000 */
[-C--:B------:R-:W-:Y:S01]  /*8850*/  HMMA.16816.F32.BF16 R28, R140, R38.reuse, R28 ;  /* 0x000000268c1c723c */ /* 0x080fe2000004181c */
[C---:B------:R-:W-:Y:S03]  /*8860*/  FMUL.FTZ R36, R129.reuse, R116 ;  /* 0x0000007481247220 */ /* 0x040fe60000410000 */
[C---:B------:R-:W-:Y:S02]  /*8870*/  FMUL.FTZ R37, R129.reuse, R117 ;  /* 0x0000007581257220 */ /* 0x040fe40000410000 */
[C---:B------:R-:W-:Y:S02]  /*8880*/  FMUL.FTZ R78, R0.reuse, R78 ;  /* 0x0000004e004e7220 */ /* 0x040fe40000410000 */
[C---:B------:R-:W-:Y:S01]  /*8890*/  HMMA.16816.F32.BF16 R32, R160.reuse, R38, R32 ;  /* 0x00000026a020723c */ /* 0x040fe20000041820 */
[----:B------:R-:W-:Y:S03]  /*88a0*/  FMUL.FTZ R79, R0, R79 ;  /* 0x0000004f004f7220 */ /* 0x000fe60000410000 */
[----:B------:R-:W-:Y:S02]  /*88b0*/  FMUL.FTZ R85, R129, R85 ;  /* 0x0000005581557220 */ /* 0x000fe40000410000 */
[C---:B------:R-:W-:Y:S02]  /*88c0*/  FMUL.FTZ R86, R128.reuse, R86 ;  /* 0x0000005680567220 */ /* 0x040fe40000410000 */
[--C-:B-1----:R-:W-:Y:S02]  /*88d0*/  FFMA.FTZ R2, R171, c[0x0][0x2d0], -R138.reuse ;  /* 0x0000b400ab027a23 */ /* 0x102fe4000001088a */
[----:B------:R-:W-:Y:S02]  /*88e0*/  LDSM.16.MT88.4 R168, [R209+0x3880] ;  /* 0x00388000d1a8783b */ /* 0x000fe40000004200 */
[----:B------:R1:W-:Y:S01]  /*88f0*/  MUFU.EX2 R235, R2 ;  /* 0x0000000200eb7308 */ /* 0x0003e20000000800 */
[C---:B------:R-:W-:Y:S02]  /*8900*/  FMUL.FTZ R38, R128.reuse, R118 ;  /* 0x0000007680267220 */ /* 0x040fe40000410000 */
[----:B------:R-:W-:Y:S02]  /*8910*/  FMUL.FTZ R39, R128, R119 ;  /* 0x0000007780277220 */ /* 0x000fe40000410000 */
[C---:B------:R-:W-:Y:S01]  /*8920*/  FMUL.FTZ R90, R0.reuse, R90 ;  /* 0x0000005a005a7220 */ /* 0x040fe20000410000 */
[----:B------:R-:W-:Y:S01]  /*8930*/  LDSM.16.MT88.4 R116, [R209+0x2880] ;  /* 0x00288000d174783b */ /* 0x000fe20000004200 */
[C---:B------:R-:W-:Y:S02]  /*8940*/  FMUL.FTZ R91, R0.reuse, R91 ;  /* 0x0000005b005b7220 */ /* 0x040fe40000410000 */
[C---:B------:R-:W-:Y:S01]  /*8950*/  FMUL.FTZ R94, R0.reuse, R94 ;  /* 0x0000005e005e7220 */ /* 0x040fe20000410000 */
[-C--:B--2---:R-:W-:Y:S01]  /*8960*/  HMMA.16816.F32.BF16 R36, R160, R100.reuse, R36 ;  /* 0x00000064a024723c */ /* 0x084fe20000041824 */
[----:B------:R-:W-:Y:S02]  /*8970*/  FMUL.FTZ R95, R0, R95 ;  /* 0x0000005f005f7220 */ /* 0x000fe40000410000 */
[----:B------:R-:W-:Y:S05]  /*8980*/  FMUL.FTZ R87, R128, R87 ;  /* 0x0000005780577220 */ /* 0x000fea0000410000 */
[C---:B------:R-:W-:Y:S01]  /*8990*/  HMMA.16816.F32.BF16 R40, R140.reuse, R100, R40 ;  /* 0x000000648c28723c */ /* 0x040fe20000041828 */
[----:B-1----:R-:W-:Y:S07]  /*89a0*/  FFMA.FTZ R2, R172, c[0x0][0x2d0], -R138 ;  /* 0x0000b400ac027a23 */ /* 0x002fee000001088a */
[-C--:B------:R-:W-:Y:S01]  /*89b0*/  HMMA.16816.F32.BF16 R44, R140, R102.reuse, R44 ;  /* 0x000000668c2c723c */ /* 0x080fe2000004182c */
[----:B------:R1:W2:Y:S07]  /*89c0*/  MUFU.EX2 R234, R2 ;  /* 0x0000000200ea7308 */ /* 0x0002ae0000000800 */
[C---:B------:R-:W-:Y:S01]  /*89d0*/  HMMA.16816.F32.BF16 R48, R160.reuse, R102, R48 ;  /* 0x00000066a030723c */ /* 0x040fe20000041830 */
[----:B------:R-:W5:Y:S07]  /*89e0*/  LDSM.16.MT88.4 R100, [R209+0x3080] ;  /* 0x00308000d164783b */ /* 0x000f6e0000004200 */
[-C--:B------:R-:W-:Y:S08]  /*89f0*/  HMMA.16816.F32.BF16 R52, R160, R104.reuse, R52 ;  /* 0x00000068a034723c */ /* 0x080ff00000041834 */
[C---:B------:R-:W-:Y:S01]  /*8a00*/  HMMA.16816.F32.BF16 R56, R140.reuse, R104, R56 ;  /* 0x000000688c38723c */ /* 0x040fe20000041838 */
[--C-:B-1----:R-:W-:Y:S07]  /*8a10*/  FFMA.FTZ R2, R174, c[0x0][0x2d0], -R139.reuse ;  /* 0x0000b400ae027a23 */ /* 0x102fee000001088b */
[-C--:B------:R-:W-:Y:S01]  /*8a20*/  HMMA.16816.F32.BF16 R60, R140, R106.reuse, R60 ;  /* 0x0000006a8c3c723c */ /* 0x080fe2000004183c */
[----:B------:R1:W-:Y:S07]  /*8a30*/  MUFU.EX2 R233, R2 ;  /* 0x0000000200e97308 */ /* 0x0003ee0000000800 */
[C---:B------:R-:W-:Y:S01]  /*8a40*/  HMMA.16816.F32.BF16 R64, R160.reuse, R106, R64 ;  /* 0x0000006aa040723c */ /* 0x040fe20000041840 */
[----:B------:R-:W2:Y:S07]  /*8a50*/  LDSM.16.MT88.4 R104, [R210+0x3080] ;  /* 0x00308000d268783b */ /* 0x000eae0000004200 */
[-C--:B-----5:R-:W-:Y:S08]  /*8a60*/  HMMA.16816.F32.BF16 R68, R160, R100.reuse, R68 ;  /* 0x00000064a044723c */ /* 0x0a0ff00000041844 */
[C---:B------:R-:W-:Y:S01]  /*8a70*/  HMMA.16816.F32.BF16 R72, R140.reuse, R100, R72 ;  /* 0x000000648c48723c */ /* 0x040fe20000041848 */
[----:B-1----:R-:W-:Y:S04]  /*8a80*/  FFMA.FTZ R2, R176, c[0x0][0x2d0], -R139 ;  /* 0x0000b400b0027a23 */ /* 0x002fe8000001088b */
[----:B------:R1:W5:Y:S02]  /*8a90*/  MUFU.EX2 R232, R2 ;  /* 0x0000000200e87308 */ /* 0x0003640000000800 */
[----:B---3--:R-:W-:Y:S01]  /*8aa0*/  F2FP.BF16.PACK_AB R100, R238, R239 ;  /* 0x000000efee64723e */ /* 0x008fe200000010ff */
[-C--:B------:R-:W-:Y:S01]  /*8ab0*/  HMMA.16816.F32.BF16 R76, R140, R102.reuse, R76 ;  /* 0x000000668c4c723c */ /* 0x080fe2000004184c */
[----:B----4-:R-:W-:Y:S07]  /*8ac0*/  F2FP.BF16.PACK_AB R101, R236, R237 ;  /* 0x000000edec65723e */ /* 0x010fee00000010ff */
[C---:B------:R-:W-:Y:S07]  /*8ad0*/  HMMA.16816.F32.BF16 R80, R160.reuse, R102, R80 ;  /* 0x00000066a050723c */ /* 0x040fee0000041850 */
[----:B--2---:R-:W-:Y:S01]  /*8ae0*/  F2FP.BF16.PACK_AB R102, R234, R235 ;  /* 0x000000ebea66723e */ /* 0x004fe200000010ff */
[-C--:B------:R-:W-:Y:S01]  /*8af0*/  HMMA.16816.F32.BF16 R84, R160, R104.reuse, R84 ;  /* 0x00000068a054723c */ /* 0x080fe20000041854 */
[--C-:B-1----:R-:W-:Y:S03]  /*8b00*/  FFMA.FTZ R2, R173, c[0x0][0x2d0], -R164.reuse ;  /* 0x0000b400ad027a23 */ /* 0x102fe600000108a4 */
[----:B-----5:R-:W-:Y:S04]  /*8b10*/  F2FP.BF16.PACK_AB R103, R232, R233 ;  /* 0x000000e9e867723e */ /* 0x020fe800000010ff */
[C---:B------:R-:W-:Y:S01]  /*8b20*/  HMMA.16816.F32.BF16 R88, R140.reuse, R104, R88 ;  /* 0x000000688c58723c */ /* 0x040fe20000041858 */
[----:B------:R1:W-:Y:S07]  /*8b30*/  MUFU.EX2 R207, R2 ;  /* 0x0000000200cf7308 */ /* 0x0003ee0000000800 */
[-C--:B------:R-:W-:Y:S08]  /*8b40*/  HMMA.16816.F32.BF16 R92, R140, R106.reuse, R92 ;  /* 0x0000006a8c5c723c */ /* 0x080ff0000004185c */
[----:B------:R-:W-:Y:S08]  /*8b50*/  HMMA.16816.F32.BF16 R96, R160, R106, R96 ;  /* 0x0000006aa060723c */ /* 0x000ff00000041860 */
[-C--:B------:R-:W-:Y:S01]  /*8b60*/  HMMA.16816.F32.BF16 R4, R100, R108.reuse, R4 ;  /* 0x0000006c6404723c */ /* 0x080fe20000041804 */
[--C-:B-1----:R-:W-:Y:S04]  /*8b70*/  FFMA.FTZ R2, R175, c[0x0][0x2d0], -R164.reuse ;  /* 0x0000b400af027a23 */ /* 0x102fe800000108a4 */
        /* <DEDUP_REMOVED lines=36> */
[--C-:B---3--:R-:W-:Y:S03]  /*8dc0*/  FFMA.FTZ R2, R188, c[0x0][0x2d0], -R139.reuse ;  /* 0x0000b400bc027a23 */ /* 0x108fe6000001088b */
[----:B------:R-:W-:Y:S04]  /*8dd0*/  MOV R188, R131 ;  /* 0x0000008300bc7202 */ /* 0x000fe80000000f00 */
        /* <DEDUP_REMOVED lines=9> */
[----:B------:R3:W-:Y:S01]  /*8e70*/  MUFU.EX2 R186, R2 ;  /* 0x0000000200ba7308 */ /* 0x0007e20000000800 */
[----:B------:R-:W-:Y:S02]  /*8e80*/  MOV R190, R166 ;  /* 0x000000a600be7202 */ /* 0x000fe40000000f00 */
[C---:B------:R-:W-:Y:S07]  /*8e90*/  HMMA.16816.F32.BF16 R64, R100.reuse, R110, R64 ;  /* 0x0000006e6440723c */ /* 0x040fee0000041840 */
[----:B------:R-:W5:Y:S01]  /*8ea0*/  MUFU.EX2 R185, R138 ;  /* 0x0000008a00b97308 */ /* 0x000f620000000800 */
[-C--:B-1----:R-:W-:Y:S08]  /*8eb0*/  HMMA.16816.F32.BF16 R68, R100, R112.reuse, R68 ;  /* 0x000000706444723c */ /* 0x082ff00000041844 */
[C---:B------:R-:W-:Y:S01]  /*8ec0*/  HMMA.16816.F32.BF16 R72, R104.reuse, R112, R72 ;  /* 0x000000706848723c */ /* 0x040fe20000041848 */
[--C-:B---3--:R-:W-:Y:S02]  /*8ed0*/  FFMA.FTZ R2, R194, c[0x0][0x2d0], -R139.reuse ;  /* 0x0000b400c2027a23 */ /* 0x108fe4000001088b */
[----:B------:R-:W3:Y:S05]  /*8ee0*/  LDL.LU R194, [R1+0x4] ;  /* 0x0000040001c27983 */ /* 0x000eea0000300800 */
[-C--:B------:R-:W-:Y:S01]  /*8ef0*/  HMMA.16816.F32.BF16 R76, R104, R114.reuse, R76 ;  /* 0x00000072684c723c */ /* 0x080fe2000004184c */
[----:B------:R1:W-:Y:S03]  /*8f00*/  MUFU.EX2 R182, R2 ;  /* 0x0000000200b67308 */ /* 0x0003e60000000800 */
[----:B------:R-:W-:Y:S02]  /*8f10*/  FFMA.FTZ R139, R195, c[0x0][0x2d0], -R139 ;  /* 0x0000b400c38b7a23 */ /* 0x000fe4000001088b */
[----:B------:R-:W2:Y:S01]  /*8f20*/  LDL.LU R195, [R1] ;  /* 0x0000000001c37983 */ /* 0x000ea20000300800 */
[----:B-----5:R-:W-:Y:S01]  /*8f30*/  F2FP.BF16.PACK_AB R138, R185, R186 ;  /* 0x000000bab98a723e */ /* 0x020fe200000010ff */
[C---:B------:R-:W-:Y:S02]  /*8f40*/  HMMA.16816.F32.BF16 R80, R100.reuse, R114, R80 ;  /* 0x000000726450723c */ /* 0x040fe40000041850 */
[----:B------:R-:W5:Y:S01]  /*8f50*/  LDSM.16.MT88.4 R112, [R210+0x2080] ;  /* 0x00208000d270783b */ /* 0x000f620000004200 */
[----:B------:R-:W1:Y:S05]  /*8f60*/  MUFU.EX2 R181, R139 ;  /* 0x0000008b00b57308 */ /* 0x000e6a0000000800 */
[-C--:B----4-:R-:W-:Y:S08]  /*8f70*/  HMMA.16816.F32.BF16 R84, R100, R116.reuse, R84 ;  /* 0x000000746454723c */ /* 0x090ff00000041854 */
[C---:B------:R-:W-:Y:S01]  /*8f80*/  HMMA.16816.F32.BF16 R88, R104.reuse, R116, R88 ;  /* 0x000000746858723c */ /* 0x040fe20000041858 */
[--C-:B-1----:R-:W-:Y:S02]  /*8f90*/  FFMA.FTZ R2, R193, c[0x0][0x2d0], -R164.reuse ;  /* 0x0000b400c1027a23 */ /* 0x102fe400000108a4 */
[----:B------:R-:W4:Y:S02]  /*8fa0*/  LDL.LU R193, [R1+0x8] ;  /* 0x0000080001c17983 */ /* 0x000f240000300800 */
[----:B------:R1:W-:Y:S03]  /*8fb0*/  MUFU.EX2 R180, R2 ;  /* 0x0000000200b47308 */ /* 0x0003e60000000800 */
[-C--:B------:R-:W-:Y:S01]  /*8fc0*/  HMMA.16816.F32.BF16 R92, R104, R118.reuse, R92 ;  /* 0x00000076685c723c */ /* 0x080fe2000004185c */
[----:B------:R-:W-:Y:S07]  /*8fd0*/  F2FP.BF16.PACK_AB R139, R181, R182 ;  /* 0x000000b6b58b723e */ /* 0x000fee00000010ff */
[----:B------:R-:W-:Y:S01]  /*8fe0*/  HMMA.16816.F32.BF16 R96, R100, R118, R96 ;  /* 0x000000766460723c */ /* 0x000fe20000041860 */
[--C-:B-1----:R-:W-:Y:S04]  /*8ff0*/  FFMA.FTZ R2, R196, c[0x0][0x2d0], -R164.reuse ;  /* 0x0000b400c4027a23 */ /* 0x102fe800000108a4 */
[----:B------:R1:W1:Y:S02]  /*9000*/  MUFU.EX2 R178, R2 ;  /* 0x0000000200b27308 */ /* 0x0002640000000800 */
[--C-:B-1----:R-:W-:Y:S01]  /*9010*/  FFMA.FTZ R2, R198, c[0x0][0x2d0], -R164.reuse ;  /* 0x0000b400c6027a23 */ /* 0x102fe200000108a4 */
[----:B------:R-:W-:Y:S01]  /*9020*/  F2FP.BF16.PACK_AB R160, R178, R180 ;  /* 0x000000b4b2a0723e */ /* 0x000fe200000010ff */
        /* <DEDUP_REMOVED lines=19> */
[----:B------:R-:W5:Y:S06]  /*9160*/  LDL R11, [R1+0x1c] ;  /* 0x00001c00010b7983 */ /* 0x000f6c0000100800 */
        /* <DEDUP_REMOVED lines=11> */
[----:B---3--:R-:W-:Y:S04]  /*9220*/  FFMA.FTZ R3, R3, R194, R242 ;  /* 0x000000c203037223 */ /* 0x008fe800000100f2 */
[----:B------:R-:W-:Y:S02]  /*9230*/  FADD.FTZ R3, R243, R3 ;  /* 0x00000003f3037221 */ /* 0x000fe40000010000 */
[----:B--2---:R-:W-:Y:S01]  /*9240*/  FFMA.FTZ R128, R128, R195, R246 ;  /* 0x000000c380807223 */ /* 0x004fe200000100f6 */
        /* <DEDUP_REMOVED lines=11> */
[----:B------:R-:W-:Y:S01]  /*9300*/  FADD.FTZ R8, R207, R0 ;  /* 0x00000000cf087221 */ /* 0x000fe20000010000 */
[----:B------:R-:W-:Y:S01]  /*9310*/  IADD3 R207, R225, -0x1, RZ ;  /* 0xffffffffe1cf7810 */ /* 0x000fe20007ffe0ff */
        /* <DEDUP_REMOVED lines=46> */
[----:B------:R1:W-:Y:S01]  /*9600*/  STL [R1], R4 ;  /* 0x0000000401007387 */ /* 0x0003e20000100800 */
[----:B------:R-:W-:Y:S01]  /*9610*/  FADD.FTZ R2, R177, R3 ;  /* 0x00000003b1027221 */ /* 0x000fe20000010000 */
[----:B------:R-:W-:Y:S01]  /*9620*/  MOV R135, R132 ;  /* 0x0000008400877202 */ /* 0x000fe20000000f00 */
[----:B------:R-:W-:Y:S01]  /*9630*/  FADD.FTZ R0, R131, R0 ;  /* 0x0000000083007221 */ /* 0x000fe20000010000 */
[----:B------:R-:W-:Y:S02]  /*9640*/  MOV R131, R133 ;  /* 0x0000008500837202 */ /* 0x000fe40000000f00 */
[----:B------:R1:W-:Y:S04]  /*9650*/  STL [R1+0x4], R2 ;  /* 0x0000040201007387 */ /* 0x0003e80000100800 */
[----:B------:R1:W-:Y:S01]  /*9660*/  STL [R1+0xc], R0 ;  /* 0x00000c0001007387 */ /* 0x0003e20000100800 */
[----:B-----5:R-:W-:Y:S02]  /*9670*/  ISETP.GT.AND P0, PT, R225, R11, PT ;  /* 0x0000000be100720c */ /* 0x020fe40003f04270 */
[----:B------:R-:W-:Y:S11]  /*9680*/  MOV R225, R207 ;  /* 0x000000cf00e17202 */ /* 0x000ff60000000f00 */
[----:B-1----:R-:W-:-:S05]  /*9690*/  @P0 BRA `(.L_x_1067) ;  /* 0xffffc09000000947 */ /* 0x002fca000383ffff */
.L_x_1046:
[----:B------:R-:W2:Y:S01]  /*96a0*/  S2R R0, SR_CTAID.X ;  /* 0x0000000000007919 */ /* 0x000ea20000002500 */
[----:B------:R-:W-:Y:S01]  /*96b0*/  IMAD.MOV.U32 R2, RZ, RZ, c[0x0][0x2c4] ;  /* 0x0000b100ff027624 */ /* 0x000fe200078e00ff */
[----:B------:R-:W-:Y:S01]  /*96c0*/  MOV R6, c[0x0][0x2ac] ;  /* 0x0000ab0000067a02 */ /* 0x000fe20000000f00 */
[----:B------:R-:W-:-:S02]  /*96d0*/  IMAD.MOV.U32 R5, RZ, RZ, 0x1 ;  /* 0x00000001ff057424 */ /* 0x000fc400078e00ff */
[----:B------:R-:W-:Y:S01]  /*96e0*/  IMAD.MOV.U32 R4, RZ, RZ, 0x1 ;  /* 0x00000001ff047424 */ /* 0x000fe200078e00ff */
[----:B------:R-:W-:Y:S02]  /*96f0*/  ISETP.NE.AND P1, PT, R2, 0x1, PT ;  /* 0x000000010200780c */ /* 0x000fe40003f25270 */
[----:B------:R-:W-:Y:S02]  /*9700*/  ISETP.LE.AND P0, PT, R5, c[0x0][0x32c], PT ;  /* 0x0000cb0005007a0c */ /* 0x000fe40003f03270 */
[----:B-1----:R-:W-:-:S05]  /*9710*/  IADD3 R3, R4, -c[0x0][0x168], RZ ;  /* 0x80005a0004037a10 */ /* 0x002fca0007ffe0ff */
[----:B------:R-:W-:Y:S01]  /*9720*/  IMAD R3, R6, c[0x0][0x1d0], R3 ;  /* 0x0000740006037a24 */ /* 0x000fe200078e0203 */
[----:B--2---:R-:W-:-:S05]  /*9730*/  LEA R0, R0, 0x7f, 0x7 ;  /* 0x0000007f00007811 */ /* 0x004fca00078e38ff */
        /* <DEDUP_REMOVED lines=13> */
.L_x_1069:
[----:B------:R-:W-:-:S13]  /*9810*/  ISETP.NE.AND P0, PT, R4, c[0x0][0x32c], PT ;  /* 0x0000cb0004007a0c */ /* 0x000fda0003f05270 */
[----:B------:R-:W-:-:S05]  /*9820*/  @P0 IMAD.HI.U32 R3, R0, c[0x0][0x330], RZ ;  /* 0x0000cc0000030a27 */ /* 0x000fca00078e00ff */
[----:B------:R-:W-:-:S05]  /*9830*/  @P0 SHF.R.U32.HI R0, RZ, c[0x0][0x334], R3 ;  /* 0x0000cd00ff000a19 */ /* 0x000fca0000011603 */
.L_x_1070:
[----:B------:R-:W-:-:S05]  /*9840*/  IMAD R0, R0, c[0x0][0x32c], RZ ;  /* 0x0000cb0000007a24 */ /* 0x000fca00078e02ff */
[----:B------:R-:W-:-:S03]  /*9850*/  IMNMX R2, R2, R0, !PT ;  /* 0x0000000002027217 */ /* 0x000fc60007800200 */
.L_x_1068:
        /* <DEDUP_REMOVED lines=27> */
.L_x_1076:
        /* <DEDUP_REMOVED lines=20> */
[----:B------:R-:W1:Y:S01]  /*9b50*/  S2R R10, SR_TID.X ;  /* 0x00000000000a7919 */ /* 0x000e620000002100 */
[----:B------:R-:W-:Y:S01]  /*9b60*/  SHF.R.S32.HI R8, RZ, 0x1f, R222 ;  /* 0x0000001fff087819 */ /* 0x000fe200000114de */
[----:B------:R-:W-:Y:S01]  /*9b70*/  BSSY B0, `(.L_x_1072) ;  /* 0x0000033000007945 */ /* 0x000fe20003800000 */
[----:B------:R-:W-:Y:S01]  /*9b80*/  ISETP.GE.AND P1, PT, R226, c[0x0][0x1d4], PT ;  /* 0x00007500e2007a0c */ /* 0x000fe20003f26270 */
[----:B------:R-:W-:Y:S01]  /*9b90*/  IMAD R4, R2, c[0x0][0x208], RZ ;  /* 0x0000820002047a24 */ /* 0x000fe200078e02ff */
[----:B------:R-:W-:Y:S01]  /*9ba0*/  IADD3 R12, R226, 0x20, RZ ;  /* 0x00000020e20c7810 */ /* 0x000fe20007ffe0ff */
[----:B------:R-:W-:Y:S01]  /*9bb0*/  IMAD.WIDE.U32 R2, R224, c[0x0][0x208], RZ ;  /* 0x00008200e0027a25 */ /* 0x000fe200078e00ff */
[----:B------:R-:W-:Y:S02]  /*9bc0*/  IADD3 R11, R226, 0x40, RZ ;  /* 0x00000040e20b7810 */ /* 0x000fe40007ffe0ff */
[----:B------:R-:W-:Y:S01]  /*9bd0*/  ISETP.GE.AND P3, PT, R12, c[0x0][0x1d4], PT ;  /* 0x000075000c007a0c */ /* 0x000fe20003f66270 */
[----:B------:R-:W-:Y:S01]  /*9be0*/  IMAD R4, R224, c[0x0][0x20c], R4 ;  /* 0x00008300e0047a24 */ /* 0x000fe200078e0204 */
[----:B------:R-:W-:Y:S01]  /*9bf0*/  ISETP.GE.AND P2, PT, R11, c[0x0][0x1d4], PT ;  /* 0x000075000b007a0c */ /* 0x000fe20003f46270 */
[----:B------:R-:W-:Y:S02]  /*9c00*/  IMAD R8, R8, c[0x0][0x218], RZ ;  /* 0x0000860008087a24 */ /* 0x000fe400078e02ff */
[----:B------:R-:W-:Y:S02]  /*9c10*/  IMAD.IADD R3, R3, 0x1, R4 ;  /* 0x0000000103037824 */ /* 0x000fe400078e0204 */
[C---:B------:R-:W-:Y:S02]  /*9c20*/  IMAD R8, R222.reuse, c[0x0][0x21c], R8 ;  /* 0x00008700de087a24 */ /* 0x040fe400078e0208 */
[----:B------:R-:W-:Y:S05]  /*9c30*/  IMAD.WIDE.U32 R2, R222, c[0x0][0x218], R2 ;  /* 0x00008600de027a25 */ /* 0x000fea00078e0002 */
[----:B------:R-:W-:Y:S04]  /*9c40*/  IADD3 R2, P0, R2, UR18, RZ ;  /* 0x0000001202027c10 */ /* 0x000fe8000ff1e0ff */
[----:B------:R-:W-:Y:S02]  /*9c50*/  IADD3.X R8, R3, UR5, R8, P0, !PT ;  /* 0x0000000503087c10 */ /* 0x000fe400087fe408 */
[C---:B------:R-:W-:Y:S04]  /*9c60*/  LEA R9, P0, R2.reuse, c[0x0][0x1f8], 0x1 ;  /* 0x00007e0002097a11 */ /* 0x040fe800078008ff */
[----:B------:R-:W-:Y:S02]  /*9c70*/  LEA.HI.X R8, R2, c[0x0][0x1fc], R8, 0x1, P0 ;  /* 0x00007f0002087a11 */ /* 0x000fe400000f0c08 */
[----:B------:R-:W2:Y:S04]  /*9c80*/  SHFL.IDX PT, R2, R9, RZ, 0x1c1f ;  /* 0x001c1fff09027589 */ /* 0x000ea800000e0000 */
[----:B------:R-:W3:Y:S01]  /*9c90*/  SHFL.IDX PT, R3, R8, RZ, 0x1c1f ;  /* 0x001c1fff08037589 */ /* 0x000ee200000e0000 */
[C---:B--2---:R-:W-:Y:S05]  /*9ca0*/  IADD3 R6, P0, R2.reuse, R229, RZ ;  /* 0x000000e502067210 */ /* 0x044fea0007f1e0ff */
[C---:B---3--:R-:W-:Y:S01]  /*9cb0*/  IMAD.X R7, R3.reuse, 0x1, R227, P0 ;  /* 0x0000000103077824 */ /* 0x048fe200000e06e3 */
[C---:B------:R-:W-:Y:S04]  /*9cc0*/  IADD3 R4, P0, R2.reuse, R206, RZ ;  /* 0x000000ce02047210 */ /* 0x040fe80007f1e0ff */
[----:B------:R-:W-:Y:S01]  /*9cd0*/  @!PT LDS RZ, [RZ] ;  /* 0x00000000fffff984 */ /* 0x000fe20000000800 */
[----:B------:R2:W-:Y:S01]  /*9ce0*/  LDGSTS.E.BYPASS.LTC128B.128 [R223+0x1880], [R6.64], !P1 ;  /* 0x0188000006df7fae */ /* 0x0005e2000c901d48 */
[C---:B------:R-:W-:Y:S01]  /*9cf0*/  IMAD.X R5, R3.reuse, 0x1, R225, P0 ;  /* 0x0000000103057824 */ /* 0x040fe200000e06e1 */
        /* <DEDUP_REMOVED lines=9> */
.L_x_1116:
[C---:B------:R-:W-:Y:S02]  /*9d90*/  IADD3 R10, R226.reuse, 0x20, RZ ;  /* 0x00000020e20a7810 */ /* 0x040fe40007ffe0ff */
[----:B------:R-:W-:Y:S02]  /*9da0*/  ISETP.GE.AND P3, PT, R226, c[0x0][0x1d4], PT ;  /* 0x00007500e2007a0c */ /* 0x000fe40003f66270 */
[----:B-1-3--:R-:W-:Y:S02]  /*9db0*/  IADD3 R8, P0, R2, R229, RZ ;  /* 0x000000e502087210 */ /* 0x00afe40007f1e0ff */
        /* <DEDUP_REMOVED lines=14> */
.L_x_1073:
[----:B------:R-:W-:Y:S05]  /*9ea0*/  BSYNC B0 ;  /* 0x0000000000007941 */ /* 0x000fea0003800000 */
.L_x_1072:
        /* <DEDUP_REMOVED lines=109> */
[----:B------:R-:W-:Y:S02]  /*a580*/  LEA.HI R137, R137, R230, RZ, 0x2 ;  /* 0x000000e689897211 */ /* 0x000fe400078f10ff */
[----:B------:R-:W-:Y:S02]  /*a590*/  IADD3 R230, R226, 0x40, RZ ;  /* 0x00000040e2e67810 */ /* 0x000fe40007ffe0ff */
[----:B------:R-:W-:Y:S02]  /*a5a0*/  SHF.R.S32.HI R137, RZ, 0x2, R137 ;  /* 0x00000002ff897819 */ /* 0x000fe40000011489 */
[----:B------:R-:W-:Y:S01]  /*a5b0*/  ISETP.GE.AND P3, PT, R230, c[0x0][0x1d4], PT ;  /* 0x00007500e6007a0c */ /* 0x000fe20003f66270 */
[----:B--2---:R-:W-:Y:S01]  /*a5c0*/  IMAD R3, R207, 0x30, R3 ;  /* 0x00000030cf037824 */ /* 0x004fe200078e0203 */
[----:B---3--:R-:W-:Y:S04]  /*a5d0*/  ISETP.GT.AND P1, PT, R2, 0x2f, PT ;  /* 0x0000002f0200780c */ /* 0x008fe80003f24270 */
[----:B------:R-:W-:Y:S05]  /*a5e0*/  IADD3 R3, R3, -0x30, R2 ;  /* 0xffffffd003037810 */ /* 0x000fea0007ffe002 */
[----:B------:R-:W-:Y:S04]  /*a5f0*/  @P2 IMAD.HI.U32 R130, R3, c[0x0][0x2bc], RZ ;  /* 0x0000af0003822a27 */ /* 0x000fe800078e00ff */
[--C-:B------:R-:W-:Y:S01]  /*a600*/  IMAD.MOV.U32 R2, RZ, RZ, R3.reuse ;  /* 0x000000ffff027224 */ /* 0x100fe200078e0003 */
[----:B------:R-:W-:Y:S04]  /*a610*/  @P2 SHF.R.U32.HI R2, RZ, c[0x0][0x2c0], R130 ;  /* 0x0000b000ff022a19 */ /* 0x000fe80000011682 */
[C---:B------:R-:W-:Y:S04]  /*a620*/  @!P1 IADD3 R131, P0, R2.reuse, UR12, RZ ;  /* 0x0000000c02839c10 */ /* 0x040fe8000ff1e0ff */
[----:B------:R-:W-:Y:S01]  /*a630*/  @!P1 LEA.HI.X.SX32 R136, R2, UR10, 0x1, P0 ;  /* 0x0000000a02889c11 */ /* 0x000fe200080f0eff */
[----:B------:R-:W-:Y:S01]  /*a640*/  IMAD.MOV R2, RZ, RZ, -R2 ;  /* 0x000000ffff027224 */ /* 0x000fe200078e0a02 */
[C---:B------:R-:W-:Y:S03]  /*a650*/  @!P1 LEA R130, P0, R131.reuse, c[0x0][0x2a0], 0x2 ;  /* 0x0000a80083829a11 */ /* 0x040fe600078010ff */
[----:B------:R-:W-:Y:S01]  /*a660*/  IMAD R224, R2, c[0x0][0x2b8], R3 ;  /* 0x0000ae0002e07a24 */ /* 0x000fe200078e0203 */
[----:B------:R-:W-:Y:S02]  /*a670*/  @!P1 LEA.HI.X R131, R131, c[0x0][0x2a4], R136, 0x2, P0 ;  /* 0x0000a90083839a11 */ /* 0x000fe400000f1488 */
[----:B------:R-:W-:Y:S02]  /*a680*/  IADD3 R136, -R137, 0x30, RZ ;  /* 0x0000003089887810 */ /* 0x000fe40007ffe1ff */
[----:B------:R-:W-:Y:S01]  /*a690*/  SHF.R.S32.HI R2, RZ, 0x1f, R224 ;  /* 0x0000001fff027819 */ /* 0x000fe200000114e0 */
[----:B------:R1:W2:Y:S01]  /*a6a0*/  @!P1 LDG.E R222, [R130.64] ;  /* 0x0000000882de9981 */ /* 0x0002a2000c1e1900 */
[----:B------:R-:W-:Y:S03]  /*a6b0*/  ISETP.GE.AND P1, PT, R136, 0x1, PT ;  /* 0x000000018800780c */ /* 0x000fe60003f26270 */
[----:B-1----:R-:W-:Y:S02]  /*a6c0*/  IMAD R130, R2, c[0x0][0x1e0], RZ ;  /* 0x0000780002827a24 */ /* 0x002fe400078e02ff */
[C---:B------:R-:W-:Y:S04]  /*a6d0*/  IMAD.WIDE.U32 R2, R224.reuse, c[0x0][0x1e0], RZ ;  /* 0x00007800e0027a25 */ /* 0x040fe800078e00ff */
        /* <DEDUP_REMOVED lines=12> */
[CC--:B-1----:R-:W-:Y:S05]  /*a7a0*/  @P1 IADD3 R162, P0, R2.reuse, R229.reuse, RZ ;  /* 0x000000e502a21210 */ /* 0x0c2fea0007f1e0ff */
[C---:B--2---:R-:W-:Y:S01]  /*a7b0*/  @P1 IMAD.X R163, R3.reuse, 0x1, R227, P0 ;  /* 0x0000000103a31824 */ /* 0x044fe200000e06e3 */
[C---:B------:R-:W-:Y:S04]  /*a7c0*/  @P1 IADD3 R160, P0, R2.reuse, R206, RZ ;  /* 0x000000ce02a01210 */ /* 0x040fe80007f1e0ff */
[----:B------:R-:W-:Y:S01]  /*a7d0*/  @!PT LDS RZ, [RZ] ;  /* 0x00000000fffff984 */ /* 0x000fe20000000800 */
[----:B------:R1:W-:Y:S01]  /*a7e0*/  @P1 LDGSTS.E.BYPASS.LTC128B.128 [R223+0x3c80], [R162.64], !P5 ;  /* 0x03c80000a2df1fae */ /* 0x0003e2000e901d48 */
[C---:B------:R-:W-:Y:S01]  /*a7f0*/  @P1 IMAD.X R161, R3.reuse, 0x1, R225, P0 ;  /* 0x0000000103a11824 */ /* 0x040fe200000e06e1 */
[----:B------:R-:W-:Y:S02]  /*a800*/  @P1 IADD3 R138, P0, R2, R204, RZ ;  /* 0x000000cc028a1210 */ /* 0x000fe40007f1e0ff */
[----:B------:R-:W2:Y:S03]  /*a810*/  SHFL.IDX PT, R2, R131, 0x1, 0x1c1f ;  /* 0x003c1f0083027f89 */ /* 0x000ea600000e0000 */
[----:B------:R-:W-:Y:S01]  /*a820*/  @P1 IMAD.X R139, R3, 0x1, R205, P0 ;  /* 0x00000001038b1824 */ /* 0x000fe200000e06cd */
[----:B------:R1:W-:Y:S01]  /*a830*/  @P1 LDGSTS.E.BYPASS.LTC128B.128 [R223+0x4880], [R160.64], !P4 ;  /* 0x04880000a0df1fae */ /* 0x0003e2000e101d48 */
[----:B------:R-:W-:Y:S03]  /*a840*/  ISETP.GE.AND P0, PT, R136, 0x21, PT ;  /* 0x000000218800780c */ /* 0x000fe60003f06270 */
[----:B------:R-:W3:Y:S04]  /*a850*/  SHFL.IDX PT, R3, R130, 0x1, 0x1c1f ;  /* 0x003c1f0082037f89 */ /* 0x000ee800000e0000 */
[----:B------:R1:W-:Y:S06]  /*a860*/  @P1 LDGSTS.E.BYPASS.LTC128B.128 [R223+0x5480], [R138.64], !P3 ;  /* 0x054800008adf1fae */ /* 0x0003ec000d901d48 */
[C---:B--2---:R-:W-:Y:S05]  /*a870*/  @P0 IADD3 R136, P2, R2.reuse, R229, RZ ;  /* 0x000000e502880210 */ /* 0x044fea0007f5e0ff */
[C---:B---3--:R-:W-:Y:S01]  /*a880*/  @P0 IMAD.X R137, R3.reuse, 0x1, R227, P2 ;  /* 0x0000000103890824 */ /* 0x048fe200010e06e3 */
[C---:B------:R-:W-:Y:S04]  /*a890*/  @P0 IADD3 R130, P2, R2.reuse, R206, RZ ;  /* 0x000000ce02820210 */ /* 0x040fe80007f5e0ff */
[----:B------:R1:W-:Y:S01]  /*a8a0*/  @P0 LDGSTS.E.BYPASS.LTC128B.128 [R223+0x4480], [R136.64], !P5 ;  /* 0x0448000088df0fae */ /* 0x0003e2000e901d48 */
[C---:B------:R-:W-:Y:S01]  /*a8b0*/  @P0 IMAD.X R131, R3.reuse, 0x1, R225, P2 ;  /* 0x0000000103830824 */ /* 0x040fe200010e06e1 */
[----:B------:R-:W-:Y:S04]  /*a8c0*/  @P0 IADD3 R2, P2, R2, R204, RZ ;  /* 0x000000cc02020210 */ /* 0x000fe80007f5e0ff */
[----:B------:R1:W-:Y:S01]  /*a8d0*/  @P0 LDGSTS.E.BYPASS.LTC128B.128 [R223+0x5080], [R130.64], !P4 ;  /* 0x0508000082df0fae */ /* 0x0003e2000e101d48 */
[----:B------:R-:W-:Y:S05]  /*a8e0*/  @P0 IMAD.X R3, R3, 0x1, R205, P2 ;  /* 0x0000000103030824 */ /* 0x000fea00010e06cd */
[----:B------:R1:W-:Y:S03]  /*a8f0*/  @P0 LDGSTS.E.BYPASS.LTC128B.128 [R223+0x5c80], [R2.64], !P3 ;  /* 0x05c8000002df0fae */ /* 0x0003e6000d901d48 */
.L_x_1075:
[----:B-1----:R-:W-:Y:S01]  /*a900*/  FMNMX.FTZ R2, R4, R134, !PT ;  /* 0x0000008604027209 */ /* 0x002fe20007810000 */
        /* <DEDUP_REMOVED lines=10> */
[----:B------:R-:W2:Y:S01]  /*a9b0*/  LDL.LU R232, [R1+0x8] ;  /* 0x0000080001e87983 */ /* 0x000ea20000300800 */
[----:B------:R-:W-:Y:S02]  /*a9c0*/  FMNMX.FTZ R2, R19, R2, !PT ;  /* 0x0000000213027209 */ /* 0x000fe40007810000 */
[----:B------:R-:W-:Y:S01]  /*a9d0*/  FMNMX.FTZ R134, R21, R134, !PT ;  /* 0x0000008615867209 */ /* 0x000fe20007810000 */
[----:B------:R-:W3:Y:S01]  /*a9e0*/  LDL.LU R231, [R1] ;  /* 0x0000000001e77983 */ /* 0x000ee20000300800 */
[----:B------:R-:W-:Y:S02]  /*a9f0*/  FMNMX.FTZ R2, R22, R2, !PT ;  /* 0x0000000216027209 */ /* 0x000fe40007810000 */
[----:B------:R-:W-:Y:S01]  /*aa00*/  FMNMX.FTZ R134, R32, R134, !PT ;  /* 0x0000008620867209 */ /* 0x000fe20007810000 */
[----:B------:R-:W4:Y:S01]  /*aa10*/  LDL.LU R230, [R1+0x4] ;  /* 0x0000040001e67983 */ /* 0x000f220000300800 */
[----:B------:R-:W-:Y:S02]  /*aa20*/  FMNMX.FTZ R2, R23, R2, !PT ;  /* 0x0000000217027209 */ /* 0x000fe40007810000 */
[----:B------:R-:W-:Y:S01]  /*aa30*/  FMNMX.FTZ R134, R33, R134, !PT ;  /* 0x0000008621867209 */ /* 0x000fe20007810000 */
[----:B------:R-:W5:Y:S01]  /*aa40*/  LDL.LU R203, [R1+0xc] ;  /* 0x00000c0001cb7983 */ /* 0x000f620000300800 */
        /* <DEDUP_REMOVED lines=14> */
[----:B------:R-:W-:Y:S02]  /*ab30*/  ISETP.GT.AND P0, PT, R207, R228, PT ;  /* 0x000000e4cf00720c */ /* 0x000fe40003f04270 */
[----:B------:R-:W-:Y:S01]  /*ab40*/  FMNMX.FTZ R3, R13, R3, !PT ;  /* 0x000000030d037209 */ /* 0x000fe20007810000 */
[----:B------:R-:W1:Y:S03]  /*ab50*/  SHFL.BFLY PT, R131, R2, 0x2, 0x1f ;  /* 0x0c401f0002837f89 */ /* 0x000e6600000e0000 */
        /* <DEDUP_REMOVED lines=9> */
[----:B-1----:R-:W-:Y:S02]  /*abf0*/  FMNMX.FTZ R134, R134, R130, !PT ;  /* 0x0000008286867209 */ /* 0x002fe40007810000 */
[----:B------:R-:W-:Y:S02]  /*ac00*/  FMNMX.FTZ R2, R2, R131, !PT ;  /* 0x0000008302027209 */ /* 0x000fe40007810000 */
[----:B------:R-:W-:Y:S02]  /*ac10*/  FMNMX.FTZ R130, R10, R128, !PT ;  /* 0x000000800a827209 */ /* 0x000fe40007810000 */
[----:B------:R-:W1:Y:S02]  /*ac20*/  SHFL.BFLY PT, R133, R134, 0x1, 0x1f ;  /* 0x0c201f0086857f89 */ /* 0x000e6400000e0000 */
[----:B------:R-:W-:Y:S04]  /*ac30*/  FMNMX.FTZ R130, R11, R130, !PT ;  /* 0x000000820b827209 */ /* 0x000fe80007810000 */
[----:B------:R-:W-:Y:S02]  /*ac40*/  FMNMX.FTZ R130, R14, R130, !PT ;  /* 0x000000820e827209 */ /* 0x000fe40007810000 */
[----:B------:R-:W1:Y:S02]  /*ac50*/  SHFL.BFLY PT, R131, R2, 0x1, 0x1f ;  /* 0x0c201f0002837f89 */ /* 0x000e6400000e0000 */
[----:B------:R-:W-:Y:S04]  /*ac60*/  FMNMX.FTZ R130, R15, R130, !PT ;  /* 0x000000820f827209 */ /* 0x000fe80007810000 */
[----:B------:R-:W-:Y:S02]  /*ac70*/  FMNMX.FTZ R130, R26, R130, !PT ;  /* 0x000000821a827209 */ /* 0x000fe40007810000 */
[----:B------:R-:W-:Y:S02]  /*ac80*/  FMNMX.FTZ R3, R3, R132, !PT ;  /* 0x0000008403037209 */ /* 0x000fe40007810000 */
[----:B------:R-:W-:Y:S03]  /*ac90*/  FMNMX.FTZ R130, R27, R130, !PT ;  /* 0x000000821b827209 */ /* 0x000fe60007810000 */
[----:B------:R-:W1:Y:S01]  /*aca0*/  SHFL.BFLY PT, R132, R3, 0x1, 0x1f ;  /* 0x0c201f0003847f89 */ /* 0x000e6200000e0000 */
[----:B------:R-:W-:Y:S02]  /*acb0*/  FMNMX.FTZ R130, R30, R130, !PT ;  /* 0x000000821e827209 */ /* 0x000fe40007810000 */
[----:B-1----:R-:W-:Y:S02]  /*acc0*/  FMNMX.FTZ R134, R134, R133, !PT ;  /* 0x0000008586867209 */ /* 0x002fe40007810000 */
[----:B------:R-:W-:Y:S03]  /*acd0*/  FMNMX.FTZ R130, R31, R130, !PT ;  /* 0x000000821f827209 */ /* 0x000fe60007810000 */
[----:B------:R-:W-:Y:S01]  /*ace0*/  FADD.FTZ R0, -R134, R0 ;  /* 0x0000000086007221 */ /* 0x000fe20000010100 */
[----:B------:R-:W-:Y:S02]  /*acf0*/  FMNMX.FTZ R130, R42, R130, !PT ;  /* 0x000000822a827209 */ /* 0x000fe40007810000 */
[----:B------:R-:W-:Y:S01]  /*ad00*/  FMNMX.FTZ R133, R2, R131, !PT ;  /* 0x0000008302857209 */ /* 0x000fe20007810000 */
[----:B------:R-:W-:Y:S01]  /*ad10*/  FMUL.FTZ R2, R0, c[0x0][0x2d0] ;  /* 0x0000b40000027a20 */ /* 0x000fe20000410000 */
[----:B------:R-:W-:Y:S03]  /*ad20*/  FMNMX.FTZ R0, R43, R130, !PT ;  /* 0x000000822b007209 */ /* 0x000fe60007810000 */
[----:B------:R1:W1:Y:S01]  /*ad30*/  MUFU.EX2 R131, R2 ;  /* 0x0000000200837308 */ /* 0x0002620000000800 */
[----:B------:R-:W-:Y:S01]  /*ad40*/  FMNMX.FTZ R0, R46, R0, !PT ;  /* 0x000000002e007209 */ /* 0x000fe20007810000 */
[----:B------:R-:W-:Y:S03]  /*ad50*/  FMUL.FTZ R168, R133, c[0x0][0x2d0] ;  /* 0x0000b40085a87a20 */ /* 0x000fe60000410000 */
[----:B------:R-:W-:Y:S01]  /*ad60*/  FMNMX.FTZ R0, R47, R0, !PT ;  /* 0x000000002f007209 */ /* 0x000fe20007810000 */
[--C-:B------:R-:W-:Y:S01]  /*ad70*/  FFMA.FTZ R18, R18, c[0x0][0x2d0], -R168.reuse ;  /* 0x0000b40012127a23 */ /* 0x100fe200000108a8 */
[----:B------:R-:W-:Y:S01]  /*ad80*/  FMNMX.FTZ R132, R3, R132, !PT ;  /* 0x0000008403847209 */ /* 0x000fe20007810000 */
[--C-:B------:R-:W-:Y:S02]  /*ad90*/  FFMA.FTZ R19, R19, c[0x0][0x2d0], -R168.reuse ;  /* 0x0000b40013137a23 */ /* 0x100fe400000108a8 */
[----:B------:R-:W1:Y:S01]  /*ada0*/  SHFL.BFLY PT, R3, R0, 0x2, 0x1f ;  /* 0x0c401f0000037f89 */ /* 0x000e6200000e0000 */
[--C-:B------:R-:W-:Y:S01]  /*adb0*/  FFMA.FTZ R6, R6, c[0x0][0x2d0], -R168.reuse ;  /* 0x0000b40006067a23 */ /* 0x100fe200000108a8 */
[----:B------:R-:W-:Y:S01]  /*adc0*/  MUFU.EX2 R196, R18 ;  /* 0x0000001200c47308 */ /* 0x000fe20000000800 */
[--C-:B------:R-:W-:Y:S02]  /*add0*/  FFMA.FTZ R7, R7, c[0x0][0x2d0], -R168.reuse ;  /* 0x0000b40007077a23 */ /* 0x100fe400000108a8 */
[----:B------:R-:W-:Y:S02]  /*ade0*/  FMUL.FTZ R169, R132, c[0x0][0x2d0] ;  /* 0x0000b40084a97a20 */ /* 0x000fe40000410000 */
[--C-:B------:R-:W-:Y:S02]  /*adf0*/  FFMA.FTZ R22, R22, c[0x0][0x2d0], -R168.reuse ;  /* 0x0000b40016167a23 */ /* 0x100fe400000108a8 */
[--C-:B------:R-:W-:Y:S02]  /*ae00*/  FFMA.FTZ R8, R8, c[0x0][0x2d0], -R169.reuse ;  /* 0x0000b40008087a23 */ /* 0x100fe400000108a9 */
[--C-:B------:R-:W-:Y:S01]  /*ae10*/  FFMA.FTZ R9, R9, c[0x0][0x2d0], -R169.reuse ;  /* 0x0000b40009097a23 */ /* 0x100fe200000108a9 */
[----:B------:R-:W-:Y:S01]  /*ae20*/  MUFU.EX2 R197, R6 ;  /* 0x0000000600c57308 */ /* 0x000fe20000000800 */
[----:B------:R-:W-:Y:S02]  /*ae30*/  FFMA.FTZ R12, R12, c[0x0][0x2d0], -R169 ;  /* 0x0000b4000c0c7a23 */ /* 0x000fe400000108a9 */
[----:B-1----:R-:W-:Y:S02]  /*ae40*/  FADD.FTZ R2, -R133, R129 ;  /* 0x0000008185027221 */ /* 0x002fe40000010100 */
[--C-:B------:R-:W-:Y:S02]  /*ae50*/  FFMA.FTZ R13, R13, c[0x0][0x2d0], -R169.reuse ;  /* 0x0000b4000d0d7a23 */ /* 0x100fe400000108a9 */
[----:B------:R-:W-:Y:S02]  /*ae60*/  FMUL.FTZ R2, R2, c[0x0][0x2d0] ;  /* 0x0000b40002027a20 */ /* 0x000fe40000410000 */
[C---:B------:R-:W-:Y:S01]  /*ae70*/  FMUL.FTZ R100, R131.reuse, R100 ;  /* 0x0000006483647220 */ /* 0x040fe20000410000 */
[----:B------:R-:W1:Y:S01]  /*ae80*/  MUFU.EX2 R198, R7 ;  /* 0x0000000700c67308 */ /* 0x000e620000000800 */
[----:B------:R-:W-:Y:S01]  /*ae90*/  FMUL.FTZ R101, R131, R101 ;  /* 0x0000006583657220 */ /* 0x000fe20000410000 */
[----:B------:R-:W-:Y:S01]  /*aea0*/  FMNMX.FTZ R0, R0, R3, !PT ;  /* 0x0000000300007209 */ /* 0x000fe20007810000 */
[--C-:B------:R-:W-:Y:S02]  /*aeb0*/  FFMA.FTZ R34, R34, c[0x0][0x2d0], -R168.reuse ;  /* 0x0000b40022227a23 */ /* 0x100fe400000108a8 */
[--C-:B------:R-:W-:Y:S02]  /*aec0*/  FFMA.FTZ R35, R35, c[0x0][0x2d0], -R168.reuse ;  /* 0x0000b40023237a23 */ /* 0x100fe400000108a8 */
[--C-:B------:R-:W-:Y:S02]  /*aed0*/  FFMA.FTZ R38, R38, c[0x0][0x2d0], -R168.reuse ;  /* 0x0000b40026267a23 */ /* 0x100fe400000108a8 */
[----:B------:R-:W-:Y:S01]  /*aee0*/  FFMA.FTZ R39, R39, c[0x0][0x2d0], -R168 ;  /* 0x0000b40027277a23 */ /* 0x000fe200000108a8 */
[----:B------:R1:W-:Y:S01]  /*aef0*/  MUFU.EX2 R130, R2 ;  /* 0x0000000200827308 */ /* 0x0003e20000000800 */
[--C-:B------:R-:W-:Y:S02]  /*af00*/  FFMA.FTZ R40, R40, c[0x0][0x2d0], -R169.reuse ;  /* 0x0000b40028287a23 */ /* 0x100fe400000108a9 */
[--C-:B------:R-:W-:Y:S02]  /*af10*/  FFMA.FTZ R41, R41, c[0x0][0x2d0], -R169.reuse ;  /* 0x0000b40029297a23 */ /* 0x100fe400000108a9 */
[--C-:B------:R-:W-:Y:S02]  /*af20*/  FFMA.FTZ R44, R44, c[0x0][0x2d0], -R169.reuse ;  /* 0x0000b4002c2c7a23 */ /* 0x100fe400000108a9 */
[----:B------:R-:W-:Y:S02]  /*af30*/  FFMA.FTZ R45, R45, c[0x0][0x2d0], -R169 ;  /* 0x0000b4002d2d7a23 */ /* 0x000fe400000108a9 */
[C---:B------:R-:W-:Y:S01]  /*af40*/  FMUL.FTZ R112, R131.reuse, R112 ;  /* 0x0000007083707220 */ /* 0x040fe20000410000 */
[----:B------:R-:W1:Y:S01]  /*af50*/  MUFU.EX2 R195, R19 ;  /* 0x0000001300c37308 */ /* 0x000e620000000800 */
[C---:B------:R-:W-:Y:S02]  /*af60*/  FMUL.FTZ R113, R131.reuse, R113 ;  /* 0x0000007183717220 */ /* 0x040fe40000410000 */
        /* <DEDUP_REMOVED lines=8> */
[----:B------:R-:W-:Y:S02]  /*aff0*/  FADD.FTZ R2, -R132, R135 ;  /* 0x0000008784027221 */ /* 0x000fe40000010100 */
[----:B------:R-:W-:Y:S02]  /*b000*/  FMUL.FTZ R135, R134, c[0x0][0x2d0] ;  /* 0x0000b40086877a20 */ /* 0x000fe40000410000 */
[----:B------:R-:W-:Y:S01]  /*b010*/  FMUL.FTZ R2, R2, c[0x0][0x2d0] ;  /* 0x0000b40002027a20 */ /* 0x000fe20000410000 */
[----:B------:R-:W-:Y:S01]  /*b020*/  MUFU.EX2 R192, R9 ;  /* 0x0000000900c07308 */ /* 0x000fe20000000800 */
[--C-:B------:R-:W-:Y:S02]  /*b030*/  FFMA.FTZ R4, R4, c[0x0][0x2d0], -R135.reuse ;  /* 0x0000b40004047a23 */ /* 0x100fe40000010887 */
[--C-:B------:R-:W-:Y:S01]  /*b040*/  FFMA.FTZ R5, R5, c[0x0][0x2d0], -R135.reuse ;  /* 0x0000b40005057a23 */ /* 0x100fe20000010887 */
[----:B------:R-:W-:Y:S01]  /*b050*/  F2FP.BF16.PACK_AB R139, R195, R196 ;  /* 0x000000c4c38b723e */ /* 0x000fe200000010ff */
[--C-:B------:R-:W-:Y:S02]  /*b060*/  FFMA.FTZ R16, R16, c[0x0][0x2d0], -R135.reuse ;  /* 0x0000b40010107a23 */ /* 0x100fe40000010887 */
[--C-:B------:R-:W-:Y:S02]  /*b070*/  FFMA.FTZ R17, R17, c[0x0][0x2d0], -R135.reuse ;  /* 0x0000b40011117a23 */ /* 0x100fe40000010887 */
[C---:B------:R-:W-:Y:S01]  /*b080*/  FMUL.FTZ R6, R130.reuse, R142 ;  /* 0x0000008e82067220 */ /* 0x040fe20000410000 */
[----:B------:R1:W1:Y:S01]  /*b090*/  MUFU.EX2 R129, R2 ;  /* 0x0000000200817308 */ /* 0x0002620000000800 */
[C---:B------:R-:W-:Y:S02]  /*b0a0*/  FMUL.FTZ R7, R130.reuse, R143 ;  /* 0x0000008f82077220 */ /* 0x040fe40000410000 */
[C---:B------:R-:W-:Y:S02]  /*b0b0*/  FMUL.FTZ R18, R130.reuse, R154 ;  /* 0x0000009a82127220 */ /* 0x040fe40000410000 */
[C---:B------:R-:W-:Y:S02]  /*b0c0*/  FMUL.FTZ R19, R130.reuse, R155 ;  /* 0x0000009b82137220 */ /* 0x040fe40000410000 */
[C---:B------:R-:W-:Y:S02]  /*b0d0*/  FMUL.FTZ R102, R130.reuse, R102 ;  /* 0x0000006682667220 */ /* 0x040fe40000410000 */
[----:B------:R-:W-:Y:S01]  /*b0e0*/  FMUL.FTZ R103, R130, R103 ;  /* 0x0000006782677220 */ /* 0x000fe20000410000 */
[----:B------:R1:W-:Y:S01]  /*b0f0*/  MUFU.EX2 R201, R4 ;  /* 0x0000000400c97308 */ /* 0x0003e20000000800 */
[--C-:B------:R-:W-:Y:S02]  /*b100*/  FFMA.FTZ R20, R20, c[0x0][0x2d0], -R135.reuse ;  /* 0x0000b40014147a23 */ /* 0x100fe40000010887 */
[--C-:B------:R-:W-:Y:S02]  /*b110*/  FFMA.FTZ R21, R21, c[0x0][0x2d0], -R135.reuse ;  /* 0x0000b40015157a23 */ /* 0x100fe40000010887 */
[--C-:B------:R-:W-:Y:S02]  /*b120*/  FFMA.FTZ R32, R32, c[0x0][0x2d0], -R135.reuse ;  /* 0x0000b40020207a23 */ /* 0x100fe40000010887 */
[--C-:B------:R-:W-:Y:S02]  /*b130*/  FFMA.FTZ R33, R33, c[0x0][0x2d0], -R135.reuse ;  /* 0x0000b40021217a23 */ /* 0x100fe40000010887 */
[--C-:B------:R-:W-:Y:S01]  /*b140*/  FFMA.FTZ R36, R36, c[0x0][0x2d0], -R135.reuse ;  /* 0x0000b40024247a23 */ /* 0x100fe20000010887 */
[----:B------:R-:W1:Y:S01]  /*b150*/  MUFU.EX2 R202, R5 ;  /* 0x0000000500ca7308 */ /* 0x000e620000000800 */
[----:B------:R-:W-:Y:S02]  /*b160*/  FFMA.FTZ R37, R37, c[0x0][0x2d0], -R135 ;  /* 0x0000b40025257a23 */ /* 0x000fe40000010887 */
[----:B------:R-:W-:Y:S01]  /*b170*/  FMUL.FTZ R114, R130, R114 ;  /* 0x0000007282727220 */ /* 0x000fe20000410000 */
[----:B-1----:R-:W1:Y:S01]  /*b180*/  SHFL.BFLY PT, R2, R0, 0x1, 0x1f ;  /* 0x0c201f0000027f89 */ /* 0x002e6200000e0000 */
[C---:B------:R-:W-:Y:S02]  /*b190*/  FMUL.FTZ R8, R129.reuse, R144 ;  /* 0x0000009081087220 */ /* 0x040fe40000410000 */
[C---:B------:R-:W-:Y:S02]  /*b1a0*/  FMUL.FTZ R9, R129.reuse, R145 ;  /* 0x0000009181097220 */ /* 0x040fe40000410000 */
[C---:B------:R-:W-:Y:S01]  /*b1b0*/  FMUL.FTZ R104, R129.reuse, R104 ;  /* 0x0000006881687220 */ /* 0x040fe20000410000 */
[----:B------:R-:W-:Y:S01]  /*b1c0*/  MUFU.EX2 R199, R16 ;  /* 0x0000001000c77308 */ /* 0x000fe20000000800 */
[C---:B------:R-:W-:Y:S02]  /*b1d0*/  FMUL.FTZ R105, R129.reuse, R105 ;  /* 0x0000006981697220 */ /* 0x040fe40000410000 */
[----:B------:R-:W-:Y:S02]  /*b1e0*/  FMUL.FTZ R108, R129, R108 ;  /* 0x0000006c816c7220 */ /* 0x000fe40000410000 */
[----:B------:R-:W-:Y:S01]  /*b1f0*/  FMUL.FTZ R4, R131, R140 ;  /* 0x0000008c83047220 */ /* 0x000fe20000410000 */
[----:B------:R-:W-:Y:S01]  /*b200*/  F2FP.BF16.PACK_AB R140, R192, R191 ;  /* 0x000000bfc08c723e */ /* 0x000fe200000010ff */
[----:B------:R-:W-:Y:S02]  /*b210*/  FMUL.FTZ R109, R129, R109 ;  /* 0x0000006d816d7220 */ /* 0x000fe40000410000 */
[C---:B------:R-:W-:Y:S01]  /*b220*/  FMUL.FTZ R115, R130.reuse, R115 ;  /* 0x0000007382737220 */ /* 0x040fe20000410000 */
[----:B------:R-:W1:Y:S01]  /*b230*/  MUFU.EX2 R200, R17 ;  /* 0x0000001100c87308 */ /* 0x000e620000000800 */
[C---:B------:R-:W-:Y:S02]  /*b240*/  FMUL.FTZ R118, R130.reuse, R118 ;  /* 0x0000007682767220 */ /* 0x040fe40000410000 */
[----:B------:R-:W-:Y:S01]  /*b250*/  FMUL.FTZ R119, R130, R119 ;  /* 0x0000007782777220 */ /* 0x000fe20000410000 */
[----:B------:R-:W-:Y:S01]  /*b260*/  F2FP.BF16.PACK_AB R136, R202, R201 ;  /* 0x000000c9ca88723e */ /* 0x000fe200000010ff */
[----:B------:R-:W-:Y:S02]  /*b270*/  FMUL.FTZ R5, R131, R141 ;  /* 0x0000008d83057220 */ /* 0x000fe40000410000 */
[C---:B------:R-:W-:Y:S01]  /*b280*/  FMUL.FTZ R120, R129.reuse, R120 ;  /* 0x0000007881787220 */ /* 0x040fe20000410000 */
[----:B-1----:R-:W-:Y:S01]  /*b290*/  FMNMX.FTZ R2, R0, R2, !PT ;  /* 0x0000000200027209 */ /* 0x002fe20007810000 */
[----:B------:R-:W-:Y:S01]  /*b2a0*/  FMUL.FTZ R121, R129, R121 ;  /* 0x0000007981797220 */ /* 0x000fe20000410000 */
[----:B------:R1:W-:Y:S01]  /*b2b0*/  MUFU.EX2 R193, R12 ;  /* 0x0000000c00c17308 */ /* 0x0003e20000000800 */
[----:B------:R-:W-:Y:S02]  /*b2c0*/  FMUL.FTZ R126, R130, R126 ;  /* 0x0000007e827e7220 */ /* 0x000fe40000410000 */
[C---:B------:R-:W-:Y:S02]  /*b2d0*/  FADD.FTZ R0, -R2.reuse, R128 ;  /* 0x0000008002007221 */ /* 0x040fe40000010100 */
[----:B------:R-:W-:Y:S02]  /*b2e0*/  FMUL.FTZ R3, R2, c[0x0][0x2d0] ;  /* 0x0000b40002037a20 */ /* 0x000fe40000410000 */
[----:B------:R-:W-:Y:S02]  /*b2f0*/  FMUL.FTZ R0, R0, c[0x0][0x2d0] ;  /* 0x0000b40000007a20 */ /* 0x000fe40000410000 */
[--C-:B------:R-:W-:Y:S01]  /*b300*/  FFMA.FTZ R10, R10, c[0x0][0x2d0], -R3.reuse ;  /* 0x0000b4000a0a7a23 */ /* 0x100fe20000010803 */
[----:B------:R-:W1:Y:S01]  /*b310*/  MUFU.EX2 R194, R13 ;  /* 0x0000000d00c27308 */ /* 0x000e620000000800 */
[--C-:B------:R-:W-:Y:S02]  /*b320*/  FFMA.FTZ R11, R11, c[0x0][0x2d0], -R3.reuse ;  /* 0x0000b4000b0b7a23 */ /* 0x100fe40000010803 */
[--C-:B------:R-:W-:Y:S01]  /*b330*/  FFMA.FTZ R14, R14, c[0x0][0x2d0], -R3.reuse ;  /* 0x0000b4000e0e7a23 */ /* 0x100fe20000010803 */
[----:B------:R-:W-:Y:S01]  /*b340*/  F2FP.BF16.PACK_AB R138, R200, R199 ;  /* 0x000000c7c88a723e */ /* 0x000fe200000010ff */
[--C-:B------:R-:W-:Y:S02]  /*b350*/  FFMA.FTZ R15, R15, c[0x0][0x2d0], -R3.reuse ;  /* 0x0000b4000f0f7a23 */ /* 0x100fe40000010803 */
[C---:B------:R-:W-:Y:S02]  /*b360*/  FMUL.FTZ R16, R131.reuse, R152 ;  /* 0x0000009883107220 */ /* 0x040fe40000410000 */
[----:B------:R-:W-:Y:S01]  /*b370*/  FMUL.FTZ R17, R131, R153 ;  /* 0x0000009983117220 */ /* 0x000fe20000410000 */
[----:B------:R-:W2:Y:S01]  /*b380*/  MUFU.EX2 R0, R0 ;  /* 0x0000000000007308 */ /* 0x000ea20000000800 */
[-C--:B------:R-:W-:Y:S01]  /*b390*/  HMMA.16816.F32.BF16 R4, R136, R160.reuse, R4 ;  /* 0x000000a08804723c */ /* 0x080fe20000041804 */
[----:B------:R-:W-:Y:S04]  /*b3a0*/  LDSM.16.MT88.4 R152, [R209+0x2080] ;  /* 0x00208000d198783b */ /* 0x000fe80000004200 */
[----:B-1----:R-:W-:Y:S02]  /*b3b0*/  FMUL.FTZ R12, R129, R148 ;  /* 0x00000094810c7220 */ /* 0x002fe40000410000 */
[--C-:B------:R-:W-:Y:S02]  /*b3c0*/  FFMA.FTZ R42, R42, c[0x0][0x2d0], -R3.reuse ;  /* 0x0000b4002a2a7a23 */ /* 0x100fe40000010803 */
[----:B------:R1:W-:Y:S03]  /*b3d0*/  MUFU.EX2 R187, R10 ;  /* 0x0000000a00bb7308 */ /* 0x0003e60000000800 */
[--C-:B------:R-:W-:Y:S01]  /*b3e0*/  FFMA.FTZ R43, R43, c[0x0][0x2d0], -R3.reuse ;  /* 0x0000b4002b2b7a23 */ /* 0x100fe20000010803 */
[----:B------:R-:W-:Y:S01]  /*b3f0*/  F2FP.BF16.PACK_AB R142, R194, R193 ;  /* 0x000000c1c28e723e */ /* 0x000fe200000010ff */
[----:B------:R-:W-:Y:S02]  /*b400*/  FMUL.FTZ R13, R129, R149 ;  /* 0x00000095810d7220 */ /* 0x000fe40000410000 */
[--C-:B------:R-:W-:Y:S02]  /*b410*/  FFMA.FTZ R46, R46, c[0x0][0x2d0], -R3.reuse ;  /* 0x0000b4002e2e7a23 */ /* 0x100fe40000010803 */
[--C-:B------:R-:W-:Y:S01]  /*b420*/  FFMA.FTZ R128, R23, c[0x0][0x2d0], -R168.reuse ;  /* 0x0000b40017807a23 */ /* 0x100fe200000108a8 */
[----:B------:R-:W3:Y:S01]  /*b430*/  MUFU.EX2 R188, R11 ;  /* 0x0000000b00bc7308 */ /* 0x000ee20000000800 */
[C---:B------:R-:W-:Y:S02]  /*b440*/  FMUL.FTZ R127, R130.reuse, R127 ;  /* 0x0000007f827f7220 */ /* 0x040fe40000410000 */
[----:B------:R-:W-:Y:S02]  /*b450*/  FMUL.FTZ R54, R130, R54 ;  /* 0x0000003682367220 */ /* 0x000fe40000410000 */
[C---:B--2---:R-:W-:Y:S02]  /*b460*/  FMUL.FTZ R106, R0.reuse, R106 ;  /* 0x0000006a006a7220 */ /* 0x044fe40000410000 */
[C---:B------:R-:W-:Y:S02]  /*b470*/  FMUL.FTZ R107, R0.reuse, R107 ;  /* 0x0000006b006b7220 */ /* 0x040fe40000410000 */
[C---:B------:R-:W-:Y:S01]  /*b480*/  FMUL.FTZ R110, R0.reuse, R110 ;  /* 0x0000006e006e7220 */ /* 0x040fe20000410000 */
[----:B------:R2:W-:Y:S01]  /*b490*/  MUFU.EX2 R189, R14 ;  /* 0x0000000e00bd7308 */ /* 0x0005e20000000800 */
[C---:B------:R-:W-:Y:S02]  /*b4a0*/  FMUL.FTZ R111, R0.reuse, R111 ;  /* 0x0000006f006f7220 */ /* 0x040fe40000410000 */
[C---:B------:R-:W-:Y:S02]  /*b4b0*/  FMUL.FTZ R122, R0.reuse, R122 ;  /* 0x0000007a007a7220 */ /* 0x040fe40000410000 */
[C---:B-1----:R-:W-:Y:S02]  /*b4c0*/  FMUL.FTZ R10, R0.reuse, R146 ;  /* 0x00000092000a7220 */ /* 0x042fe40000410000 */
[C---:B------:R-:W-:Y:S02]  /*b4d0*/  FMUL.FTZ R123, R0.reuse, R123 ;  /* 0x0000007b007b7220 */ /* 0x040fe40000410000 */
[----:B------:R-:W-:Y:S01]  /*b4e0*/  FMUL.FTZ R23, R0, R159 ;  /* 0x0000009f00177220 */ /* 0x000fe20000410000 */
[----:B------:R-:W1:Y:S01]  /*b4f0*/  MUFU.EX2 R190, R15 ;  /* 0x0000000f00be7308 */ /* 0x000e620000000800 */
[----:B------:R-:W-:Y:S02]  /*b500*/  FMUL.FTZ R55, R130, R55 ;  /* 0x0000003782377220 */ /* 0x000fe40000410000 */
[C---:B------:R-:W-:Y:S01]  /*b510*/  FMUL.FTZ R56, R129.reuse, R56 ;  /* 0x0000003881387220 */ /* 0x040fe20000410000 */
[----:B---3--:R-:W-:Y:S01]  /*b520*/  F2FP.BF16.PACK_AB R141, R188, R187 ;  /* 0x000000bbbc8d723e */ /* 0x008fe200000010ff */
[C---:B------:R-:W-:Y:S02]  /*b530*/  FMUL.FTZ R11, R0.reuse, R147 ;  /* 0x00000093000b7220 */ /* 0x040fe40000410000 */
[----:B------:R-:W3:Y:S01]  /*b540*/  LDSM.16.MT88.4 R144, [R209+0x2480] ;  /* 0x00248000d190783b */ /* 0x000ee20000004200 */
[C---:B------:R-:W-:Y:S02]  /*b550*/  FMUL.FTZ R57, R129.reuse, R57 ;  /* 0x0000003981397220 */ /* 0x040fe40000410000 */
[----:B------:R4:W-:Y:S01]  /*b560*/  MUFU.EX2 R186, R20 ;  /* 0x0000001400ba7308 */ /* 0x0009e20000000800 */
[C---:B------:R-:W-:Y:S02]  /*b570*/  FMUL.FTZ R58, R0.reuse, R58 ;  /* 0x0000003a003a7220 */ /* 0x040fe40000410000 */
[C---:B------:R-:W-:Y:S02]  /*b580*/  FMUL.FTZ R59, R0.reuse, R59 ;  /* 0x0000003b003b7220 */ /* 0x040fe40000410000 */
[C---:B--2---:R-:W-:Y:S02]  /*b590*/  FMUL.FTZ R14, R0.reuse, R150 ;  /* 0x00000096000e7220 */ /* 0x044fe40000410000 */
[C---:B------:R-:W-:Y:S02]  /*b5a0*/  FMUL.FTZ R60, R129.reuse, R60 ;  /* 0x0000003c813c7220 */ /* 0x040fe40000410000 */
[----:B------:R-:W-:Y:S01]  /*b5b0*/  FMUL.FTZ R61, R129, R61 ;  /* 0x0000003d813d7220 */ /* 0x000fe20000410000 */
[----:B------:R2:W-:Y:S01]  /*b5c0*/  MUFU.EX2 R185, R21 ;  /* 0x0000001500b97308 */ /* 0x0005e20000000800 */
[C---:B------:R-:W-:Y:S02]  /*b5d0*/  FMUL.FTZ R62, R0.reuse, R62 ;  /* 0x0000003e003e7220 */ /* 0x040fe40000410000 */
[----:B------:R-:W-:Y:S01]  /*b5e0*/  FMUL.FTZ R63, R0, R63 ;  /* 0x0000003f003f7220 */ /* 0x000fe20000410000 */
[----:B-1----:R-:W-:Y:S01]  /*b5f0*/  F2FP.BF16.PACK_AB R143, R190, R189 ;  /* 0x000000bdbe8f723e */ /* 0x002fe200000010ff */
[----:B------:R-:W-:Y:S02]  /*b600*/  FMUL.FTZ R15, R0, R151 ;  /* 0x00000097000f7220 */ /* 0x000fe40000410000 */
[----:B------:R-:W1:Y:S01]  /*b610*/  LDSM.16.MT88.4 R148, [R210+0x2480] ;  /* 0x00248000d294783b */ /* 0x000e620000004200 */
[----:B------:R-:W-:Y:S02]  /*b620*/  FMUL.FTZ R64, R131, R64 ;  /* 0x0000004083407220 */ /* 0x000fe40000410000 */
[----:B------:R-:W-:Y:S01]  /*b630*/  MUFU.EX2 R182, R32 ;  /* 0x0000002000b67308 */ /* 0x000fe20000000800 */
[C---:B------:R-:W-:Y:S04]  /*b640*/  HMMA.16816.F32.BF16 R8, R140.reuse, R160, R8 ;  /* 0x000000a08c08723c */ /* 0x040fe80000041808 */
[----:B----4-:R-:W-:Y:S02]  /*b650*/  FMUL.FTZ R20, R129, R156 ;  /* 0x0000009c81147220 */ /* 0x010fe40000410000 */
[----:B------:R-:W-:Y:S02]  /*b660*/  FMUL.FTZ R65, R131, R65 ;  /* 0x0000004183417220 */ /* 0x000fe40000410000 */
[-C--:B------:R-:W-:Y:S01]  /*b670*/  HMMA.16816.F32.BF16 R12, R140, R162.reuse, R12 ;  /* 0x000000a28c0c723c */ /* 0x080fe2000004180c */
[----:B------:R-:W4:Y:S03]  /*b680*/  MUFU.EX2 R181, R33 ;  /* 0x0000002100b57308 */ /* 0x000f260000000800 */
[C---:B------:R-:W-:Y:S02]  /*b690*/  FMUL.FTZ R66, R130.reuse, R66 ;  /* 0x0000004282427220 */ /* 0x040fe40000410000 */
[----:B--2---:R-:W-:Y:S02]  /*b6a0*/  FMUL.FTZ R21, R129, R157 ;  /* 0x0000009d81157220 */ /* 0x004fe40000410000 */
[C---:B------:R-:W-:Y:S03]  /*b6b0*/  HMMA.16816.F32.BF16 R16, R136.reuse, R162, R16 ;  /* 0x000000a28810723c */ /* 0x040fe60000041810 */
[----:B------:R-:W-:Y:S01]  /*b6c0*/  MUFU.EX2 R180, R34 ;  /* 0x0000002200b47308 */ /* 0x000fe20000000800 */
[C---:B------:R-:W-:Y:S02]  /*b6d0*/  FMUL.FTZ R67, R130.reuse, R67 ;  /* 0x0000004382437220 */ /* 0x040fe40000410000 */
[C---:B------:R-:W-:Y:S02]  /*b6e0*/  FMUL.FTZ R68, R131.reuse, R68 ;  /* 0x0000004483447220 */ /* 0x040fe40000410000 */
[-C--:B------:R-:W-:Y:S04]  /*b6f0*/  HMMA.16816.F32.BF16 R100, R136, R164.reuse, R100 ;  /* 0x000000a48864723c */ /* 0x080fe80000041864 */
[----:B------:R-:W-:Y:S01]  /*b700*/  FMUL.FTZ R69, R131, R69 ;  /* 0x0000004583457220 */ /* 0x000fe20000410000 */
[----:B------:R2:W1:Y:S01]  /*b710*/  MUFU.EX2 R179, R35 ;  /* 0x0000002300b37308 */ /* 0x0004620000000800 */
[C---:B------:R-:W-:Y:S02]  /*b720*/  FMUL.FTZ R70, R130.reuse, R70 ;  /* 0x0000004682467220 */ /* 0x040fe40000410000 */
[C---:B------:R-:W-:Y:S04]  /*b730*/  HMMA.16816.F32.BF16 R104, R140.reuse, R164, R104 ;  /* 0x000000a48c68723c */ /* 0x040fe80000041868 */
[----:B------:R-:W-:Y:S02]  /*b740*/  FMUL.FTZ R71, R130, R71 ;  /* 0x0000004782477220 */ /* 0x000fe40000410000 */
[C---:B------:R-:W-:Y:S01]  /*b750*/  FMUL.FTZ R72, R129.reuse, R72 ;  /* 0x0000004881487220 */ /* 0x040fe20000410000 */
[----:B------:R-:W-:Y:S01]  /*b760*/  MUFU.EX2 R170, R36 ;  /* 0x0000002400aa7308 */ /* 0x000fe20000000800 */
[-C--:B------:R-:W-:Y:S04]  /*b770*/  HMMA.16816.F32.BF16 R108, R140, R166.reuse, R108 ;  /* 0x000000a68c6c723c */ /* 0x080fe8000004186c */
[C---:B------:R-:W-:Y:S02]  /*b780*/  FMUL.FTZ R73, R129.reuse, R73 ;  /* 0x0000004981497220 */ /* 0x040fe40000410000 */
[C---:B------:R-:W-:Y:S02]  /*b790*/  FMUL.FTZ R74, R0.reuse, R74 ;  /* 0x0000004a004a7220 */ /* 0x040fe40000410000 */
[C---:B------:R-:W-:Y:S01]  /*b7a0*/  HMMA.16816.F32.BF16 R112, R136.reuse, R166, R112 ;  /* 0x000000a68870723c */ /* 0x040fe20000041870 */
[----:B------:R1:W-:Y:S03]  /*b7b0*/  MUFU.EX2 R184, R22 ;  /* 0x0000001600b87308 */ /* 0x0003e60000000800 */
[C---:B------:R-:W-:Y:S01]  /*b7c0*/  FMUL.FTZ R75, R0.reuse, R75 ;  /* 0x0000004b004b7220 */ /* 0x040fe20000410000 */
[----:B--2---:R-:W-:Y:S01]  /*b7d0*/  LDSM.16.MT88.4 R32, [R210+0x3080] ;  /* 0x00308000d220783b */ /* 0x004fe20000004200 */
[C---:B------:R-:W-:Y:S02]  /*b7e0*/  FMUL.FTZ R76, R129.reuse, R76 ;  /* 0x0000004c814c7220 */ /* 0x040fe40000410000 */
[-C--:B---3--:R-:W-:Y:S03]  /*b7f0*/  HMMA.16816.F32.BF16 R116, R136, R144.reuse, R116 ;  /* 0x000000908874723c */ /* 0x088fe60000041874 */
[----:B------:R-:W-:Y:S01]  /*b800*/  MUFU.EX2 R167, R37 ;  /* 0x0000002500a77308 */ /* 0x000fe20000000800 */
[----:B------:R-:W-:Y:S02]  /*b810*/  FMUL.FTZ R77, R129, R77 ;  /* 0x0000004d814d7220 */ /* 0x000fe40000410000 */
[C---:B------:R-:W-:Y:S02]  /*b820*/  FMUL.FTZ R78, R0.reuse, R78 ;  /* 0x0000004e004e7220 */ /* 0x040fe40000410000 */
[C---:B------:R-:W-:Y:S04]  /*b830*/  HMMA.16816.F32.BF16 R120, R140.reuse, R144, R120 ;  /* 0x000000908c78723c */ /* 0x040fe80000041878 */
[C---:B------:R-:W-:Y:S01]  /*b840*/  FMUL.FTZ R79, R0.reuse, R79 ;  /* 0x0000004f004f7220 */ /* 0x040fe20000410000 */
[----:B------:R-:W-:Y:S01]  /*b850*/  MUFU.EX2 R166, R38 ;  /* 0x0000002600a67308 */ /* 0x000fe20000000800 */
[C---:B------:R-:W-:Y:S02]  /*b860*/  FMUL.FTZ R80, R131.reuse, R80 ;  /* 0x0000005083507220 */ /* 0x040fe40000410000 */
[C---:B------:R-:W-:Y:S04]  /*b870*/  FMUL.FTZ R81, R131.reuse, R81 ;  /* 0x0000005183517220 */ /* 0x040fe80000410000 */
[----:B-1----:R-:W-:Y:S02]  /*b880*/  FMUL.FTZ R22, R0, R158 ;  /* 0x0000009e00167220 */ /* 0x002fe40000410000 */
[C---:B------:R-:W-:Y:S01]  /*b890*/  FMUL.FTZ R82, R130.reuse, R82 ;  /* 0x0000005282527220 */ /* 0x040fe20000410000 */
[----:B------:R1:W-:Y:S01]  /*b8a0*/  MUFU.EX2 R165, R39 ;  /* 0x0000002700a57308 */ /* 0x0003e20000000800 */
[C---:B------:R-:W-:Y:S02]  /*b8b0*/  FMUL.FTZ R83, R130.reuse, R83 ;  /* 0x0000005382537220 */ /* 0x040fe40000410000 */
[C---:B------:R-:W-:Y:S01]  /*b8c0*/  FMUL.FTZ R84, R131.reuse, R84 ;  /* 0x0000005483547220 */ /* 0x040fe20000410000 */
[-C--:B------:R-:W-:Y:S03]  /*b8d0*/  HMMA.16816.F32.BF16 R20, R140, R146.reuse, R20 ;  /* 0x000000928c14723c */ /* 0x080fe60000041814 */
[----:B------:R-:W-:Y:S02]  /*b8e0*/  FMUL.FTZ R85, R131, R85 ;  /* 0x0000005583557220 */ /* 0x000fe40000410000 */
[C---:B------:R-:W-:Y:S01]  /*b8f0*/  FMUL.FTZ R86, R130.reuse, R86 ;  /* 0x0000005682567220 */ /* 0x040fe20000410000 */
[----:B------:R-:W-:Y:S01]  /*b900*/  MUFU.EX2 R160, R40 ;  /* 0x0000002800a07308 */ /* 0x000fe20000000800 */
[----:B------:R-:W-:Y:S01]  /*b910*/  FMUL.FTZ R87, R130, R87 ;  /* 0x0000005782577220 */ /* 0x000fe20000410000 */
[C---:B------:R-:W-:Y:S01]  /*b920*/  HMMA.16816.F32.BF16 R124, R136.reuse, R146, R124 ;  /* 0x00000092887c723c */ /* 0x040fe2000004187c */
[----:B------:R-:W2:Y:S03]  /*b930*/  LDSM.16.MT88.4 R144, [R209+0x3080] ;  /* 0x00308000d190783b */ /* 0x000ea60000004200 */
[--C-:B------:R-:W-:Y:S02]  /*b940*/  FFMA.FTZ R26, R26, c[0x0][0x2d0], -R3.reuse ;  /* 0x0000b4001a1a7a23 */ /* 0x100fe40000010803 */
[--C-:B------:R-:W-:Y:S02]  /*b950*/  FFMA.FTZ R27, R27, c[0x0][0x2d0], -R3.reuse ;  /* 0x0000b4001b1b7a23 */ /* 0x100fe40000010803 */
[-C--:B------:R-:W-:Y:S01]  /*b960*/  HMMA.16816.F32.BF16 R52, R136, R148.reuse, R52 ;  /* 0x000000948834723c */ /* 0x080fe20000041834 */
[----:B------:R-:W-:Y:S01]  /*b970*/  MUFU.EX2 R183, R128 ;  /* 0x0000008000b77308 */ /* 0x000fe20000000800 */
[----:B-1----:R-:W-:Y:S02]  /*b980*/  LDSM.16.MT88.4 R36, [R209+0x3480] ;  /* 0x00348000d124783b */ /* 0x002fe40000004200 */
[C---:B------:R-:W-:Y:S02]  /*b990*/  FMUL.FTZ R88, R129.reuse, R88 ;  /* 0x0000005881587220 */ /* 0x040fe40000410000 */
[----:B------:R-:W-:Y:S02]  /*b9a0*/  FMUL.FTZ R89, R129, R89 ;  /* 0x0000005981597220 */ /* 0x000fe40000410000 */
[C---:B------:R-:W-:Y:S03]  /*b9b0*/  HMMA.16816.F32.BF16 R56, R140.reuse, R148, R56 ;  /* 0x000000948c38723c */ /* 0x040fe60000041838 */
[----:B------:R-:W-:Y:S01]  /*b9c0*/  MUFU.EX2 R128, R43 ;  /* 0x0000002b00807308 */ /* 0x000fe20000000800 */
[C---:B------:R-:W-:Y:S02]  /*b9d0*/  FMUL.FTZ R90, R0.reuse, R90 ;  /* 0x0000005a005a7220 */ /* 0x040fe40000410000 */
[----:B------:R-:W-:Y:S02]  /*b9e0*/  FMUL.FTZ R91, R0, R91 ;  /* 0x0000005b005b7220 */ /* 0x000fe40000410000 */
[-C--:B------:R-:W-:Y:S04]  /*b9f0*/  HMMA.16816.F32.BF16 R60, R140, R150.reuse, R60 ;  /* 0x000000968c3c723c */ /* 0x080fe8000004183c */
[--C-:B------:R-:W-:Y:S01]  /*ba00*/  FFMA.FTZ R30, R30, c[0x0][0x2d0], -R3.reuse ;  /* 0x0000b4001e1e7a23 */ /* 0x100fe20000010803 */
[----:B------:R4:W-:Y:S01]  /*ba10*/  MUFU.EX2 R176, R26 ;  /* 0x0000001a00b07308 */ /* 0x0009e20000000800 */
[--C-:B------:R-:W-:Y:S02]  /*ba20*/  FFMA.FTZ R31, R31, c[0x0][0x2d0], -R3.reuse ;  /* 0x0000b4001f1f7a23 */ /* 0x100fe40000010803 */
[C---:B------:R-:W-:Y:S04]  /*ba30*/  HMMA.16816.F32.BF16 R64, R136.reuse, R150, R64 ;  /* 0x000000968840723c */ /* 0x040fe80000041840 */
[----:B------:R-:W-:Y:S02]  /*ba40*/  FFMA.FTZ R3, R47, c[0x0][0x2d0], -R3 ;  /* 0x0000b4002f037a23 */ /* 0x000fe40000010803 */
[C---:B------:R-:W-:Y:S01]  /*ba50*/  FMUL.FTZ R92, R129.reuse, R92 ;  /* 0x0000005c815c7220 */ /* 0x040fe20000410000 */
[----:B------:R1:W-:Y:S01]  /*ba60*/  MUFU.EX2 R175, R27 ;  /* 0x0000001b00af7308 */ /* 0x0003e20000000800 */
[----:B------:R-:W-:Y:S01]  /*ba70*/  FMUL.FTZ R93, R129, R93 ;  /* 0x0000005d815d7220 */ /* 0x000fe20000410000 */
[-C--:B--2---:R-:W-:Y:S03]  /*ba80*/  HMMA.16816.F32.BF16 R68, R136, R144.reuse, R68 ;  /* 0x000000908844723c */ /* 0x084fe60000041844 */
[C---:B------:R-:W-:Y:S02]  /*ba90*/  FMUL.FTZ R94, R0.reuse, R94 ;  /* 0x0000005e005e7220 */ /* 0x040fe40000410000 */
[----:B------:R-:W-:Y:S02]  /*baa0*/  FMUL.FTZ R95, R0, R95 ;  /* 0x0000005f005f7220 */ /* 0x000fe40000410000 */
[C---:B------:R-:W-:Y:S01]  /*bab0*/  FMUL.FTZ R96, R131.reuse, R96 ;  /* 0x0000006083607220 */ /* 0x040fe20000410000 */
[C---:B------:R-:W-:Y:S01]  /*bac0*/  HMMA.16816.F32.BF16 R72, R140.reuse, R144, R72 ;  /* 0x000000908c48723c */ /* 0x040fe20000041848 */
[----:B------:R-:W-:Y:S03]  /*bad0*/  MUFU.EX2 R172, R30 ;  /* 0x0000001e00ac7308 */ /* 0x000fe60000000800 */
[----:B------:R-:W-:Y:S01]  /*bae0*/  FMUL.FTZ R97, R131, R97 ;  /* 0x0000006183617220 */ /* 0x000fe20000410000 */
[----:B----4-:R-:W-:Y:S01]  /*baf0*/  F2FP.BF16.PACK_AB R26, R181, R182 ;  /* 0x000000b6b51a723e */ /* 0x010fe200000010ff */
[C---:B------:R-:W-:Y:S02]  /*bb00*/  FMUL.FTZ R98, R130.reuse, R98 ;  /* 0x0000006282627220 */ /* 0x040fe40000410000 */
[-C--:B------:R-:W-:Y:S03]  /*bb10*/  HMMA.16816.F32.BF16 R76, R140, R146.reuse, R76 ;  /* 0x000000928c4c723c */ /* 0x080fe6000004184c */
[----:B------:R-:W2:Y:S01]  /*bb20*/  MUFU.EX2 R171, R31 ;  /* 0x0000001f00ab7308 */ /* 0x000ea20000000800 */
[----:B------:R-:W-:Y:S01]  /*bb30*/  FMUL.FTZ R99, R130, R99 ;  /* 0x0000006382637220 */ /* 0x000fe20000410000 */
[----:B-1----:R-:W-:Y:S01]  /*bb40*/  F2FP.BF16.PACK_AB R27, R179, R180 ;  /* 0x000000b4b31b723e */ /* 0x002fe200000010ff */
[----:B------:R-:W-:Y:S02]  /*bb50*/  FFMA.FTZ R48, R48, c[0x0][0x2d0], -R135 ;  /* 0x0000b40030307a23 */ /* 0x000fe40000010887 */
[C---:B------:R-:W-:Y:S01]  /*bb60*/  HMMA.16816.F32.BF16 R80, R136.reuse, R146, R80 ;  /* 0x000000928850723c */ /* 0x040fe20000041850 */
[----:B------:R-:W1:Y:S03]  /*bb70*/  LDSM.16.MT88.4 R144, [R209+0x1c80] ;  /* 0x001c8000d190783b */ /* 0x000e660000004200 */
[--C-:B------:R-:W-:Y:S01]  /*bb80*/  FFMA.FTZ R24, R24, c[0x0][0x2d0], -R169.reuse ;  /* 0x0000b40018187a23 */ /* 0x100fe200000108a9 */
[----:B------:R-:W-:Y:S01]  /*bb90*/  MUFU.EX2 R164, R48 ;  /* 0x0000003000a47308 */ /* 0x000fe20000000800 */
[--C-:B------:R-:W-:Y:S02]  /*bba0*/  FFMA.FTZ R25, R25, c[0x0][0x2d0], -R169.reuse ;  /* 0x0000b40019197a23 */ /* 0x100fe400000108a9 */
[-C--:B------:R-:W-:Y:S04]  /*bbb0*/  HMMA.16816.F32.BF16 R84, R136, R32.reuse, R84 ;  /* 0x000000208854723c */ /* 0x080fe80000041854 */
[--C-:B------:R-:W-:Y:S02]  /*bbc0*/  FFMA.FTZ R28, R28, c[0x0][0x2d0], -R169.reuse ;  /* 0x0000b4001c1c7a23 */ /* 0x100fe400000108a9 */
[----:B------:R-:W-:Y:S01]  /*bbd0*/  FFMA.FTZ R29, R29, c[0x0][0x2d0], -R169 ;  /* 0x0000b4001d1d7a23 */ /* 0x000fe200000108a9 */
[----:B------:R3:W-:Y:S01]  /*bbe0*/  MUFU.EX2 R178, R24 ;  /* 0x0000001800b27308 */ /* 0x0007e20000000800 */
[C---:B------:R-:W-:Y:S04]  /*bbf0*/  HMMA.16816.F32.BF16 R88, R140.reuse, R32, R88 ;  /* 0x000000208c58723c */ /* 0x040fe80000041858 */
[----:B--2---:R-:W-:Y:S01]  /*bc00*/  F2FP.BF16.PACK_AB R31, R171, R172 ;  /* 0x000000acab1f723e */ /* 0x004fe200000010ff */
[----:B------:R-:W-:Y:S02]  /*bc10*/  FFMA.FTZ R49, R49, c[0x0][0x2d0], -R135 ;  /* 0x0000b40031317a23 */ /* 0x000fe40000010887 */
[--C-:B------:R-:W-:Y:S01]  /*bc20*/  FFMA.FTZ R50, R50, c[0x0][0x2d0], -R168.reuse ;  /* 0x0000b40032327a23 */ /* 0x100fe200000108a8 */
[-C--:B------:R-:W-:Y:S01]  /*bc30*/  HMMA.16816.F32.BF16 R92, R140, R34.reuse, R92 ;  /* 0x000000228c5c723c */ /* 0x080fe2000004185c */
[----:B------:R2:W4:Y:S01]  /*bc40*/  MUFU.EX2 R177, R25 ;  /* 0x0000001900b17308 */ /* 0x0005220000000800 */
[----:B------:R-:W4:Y:S02]  /*bc50*/  LDSM.16.MT88.4 R140, [R210+0x1c80] ;  /* 0x001c8000d28c783b */ /* 0x000f240000004200 */
[----:B------:R-:W-:Y:S02]  /*bc60*/  FFMA.FTZ R51, R51, c[0x0][0x2d0], -R168 ;  /* 0x0000b40033337a23 */ /* 0x000fe400000108a8 */
[----:B-----5:R-:W-:Y:S02]  /*bc70*/  FFMA.FTZ R0, R0, R203, R187 ;  /* 0x000000cb00007223 */ /* 0x020fe400000100bb */
[----:B------:R-:W-:Y:S02]  /*bc80*/  HMMA.16816.F32.BF16 R96, R136, R34, R96 ;  /* 0x000000228860723c */ /* 0x000fe40000041860 */
[----:B------:R-:W5:Y:S01]  /*bc90*/  LDSM.16.MT88.4 R32, [R209+0x2880] ;  /* 0x00288000d120783b */ /* 0x000f620000004200 */
[----:B------:R4:W-:Y:S01]  /*bca0*/  MUFU.EX2 R174, R28 ;  /* 0x0000001c00ae7308 */ /* 0x0009e20000000800 */
[----:B------:R-:W-:Y:S02]  /*bcb0*/  FADD.FTZ R0, R188, R0 ;  /* 0x00000000bc007221 */ /* 0x000fe40000010000 */
[----:B------:R-:W-:Y:S01]  /*bcc0*/  FFMA.FTZ R131, R131, R232, R201 ;  /* 0x000000e883837223 */ /* 0x000fe200000100c9 */
[----:B---3--:R-:W-:Y:S01]  /*bcd0*/  F2FP.BF16.PACK_AB R24, R185, R186 ;  /* 0x000000bab918723e */ /* 0x008fe200000010ff */
[----:B------:R-:W-:Y:S02]  /*bce0*/  FADD.FTZ R0, R189, R0 ;  /* 0x00000000bd007221 */ /* 0x000fe40000010000 */
[----:B------:R-:W3:Y:S02]  /*bcf0*/  LDSM.16.MT88.4 R136, [R210+0x2880] ;  /* 0x00288000d288783b */ /* 0x000ee40000004200 */
[----:B------:R-:W-:Y:S01]  /*bd00*/  FADD.FTZ R0, R190, R0 ;  /* 0x00000000be007221 */ /* 0x000fe20000010000 */
[----:B------:R4:W4:Y:S01]  /*bd10*/  MUFU.EX2 R173, R29 ;  /* 0x0000001d00ad7308 */ /* 0x0009220000000800 */
[----:B------:R-:W-:Y:S02]  /*bd20*/  FFMA.FTZ R130, R130, R231, R197 ;  /* 0x000000e782827223 */ /* 0x000fe400000100c5 */
[----:B------:R-:W-:Y:S01]  /*bd30*/  FFMA.FTZ R129, R129, R230, R191 ;  /* 0x000000e681817223 */ /* 0x000fe200000100bf */
[----:B--2---:R-:W-:Y:S06]  /*bd40*/  F2FP.BF16.PACK_AB R25, R183, R184 ;  /* 0x000000b8b719723e */ /* 0x004fec00000010ff */
[----:B------:R-:W-:Y:S01]  /*bd50*/  MUFU.EX2 R135, R42 ;  /* 0x0000002a00877308 */ /* 0x000fe20000000800 */
[-C--:B-1----:R-:W-:Y:S05]  /*bd60*/  HMMA.16816.F32.BF16 R4, R24, R144.reuse, R4 ;  /* 0x000000901804723c */ /* 0x082fea0000041804 */
[----:B----4-:R-:W-:Y:S04]  /*bd70*/  F2FP.BF16.PACK_AB R28, R177, R178 ;  /* 0x000000b2b11c723e */ /* 0x010fe800000010ff */
[----:B------:R-:W-:Y:S03]  /*bd80*/  MUFU.EX2 R163, R49 ;  /* 0x0000003100a37308 */ /* 0x000fe60000000800 */
[----:B------:R-:W-:Y:S02]  /*bd90*/  F2FP.BF16.PACK_AB R29, R175, R176 ;  /* 0x000000b0af1d723e */ /* 0x000fe400000010ff */
[----:B------:R-:W-:Y:S05]  /*bda0*/  F2FP.BF16.PACK_AB R30, R173, R174 ;  /* 0x000000aead1e723e */ /* 0x000fea00000010ff */
[----:B------:R-:W-:Y:S02]  /*bdb0*/  MUFU.EX2 R49, R46 ;  /* 0x0000002e00317308 */ /* 0x000fe40000000800 */
[C---:B------:R-:W-:Y:S08]  /*bdc0*/  HMMA.16816.F32.BF16 R8, R28.reuse, R144, R8 ;  /* 0x000000901c08723c */ /* 0x040ff00000041808 */
[----:B------:R-:W-:Y:S01]  /*bdd0*/  MUFU.EX2 R162, R50 ;  /* 0x0000003200a27308 */ /* 0x000fe20000000800 */
[-C--:B------:R-:W-:Y:S08]  /*bde0*/  HMMA.16816.F32.BF16 R12, R28, R146.reuse, R12 ;  /* 0x000000921c0c723c */ /* 0x080ff0000004180c */
[C---:B------:R-:W-:Y:S01]  /*bdf0*/  HMMA.16816.F32.BF16 R16, R24.reuse, R146, R16 ;  /* 0x000000921810723c */ /* 0x040fe20000041810 */
[----:B------:R-:W-:Y:S07]  /*be00*/  MUFU.EX2 R50, R45 ;  /* 0x0000002d00327308 */ /* 0x000fee0000000800 */
[-C--:B------:R-:W-:Y:S03]  /*be10*/  HMMA.16816.F32.BF16 R100, R24, R140.reuse, R100 ;  /* 0x0000008c1864723c */ /* 0x080fe60000041864 */
[----:B------:R-:W-:Y:S05]  /*be20*/  MUFU.EX2 R161, R51 ;  /* 0x0000003300a17308 */ /* 0x000fea0000000800 */
[C---:B------:R-:W-:Y:S05]  /*be30*/  HMMA.16816.F32.BF16 R104, R28.reuse, R140, R104 ;  /* 0x0000008c1c68723c */ /* 0x040fea0000041868 */
[----:B------:R1:W-:Y:S03]  /*be40*/  MUFU.EX2 R51, R44 ;  /* 0x0000002c00337308 */ /* 0x0003e60000000800 */
[-C--:B------:R-:W-:Y:S07]  /*be50*/  HMMA.16816.F32.BF16 R108, R28, R142.reuse, R108 ;  /* 0x0000008e1c6c723c */ /* 0x080fee000004186c */
[----:B------:R2:W-:Y:S01]  /*be60*/  MUFU.EX2 R48, R3 ;  /* 0x0000000300307308 */ /* 0x0005e20000000800 */
[C---:B------:R-:W-:Y:S08]  /*be70*/  HMMA.16816.F32.BF16 R112, R24.reuse, R142, R112 ;  /* 0x0000008e1870723c */ /* 0x040ff00000041870 */
[-C--:B-----5:R-:W-:Y:S01]  /*be80*/  HMMA.16816.F32.BF16 R116, R24, R32.reuse, R116 ;  /* 0x000000201874723c */ /* 0x0a0fe20000041874 */
[----:B-1----:R-:W-:Y:S07]  /*be90*/  LDSM.16.MT88.4 R44, [R210+0x2c80] ;  /* 0x002c8000d22c783b */ /* 0x002fee0000004200 */
[C---:B------:R-:W-:Y:S04]  /*bea0*/  HMMA.16816.F32.BF16 R120, R28.reuse, R32, R120 ;  /* 0x000000201c78723c */ /* 0x040fe80000041878 */
[----:B--2---:R-:W-:Y:S04]  /*beb0*/  FADD.FTZ R3, R176, R0 ;  /* 0x00000000b0037221 */ /* 0x004fe80000010000 */
[-C--:B------:R-:W-:Y:S08]  /*bec0*/  HMMA.16816.F32.BF16 R20, R28, R34.reuse, R20 ;  /* 0x000000221c14723c */ /* 0x080ff00000041814 */
[C---:B------:R-:W-:Y:S01]  /*bed0*/  HMMA.16816.F32.BF16 R124, R24.reuse, R34, R124 ;  /* 0x00000022187c723c */ /* 0x040fe2000004187c */
[----:B------:R-:W1:Y:S07]  /*bee0*/  LDSM.16.MT88.4 R32, [R210+0x3480] ;  /* 0x00348000d220783b */ /* 0x000e6e0000004200 */
[-C--:B---3--:R-:W-:Y:S08]  /*bef0*/  HMMA.16816.F32.BF16 R52, R24, R136.reuse, R52 ;  /* 0x000000881834723c */ /* 0x088ff00000041834 */
[C---:B------:R-:W-:Y:S01]  /*bf00*/  HMMA.16816.F32.BF16 R56, R28.reuse, R136, R56 ;  /* 0x000000881c38723c */ /* 0x040fe20000041838 */
[----:B------:R2:W3:Y:S07]  /*bf10*/  MUFU.EX2 R136, R41 ;  /* 0x0000002900887308 */ /* 0x0004ee0000000800 */
[-C--:B------:R-:W-:Y:S08]  /*bf20*/  HMMA.16816.F32.BF16 R60, R28, R138.reuse, R60 ;  /* 0x0000008a1c3c723c */ /* 0x080ff0000004183c */
[C---:B------:R-:W-:Y:S08]  /*bf30*/  HMMA.16816.F32.BF16 R64, R24.reuse, R138, R64 ;  /* 0x0000008a1840723c */ /* 0x040ff00000041840 */
[-C--:B------:R-:W-:Y:S01]  /*bf40*/  HMMA.16816.F32.BF16 R68, R24, R36.reuse, R68 ;  /* 0x000000241844723c */ /* 0x080fe20000041844 */
[----:B--2---:R-:W-:Y:S07]  /*bf50*/  LDSM.16.MT88.4 R40, [R209+0x2c80] ;  /* 0x002c8000d128783b */ /* 0x004fee0000004200 */
[C---:B------:R-:W-:Y:S08]  /*bf60*/  HMMA.16816.F32.BF16 R72, R28.reuse, R36, R72 ;  /* 0x000000241c48723c */ /* 0x040ff00000041848 */
[-C--:B------:R-:W-:Y:S08]  /*bf70*/  HMMA.16816.F32.BF16 R76, R28, R38.reuse, R76 ;  /* 0x000000261c4c723c */ /* 0x080ff0000004184c */
[C---:B------:R-:W-:Y:S01]  /*bf80*/  HMMA.16816.F32.BF16 R80, R24.reuse, R38, R80 ;  /* 0x000000261850723c */ /* 0x040fe20000041850 */
[----:B------:R-:W2:Y:S07]  /*bf90*/  LDSM.16.MT88.4 R36, [R210+0x2080] ;  /* 0x00208000d224783b */ /* 0x000eae0000004200 */
[-C--:B-1----:R-:W-:Y:S08]  /*bfa0*/  HMMA.16816.F32.BF16 R84, R24, R32.reuse, R84 ;  /* 0x000000201854723c */ /* 0x082ff00000041854 */
[C---:B------:R-:W-:Y:S08]  /*bfb0*/  HMMA.16816.F32.BF16 R88, R28.reuse, R32, R88 ;  /* 0x000000201c58723c */ /* 0x040ff00000041858 */
[-C--:B------:R-:W-:Y:S07]  /*bfc0*/  HMMA.16816.F32.BF16 R92, R28, R34.reuse, R92 ;  /* 0x000000221c5c723c */ /* 0x080fee000004185c */
[----:B---3--:R-:W-:Y:S01]  /*bfd0*/  F2FP.BF16.PACK_AB R28, R136, R160 ;  /* 0x000000a0881c723e */ /* 0x008fe200000010ff */
[----:B------:R-:W-:Y:S01]  /*bfe0*/  HMMA.16816.F32.BF16 R96, R24, R34, R96 ;  /* 0x000000221860723c */ /* 0x000fe20000041860 */
[----:B------:R-:W1:Y:S03]  /*bff0*/  LDSM.16.MT88.4 R32, [R209+0x3880] ;  /* 0x00388000d120783b */ /* 0x000e660000004200 */
[----:B------:R-:W-:Y:S02]  /*c000*/  F2FP.BF16.PACK_AB R29, R128, R135 ;  /* 0x00000087801d723e */ /* 0x000fe400000010ff */
[----:B------:R-:W-:Y:S02]  /*c010*/  F2FP.BF16.PACK_AB R30, R50, R51 ;  /* 0x00000033321e723e */ /* 0x000fe400000010ff */
[----:B------:R-:W-:Y:S04]  /*c020*/  F2FP.BF16.PACK_AB R24, R167, R170 ;  /* 0x000000aaa718723e */ /* 0x000fe800000010ff */
[----:B------:R-:W-:Y:S02]  /*c030*/  F2FP.BF16.PACK_AB R25, R165, R166 ;  /* 0x000000a6a519723e */ /* 0x000fe400000010ff */
[----:B------:R-:W-:Y:S02]  /*c040*/  F2FP.BF16.PACK_AB R26, R163, R164 ;  /* 0x000000a4a31a723e */ /* 0x000fe400000010ff */
[----:B------:R-:W-:Y:S02]  /*c050*/  F2FP.BF16.PACK_AB R27, R161, R162 ;  /* 0x000000a2a11b723e */ /* 0x000fe400000010ff */
[----:B------:R-:W-:Y:S05]  /*c060*/  F2FP.BF16.PACK_AB R31, R48, R49 ;  /* 0x00000031301f723e */ /* 0x000fea00000010ff */
[-C--:B------:R-:W-:Y:S01]  /*c070*/  HMMA.16816.F32.BF16 R140, R24, R152.reuse, R4 ;  /* 0x00000098188c723c */ /* 0x080fe20000041804 */
[----:B------:R-:W3:Y:S07]  /*c080*/  LDSM.16.MT88.4 R4, [R210+0x3880] ;  /* 0x00388000d204783b */ /* 0x000eee0000004200 */
        /* <DEDUP_REMOVED lines=61> */
[----:B------:R-:W-:Y:S01]  /*c460*/  MOV R128, R2 ;  /* 0x0000000200807202 */ /* 0x000fe20000000f00 */
[----:B------:R-:W-:Y:S01]  /*c470*/  FADD.FTZ R4, R50, R3 ;  /* 0x0000000332047221 */ /* 0x000fe20000010000 */
[----:B------:R1:W-:Y:S01]  /*c480*/  STL [R1], R5 ;  /* 0x0000000501007387 */ /* 0x0003e20000100800 */
[----:B------:R-:W-:Y:S03]  /*c490*/  FADD.FTZ R0, R49, R0 ;  /* 0x0000000031007221 */ /* 0x000fe60000010000 */
[----:B------:R1:W-:Y:S01]  /*c4a0*/  STL [R1+0x4], R4 ;  /* 0x0000040401007387 */ /* 0x0003e20000100800 */
[----:B------:R-:W-:Y:S01]  /*c4b0*/  FADD.FTZ R3, R48, R0 ;  /* 0x0000000030037221 */ /* 0x000fe20000010000 */
[----:B------:R-:W-:Y:S04]  /*c4c0*/  IADD3 R0, R207, -0x1, RZ ;  /* 0xffffffffcf007810 */ /* 0x000fe80007ffe0ff */
[----:B------:R1:W-:Y:S01]  /*c4d0*/  STL [R1+0xc], R3 ;  /* 0x00000c0301007387 */ /* 0x0003e20000100800 */
[----:B------:R-:W-:Y:S01]  /*c4e0*/  MOV R207, R0 ;  /* 0x0000000000cf7202 */ /* 0x000fe20000000f00 */
[----:B-1----:R-:W-:-:S05]  /*c4f0*/  @P0 BRA `(.L_x_1076) ;  /* 0xffffd51000000947 */ /* 0x002fca000383ffff */
.L_x_1071:
        /* <DEDUP_REMOVED lines=15> */
.L_x_1098:
[----:B------:R-:W2:Y:S01]  /*c5f0*/  LDL R13, [R1+0x28] ;  /* 0x00002800010d7983 */ /* 0x000ea20000100800 */
[----:B------:R-:W-:Y:S04]  /*c600*/  DEPBAR.LE SB0, 0x0 ;  /* 0x000080000000791a */ /* 0x000fe80000000000 */
[----:B------:R-:W3:Y:S01]  /*c610*/  LDL R12, [R1+0x24] ;  /* 0x00002400010c7983 */ /* 0x000ee20000100800 */
[----:B------:R-:W-:Y:S01]  /*c620*/  SHF.R.S32.HI R0, RZ, 0x1f, R224 ;  /* 0x0000001fff007819 */ /* 0x000fe200000114e0 */
[----:B------:R-:W-:Y:S01]  /*c630*/  IMAD.WIDE.U32 R2, R224, c[0x0][0x208], RZ ;  /* 0x00008200e0027a25 */ /* 0x000fe200078e00ff */
[----:B------:R-:W-:Y:S01]  /*c640*/  SHF.R.S32.HI R4, RZ, 0x1f, R222 ;  /* 0x0000001fff047819 */ /* 0x000fe200000114de */
[----:B------:R-:W-:Y:S01]  /*c650*/  BAR.SYNC.DEFER_BLOCKING 0x0 ;  /* 0x0000000000007b1d */ /* 0x000fe20000010000 */
[----:B------:R-:W-:Y:S01]  /*c660*/  ISETP.GE.AND P1, PT, R226, c[0x0][0x1d4], PT ;  /* 0x00007500e2007a0c */ /* 0x000fe20003f26270 */
[----:B------:R-:W-:Y:S01]  /*c670*/  IMAD R0, R0, c[0x0][0x208], RZ ;  /* 0x0000820000007a24 */ /* 0x000fe200078e02ff */
[----:B------:R-:W-:Y:S01]  /*c680*/  IADD3 R7, R226, 0x20, RZ ;  /* 0x00000020e2077810 */ /* 0x000fe20007ffe0ff */
        /* <DEDUP_REMOVED lines=57> */
.L_x_1117:
        /* <DEDUP_REMOVED lines=17> */
.L_x_1079:
[----:B------:R-:W-:Y:S05]  /*cb30*/  BSYNC B0 ;  /* 0x0000000000007941 */ /* 0x000fea0003800000 */
.L_x_1078:
        /* <DEDUP_REMOVED lines=160> */
.L_x_1081:
[----:B------:R-:W-:Y:S01]  /*d540*/  MOV R128, c[0x0][0x2ac] ;  /* 0x0000ab0000807a02 */ /* 0x000fe20000000f00 */
[----:B------:R-:W2:Y:S01]  /*d550*/  LDL R2, [R1+0x18] ;  /* 0x0000180001027983 */ /* 0x000ea20000100800 */
[----:B------:R-:W-:Y:S02]  /*d560*/  IMAD.MOV.U32 R0, RZ, RZ, c[0x0][0x2c4] ;  /* 0x0000b100ff007624 */ /* 0x000fe400078e00ff */
[----:B------:R-:W-:Y:S02]  /*d570*/  IMAD.MOV.U32 R179, RZ, RZ, 0x1 ;  /* 0x00000001ffb37424 */ /* 0x000fe400078e00ff */
[----:B------:R-:W0:Y:S01]  /*d580*/  LDGDEPBAR ;  /* 0x00000000000079af */ /* 0x000e220000000000 */
[----:B------:R-:W-:Y:S01]  /*d590*/  ISETP.NE.AND P0, PT, R0, 0x1, PT ;  /* 0x000000010000780c */ /* 0x000fe20003f05270 */
[----:B------:R-:W-:Y:S01]  /*d5a0*/  IMAD R128, R128, c[0x0][0x1d0], RZ ;  /* 0x0000740080807a24 */ /* 0x000fe200078e02ff */
[----:B------:R-:W-:Y:S11]  /*d5b0*/  ISETP.LE.AND P1, PT, R179, c[0x0][0x32c], PT ;  /* 0x0000cb00b3007a0c */ /* 0x000ff60003f23270 */
[----:B--2---:R-:W-:Y:S04]  /*d5c0*/  @P0 IMAD.HI.U32 R0, R2, c[0x0][0x2c8], RZ ;  /* 0x0000b20002000a27 */ /* 0x004fe800078e00ff */
[----:B------:R-:W-:Y:S01]  /*d5d0*/  IMAD.MOV.U32 R134, RZ, RZ, R2 ;  /* 0x000000ffff867224 */ /* 0x000fe200078e0002 */
[----:B------:R-:W-:Y:S01]  /*d5e0*/  @P0 SHF.R.U32.HI R134, RZ, c[0x0][0x2cc], R0 ;  /* 0x0000b300ff860a19 */ /* 0x000fe20000011600 */
[----:B------:R-:W-:Y:S04]  /*d5f0*/  IMAD R2, R207, -0x30, RZ ;  /* 0xffffffd0cf027824 */ /* 0x000fe800078e02ff */
[----:B------:R-:W2:Y:S01]  /*d600*/  SHFL.IDX PT, R3, R134, RZ, 0x1c1f ;  /* 0x001c1fff86037589 */ /* 0x000ea200000e0000 */
[C---:B-1----:R-:W-:Y:S02]  /*d610*/  IADD3 R137, -R250.reuse, 0x1, R2 ;  /* 0x00000001fa897810 */ /* 0x042fe40007ffe102 */
[----:B------:R-:W-:Y:S02]  /*d620*/  IADD3 R138, -R250, R2, RZ ;  /* 0x00000002fa8a7210 */ /* 0x000fe40007ffe1ff */
[----:B------:R-:W-:Y:S04]  /*d630*/  IADD3 R137, R137, -c[0x0][0x168], R128 ;  /* 0x80005a0089897a10 */ /* 0x000fe80007ffe080 */
[C---:B------:R-:W-:Y:S02]  /*d640*/  IADD3 R136, R137.reuse, c[0x0][0x328], RZ ;  /* 0x0000ca0089887a10 */ /* 0x040fe40007ffe0ff */
[----:B------:R-:W-:Y:S04]  /*d650*/  IADD3 R137, R137, UR4, RZ ;  /* 0x0000000489897c10 */ /* 0x000fe8000fffe0ff */
[----:B--2---:R-:W-:Y:S01]  /*d660*/  IADD3 R0, R137, R3, RZ ;  /* 0x0000000389007210 */ /* 0x004fe20007ffe0ff */
        /* <DEDUP_REMOVED lines=17> */
.L_x_1084:
[----:B------:R-:W-:Y:S04]  /*d780*/  MOV R132, 0x1 ;  /* 0x0000000100847802 */ /* 0x000fe80000000f00 */
[----:B------:R-:W-:Y:S11]  /*d790*/  ISETP.NE.AND P0, PT, R132, c[0x0][0x32c], PT ;  /* 0x0000cb0084007a0c */ /* 0x000ff60003f05270 */
[----:B------:R-:W-:Y:S02]  /*d7a0*/  @!UPT UIADD3 URZ, URZ, URZ, URZ ;  /* 0x0000003f3f3ff290 */ /* 0x000fe4000fffe03f */
[----:B------:R-:W-:Y:S05]  /*d7b0*/  @P0 IMAD.HI.U32 R132, R3, c[0x0][0x330], RZ ;  /* 0x0000cc0003840a27 */ /* 0x000fea00078e00ff */
[----:B------:R-:W-:Y:S02]  /*d7c0*/  @P0 SHF.R.U32.HI R3, RZ, c[0x0][0x334], R132 ;  /* 0x0000cd00ff030a19 */ /* 0x000fe40000011684 */
.L_x_1085:
[----:B------:R-:W-:Y:S05]  /*d7d0*/  BSYNC B0 ;  /* 0x0000000000007941 */ /* 0x000fea0003800000 */
.L_x_1083:
[----:B------:R-:W-:Y:S05]  /*d7e0*/  IMAD R3, R3, c[0x0][0x32c], R138 ;  /* 0x0000cb0003037a24 */ /* 0x000fea00078e028a */
[----:B------:R-:W-:Y:S02]  /*d7f0*/  IADD3 R132, R3, c[0x0][0x32c], RZ ;  /* 0x0000cb0003847a10 */ /* 0x000fe40007ffe0ff */
[----:B------:R-:W-:Y:S02]  /*d800*/  IMNMX R0, R0, R3, !PT ;  /* 0x0000000300007217 */ /* 0x000fe40007800200 */
[----:B------:R-:W-:Y:S02]  /*d810*/  IMNMX R128, R128, R132, PT ;  /* 0x0000008480807217 */ /* 0x000fe40003800200 */
.L_x_1082:
[----:B------:R-:W1:Y:S02]  /*d820*/  SHFL.IDX PT, R133, R134, 0x1, 0x1c1f ;  /* 0x003c1f0086857f89 */ /* 0x000e6400000e0000 */
[-C--:B-1----:R-:W-:Y:S02]  /*d830*/  IADD3 R132, R136, R133.reuse, RZ ;  /* 0x0000008588847210 */ /* 0x082fe40007ffe0ff */
[----:B------:R-:W-:Y:S01]  /*d840*/  IADD3 R3, R137, R133, RZ ;  /* 0x0000008589037210 */ /* 0x000fe20007ffe0ff */
        /* <DEDUP_REMOVED lines=16> */
.L_x_1088:
[----:B------:R-:W-:Y:S04]  /*d950*/  MOV R139, 0x1 ;  /* 0x00000001008b7802 */ /* 0x000fe80000000f00 */
[----:B------:R-:W-:Y:S11]  /*d960*/  ISETP.NE.AND P0, PT, R139, c[0x0][0x32c], PT ;  /* 0x0000cb008b007a0c */ /* 0x000ff60003f05270 */
[----:B------:R-:W-:Y:S02]  /*d970*/  @!UPT UIADD3 URZ, URZ, URZ, URZ ;  /* 0x0000003f3f3ff290 */ /* 0x000fe4000fffe03f */
[----:B------:R-:W-:Y:S05]  /*d980*/  @P0 IMAD.HI.U32 R139, R133, c[0x0][0x330], RZ ;  /* 0x0000cc00858b0a27 */ /* 0x000fea00078e00ff */
[----:B------:R-:W-:Y:S02]  /*d990*/  @P0 SHF.R.U32.HI R133, RZ, c[0x0][0x334], R139 ;  /* 0x0000cd00ff850a19 */ /* 0x000fe4000001168b */
.L_x_1089:
[----:B------:R-:W-:Y:S05]  /*d9a0*/  BSYNC B0 ;  /* 0x0000000000007941 */ /* 0x000fea0003800000 */
.L_x_1087:
[----:B------:R-:W-:Y:S05]  /*d9b0*/  IMAD R133, R133, c[0x0][0x32c], R138 ;  /* 0x0000cb0085857a24 */ /* 0x000fea00078e028a */
[----:B------:R-:W-:Y:S02]  /*d9c0*/  IADD3 R139, R133, c[0x0][0x32c], RZ ;  /* 0x0000cb00858b7a10 */ /* 0x000fe40007ffe0ff */
[----:B------:R-:W-:Y:S02]  /*d9d0*/  IMNMX R3, R3, R133, !PT ;  /* 0x0000008503037217 */ /* 0x000fe40007800200 */
[----:B------:R-:W-:Y:S02]  /*d9e0*/  IMNMX R132, R132, R139, PT ;  /* 0x0000008b84847217 */ /* 0x000fe40003800200 */
.L_x_1086:
[C---:B------:R-:W-:Y:S02]  /*d9f0*/  ISETP.GE.AND P0, PT, R2.reuse, 0x2, PT ;  /* 0x000000020200780c */ /* 0x040fe40003f06270 */
[----:B------:R-:W-:Y:S02]  /*da00*/  ISETP.GE.AND P1, PT, R2, 0x9, PT ;  /* 0x000000090200780c */ /* 0x000fe40003f26270 */
[----:B------:R-:W-:Y:S02]  /*da10*/  P2R R160, PR, RZ, 0x1 ;  /* 0x00000001ffa07803 */ /* 0x000fe40000000000 */
[----:B------:R-:W-:Y:S02]  /*da20*/  ISETP.GT.AND P0, PT, R0, 0x1, !P0 ;  /* 0x000000010000780c */ /* 0x000fe40004704270 */
[----:B------:R-:W-:Y:S02]  /*da30*/  P2R R139, PR, RZ, 0x2 ;  /* 0x00000002ff8b7803 */ /* 0x000fe40000000000 */
[----:B------:R-:W-:Y:S02]  /*da40*/  ISETP.LT.OR P0, PT, R128, 0x2, P0 ;  /* 0x000000028000780c */ /* 0x000fe40000701670 */
        /* <DEDUP_REMOVED lines=43> */
[----:B------:R-:W-:Y:S01]  /*dd00*/  ISETP.GE.AND P0, PT, R2, 0x2a, PT ;  /* 0x0000002a0200780c */ /* 0x000fe20003f06270 */
[----:B------:R-:W1:Y:S03]  /*dd10*/  SHFL.IDX PT, R4, R134, 0x2, 0x1c1f ;  /* 0x005c1f0086047f89 */ /* 0x000e6600000e0000 */
[----:B------:R-:W-:Y:S02]  /*dd20*/  P2R R5, PR, RZ, 0x1 ;  /* 0x00000001ff057803 */ /* 0x000fe40000000000 */
[----:B------:R-:W-:Y:S04]  /*dd30*/  ISETP.GT.AND P0, PT, R0, 0x29, !P0 ;  /* 0x000000290000780c */ /* 0x000fe80004704270 */
[----:B------:R-:W-:Y:S04]  /*dd40*/  ISETP.LT.OR P0, PT, R128, 0x2a, P0 ;  /* 0x0000002a8000780c */ /* 0x000fe80000701670 */
        /* <DEDUP_REMOVED lines=20> */
.L_x_1092:
[----:B------:R-:W-:Y:S04]  /*de90*/  MOV R20, 0x1 ;  /* 0x0000000100147802 */ /* 0x000fe80000000f00 */
[----:B------:R-:W-:Y:S11]  /*dea0*/  ISETP.NE.AND P0, PT, R20, c[0x0][0x32c], PT ;  /* 0x0000cb0014007a0c */ /* 0x000ff60003f05270 */
[----:B------:R-:W-:Y:S02]  /*deb0*/  @!UPT UIADD3 URZ, URZ, URZ, URZ ;  /* 0x0000003f3f3ff290 */ /* 0x000fe4000fffe03f */
[----:B------:R-:W-:Y:S05]  /*dec0*/  @P0 IMAD.HI.U32 R20, R4, c[0x0][0x330], RZ ;  /* 0x0000cc0004140a27 */ /* 0x000fea00078e00ff */
[----:B------:R-:W-:Y:S02]  /*ded0*/  @P0 SHF.R.U32.HI R4, RZ, c[0x0][0x334], R20 ;  /* 0x0000cd00ff040a19 */ /* 0x000fe40000011614 */
.L_x_1093:
[----:B------:R-:W-:Y:S05]  /*dee0*/  BSYNC B0 ;  /* 0x0000000000007941 */ /* 0x000fea0003800000 */
.L_x_1091:
[----:B------:R-:W-:Y:S05]  /*def0*/  IMAD R4, R4, c[0x0][0x32c], R138 ;  /* 0x0000cb0004047a24 */ /* 0x000fea00078e028a */
[----:B------:R-:W-:Y:S02]  /*df00*/  IADD3 R20, R4, c[0x0][0x32c], RZ ;  /* 0x0000cb0004147a10 */ /* 0x000fe40007ffe0ff */
[----:B------:R-:W-:Y:S02]  /*df10*/  IMNMX R0, R0, R4, !PT ;  /* 0x0000000400007217 */ /* 0x000fe40007800200 */
[----:B------:R-:W-:Y:S02]  /*df20*/  IMNMX R2, R2, R20, PT ;  /* 0x0000001402027217 */ /* 0x000fe40003800200 */
.L_x_1090:
        /* <DEDUP_REMOVED lines=8> */
[----:B------:R-:W-:Y:S04]  /*dfb0*/  ISETP.NE.AND P0, PT, R17, RZ, PT ;  /* 0x000000ff1100720c */ /* 0x000fe80003f05270 */
[C---:B------:R-:W-:Y:S04]  /*dfc0*/  ISETP.GT.AND P0, PT, R3.reuse, 0x10, !P0 ;  /* 0x000000100300780c */ /* 0x040fe80004704270 */
        /* <DEDUP_REMOVED lines=19> */
[----:B------:R-:W-:Y:S04]  /*e100*/  ISETP.GT.AND P0, PT, R3, 0x1, !P0 ;  /* 0x000000010300780c */ /* 0x000fe80004704270 */
[C---:B------:R-:W-:Y:S04]  /*e110*/  ISETP.LT.OR P0, PT, R132.reuse, 0x2, P0 ;  /* 0x000000028400780c */ /* 0x040fe80000701670 */
[----:B------:R-:W-:Y:S02]  /*e120*/  FSEL R19, R7, -INF , !P0 ;  /* 0xff80000007137808 */ /* 0x000fe40004000000 */
[C---:B------:R-:W-:Y:S04]  /*e130*/  ISETP.GT.AND P0, PT, R3.reuse, RZ, !P1 ;  /* 0x000000ff0300720c */ /* 0x040fe80004f04270 */
[----:B------:R-:W-:Y:S04]  /*e140*/  ISETP.LT.OR P0, PT, R132, 0x1, P0 ;  /* 0x000000018400780c */ /* 0x000fe80000701670 */
[----:B------:R-:W-:Y:S02]  /*e150*/  FSEL R18, R6, -INF , !P0 ;  /* 0xff80000006127808 */ /* 0x000fe40004000000 */
[----:B------:R-:W-:Y:S04]  /*e160*/  ISETP.GT.AND P0, PT, R3, 0x28, !P2 ;  /* 0x000000280300780c */ /* 0x000fe80005704270 */
[----:B------:R-:W-:Y:S04]  /*e170*/  ISETP.LT.OR P0, PT, R132, 0x29, P0 ;  /* 0x000000298400780c */ /* 0x000fe80000701670 */
[----:B------:R-:W-:Y:S02]  /*e180*/  FSEL R181, R50, -INF , !P0 ;  /* 0xff80000032b57808 */ /* 0x000fe40004000000 */
[----:B------:R-:W-:Y:S04]  /*e190*/  ISETP.NE.AND P0, PT, R5, RZ, PT ;  /* 0x000000ff0500720c */ /* 0x000fe80003f05270 */
[----:B------:R-:W-:Y:S02]  /*e1a0*/  ISETP.GT.AND P0, PT, R3, 0x29, !P0 ;  /* 0x000000290300780c */ /* 0x000fe40004704270 */
[----:B------:R-:W1:Y:S02]  /*e1b0*/  SHFL.IDX PT, R3, R134, 0x3, 0x1c1f ;  /* 0x007c1f0086037f89 */ /* 0x000e6400000e0000 */
[----:B------:R-:W-:Y:S04]  /*e1c0*/  ISETP.LT.OR P0, PT, R132, 0x2a, P0 ;  /* 0x0000002a8400780c */ /* 0x000fe80000701670 */
[----:B------:R-:W-:Y:S02]  /*e1d0*/  FSEL R182, R51, -INF , !P0 ;  /* 0xff80000033b67808 */ /* 0x000fe40004000000 */
[----:B------:R-:W-:Y:S04]  /*e1e0*/  ISETP.GT.AND P0, PT, R0, RZ, !P1 ;  /* 0x000000ff0000720c */ /* 0x000fe80004f04270 */
        /* <DEDUP_REMOVED lines=61> */
.L_x_1096:
[----:B------:R-:W-:Y:S04]  /*e5c0*/  MOV R4, 0x1 ;  /* 0x0000000100047802 */ /* 0x000fe80000000f00 */
[----:B------:R-:W-:Y:S11]  /*e5d0*/  ISETP.NE.AND P0, PT, R4, c[0x0][0x32c], PT ;  /* 0x0000cb0004007a0c */ /* 0x000ff60003f05270 */
[----:B------:R-:W-:Y:S02]  /*e5e0*/  @!UPT UIADD3 URZ, URZ, URZ, URZ ;  /* 0x0000003f3f3ff290 */ /* 0x000fe4000fffe03f */
[----:B------:R-:W-:Y:S05]  /*e5f0*/  @P0 IMAD.HI.U32 R4, R3, c[0x0][0x330], RZ ;  /* 0x0000cc0003040a27 */ /* 0x000fea00078e00ff */
[----:B------:R-:W-:Y:S02]  /*e600*/  @P0 SHF.R.U32.HI R3, RZ, c[0x0][0x334], R4 ;  /* 0x0000cd00ff030a19 */ /* 0x000fe40000011604 */
.L_x_1097:
[----:B------:R-:W-:Y:S05]  /*e610*/  BSYNC B0 ;  /* 0x0000000000007941 */ /* 0x000fea0003800000 */
.L_x_1095:
[----:B------:R-:W-:Y:S05]  /*e620*/  IMAD R138, R3, c[0x0][0x32c], R138 ;  /* 0x0000cb00038a7a24 */ /* 0x000fea00078e028a */
[----:B------:R-:W-:Y:S02]  /*e630*/  IADD3 R3, R138, c[0x0][0x32c], RZ ;  /* 0x0000cb008a037a10 */ /* 0x000fe40007ffe0ff */
[----:B------:R-:W-:Y:S02]  /*e640*/  IMNMX R0, R0, R138, !PT ;  /* 0x0000008a00007217 */ /* 0x000fe40007800200 */
[----:B------:R-:W-:Y:S02]  /*e650*/  IMNMX R2, R2, R3, PT ;  /* 0x0000000302027217 */ /* 0x000fe40003800200 */
.L_x_1094:
        /* <DEDUP_REMOVED lines=9> */
[----:B------:R-:W3:Y:S01]  /*e6f0*/  LDL.LU R239, [R1] ;  /* 0x0000000001ef7983 */ /* 0x000ee20000300800 */
[----:B------:R-:W-:Y:S02]  /*e700*/  ISETP.GT.AND P0, PT, R0, 0x1, !P0 ;  /* 0x000000010000780c */ /* 0x000fe40004704270 */
[----:B------:R-:W-:Y:S01]  /*e710*/  FMNMX.FTZ R134, R161, R134, !PT ;  /* 0x00000086a1867209 */ /* 0x000fe20007810000 */
[----:B------:R-:W4:Y:S01]  /*e720*/  LDL.LU R238, [R1+0x4] ;  /* 0x0000040001ee7983 */ /* 0x000f220000300800 */
[----:B------:R-:W-:Y:S02]  /*e730*/  ISETP.LT.OR P0, PT, R2, 0x2, P0 ;  /* 0x000000020200780c */ /* 0x000fe40000701670 */
[----:B------:R-:W-:Y:S01]  /*e740*/  FMNMX.FTZ R134, R164, R134, !PT ;  /* 0x00000086a4867209 */ /* 0x000fe20007810000 */
[----:B------:R-:W5:Y:S01]  /*e750*/  LDL.LU R237, [R1+0xc] ;  /* 0x00000c0001ed7983 */ /* 0x000f620000300800 */
        /* <DEDUP_REMOVED lines=49> */
[----:B------:R-:W-:Y:S01]  /*ea70*/  ISETP.GT.AND P0, PT, R0, 0x28, !P2 ;  /* 0x000000280000780c */ /* 0x000fe20005704270 */
[----:B------:R-:W-:Y:S01]  /*ea80*/  LDSM.16.MT88.4 R40, [R209+0x2480] ;  /* 0x00248000d128783b */ /* 0x000fe20000004200 */
        /* <DEDUP_REMOVED lines=72> */
[----:B--2---:R-:W-:Y:S01]  /*ef10*/  FFMA.FTZ R0, R161, c[0x0][0x2d0], -R27 ;  /* 0x0000b400a1007a23 */ /* 0x004fe2000001081b */
[----:B------:R-:W-:Y:S08]  /*ef20*/  F2FP.BF16.PACK_AB R28, R232, R231 ;  /* 0x000000e7e81c723e */ /* 0x000ff000000010ff */
        /* <DEDUP_REMOVED lines=11> */
[----:B------:R2:W2:Y:S02]  /*efe0*/  MUFU.EX2 R230, R0 ;  /* 0x0000000000e67308 */ /* 0x0004a40000000800 */
[--C-:B--2---:R-:W-:Y:S01]  /*eff0*/  FFMA.FTZ R0, R8, c[0x0][0x2d0], -R49.reuse ;  /* 0x0000b40008007a23 */ /* 0x104fe20000010831 */
[----:B------:R-:W-:Y:S07]  /*f000*/  F2FP.BF16.PACK_AB R31, R230, R229 ;  /* 0x000000e5e61f723e */ /* 0x000fee00000010ff */
[----:B------:R2:W-:Y:S02]  /*f010*/  MUFU.EX2 R202, R0 ;  /* 0x0000000000ca7308 */ /* 0x0005e40000000800 */
[--C-:B--2---:R-:W-:Y:S08]  /*f020*/  FFMA.FTZ R0, R9, c[0x0][0x2d0], -R49.reuse ;  /* 0x0000b40009007a23 */ /* 0x104ff00000010831 */
[----:B------:R2:W1:Y:S02]  /*f030*/  MUFU.EX2 R203, R0 ;  /* 0x0000000000cb7308 */ /* 0x0004640000000800 */
[----:B--2---:R-:W-:Y:S01]  /*f040*/  FFMA.FTZ R0, R13, c[0x0][0x2d0], -R49 ;  /* 0x0000b4000d007a23 */ /* 0x004fe20000010831 */
[----:B-1----:R-:W-:Y:S07]  /*f050*/  F2FP.BF16.PACK_AB R32, R203, R202 ;  /* 0x000000cacb20723e */ /* 0x002fee00000010ff */
[----:B------:R1:W2:Y:S02]  /*f060*/  MUFU.EX2 R205, R0 ;  /* 0x0000000000cd7308 */ /* 0x0002a40000000800 */
[----:B-1----:R-:W-:Y:S01]  /*f070*/  FADD.FTZ R0, -R3, R129 ;  /* 0x0000008103007221 */ /* 0x002fe20000010100 */
[----:B--2---:R-:W-:Y:S03]  /*f080*/  F2FP.BF16.PACK_AB R34, R205, R204 ;  /* 0x000000cccd22723e */ /* 0x004fe600000010ff */
[----:B------:R-:W-:Y:S04]  /*f090*/  FMUL.FTZ R0, R0, c[0x0][0x2d0] ;  /* 0x0000b40000007a20 */ /* 0x000fe80000410000 */
[----:B------:R1:W2:Y:S02]  /*f0a0*/  MUFU.EX2 R25, R0 ;  /* 0x0000000000197308 */ /* 0x0002a40000000800 */
[----:B-1----:R-:W-:Y:S02]  /*f0b0*/  FADD.FTZ R0, -R4, R130 ;  /* 0x0000008204007221 */ /* 0x002fe40000010100 */
[--C-:B------:R-:W-:Y:S02]  /*f0c0*/  FFMA.FTZ R4, R11, c[0x0][0x2d0], -R50.reuse ;  /* 0x0000b4000b047a23 */ /* 0x100fe40000010832 */
[----:B------:R-:W-:Y:S04]  /*f0d0*/  FMUL.FTZ R0, R0, c[0x0][0x2d0] ;  /* 0x0000b40000007a20 */ /* 0x000fe80000410000 */
[----:B------:R1:W-:Y:S01]  /*f0e0*/  MUFU.EX2 R199, R4 ;  /* 0x0000000400c77308 */ /* 0x0003e20000000800 */
[C---:B--2---:R-:W-:Y:S02]  /*f0f0*/  FMUL.FTZ R16, R25.reuse, R152 ;  /* 0x0000009819107220 */ /* 0x044fe40000410000 */
[C---:B------:R-:W-:Y:S02]  /*f100*/  FMUL.FTZ R17, R25.reuse, R153 ;  /* 0x0000009919117220 */ /* 0x040fe40000410000 */
[C---:B------:R-:W-:Y:S02]  /*f110*/  FMUL.FTZ R100, R25.reuse, R100 ;  /* 0x0000006419647220 */ /* 0x040fe40000410000 */
[C---:B------:R-:W-:Y:S02]  /*f120*/  FMUL.FTZ R101, R25.reuse, R101 ;  /* 0x0000006519657220 */ /* 0x040fe40000410000 */
[C---:B------:R-:W-:Y:S01]  /*f130*/  FMUL.FTZ R112, R25.reuse, R112 ;  /* 0x0000007019707220 */ /* 0x040fe20000410000 */
[----:B------:R2:W2:Y:S01]  /*f140*/  MUFU.EX2 R24, R0 ;  /* 0x0000000000187308 */ /* 0x0004a20000000800 */
[C---:B------:R-:W-:Y:S02]  /*f150*/  FMUL.FTZ R113, R25.reuse, R113 ;  /* 0x0000007119717220 */ /* 0x040fe40000410000 */
[C---:B------:R-:W-:Y:S02]  /*f160*/  FMUL.FTZ R116, R25.reuse, R116 ;  /* 0x0000007419747220 */ /* 0x040fe40000410000 */
[C---:B------:R-:W-:Y:S02]  /*f170*/  FMUL.FTZ R117, R25.reuse, R117 ;  /* 0x0000007519757220 */ /* 0x040fe40000410000 */
[C---:B------:R-:W-:Y:S02]  /*f180*/  FMUL.FTZ R124, R25.reuse, R124 ;  /* 0x0000007c197c7220 */ /* 0x040fe40000410000 */
[C---:B------:R-:W-:Y:S02]  /*f190*/  FMUL.FTZ R125, R25.reuse, R125 ;  /* 0x0000007d197d7220 */ /* 0x040fe40000410000 */
[C---:B------:R-:W-:Y:S02]  /*f1a0*/  FMUL.FTZ R52, R25.reuse, R52 ;  /* 0x0000003419347220 */ /* 0x040fe40000410000 */
[C---:B------:R-:W-:Y:S02]  /*f1b0*/  FMUL.FTZ R53, R25.reuse, R53 ;  /* 0x0000003519357220 */ /* 0x040fe40000410000 */
[C---:B-1----:R-:W-:Y:S02]  /*f1c0*/  FMUL.FTZ R4, R25.reuse, R140 ;  /* 0x0000008c19047220 */ /* 0x042fe40000410000 */
[C---:B------:R-:W-:Y:S02]  /*f1d0*/  FMUL.FTZ R64, R25.reuse, R64 ;  /* 0x0000004019407220 */ /* 0x040fe40000410000 */
[C---:B------:R-:W-:Y:S02]  /*f1e0*/  FMUL.FTZ R65, R25.reuse, R65 ;  /* 0x0000004119417220 */ /* 0x040fe40000410000 */
[C---:B------:R-:W-:Y:S02]  /*f1f0*/  FMUL.FTZ R68, R25.reuse, R68 ;  /* 0x0000004419447220 */ /* 0x040fe40000410000 */
[----:B------:R-:W-:Y:S02]  /*f200*/  FMUL.FTZ R69, R25, R69 ;  /* 0x0000004519457220 */ /* 0x000fe40000410000 */
[----:B--2---:R-:W-:Y:S02]  /*f210*/  FADD.FTZ R0, -R5, R131 ;  /* 0x0000008305007221 */ /* 0x004fe40000010100 */
[--C-:B------:R-:W-:Y:S02]  /*f220*/  FFMA.FTZ R5, R10, c[0x0][0x2d0], -R50.reuse ;  /* 0x0000b4000a057a23 */ /* 0x100fe40000010832 */
[----:B------:R-:W-:Y:S02]  /*f230*/  FMUL.FTZ R0, R0, c[0x0][0x2d0] ;  /* 0x0000b40000007a20 */ /* 0x000fe40000410000 */
[----:B------:R-:W1:Y:S01]  /*f240*/  MUFU.EX2 R139, R5 ;  /* 0x00000005008b7308 */ /* 0x000e620000000800 */
[C---:B------:R-:W-:Y:S02]  /*f250*/  FMUL.FTZ R6, R24.reuse, R142 ;  /* 0x0000008e18067220 */ /* 0x040fe40000410000 */
[C---:B------:R-:W-:Y:S02]  /*f260*/  FMUL.FTZ R7, R24.reuse, R143 ;  /* 0x0000008f18077220 */ /* 0x040fe40000410000 */
[C---:B------:R-:W-:Y:S02]  /*f270*/  FMUL.FTZ R18, R24.reuse, R154 ;  /* 0x0000009a18127220 */ /* 0x040fe40000410000 */
[C---:B------:R-:W-:Y:S02]  /*f280*/  FMUL.FTZ R19, R24.reuse, R155 ;  /* 0x0000009b18137220 */ /* 0x040fe40000410000 */
[C---:B------:R-:W-:Y:S01]  /*f290*/  FMUL.FTZ R102, R24.reuse, R102 ;  /* 0x0000006618667220 */ /* 0x040fe20000410000 */
[----:B------:R2:W2:Y:S01]  /*f2a0*/  MUFU.EX2 R3, R0 ;  /* 0x0000000000037308 */ /* 0x0004a20000000800 */
[C---:B------:R-:W-:Y:S01]  /*f2b0*/  FMUL.FTZ R103, R24.reuse, R103 ;  /* 0x0000006718677220 */ /* 0x040fe20000410000 */
[----:B------:R-:W-:Y:S01]  /*f2c0*/  LDSM.16.MT88.4 R152, [R209+0x2080] ;  /* 0x00208000d198783b */ /* 0x000fe20000004200 */
[C---:B------:R-:W-:Y:S02]  /*f2d0*/  FMUL.FTZ R114, R24.reuse, R114 ;  /* 0x0000007218727220 */ /* 0x040fe40000410000 */
[C---:B------:R-:W-:Y:S02]  /*f2e0*/  FMUL.FTZ R115, R24.reuse, R115 ;  /* 0x0000007318737220 */ /* 0x040fe40000410000 */
[C---:B------:R-:W-:Y:S02]  /*f2f0*/  FMUL.FTZ R118, R24.reuse, R118 ;  /* 0x0000007618767220 */ /* 0x040fe40000410000 */
[C---:B------:R-:W-:Y:S02]  /*f300*/  FMUL.FTZ R119, R24.reuse, R119 ;  /* 0x0000007718777220 */ /* 0x040fe40000410000 */
[C---:B------:R-:W-:Y:S02]  /*f310*/  FMUL.FTZ R126, R24.reuse, R126 ;  /* 0x0000007e187e7220 */ /* 0x040fe40000410000 */
[C---:B------:R-:W-:Y:S01]  /*f320*/  FMUL.FTZ R127, R24.reuse, R127 ;  /* 0x0000007f187f7220 */ /* 0x040fe20000410000 */
[----:B-1----:R-:W-:Y:S01]  /*f330*/  F2FP.BF16.PACK_AB R33, R199, R139 ;  /* 0x0000008bc721723e */ /* 0x002fe200000010ff */
[----:B------:R-:W-:Y:S02]  /*f340*/  FMUL.FTZ R5, R25, R141 ;  /* 0x0000008d19057220 */ /* 0x000fe40000410000 */
[C---:B------:R-:W-:Y:S02]  /*f350*/  FMUL.FTZ R54, R24.reuse, R54 ;  /* 0x0000003618367220 */ /* 0x040fe40000410000 */
[C---:B------:R-:W-:Y:S02]  /*f360*/  FMUL.FTZ R55, R24.reuse, R55 ;  /* 0x0000003718377220 */ /* 0x040fe40000410000 */
[C---:B------:R-:W-:Y:S01]  /*f370*/  FMUL.FTZ R66, R24.reuse, R66 ;  /* 0x0000004218427220 */ /* 0x040fe20000410000 */
[-C--:B------:R-:W-:Y:S01]  /*f380*/  HMMA.16816.F32.BF16 R4, R28, R20.reuse, R4 ;  /* 0x000000141c04723c */ /* 0x080fe20000041804 */
[----:B------:R-:W-:Y:S02]  /*f390*/  FMUL.FTZ R67, R24, R67 ;  /* 0x0000004318437220 */ /* 0x000fe40000410000 */
[----:B--2---:R-:W-:Y:S02]  /*f3a0*/  FFMA.FTZ R0, R15, c[0x0][0x2d0], -R50 ;  /* 0x0000b4000f007a23 */ /* 0x004fe40000010832 */
        /* <DEDUP_REMOVED lines=26> */
[----:B------:R-:W-:Y:S02]  /*f550*/  FMUL.FTZ R77, R3, R77 ;  /* 0x0000004d034d7220 */ /* 0x000fe40000410000 */
[C---:B------:R-:W-:Y:S02]  /*f560*/  FMUL.FTZ R80, R25.reuse, R80 ;  /* 0x0000005019507220 */ /* 0x040fe40000410000 */
[C---:B------:R-:W-:Y:S02]  /*f570*/  FMUL.FTZ R81, R25.reuse, R81 ;  /* 0x0000005119517220 */ /* 0x040fe40000410000 */
[C---:B------:R-:W-:Y:S02]  /*f580*/  FMUL.FTZ R82, R24.reuse, R82 ;  /* 0x0000005218527220 */ /* 0x040fe40000410000 */
[----:B------:R-:W-:Y:S02]  /*f590*/  FMUL.FTZ R83, R24, R83 ;  /* 0x0000005318537220 */ /* 0x000fe40000410000 */
[--C-:B-1----:R-:W-:Y:S02]  /*f5a0*/  FFMA.FTZ R2, R166, c[0x0][0x2d0], -R27.reuse ;  /* 0x0000b400a6027a23 */ /* 0x102fe4000001081b */
[C---:B------:R-:W-:Y:S02]  /*f5b0*/  FMUL.FTZ R84, R25.reuse, R84 ;  /* 0x0000005419547220 */ /* 0x040fe40000410000 */
[----:B------:R1:W1:Y:S01]  /*f5c0*/  MUFU.EX2 R197, R2 ;  /* 0x0000000200c57308 */ /* 0x0002620000000800 */
[----:B------:R-:W-:Y:S02]  /*f5d0*/  FMUL.FTZ R85, R25, R85 ;  /* 0x0000005519557220 */ /* 0x000fe40000410000 */
[----:B------:R-:W-:Y:S02]  /*f5e0*/  FMUL.FTZ R86, R24, R86 ;  /* 0x0000005618567220 */ /* 0x000fe40000410000 */
[C---:B--2---:R-:W-:Y:S02]  /*f5f0*/  FMUL.FTZ R10, R0.reuse, R146 ;  /* 0x00000092000a7220 */ /* 0x044fe40000410000 */
[C---:B------:R-:W-:Y:S02]  /*f600*/  FMUL.FTZ R11, R0.reuse, R147 ;  /* 0x00000093000b7220 */ /* 0x040fe40000410000 */
[C---:B------:R-:W-:Y:S02]  /*f610*/  FMUL.FTZ R106, R0.reuse, R106 ;  /* 0x0000006a006a7220 */ /* 0x040fe40000410000 */
[C---:B------:R-:W-:Y:S02]  /*f620*/  FMUL.FTZ R107, R0.reuse, R107 ;  /* 0x0000006b006b7220 */ /* 0x040fe40000410000 */
[C---:B------:R-:W-:Y:S01]  /*f630*/  FMUL.FTZ R110, R0.reuse, R110 ;  /* 0x0000006e006e7220 */ /* 0x040fe20000410000 */
[C---:B------:R-:W-:Y:S01]  /*f640*/  HMMA.16816.F32.BF16 R8, R32.reuse, R20, R8 ;  /* 0x000000142008723c */ /* 0x040fe20000041808 */
[C---:B------:R-:W-:Y:S02]  /*f650*/  FMUL.FTZ R14, R0.reuse, R150 ;  /* 0x00000096000e7220 */ /* 0x040fe40000410000 */
[C---:B------:R-:W-:Y:S02]  /*f660*/  FMUL.FTZ R15, R0.reuse, R151 ;  /* 0x00000097000f7220 */ /* 0x040fe40000410000 */
[C---:B------:R-:W-:Y:S02]  /*f670*/  FMUL.FTZ R111, R0.reuse, R111 ;  /* 0x0000006f006f7220 */ /* 0x040fe40000410000 */
[C---:B------:R-:W-:Y:S02]  /*f680*/  FMUL.FTZ R122, R0.reuse, R122 ;  /* 0x0000007a007a7220 */ /* 0x040fe40000410000 */
[C---:B------:R-:W-:Y:S01]  /*f690*/  FMUL.FTZ R123, R0.reuse, R123 ;  /* 0x0000007b007b7220 */ /* 0x040fe20000410000 */
[-C--:B------:R-:W-:Y:S02]  /*f6a0*/  HMMA.16816.F32.BF16 R12, R32, R22.reuse, R12 ;  /* 0x00000016200c723c */ /* 0x080fe4000004180c */
[--C-:B-1----:R-:W-:Y:S02]  /*f6b0*/  FFMA.FTZ R2, R165, c[0x0][0x2d0], -R48.reuse ;  /* 0x0000b400a5027a23 */ /* 0x102fe40000010830 */
[C---:B------:R-:W-:Y:S02]  /*f6c0*/  FMUL.FTZ R20, R3.reuse, R156 ;  /* 0x0000009c03147220 */ /* 0x040fe40000410000 */
[----:B------:R1:W-:Y:S01]  /*f6d0*/  MUFU.EX2 R196, R2 ;  /* 0x0000000200c47308 */ /* 0x0003e20000000800 */
[----:B------:R-:W-:Y:S01]  /*f6e0*/  FMUL.FTZ R21, R3, R157 ;  /* 0x0000009d03157220 */ /* 0x000fe20000410000 */
        /* <DEDUP_REMOVED lines=9> */
[C---:B------:R-:W-:Y:S03]  /*f780*/  FMUL.FTZ R74, R0.reuse, R74 ;  /* 0x0000004a004a7220 */ /* 0x040fe60000410000 */
[C---:B------:R-:W-:Y:S02]  /*f790*/  FMUL.FTZ R75, R0.reuse, R75 ;  /* 0x0000004b004b7220 */ /* 0x040fe40000410000 */
[----:B-1----:R-:W-:Y:S02]  /*f7a0*/  FFMA.FTZ R2, R167, c[0x0][0x2d0], -R48 ;  /* 0x0000b400a7027a23 */ /* 0x002fe40000010830 */
[-C--:B------:R-:W-:Y:S01]  /*f7b0*/  HMMA.16816.F32.BF16 R108, R32, R38.reuse, R108 ;  /* 0x00000026206c723c */ /* 0x080fe2000004186c */
[C---:B------:R-:W-:Y:S01]  /*f7c0*/  FMUL.FTZ R78, R0.reuse, R78 ;  /* 0x0000004e004e7220 */ /* 0x040fe20000410000 */
[----:B------:R1:W2:Y:S02]  /*f7d0*/  MUFU.EX2 R195, R2 ;  /* 0x0000000200c37308 */ /* 0x0002a40000000800 */
[----:B------:R-:W-:Y:S02]  /*f7e0*/  FMUL.FTZ R79, R0, R79 ;  /* 0x0000004f004f7220 */ /* 0x000fe40000410000 */
[----:B------:R-:W-:Y:S02]  /*f7f0*/  FMUL.FTZ R87, R24, R87 ;  /* 0x0000005718577220 */ /* 0x000fe40000410000 */
[C---:B------:R-:W-:Y:S01]  /*f800*/  HMMA.16816.F32.BF16 R112, R28.reuse, R38, R112 ;  /* 0x000000261c70723c */ /* 0x040fe20000041870 */
[----:B------:R-:W2:Y:S03]  /*f810*/  LDSM.16.MT88.4 R36, [R210+0x2480] ;  /* 0x00248000d224783b */ /* 0x000ea60000004200 */
        /* <DEDUP_REMOVED lines=8> */
[----:B-1----:R-:W-:Y:S02]  /*f8a0*/  FFMA.FTZ R2, R169, c[0x0][0x2d0], -R27 ;  /* 0x0000b400a9027a23 */ /* 0x002fe4000001081b */
[C---:B------:R-:W-:Y:S02]  /*f8b0*/  FMUL.FTZ R94, R0.reuse, R94 ;  /* 0x0000005e005e7220 */ /* 0x040fe40000410000 */
[-C--:B------:R-:W-:Y:S01]  /*f8c0*/  HMMA.16816.F32.BF16 R20, R32, R42.reuse, R20 ;  /* 0x0000002a2014723c */ /* 0x080fe20000041814 */
[----:B------:R1:W-:Y:S03]  /*f8d0*/  MUFU.EX2 R194, R2 ;  /* 0x0000000200c27308 */ /* 0x0003e60000000800 */
[----:B------:R-:W-:Y:S02]  /*f8e0*/  FMUL.FTZ R95, R0, R95 ;  /* 0x0000005f005f7220 */ /* 0x000fe40000410000 */
[C---:B------:R-:W-:Y:S02]  /*f8f0*/  FMUL.FTZ R96, R25.reuse, R96 ;  /* 0x0000006019607220 */ /* 0x040fe40000410000 */
[C---:B------:R-:W-:Y:S01]  /*f900*/  HMMA.16816.F32.BF16 R124, R28.reuse, R42, R124 ;  /* 0x0000002a1c7c723c */ /* 0x040fe2000004187c */
[----:B------:R-:W5:Y:S03]  /*f910*/  LDSM.16.MT88.4 R40, [R209+0x3080] ;  /* 0x00308000d128783b */ /* 0x000f660000004200 */
[----:B------:R-:W-:Y:S02]  /*f920*/  FMUL.FTZ R97, R25, R97 ;  /* 0x0000006119617220 */ /* 0x000fe40000410000 */
[C---:B------:R-:W-:Y:S02]  /*f930*/  FMUL.FTZ R98, R24.reuse, R98 ;  /* 0x0000006218627220 */ /* 0x040fe40000410000 */
[C---:B------:R-:W-:Y:S01]  /*f940*/  FMUL.FTZ R99, R24.reuse, R99 ;  /* 0x0000006318637220 */ /* 0x040fe20000410000 */
[-C--:B--2---:R-:W-:Y:S03]  /*f950*/  HMMA.16816.F32.BF16 R52, R28, R36.reuse, R52 ;  /* 0x000000241c34723c */ /* 0x084fe60000041834 */
[----:B----4-:R-:W-:Y:S02]  /*f960*/  FFMA.FTZ R3, R3, R238, R202 ;  /* 0x000000ee03037223 */ /* 0x010fe400000100ca */
[----:B------:R-:W-:Y:S02]  /*f970*/  FFMA.FTZ R25, R25, R240, R231 ;  /* 0x000000f019197223 */ /* 0x000fe400000100e7 */
[----:B------:R-:W-:Y:S01]  /*f980*/  FADD.FTZ R3, R203, R3 ;  /* 0x00000003cb037221 */ /* 0x000fe20000010000 */
[C---:B------:R-:W-:Y:S01]  /*f990*/  HMMA.16816.F32.BF16 R56, R32.reuse, R36, R56 ;  /* 0x000000242038723c */ /* 0x040fe20000041838 */
[----:B-1----:R-:W-:Y:S03]  /*f9a0*/  FFMA.FTZ R2, R171, c[0x0][0x2d0], -R27 ;  /* 0x0000b400ab027a23 */ /* 0x002fe6000001081b */
[----:B---3--:R-:W-:Y:S01]  /*f9b0*/  FFMA.FTZ R24, R24, R239, R206 ;  /* 0x000000ef18187223 */ /* 0x008fe200000100ce */
[----:B------:R1:W2:Y:S03]  /*f9c0*/  MUFU.EX2 R193, R2 ;  /* 0x0000000200c17308 */ /* 0x0002a60000000800 */
[-C--:B------:R-:W-:Y:S01]  /*f9d0*/  HMMA.16816.F32.BF16 R60, R32, R38.reuse, R60 ;  /* 0x00000026203c723c */ /* 0x080fe2000004183c */
[----:B------:R-:W-:Y:S04]  /*f9e0*/  FADD.FTZ R24, R228, R24 ;  /* 0x00000018e4187221 */ /* 0x000fe80000010000 */
[----:B------:R-:W-:Y:S03]  /*f9f0*/  FADD.FTZ R24, R229, R24 ;  /* 0x00000018e5187221 */ /* 0x000fe60000010000 */
[C---:B------:R-:W-:Y:S01]  /*fa00*/  HMMA.16816.F32.BF16 R64, R28.reuse, R38, R64 ;  /* 0x000000261c40723c */ /* 0x040fe20000041840 */
[----:B------:R-:W3:Y:S07]  /*fa10*/  LDSM.16.MT88.4 R36, [R210+0x3080] ;  /* 0x00308000d224783b */ /* 0x000eee0000004200 */
[-C--:B-----5:R-:W-:Y:S01]  /*fa20*/  HMMA.16816.F32.BF16 R68, R28, R40.reuse, R68 ;  /* 0x000000281c44723c */ /* 0x0a0fe20000041844 */
[--C-:B-1----:R-:W-:Y:S07]  /*fa30*/  FFMA.FTZ R2, R168, c[0x0][0x2d0], -R48.reuse ;  /* 0x0000b400a8027a23 */ /* 0x102fee0000010830 */
[C---:B------:R-:W-:Y:S01]  /*fa40*/  HMMA.16816.F32.BF16 R72, R32.reuse, R40, R72 ;  /* 0x000000282048723c */ /* 0x040fe20000041848 */
[----:B------:R1:W-:Y:S07]  /*fa50*/  MUFU.EX2 R192, R2 ;  /* 0x0000000200c07308 */ /* 0x0003ee0000000800 */
[-C--:B------:R-:W-:Y:S08]  /*fa60*/  HMMA.16816.F32.BF16 R76, R32, R42.reuse, R76 ;  /* 0x0000002a204c723c */ /* 0x080ff0000004184c */
[C---:B------:R-:W-:Y:S01]  /*fa70*/  HMMA.16816.F32.BF16 R80, R28.reuse, R42, R80 ;  /* 0x0000002a1c50723c */ /* 0x040fe20000041850 */
[----:B------:R-:W4:Y:S07]  /*fa80*/  LDSM.16.MT88.4 R40, [R209+0x1c80] ;  /* 0x001c8000d128783b */ /* 0x000f2e0000004200 */
[-C--:B---3--:R-:W-:Y:S01]  /*fa90*/  HMMA.16816.F32.BF16 R84, R28, R36.reuse, R84 ;  /* 0x000000241c54723c */ /* 0x088fe20000041854 */
[----:B-1----:R-:W-:Y:S04]  /*faa0*/  FFMA.FTZ R2, R170, c[0x0][0x2d0], -R48 ;  /* 0x0000b400aa027a23 */ /* 0x002fe80000010830 */
[----:B------:R1:W3:Y:S03]  /*fab0*/  MUFU.EX2 R191, R2 ;  /* 0x0000000200bf7308 */ /* 0x0002e60000000800 */
[C---:B------:R-:W-:Y:S08]  /*fac0*/  HMMA.16816.F32.BF16 R88, R32.reuse, R36, R88 ;  /* 0x000000242058723c */ /* 0x040ff00000041858 */
[-C--:B------:R-:W-:Y:S08]  /*fad0*/  HMMA.16816.F32.BF16 R92, R32, R38.reuse, R92 ;  /* 0x00000026205c723c */ /* 0x080ff0000004185c */
[----:B------:R-:W-:Y:S01]  /*fae0*/  HMMA.16816.F32.BF16 R96, R28, R38, R96 ;  /* 0x000000261c60723c */ /* 0x000fe20000041860 */
[----:B------:R-:W-:Y:S03]  /*faf0*/  LDSM.16.MT88.4 R36, [R209+0x2880] ;  /* 0x00288000d124783b */ /* 0x000fe60000004200 */
[--C-:B-1----:R-:W-:Y:S03]  /*fb00*/  FFMA.FTZ R2, R51, c[0x0][0x2d0], -R49.reuse ;  /* 0x0000b40033027a23 */ /* 0x102fe60000010831 */
[----:B------:R-:W-:Y:S01]  /*fb10*/  F2FP.BF16.PACK_AB R28, R197, R198 ;  /* 0x000000c6c51c723e */ /* 0x000fe200000010ff */
[----:B------:R1:W-:Y:S01]  /*fb20*/  MUFU.EX2 R190, R2 ;  /* 0x0000000200be7308 */ /* 0x0003e20000000800 */
[----:B------:R-:W-:Y:S03]  /*fb30*/  F2FP.BF16.PACK_AB R29, R195, R196 ;  /* 0x000000c4c31d723e */ /* 0x000fe600000010ff */
[----:B--2---:R-:W-:Y:S02]  /*fb40*/  F2FP.BF16.PACK_AB R30, R193, R194 ;  /* 0x000000c2c11e723e */ /* 0x004fe400000010ff */
[----:B---3--:R-:W-:Y:S07]  /*fb50*/  F2FP.BF16.PACK_AB R31, R191, R192 ;  /* 0x000000c0bf1f723e */ /* 0x008fee00000010ff */
[-C--:B----4-:R-:W-:Y:S01]  /*fb60*/  HMMA.16816.F32.BF16 R4, R28, R40.reuse, R4 ;  /* 0x000000281c04723c */ /* 0x090fe20000041804 */
        /* <DEDUP_REMOVED lines=10> */
[--C-:B-1----:R-:W-:Y:S02]  /*fc10*/  FFMA.FTZ R2, R45, c[0x0][0x2d0], -R50.reuse ;  /* 0x0000b4002d027a23 */ /* 0x102fe40000010832 */
[----:B------:R-:W1:Y:S06]  /*fc20*/  LDSM.16.MT88.4 R44, [R210+0x1c80] ;  /* 0x001c8000d22c783b */ /* 0x000e6c0000004200 */
        /* <DEDUP_REMOVED lines=14> */
[-C--:B-1----:R-:W-:Y:S01]  /*fd10*/  HMMA.16816.F32.BF16 R100, R28, R44.reuse, R100 ;  /* 0x0000002c1c64723c */ /* 0x082fe20000041864 */
[----:B------:R1:W2:Y:S07]  /*fd20*/  MUFU.EX2 R170, R2 ;  /* 0x0000000200aa7308 */ /* 0x0002ae0000000800 */
        /* <DEDUP_REMOVED lines=11> */
[----:B------:R4:W5:Y:S01]  /*fde0*/  MUFU.EX2 R167, R2 ;  /* 0x0000000200a77308 */ /* 0x0009620000000800 */
[----:B------:R-:W2:Y:S06]  /*fdf0*/  LDSM.16.MT88.4 R36, [R210+0x3480] ;  /* 0x00348000d224783b */ /* 0x000eac0000004200 */
[-C--:B---3--:R-:W-:Y:S08]  /*fe00*/  HMMA.16816.F32.BF16 R52, R28, R40.reuse, R52 ;  /* 0x000000281c34723c */ /* 0x088ff00000041834 */
[C---:B------:R-:W-:Y:S08]  /*fe10*/  HMMA.16816.F32.BF16 R56, R32.reuse, R40, R56 ;  /* 0x000000282038723c */ /* 0x040ff00000041838 */
[-C--:B------:R-:W-:Y:S01]  /*fe20*/  HMMA.16816.F32.BF16 R60, R32, R42.reuse, R60 ;  /* 0x0000002a203c723c */ /* 0x080fe2000004183c */
[--C-:B----4-:R-:W-:Y:S03]  /*fe30*/  FFMA.FTZ R2, R185, c[0x0][0x2d0], -R27.reuse ;  /* 0x0000b400b9027a23 */ /* 0x110fe6000001081b */
[----:B------:R-:W-:Y:S01]  /*fe40*/  FFMA.FTZ R27, R184, c[0x0][0x2d0], -R27 ;  /* 0x0000b400b81b7a23 */ /* 0x000fe2000001081b */
[----:B------:R3:W-:Y:S03]  /*fe50*/  MUFU.EX2 R166, R2 ;  /* 0x0000000200a67308 */ /* 0x0007e60000000800 */
[C---:B------:R-:W-:Y:S01]  /*fe60*/  HMMA.16816.F32.BF16 R64, R28.reuse, R42, R64 ;  /* 0x0000002a1c40723c */ /* 0x040fe20000041840 */
[----:B------:R-:W4:Y:S06]  /*fe70*/  LDSM.16.MT88.4 R40, [R210+0x2080] ;  /* 0x00208000d228783b */ /* 0x000f2c0000004200 */
[----:B------:R-:W2:Y:S01]  /*fe80*/  MUFU.EX2 R165, R27 ;  /* 0x0000001b00a57308 */ /* 0x000ea20000000800 */
[-C--:B-1----:R-:W-:Y:S08]  /*fe90*/  HMMA.16816.F32.BF16 R68, R28, R44.reuse, R68 ;  /* 0x0000002c1c44723c */ /* 0x082ff00000041844 */
[C---:B------:R-:W-:Y:S01]  /*fea0*/  HMMA.16816.F32.BF16 R72, R32.reuse, R44, R72 ;  /* 0x0000002c2048723c */ /* 0x040fe20000041848 */
[--C-:B---3--:R-:W-:Y:S03]  /*feb0*/  FFMA.FTZ R2, R181, c[0x0][0x2d0], -R48.reuse ;  /* 0x0000b400b5027a23 */ /* 0x108fe60000010830 */
[----:B------:R-:W-:Y:S04]  /*fec0*/  FFMA.FTZ R48, R182, c[0x0][0x2d0], -R48 ;  /* 0x0000b400b6307a23 */ /* 0x000fe80000010830 */
[-C--:B------:R-:W-:Y:S01]  /*fed0*/  HMMA.16816.F32.BF16 R76, R32, R46.reuse, R76 ;  /* 0x0000002e204c723c */ /* 0x080fe2000004184c */
[----:B------:R1:W-:Y:S07]  /*fee0*/  MUFU.EX2 R164, R2 ;  /* 0x0000000200a47308 */ /* 0x0003ee0000000800 */
[C---:B------:R-:W-:Y:S01]  /*fef0*/  HMMA.16816.F32.BF16 R80, R28.reuse, R46, R80 ;  /* 0x0000002e1c50723c */ /* 0x040fe20000041850 */
[----:B------:R-:W3:Y:S02]  /*ff00*/  LDSM.16.MT88.4 R44, [R209+0x2c80] ;  /* 0x002c8000d12c783b */ /* 0x000ee40000004200 */
[----:B------:R-:W3:Y:S05]  /*ff10*/  MUFU.EX2 R163, R48 ;  /* 0x0000003000a37308 */ /* 0x000eea0000000800 */
[-C--:B--2---:R-:W-:Y:S08]  /*ff20*/  HMMA.16816.F32.BF16 R84, R28, R36.reuse, R84 ;  /* 0x000000241c54723c */ /* 0x084ff00000041854 */
[C---:B------:R-:W-:Y:S01]  /*ff30*/  HMMA.16816.F32.BF16 R88, R32.reuse, R36, R88 ;  /* 0x000000242058723c */ /* 0x040fe20000041858 */
[--C-:B-1----:R-:W-:Y:S04]  /*ff40*/  FFMA.FTZ R2, R180, c[0x0][0x2d0], -R49.reuse ;  /* 0x0000b400b4027a23 */ /* 0x102fe80000010831 */
[----:B------:R1:W-:Y:S03]  /*ff50*/  MUFU.EX2 R162, R2 ;  /* 0x0000000200a27308 */ /* 0x0003e60000000800 */
[-C--:B------:R-:W-:Y:S08]  /*ff60*/  HMMA.16816.F32.BF16 R92, R32, R38.reuse, R92 ;  /* 0x00000026205c723c */ /* 0x080ff0000004185c */
[----:B------:R-:W-:Y:S01]  /*ff70*/  HMMA.16816.F32.BF16 R96, R28, R38, R96 ;  /* 0x000000261c60723c */ /* 0x000fe20000041860 */
[----:B------:R-:W-:Y:S06]  /*ff80*/  LDSM.16.MT88.4 R36, [R209+0x3880] ;  /* 0x00388000d124783b */ /* 0x000fec0000004200 */
[----:B------:R-:W-:Y:S02]  /*ff90*/  F2FP.BF16.PACK_AB R28, R170, R169 ;  /* 0x000000a9aa1c723e */ /* 0x000fe400000010ff */
[----:B-----5:R-:W-:Y:S03]  /*ffa0*/  F2FP.BF16.PACK_AB R29, R167, R168 ;  /* 0x000000a8a71d723e */ /* 0x020fe600000010ff */
[----:B------:R-:W-:Y:S01]  /*ffb0*/  F2FP.BF16.PACK_AB R30, R165, R166 ;  /* 0x000000a6a51e723e */ /* 0x000fe200000010ff */
[--C-:B-1----:R-:W-:Y:S01]  /*ffc0*/  FFMA.FTZ R2, R183, c[0x0][0x2d0], -R49.reuse ;  /* 0x0000b400b7027a23 */ /* 0x102fe20000010831 */
[----:B---3--:R-:W-:Y:S03]  /*ffd0*/  F2FP.BF16.PACK_AB R31, R163, R164 ;  /* 0x000000a4a31f723e */ /* 0x008fe600000010ff */
[----:B------:R1:W2:Y:S04]  /*ffe0*/  MUFU.EX2 R138, R2 ;  /* 0x00000002008a7308 */ /* 0x0002a80000000800 */
[-C--:B------:R-:W-:Y:S01]  /*fff0*/  HMMA.16816.F32.BF16 R140, R28, R152.reuse, R4 ;  /* 0x000000981c8c723c */ /* 0x080fe20000041804 */
[----:B------:R-:W-:Y:S01]  /*10000*/  LDSM.16.MT88.4 R4, [R210+0x3880] ;  /* 0x00388000d204783b */ /* 0x000fe20000004200 */
[--C-:B-1----:R-:W-:Y:S01]  /*10010*/  FFMA.FTZ R2, R187, c[0x0][0x2d0], -R49.reuse ;  /* 0x0000b400bb027a23 */ /* 0x102fe20000010831 */
[----:B--2---:R-:W-:Y:S01]  /*10020*/  F2FP.BF16.PACK_AB R32, R138, R162 ;  /* 0x000000a28a20723e */ /* 0x004fe200000010ff */
[----:B------:R-:W-:Y:S02]  /*10030*/  FFMA.FTZ R49, R188, c[0x0][0x2d0], -R49 ;  /* 0x0000b400bc317a23 */ /* 0x000fe40000010831 */
[----:B------:R1:W-:Y:S10]  /*10040*/  MUFU.EX2 R161, R2 ;  /* 0x0000000200a17308 */ /* 0x0003f40000000800 */
[----:B------:R-:W2:Y:S01]  /*10050*/  MUFU.EX2 R137, R49 ;  /* 0x0000003100897308 */ /* 0x000ea20000000800 */
[--C-:B-1----:R-:W-:Y:S09]  /*10060*/  FFMA.FTZ R2, R160, c[0x0][0x2d0], -R50.reuse ;  /* 0x0000b400a0027a23 */ /* 0x102ff20000010832 */
[----:B------:R1:W-:Y:S01]  /*10070*/  MUFU.EX2 R130, R2 ;  /* 0x0000000200827308 */ /* 0x0003e20000000800 */
[----:B--2---:R-:W-:Y:S01]  /*10080*/  F2FP.BF16.PACK_AB R34, R137, R161 ;  /* 0x000000a18922723e */ /* 0x004fe200000010ff */
[--C-:B-1----:R-:W-:Y:S08]  /*10090*/  FFMA.FTZ R2, R179, c[0x0][0x2d0], -R50.reuse ;  /* 0x0000b400b3027a23 */ /* 0x102ff00000010832 */
[----:B------:R1:W2:Y:S02]  /*100a0*/  MUFU.EX2 R129, R2 ;  /* 0x0000000200817308 */ /* 0x0002a40000000800 */
[--C-:B-1----:R-:W-:Y:S01]  /*100b0*/  FFMA.FTZ R2, R186, c[0x0][0x2d0], -R50.reuse ;  /* 0x0000b400ba027a23 */ /* 0x102fe20000010832 */
[----:B--2---:R-:W-:Y:S01]  /*100c0*/  F2FP.BF16.PACK_AB R33, R129, R130 ;  /* 0x000000828121723e */ /* 0x004fe200000010ff */
[----:B------:R-:W-:Y:S06]  /*100d0*/  FFMA.FTZ R50, R26, c[0x0][0x2d0], -R50 ;  /* 0x0000b4001a327a23 */ /* 0x000fec0000010832 */
[----:B------:R1:W-:Y:S10]  /*100e0*/  MUFU.EX2 R27, R2 ;  /* 0x00000002001b7308 */ /* 0x0003f40000000800 */
[----:B------:R-:W2:Y:S01]  /*100f0*/  MUFU.EX2 R26, R50 ;  /* 0x00000032001a7308 */ /* 0x000ea20000000800 */
[----:B-1----:R-:W-:Y:S04]  /*10100*/  FADD.FTZ R2, R232, R25 ;  /* 0x00000019e8027221 */ /* 0x002fe80000010000 */
[----:B------:R-:W-:Y:S01]  /*10110*/  FADD.FTZ R2, R233, R2 ;  /* 0x00000002e9027221 */ /* 0x000fe20000010000 */
[----:B--2---:R-:W-:Y:S01]  /*10120*/  F2FP.BF16.PACK_AB R35, R26, R27 ;  /* 0x0000001b1a23723e */ /* 0x004fe200000010ff */
        /* <DEDUP_REMOVED lines=11> */
[-C--:B----4-:R-:W-:Y:S01]  /*101e0*/  HMMA.16816.F32.BF16 R100, R28, R40.reuse, R100 ;  /* 0x000000281c64723c */ /* 0x090fe20000041864 */
[----:B------:R-:W-:Y:S03]  /*101f0*/  FADD.FTZ R10, R196, R2 ;  /* 0x00000002c40a7221 */ /* 0x000fe60000010000 */
[----:B------:R-:W-:Y:S02]  /*10200*/  FADD.FTZ R2, R197, R9 ;  /* 0x00000009c5027221 */ /* 0x000fe40000010000 */
        /* <DEDUP_REMOVED lines=9> */
[C---:B------:R-:W-:Y:S04]  /*102a0*/  HMMA.16816.F32.BF16 R112, R28.reuse, R42, R112 ;  /* 0x0000002a1c70723c */ /* 0x040fe80000041870 */
[----:B------:R-:W-:Y:S04]  /*102b0*/  FADD.FTZ R3, R200, R3 ;  /* 0x00000003c8037221 */ /* 0x000fe80000010000 */
[-C--:B------:R-:W-:Y:S01]  /*102c0*/  HMMA.16816.F32.BF16 R116, R28, R44.reuse, R116 ;  /* 0x0000002c1c74723c */ /* 0x080fe20000041874 */
[----:B------:R-:W-:Y:S04]  /*102d0*/  FADD.FTZ R3, R201, R3 ;  /* 0x00000003c9037221 */ /* 0x000fe80000010000 */
[----:B------:R-:W-:Y:S03]  /*102e0*/  FADD.FTZ R3, R171, R3 ;  /* 0x00000003ab037221 */ /* 0x000fe60000010000 */
[C---:B------:R-:W-:Y:S01]  /*102f0*/  HMMA.16816.F32.BF16 R120, R32.reuse, R44, R120 ;  /* 0x0000002c2078723c */ /* 0x040fe20000041878 */
[----:B------:R-:W-:Y:S04]  /*10300*/  FADD.FTZ R3, R136, R3 ;  /* 0x0000000388037221 */ /* 0x000fe80000010000 */
[----:B------:R-:W-:Y:S01]  /*10310*/  FADD.FTZ R3, R131, R3 ;  /* 0x0000000383037221 */ /* 0x000fe20000010000 */
[----:B------:R-:W-:Y:S02]  /*10320*/  MOV R131, R132 ;  /* 0x0000008400837202 */ /* 0x000fe40000000f00 */
[-C--:B------:R-:W-:Y:S01]  /*10330*/  HMMA.16816.F32.BF16 R156, R32, R46.reuse, R20 ;  /* 0x0000002e209c723c */ /* 0x080fe20000041814 */
[----:B------:R-:W-:Y:S03]  /*10340*/  FADD.FTZ R3, R135, R3 ;  /* 0x0000000387037221 */ /* 0x000fe60000010000 */
[----:B------:R-:W-:Y:S04]  /*10350*/  MOV R135, R128 ;  /* 0x0000008000877202 */ /* 0x000fe80000000f00 */
        /* <DEDUP_REMOVED lines=20> */
[----:B------:R-:W-:Y:S02]  /*104a0*/  FADD.FTZ R4, R138, R0 ;  /* 0x000000008a047221 */ /* 0x000fe40000010000 */
[----:B------:R-:W-:Y:S03]  /*104b0*/  FADD.FTZ R0, R166, R5 ;  /* 0x00000005a6007221 */ /* 0x000fe60000010000 */
[----:B------:R-:W-:Y:S01]  /*104c0*/  FADD.FTZ R2, R130, R3 ;  /* 0x0000000382027221 */ /* 0x000fe20000010000 */
[----:B------:R-:W-:Y:S01]  /*104d0*/  MOV R130, R133 ;  /* 0x0000008500827202 */ /* 0x000fe20000000f00 */
        /* <DEDUP_REMOVED lines=11> */
[----:B------:R-:W-:Y:S05]  /*10590*/  FADD.FTZ R2, R26, R2 ;  /* 0x000000021a027221 */ /* 0x000fea0000010000 */
[----:B------:R2:W-:Y:S01]  /*105a0*/  STL [R1+0xc], R2 ;  /* 0x00000c0201007387 */ /* 0x0005e20000100800 */
[----:B-1----:R-:W-:Y:S04]  /*105b0*/  IADD3 R0, R207, -0x1, RZ ;  /* 0xffffffffcf007810 */ /* 0x002fe80007ffe0ff */
[----:B------:R-:W-:Y:S01]  /*105c0*/  MOV R207, R0 ;  /* 0x0000000000cf7202 */ /* 0x000fe20000000f00 */
[----:B--2---:R-:W-:-:S05]  /*105d0*/  @P0 BRA `(.L_x_1098) ;  /* 0xffffc01000000947 */ /* 0x004fca000383ffff */
.L_x_1077:
[----:B------:R-:W2:Y:S04]  /*105e0*/  LDL.LU R0, [R1+0x8] ;  /* 0x0000080001007983 */ /* 0x000ea80000300800 */
[----:B------:R-:W3:Y:S04]  /*105f0*/  LDL.LU R3, [R1] ;  /* 0x0000000001037983 */ /* 0x000ee80000300800 */
        /* <DEDUP_REMOVED lines=151> */
.L_x_1022:
        /* <DEDUP_REMOVED lines=44> */
[----:B------:R-:W-:Y:S01]  /*11230*/  IMAD.SHL.U32 R16, R7, 0x8, RZ ;  /* 0x0000000807107824 */ /* 0x000fe200078e00ff */
        /* <DEDUP_REMOVED lines=9> */
[----:B-1----:R-:W-:Y:S01]  /*112d0*/  IMAD.WIDE.U32 R20, R13, c[0x0][0x498], R4 ;  /* 0x000126000d147a25 */ /* 0x002fe200078e0004 */
        /* <DEDUP_REMOVED lines=231> */
.L_x_1101:
[----:B--23--:R-:W-:Y:S05]  /*12150*/  BSYNC B0 ;  /* 0x0000000000007941 */ /* 0x00cfea0003800000 */
.L_x_1100:
        /* <DEDUP_REMOVED lines=23> */
.L_x_1103:
[----:B------:R-:W-:Y:S05]  /*122d0*/  BSYNC B0 ;  /* 0x0000000000007941 */ /* 0x000fea0003800000 */
.L_x_1102:
        /* <DEDUP_REMOVED lines=23> */
.L_x_1105:
[----:B------:R-:W-:Y:S05]  /*12450*/  BSYNC B0 ;  /* 0x0000000000007941 */ /* 0x000fea0003800000 */
.L_x_1104:
        /* <DEDUP_REMOVED lines=24> */
.L_x_1099:
        /* <DEDUP_REMOVED lines=41> */
.L_x_1107:
[----:B------:R-:W-:Y:S05]  /*12870*/  BSYNC B0 ;  /* 0x0000000000007941 */ /* 0x000fea0003800000 */
.L_x_1106:
        /* <DEDUP_REMOVED lines=64> */
.L_x_1109:
[----:B------:R-:W-:Y:S05]  /*12c80*/  BSYNC B0 ;  /* 0x0000000000007941 */ /* 0x000fea0003800000 */
.L_x_1108:
        /* <DEDUP_REMOVED lines=21> */
.L_x_1111:
[----:B------:R-:W-:Y:S05]  /*12de0*/  BSYNC B0 ;  /* 0x0000000000007941 */ /* 0x000fea0003800000 */
.L_x_1110:
        /* <DEDUP_REMOVED lines=21> */
.L_x_1113:
[----:B------:R-:W-:Y:S05]  /*12f40*/  BSYNC B0 ;  /* 0x0000000000007941 */ /* 0x000fea0003800000 */
.L_x_1112:
        /* <DEDUP_REMOVED lines=22> */
.L_x_1025:
[----:B---3--:R-:W-:Y:S02]  /*130b0*/  MOV R3, R25 ;  /* 0x0000001900037202 */ /* 0x008fe40000000f00 */
[----:B------:R-:W-:Y:S02]  /*130c0*/  MOV R2, 0x130e0 ;  /* 0x000130e000027802 */ /* 0x000fe40000000f00 */
[----:B------:R-:W-:Y:S05]  /*130d0*/  CALL.REL.NOINC `($__internal_5_$__cuda_sm70_shflsync_idx_p) ;  /* 0x000001f000007944 */ /* 0x000fea0003c00000 */
[----:B------:R-:W-:Y:S01]  /*130e0*/  IMAD.MOV.U32 R5, RZ, RZ, R6 ;  /* 0x000000ffff057224 */ /* 0x000fe200078e0006 */
[----:B------:R-:W-:Y:S02]  /*130f0*/  MOV R3, R26 ;  /* 0x0000001a00037202 */ /* 0x000fe40000000f00 */
[----:B------:R-:W-:Y:S02]  /*13100*/  MOV R2, 0x13120 ;  /* 0x0001312000027802 */ /* 0x000fe40000000f00 */
[----:B------:R-:W-:Y:S05]  /*13110*/  CALL.REL.NOINC `($__internal_5_$__cuda_sm70_shflsync_idx_p) ;  /* 0x000001b000007944 */ /* 0x000fea0003c00000 */
[----:B------:R-:W-:Y:S01]  /*13120*/  MOV R2, R6 ;  /* 0x0000000600027202 */ /* 0x000fe20000000f00 */
[----:B------:R-:W-:Y:S05]  /*13130*/  BRA `(.L_x_1114) ;  /* 0xfffeeb2000007947 */ /* 0x000fea000383ffff */
.L_x_1049:
[----:B------:R-:W-:Y:S02]  /*13140*/  MOV R2, 0x13160 ;  /* 0x0001316000027802 */ /* 0x000fe40000000f00 */
[----:B--2---:R-:W-:Y:S05]  /*13150*/  CALL.REL.NOINC `($__internal_5_$__cuda_sm70_shflsync_idx_p) ;  /* 0x0000017000007944 */ /* 0x004fea0003c00000 */
[----:B------:R-:W-:Y:S01]  /*13160*/  MOV R3, R10 ;  /* 0x0000000a00037202 */ /* 0x000fe20000000f00 */
[----:B------:R-:W-:Y:S01]  /*13170*/  IMAD.MOV.U32 R4, RZ, RZ, R6 ;  /* 0x000000ffff047224 */ /* 0x000fe200078e0006 */
[----:B------:R-:W-:Y:S02]  /*13180*/  MOV R2, 0x131a0 ;  /* 0x000131a000027802 */ /* 0x000fe40000000f00 */
[----:B------:R-:W-:Y:S05]  /*13190*/  CALL.REL.NOINC `($__internal_5_$__cuda_sm70_shflsync_idx_p) ;  /* 0x0000013000007944 */ /* 0x000fea0003c00000 */
[----:B------:R-:W-:Y:S01]  /*131a0*/  MOV R0, R6 ;  /* 0x0000000600007202 */ /* 0x000fe20000000f00 */
[----:B------:R-:W-:-:S05]  /*131b0*/  BRA `(.L_x_1115) ;  /* 0xffff28d000007947 */ /* 0x000fca000383ffff */
.L_x_1074:
[----:B--2---:R-:W-:Y:S02]  /*131c0*/  MOV R3, R8 ;  /* 0x0000000800037202 */ /* 0x004fe40000000f00 */
[----:B------:R-:W-:Y:S02]  /*131d0*/  MOV R2, 0x131f0 ;  /* 0x000131f000027802 */ /* 0x000fe40000000f00 */
[----:B------:R-:W-:Y:S05]  /*131e0*/  CALL.REL.NOINC `($__internal_5_$__cuda_sm70_shflsync_idx_p) ;  /* 0x000000e000007944 */ /* 0x000fea0003c00000 */
[----:B------:R-:W-:Y:S01]  /*131f0*/  MOV R3, R9 ;  /* 0x0000000900037202 */ /* 0x000fe20000000f00 */
[----:B------:R-:W-:Y:S01]  /*13200*/  IMAD.MOV.U32 R4, RZ, RZ, R6 ;  /* 0x000000ffff047224 */ /* 0x000fe200078e0006 */
[----:B------:R-:W-:Y:S02]  /*13210*/  MOV R2, 0x13230 ;  /* 0x0001323000027802 */ /* 0x000fe40000000f00 */
[----:B------:R-:W-:Y:S05]  /*13220*/  CALL.REL.NOINC `($__internal_5_$__cuda_sm70_shflsync_idx_p) ;  /* 0x000000a000007944 */ /* 0x000fea0003c00000 */
[----:B------:R-:W-:Y:S01]  /*13230*/  MOV R2, R6 ;  /* 0x0000000600027202 */ /* 0x000fe20000000f00 */
[----:B------:R-:W-:-:S05]  /*13240*/  BRA `(.L_x_1116) ;  /* 0xffff6b4000007947 */ /* 0x000fca000383ffff */
.L_x_1080:
[----:B------:R-:W-:Y:S02]  /*13250*/  MOV R2, 0x13270 ;  /* 0x0001327000027802 */ /* 0x000fe40000000f00 */
[----:B----4-:R-:W-:Y:S05]  /*13260*/  CALL.REL.NOINC `($__internal_5_$__cuda_sm70_shflsync_idx_p) ;  /* 0x0000006000007944 */ /* 0x010fea0003c00000 */
[----:B------:R-:W-:Y:S01]  /*13270*/  MOV R3, R10 ;  /* 0x0000000a00037202 */ /* 0x000fe20000000f00 */
[----:B------:R-:W-:Y:S01]  /*13280*/  IMAD.MOV.U32 R4, RZ, RZ, R6 ;  /* 0x000000ffff047224 */ /* 0x000fe200078e0006 */
[----:B------:R-:W-:Y:S02]  /*13290*/  MOV R2, 0x132b0 ;  /* 0x000132b000027802 */ /* 0x000fe40000000f00 */
[----:B------:R-:W-:Y:S05]  /*132a0*/  CALL.REL.NOINC `($__internal_5_$__cuda_sm70_shflsync_idx_p) ;  /* 0x0000002000007944 */ /* 0x000fea0003c00000 */
[----:B------:R-:W-:Y:S01]  /*132b0*/  MOV R0, R6 ;  /* 0x0000000600007202 */ /* 0x000fe20000000f00 */
[----:B------:R-:W-:-:S05]  /*132c0*/  BRA `(.L_x_1117) ;  /* 0xffff975000007947 */ /* 0x000fca000383ffff */
        .weak           $__internal_5_$__cuda_sm70_shflsync_idx_p
        .type           $__internal_5_$__cuda_sm70_shflsync_idx_p,@function
        .size           $__internal_5_$__cuda_sm70_shflsync_idx_p,(.L_x_1727 - $__internal_5_$__cuda_sm70_shflsync_idx_p)
$__internal_5_$__cuda_sm70_shflsync_idx_p:
[----:B------:R-:W-:Y:S01]  /*132d0*/  MOV R6, 0x1 ;  /* 0x0000000100067802 */ /* 0x000fe20000000f00 */
[----:B------:R-:W-:-:S02]  /*132e0*/  IMAD.MOV.U32 R24, RZ, RZ, -0x1 ;  /* 0xffffffffff187424 */ /* 0x000fc400078e00ff */
[----:B------:R-:W-:Y:S02]  /*132f0*/  IMAD.MOV.U32 R7, RZ, RZ, 0x1c1f ;  /* 0x00001c1fff077424 */ /* 0x000fe400078e00ff */
[----:B------:R-:W-:Y:S04]  /*13300*/  WARPSYNC R24 ;  /* 0x0000001800007348 */ /* 0x000fe80003800000 */
[----:B------:R1:W2:Y:S02]  /*13310*/  SHFL.IDX PT, R6, R3, R6, R7 ;  /* 0x0000000603067389 */ /* 0x0002a400000e0007 */
[----:B-1----:R-:W-:-:S04]  /*13320*/  MOV R3, 0x0 ;  /* 0x0000000000037802 */ /* 0x002fc80000000f00 */
[----:B--2---:R-:W-:Y:S05]  /*13330*/  RET.REL.NODEC R2 `(_ZN7cutlass13device_kernelIN5flash19enable_sm80_to_sm89INS1_16FlashAttnFwdSm80INS1_25CollectiveMainloopFwdSm80ILi4ELi1ELb0EN4cute5tupleIJNS5_1CILi128EEENS7_ILi48EEENS7_ILi96EEEEEELi96ENS_10bfloat16_tEfNS_4arch4Sm80ELb0ELb1ELb0ELb0ELb1ELb0ELb1ELb0EEENS1_21CollectiveEpilogueFwdINS6_IJS8_SA_S9_EEENS6_IJNS7_ILi1EEESI_SI_EEESC_SE_Li128ELb0ELb1ELb0ELb0EEENS1_19SingleTileSchedulerILb0ELb0ELb1ELi128EEEEEEEEEvNT_6ParamsE) ;  /* 0xfffeccc002007950 */ /* 0x004fea0003c3ffff */
.L_x_1118:
        /* <DEDUP_REMOVED lines=12> */
.L_x_1727:


//--------------------- .text._ZN7cutlass13device_kernelIN5flash19enable_sm80_to_sm89INS1_16FlashAttnFwdSm80INS1_25CollectiveMainloopFwdSm80ILi4ELi1ELb0EN4cute5tupleIJNS5_1CILi128EEENS7_ILi48EEENS7_ILi96EEEEEELi96ENS_10bfloat16_tEfNS_4arch4Sm80ELb0ELb1ELb0ELb1ELb1ELb0ELb1ELb0EEENS1_21CollectiveEpilogueFwdINS6_IJS8_SA_S9_EEENS6_IJNS7_ILi1EEESI_SI_EEESC_SE_Li128ELb1ELb1ELb0ELb0EEENS1_19SingleTileSchedulerILb1ELb0ELb1ELi128EEEEEEEEEvNT_6ParamsE --------------------------
	.section	.text._ZN7cutlass13device_kernelIN5flash19enable_sm80_to_sm89INS1_16FlashAttnFwdSm80INS1_25CollectiveMainloopFwdSm80ILi4ELi1ELb0EN4cute5tupleIJNS5_1CILi128EEENS7_ILi48EEENS7_ILi96EEEEEELi96ENS_10bfloat16_tEfNS_4arch4Sm80ELb0ELb1ELb0ELb1ELb1ELb0ELb1ELb0EEENS1_21CollectiveEpilogueFwdINS6_IJS8_SA_S9_EEENS6_IJNS7_ILi1EEESI_SI_EEESC_SE_Li128ELb1ELb1ELb0ELb0EEENS1_19SingleTileSchedulerILb1ELb0ELb1ELi128EEEEEEEEEvNT_6ParamsE,"ax",@progbits
	.sectioninfo	@"SHI_REGISTERS=255"
	.align	128
.text._ZN7cutlass13device_kernelIN5flash19enable_sm80_to_sm89INS1_16FlashAttnFwdSm80INS1_25CollectiveMainloopFwdSm80ILi4ELi1ELb0EN4cute5tupleIJNS5_1CILi128EEENS7_ILi48EEENS7_ILi96EEEEEELi96ENS_10bfloat16_tEfNS_4arch4Sm80ELb0ELb1ELb0ELb1ELb1ELb0ELb1ELb0EEENS1_21CollectiveEpilogueFwdINS6_IJS8_SA_S9_EEENS6_IJNS7_ILi1EEESI_SI_EEESC_SE_Li128ELb1ELb1ELb0ELb0EEENS1_19SingleTileSchedulerILb1ELb0ELb1ELi128EEEEEEEEEvNT_6ParamsE:
        .type           _ZN7cutlass13device_kernelIN5flash19enable_sm80_to_sm89INS1_16FlashAttnFwdSm80INS1_25CollectiveMainloopFwdSm80ILi4ELi1ELb0EN4cute5tupleIJNS5_1CILi128EEENS7_ILi48EEENS7_ILi96EEEEEELi96ENS_10bfloat16_tEfNS_4arch4Sm80ELb0ELb1ELb0ELb1ELb1ELb0ELb1ELb0EEENS1_21CollectiveEpilogueFwdINS6_IJS8_SA_S9_EEENS6_IJNS7_ILi1EEESI_SI_EEESC_SE_Li128ELb1ELb1ELb0ELb0EEENS1_19SingleTileSchedulerILb1ELb0ELb1ELi128EEEEEEEEEvNT_6ParamsE,@function
        .size           _ZN7cutlass13device_kernelIN5flash19enable_sm80_to_sm89INS1_16FlashAttnFwdSm80INS1_25CollectiveMainloopFwdSm80ILi4ELi1ELb0EN4cute5tupleIJNS5_1CILi128EEENS7_ILi48EEENS7_ILi96EEEEEELi96ENS_10bfloat16_tEfNS_4arch4Sm80ELb0ELb1ELb0ELb1ELb1ELb0ELb1ELb0EEENS1_21CollectiveEpilogueFwdINS6_IJS8_SA_S9_EEENS6_IJNS7_ILi1EEESI_SI_EEESC_SE_Li128ELb1ELb1ELb0ELb0EEENS1_19SingleTileSchedulerILb1ELb0ELb1ELi128EEEEEEEEEvNT_6ParamsE,(.L_x_1729 - _ZN7cutlass13device_kernelIN5flash19enable_sm80_to_sm89INS1_16FlashAttnFwdSm80INS1_25CollectiveMainloopFwdSm80ILi4ELi1ELb0EN4cute5tupleIJNS5_1CILi128EEENS7_ILi48EEENS7_ILi96EEEEEELi96ENS_10bfloat16_tEfNS_4arch4Sm80ELb0ELb1ELb0ELb1ELb1ELb0ELb1ELb0EEENS1_21CollectiveEpilogueFwdINS6_IJS8_SA_S9_EEENS6_IJNS7_ILi1EEESI_SI_EEESC_SE_Li128ELb1ELb1ELb0ELb0EEENS1_19SingleTileSchedulerILb1ELb0ELb1ELi128EEEEEEEEEvNT_6ParamsE)
        .other          _ZN7cutlass13device_kernelIN5flash19enable_sm80_to_sm89INS1_16FlashAttnFwdSm80INS1_25CollectiveMainloopFwdSm80ILi4ELi1ELb0EN4cute5tupleIJNS5_1CILi128EEENS7_ILi48EEENS7_ILi96EEEEEELi96ENS_10bfloat16_tEfNS_4arch4Sm80ELb0ELb1ELb0ELb1ELb1ELb0ELb1ELb0EEENS1_21CollectiveEpilogueFwdINS6_IJS8_SA_S9_EEENS6_IJNS7_ILi1EEESI_SI_EEESC_SE_Li128ELb1ELb1ELb0ELb0EEENS1_19SingleTileSchedulerILb1ELb0ELb1ELi128EEEEEEEEEvNT_6ParamsE,@"STO_CUDA_ENTRY STV_DEFAULT"
_ZN7cutlass13device_kernelIN5flash19enable_sm80_to_sm89INS1_16FlashAttnFwdSm80INS1_25CollectiveMainloopFwdSm80ILi4ELi1ELb0EN4cute5tupleIJNS5_1CILi128EEENS7_ILi48EEENS7_ILi96EEEEEELi96ENS_10bfloat16_tEfNS_4arch4Sm80ELb0ELb1ELb0ELb1ELb1ELb0ELb1ELb0EEENS1_21CollectiveEpilogueFwdINS6_IJS8_SA_S9_EEENS6_IJNS7_ILi1EEESI_SI_EEESC_SE_Li128ELb1ELb1ELb0ELb0EEENS1_19SingleTileSchedulerILb1ELb0ELb1ELi128EEEEEEEEEvNT_6ParamsE:
        /* <DEDUP_REMOVED lines=17> */
.L_x_1120:
        /* <DEDUP_REMOVED lines=8> */
.L_x_1122:
[----:B------:R-:W-:-:S04]  /*0190*/  MOV R0, c[0x0][0x54c] ;  /* 0x0001530000007a02 */ /* 0x000fc80000000f00 */
.L_x_1121:
[----:B------:R-:W-:Y:S01]  /*01a0*/  USHF.L.U32 UR4, UR4, 0x7, URZ ;  /* 0x0000000704047899 */ /* 0x000fe2000800063f */
[----:B-----5:R-:W-:-:S05]  /*01b0*/  IMAD R0, R0, c[0x0][0x548], RZ ;  /* 0x0001520000007a24 */ /* 0x020fca00078e02ff */
[----:B------:R-:W-:-:S04]  /*01c0*/  MOV R8, UR4 ;  /* 0x0000000400087c02 */ /* 0x000fc80008000f00 */
[----:B------:R-:W-:-:S04]  /*01d0*/  ISETP.GE.AND P0, PT, R8, R0, PT ;  /* 0x000000000800720c */ /* 0x000fc80003f06270 */
[----:B------:R-:W-:-:S05]  /*01e0*/  SEL R0, R5, 0xffffffff, !P0 ;  /* 0xffffffff05007807 */ /* 0x000fca0004000000 */
[----:B------:R2:W-:Y:S01]  /*01f0*/  STL [R1+0x3c], R0 ;  /* 0x00003c0001007387 */ /* 0x0005e20000100800 */
[----:B------:R-:W-:Y:S05]  /*0200*/  BRA `(.L_x_1123) ;  /* 0x0000014000007947 */ /* 0x000fea0003800000 */
.L_x_1119:
[----:B------:R-:W-:-:S04]  /*0210*/  ISETP.NE.U32.AND P0, PT, RZ, c[0x0][0x568], PT ;  /* 0x00015a00ff007a0c */ /* 0x000fc80003f05070 */
[----:B------:R-:W-:-:S13]  /*0220*/  ISETP.NE.AND.EX P0, PT, RZ, c[0x0][0x56c], PT, P0 ;  /* 0x00015b00ff007a0c */ /* 0x000fda0003f05300 */
[----:B------:R-:W-:Y:S05]  /*0230*/  @!P0 BRA `(.L_x_1124) ;  /* 0x0000002000008947 */ /* 0x000fea0003800000 */
[----:B------:R1:W5:Y:S01]  /*0240*/  LDG.E R0, [R2.64] ;  /* 0x0000000602007981 */ /* 0x000362000c1e1900 */
[----:B------:R-:W-:Y:S05]  /*0250*/  BRA `(.L_x_1125) ;  /* 0x0000009000007947 */ /* 0x000fea0003800000 */
.L_x_1124:
        /* <DEDUP_REMOVED lines=8> */
.L_x_1126:
[----:B------:R-:W-:-:S04]  /*02e0*/  MOV R0, c[0x0][0x54c] ;  /* 0x0001530000007a02 */ /* 0x000fc80000000f00 */
.L_x_1125:
[----:B------:R-:W-:Y:S01]  /*02f0*/  USHF.L.U32 UR4, UR4, 0x7, URZ ;  /* 0x0000000704047899 */ /* 0x000fe2000800063f */
[----:B-----5:R-:W-:-:S05]  /*0300*/  IMAD R0, R0, c[0x0][0x548], RZ ;  /* 0x0001520000007a24 */ /* 0x020fca00078e02ff */
[----:B------:R-:W-:-:S04]  /*0310*/  MOV R8, UR4 ;  /* 0x0000000400087c02 */ /* 0x000fc80008000f00 */
[----:B------:R-:W-:-:S04]  /*0320*/  ISETP.GE.AND P0, PT, R8, R0, PT ;  /* 0x000000000800720c */ /* 0x000fc80003f06270 */
[----:B------:R-:W-:-:S05]  /*0330*/  SEL R0, R5, 0xffffffff, !P0 ;  /* 0xffffffff05007807 */ /* 0x000fca0004000000 */
[----:B------:R2:W-:Y:S04]  /*0340*/  STL [R1+0x3c], R0 ;  /* 0x00003c0001007387 */ /* 0x0005e80000100800 */
.L_x_1123:
        /* <DEDUP_REMOVED lines=30> */
.L_x_1127:
[----:B------:R-:W-:-:S04]  /*0530*/  ISETP.NE.U32.AND P0, PT, RZ, c[0x0][0x368], PT ;  /* 0x0000da00ff007a0c */ /* 0x000fc80003f05070 */
[----:B------:R-:W-:-:S13]  /*0540*/  ISETP.NE.AND.EX P0, PT, RZ, c[0x0][0x36c], PT, P0 ;  /* 0x0000db00ff007a0c */ /* 0x000fda0003f05300 */
[----:B------:R-:W-:Y:S05]  /*0550*/  @!P0 BRA `(.L_x_1128) ;  /* 0x0000003000008947 */ /* 0x000fea0003800000 */
[----:B----4-:R-:W-:-:S05]  /*0560*/  IMAD.WIDE R2, R49, R10, c[0x0][0x368] ;  /* 0x0000da0031027625 */ /* 0x010fca00078e020a */
[----:B------:R1:W5:Y:S01]  /*0570*/  LDG.E R4, [R2.64] ;  /* 0x0000000602047981 */ /* 0x000362000c1e1900 */
[----:B------:R-:W-:Y:S05]  /*0580*/  BRA `(.L_x_1129) ;  /* 0x0000007000007947 */ /* 0x000fea0003800000 */
.L_x_1128:
[----:B------:R-:W-:-:S04]  /*0590*/  ISETP.NE.U32.AND P0, PT, RZ, c[0x0][0x350], PT ;  /* 0x0000d400ff007a0c */ /* 0x000fc80003f05070 */
[----:B------:R-:W-:-:S13]  /*05a0*/  ISETP.NE.AND.EX P0, PT, RZ, c[0x0][0x354], PT, P0 ;  /* 0x0000d500ff007a0c */ /* 0x000fda0003f05300 */
[----:B------:R-:W-:Y:S05]  /*05b0*/  @!P0 BRA `(.L_x_1129) ;  /* 0x0000004000008947 */ /* 0x000fea0003800000 */
[----:B----4-:R-:W-:-:S05]  /*05c0*/  IMAD.WIDE R2, R49, R10, c[0x0][0x350] ;  /* 0x0000d40031027625 */ /* 0x010fca00078e020a */
[----:B------:R1:W2:Y:S04]  /*05d0*/  LDG.E R4, [R2.64] ;  /* 0x0000000602047981 */ /* 0x0002a8000c1e1900 */
[----:B-1----:R-:W2:Y:S02]  /*05e0*/  LDG.E R2, [R2.64+0x4] ;  /* 0x0000040602027981 */ /* 0x002ea4000c1e1900 */
[----:B--2---:R-:W-:Y:S02]  /*05f0*/  IADD3 R4, -R4, R2, RZ ;  /* 0x0000000204047210 */ /* 0x004fe40007ffe1ff */
.L_x_1129:
        /* <DEDUP_REMOVED lines=27> */
.L_x_1131:
[----:B------:R-:W-:-:S13]  /*07b0*/  ISETP.NE.AND P0, PT, R6, 0x1, PT ;  /* 0x000000010600780c */ /* 0x000fda0003f05270 */
[----:B------:R-:W-:-:S05]  /*07c0*/  @P0 IMAD.HI.U32 R0, R2, c[0x0][0x330], RZ ;  /* 0x0000cc0002000a27 */ /* 0x000fca00078e00ff */
[----:B------:R-:W-:-:S05]  /*07d0*/  @P0 SHF.R.U32.HI R2, RZ, c[0x0][0x334], R0 ;  /* 0x0000cd00ff020a19 */ /* 0x000fca0000011600 */
.L_x_1132:
[----:B------:R-:W-:-:S05]  /*07e0*/  IMAD R2, R2, R6, c[0x0][0x32c] ;  /* 0x0000cb0002027624 */ /* 0x000fca00078e0206 */
[----:B------:R-:W-:-:S03]  /*07f0*/  IMNMX R3, R3, R2, PT ;  /* 0x0000000203037217 */ /* 0x000fc60003800200 */
.L_x_1130:
[----:B------:R-:W-:Y:S01]  /*0800*/  IMAD.IADD R7, R229, 0x1, -R230 ;  /* 0x00000001e5077824 */ /* 0x000fe200078e0ae6 */
[----:B------:R-:W-:Y:S01]  /*0810*/  IADD3 R2, R3, 0x2f, RZ ;  /* 0x0000002f03027810 */ /* 0x000fe20007ffe0ff */
[----:B------:R-:W-:Y:S01]  /*0820*/  @P3 IMAD.HI.U32 R4, R131, c[0x0][0x2c8], RZ ;  /* 0x0000b20083043a27 */ /* 0x000fe200078e00ff */
[----:B------:R-:W-:Y:S02]  /*0830*/  IADD3 R3, R229, 0x2f, RZ ;  /* 0x0000002fe5037810 */ /* 0x000fe40007ffe0ff */
[----:B------:R1:W-:Y:S01]  /*0840*/  STL [R1+0x8], R7 ;  /* 0x0000080701007387 */ /* 0x0003e20000100800 */
[----:B------:R-:W-:-:S04]  /*0850*/  IMAD.HI R5, R2, 0x2aaaaaab, RZ ;  /* 0x2aaaaaab02057827 */ /* 0x000fc800078e02ff */
[----:B------:R-:W-:-:S04]  /*0860*/  IMAD.HI R2, R3, 0x2aaaaaab, RZ ;  /* 0x2aaaaaab03027827 */ /* 0x000fc800078e02ff */
[----:B------:R-:W-:Y:S01]  /*0870*/  IMAD.MOV.U32 R0, RZ, RZ, R131 ;  /* 0x000000ffff007224 */ /* 0x000fe200078e0083 */
[----:B------:R-:W-:Y:S02]  /*0880*/  @P3 SHF.R.U32.HI R0, RZ, c[0x0][0x2cc], R4 ;  /* 0x0000b300ff003a19 */ /* 0x000fe40000011604 */
        /* <DEDUP_REMOVED lines=16> */
.L_x_1134:
[----:B------:R-:W-:-:S13]  /*0990*/  ISETP.NE.AND P0, PT, R6, 0x1, PT ;  /* 0x000000010600780c */ /* 0x000fda0003f05270 */
[----:B------:R-:W-:-:S05]  /*09a0*/  @P0 IMAD.HI.U32 R2, R0, c[0x0][0x330], RZ ;  /* 0x0000cc0000020a27 */ /* 0x000fca00078e00ff */
[----:B------:R-:W-:-:S05]  /*09b0*/  @P0 SHF.R.U32.HI R0, RZ, c[0x0][0x334], R2 ;  /* 0x0000cd00ff000a19 */ /* 0x000fca0000011602 */
.L_x_1135:
[----:B------:R-:W-:-:S05]  /*09c0*/  IMAD R0, R0, c[0x0][0x32c], RZ ;  /* 0x0000cb0000007a24 */ /* 0x000fca00078e02ff */
[----:B------:R-:W-:-:S05]  /*09d0*/  IMNMX R3, R3, R0, !PT ;  /* 0x0000000003037217 */ /* 0x000fca0007800200 */
.L_x_1133:
        /* <DEDUP_REMOVED lines=76> */
[----:B--2---:R-:W-:-:S04]  /*0ea0*/  ISETP.NE.U32.AND P1, PT, RZ, c[0x0][0x340], PT ;  /* 0x0000d000ff007a0c */ /* 0x004fc80003f25070 */
        /* <DEDUP_REMOVED lines=20> */
[----:B------:R-:W-:Y:S01]  /*0ff0*/  IMAD R44, R42, 0x20, R22 ;  /* 0x000000202a2c7824 */ /* 0x000fe200078e0216 */
[----:B------:R-:W-:Y:S01]  /*1000*/  LEA.HI R130, R10, R48, RZ, 0x5 ;  /* 0x000000300a827211 */ /* 0x000fe200078f28ff */
[----:B------:R-:W-:Y:S01]  /*1010*/  IMAD.SHL.U32 R225, R42, 0x8, RZ ;  /* 0x000000082ae17824 */ /* 0x000fe200078e00ff */
[----:B------:R-:W-:Y:S01]  /*1020*/  ISETP.GE.AND P4, PT, R11, R12, PT ;  /* 0x0000000c0b00720c */ /* 0x000fe20003f86270 */
[----:B------:R-:W-:Y:S01]  /*1030*/  IMAD.IADD R5, R131, 0x1, R44 ;  /* 0x0000000183057824 */ /* 0x000fe200078e022c */
[----:B------:R3:W-:Y:S01]  /*1040*/  STL [R1+0x14], R44 ;  /* 0x0000142c01007387 */ /* 0x0007e20000100800 */
[----:B------:R-:W-:Y:S01]  /*1050*/  SHF.R.S32.HI R129, RZ, 0x5, R130 ;  /* 0x00000005ff817819 */ /* 0x000fe20000011482 */
[----:B--2---:R-:W-:Y:S01]  /*1060*/  IMAD.WIDE.U32 R2, R9, c[0x0][0x178], RZ ;  /* 0x00005e0009027a25 */ /* 0x004fe200078e00ff */
[----:B------:R-:W-:-:S03]  /*1070*/  IADD3 R47, R225, 0x40, RZ ;  /* 0x00000040e12f7810 */ /* 0x000fc60007ffe0ff */
[----:B------:R-:W-:Y:S01]  /*1080*/  IMAD.IADD R3, R3, 0x1, R0 ;  /* 0x0000000103037824 */ /* 0x000fe200078e0200 */
[----:B------:R-:W-:Y:S01]  /*1090*/  SHF.R.S32.HI R0, RZ, 0x1f, R49 ;  /* 0x0000001fff007819 */ /* 0x000fe20000011431 */
[----:B------:R-:W-:-:S03]  /*10a0*/  @P3 IMAD.HI.U32 R8, R5, c[0x0][0x2c8], RZ ;  /* 0x0000b20005083a27 */ /* 0x000fc600078e00ff */
[----:B-1----:R-:W-:Y:S01]  /*10b0*/  SEL R7, R0, RZ, !P2 ;  /* 0x000000ff00077207 */ /* 0x002fe20005000000 */
        /* <DEDUP_REMOVED lines=41> */
[----:B------:R3:W2:Y:S02]  /*1350*/  SHFL.IDX PT, R3, R13, RZ, 0x1c1f ;  /* 0x001c1fff0d037589 */ /* 0x0006a400000e0000 */
        /* <DEDUP_REMOVED lines=23> */
.L_x_1138:
[----:B-123--:R-:W-:Y:S05]  /*14d0*/  BSYNC B0 ;  /* 0x0000000000007941 */ /* 0x00efea0003800000 */
.L_x_1137:
        /* <DEDUP_REMOVED lines=20> */
.L_x_1140:
[----:B------:R-:W-:Y:S05]  /*1620*/  BSYNC B0 ;  /* 0x0000000000007941 */ /* 0x000fea0003800000 */
.L_x_1139:
        /* <DEDUP_REMOVED lines=20> */
.L_x_1142:
[----:B------:R-:W-:Y:S05]  /*1770*/  BSYNC B0 ;  /* 0x0000000000007941 */ /* 0x000fea0003800000 */
.L_x_1141:
        /* <DEDUP_REMOVED lines=16> */
[----:B------:R-:W-:Y:S02]  /*1880*/  LOP3.LUT R46, R5, 0xfffffff8, RZ, 0xc0, !PT ;  /* 0xfffffff8052e7812 */ /* 0x000fe400078ec0ff */
        /* <DEDUP_REMOVED lines=9> */
[----:B------:R-:W-:Y:S02]  /*1920*/  IMAD.IADD R8, R0, 0x1, R61 ;  /* 0x0000000100087824 */ /* 0x000fe400078e023d */
        /* <DEDUP_REMOVED lines=45> */
[C---:B------:R-:W-:Y:S02]  /*1c00*/  LEA R6, P0, R0.reuse, c[0x0][0x1c8], 0x1 ;  /* 0x0000720000067a11 */ /* 0x040fe400078008ff */
        /* <DEDUP_REMOVED lines=54> */
[----:B------:R-:W-:Y:S01]  /*1f70*/  IMAD.IADD R8, R10, 0x1, -R6 ;  /* 0x000000010a087824 */ /* 0x000fe200078e0a06 */
[----:B------:R-:W-:Y:S01]  /*1f80*/  BAR.SYNC.DEFER_BLOCKING 0x0 ;  /* 0x0000000000007b1d */ /* 0x000fe20000010000 */
[----:B------:R-:W-:Y:S01]  /*1f90*/  IMAD.SHL.U32 R3, R18, 0x40, RZ ;  /* 0x0000004012037824 */ /* 0x000fe200078e00ff */
[----:B------:R-:W-:Y:S01]  /*1fa0*/  LOP3.LUT P0, RZ, R0, 0x2, RZ, 0xc0, !PT ;  /* 0x0000000200ff7812 */ /* 0x000fe2000780c0ff */
[----:B------:R-:W-:Y:S01]  /*1fb0*/  IMAD.SHL.U32 R10, R19, 0x8, RZ ;  /* 0x00000008130a7824 */ /* 0x000fe200078e00ff */
[----:B------:R-:W-:Y:S01]  /*1fc0*/  LOP3.LUT R0, R2, 0xc0, RZ, 0xc0, !PT ;  /* 0x000000c002007812 */ /* 0x000fe200078ec0ff */
[----:B------:R-:W-:Y:S01]  /*1fd0*/  IMAD.SHL.U32 R6, R9, 0x20, RZ ;  /* 0x0000002009067824 */ /* 0x000fe200078e00ff */
[----:B------:R-:W-:Y:S01]  /*1fe0*/  LOP3.LUT R2, R3, 0xc0, RZ, 0xc0, !PT ;  /* 0x000000c003027812 */ /* 0x000fe200078ec0ff */
[----:B------:R-:W-:Y:S01]  /*1ff0*/  IMAD R7, R8, 0x8, R5 ;  /* 0x0000000808077824 */ /* 0x000fe200078e0205 */
[----:B------:R-:W-:Y:S01]  /*2000*/  LOP3.LUT R3, R0, 0x8, R10, 0xf8, !PT ;  /* 0x0000000800037812 */ /* 0x000fe200078ef80a */
[----:B------:R-:W-:Y:S01]  /*2010*/  IMAD.SHL.U32 R5, R8, 0x8, RZ ;  /* 0x0000000808057824 */ /* 0x000fe200078e00ff */
[----:B------:R-:W-:Y:S01]  /*2020*/  SHF.R.U32.HI R0, RZ, 0x3, R0 ;  /* 0x00000003ff007819 */ /* 0x000fe20000011600 */
[----:B------:R-:W1:Y:S01]  /*2030*/  SHFL.IDX PT, R25, R27, RZ, 0x1c1f ;  /* 0x001c1fff1b197589 */ /* 0x000e6200000e0000 */
[----:B------:R-:W-:-:S02]  /*2040*/  LOP3.LUT R125, R6, 0xffffff00, RZ, 0xc0, !PT ;  /* 0xffffff00067d7812 */ /* 0x000fc400078ec0ff */
[----:B------:R-:W-:Y:S02]  /*2050*/  LOP3.LUT R0, R3, R0, RZ, 0x3c, !PT ;  /* 0x0000000003007212 */ /* 0x000fe400078e3cff */
[----:B------:R-:W-:Y:S02]  /*2060*/  LOP3.LUT R5, R2, 0x8, R5, 0xf8, !PT ;  /* 0x0000000802057812 */ /* 0x000fe400078ef805 */
[----:B------:R-:W-:Y:S01]  /*2070*/  SHF.R.U32.HI R3, RZ, 0x3, R2 ;  /* 0x00000003ff037819 */ /* 0x000fe20000011602 */
[----:B------:R-:W-:Y:S02]  /*2080*/  IMAD R2, R129, 0x200, R125 ;  /* 0x0000020081027824 */ /* 0x000fe400078e027d */
[----:B------:R-:W-:Y:S01]  /*2090*/  IMAD.U32 R0, R7, 0x20, R0 ;  /* 0x0000002007007824 */ /* 0x000fe200078e0000 */
[----:B------:R-:W-:Y:S01]  /*20a0*/  LOP3.LUT R124, R5, R3, RZ, 0x3c, !PT ;  /* 0x00000003057c7212 */ /* 0x000fe200078e3cff */
[----:B------:R-:W-:Y:S01]  /*20b0*/  IMAD R2, R126, 0x20, R2 ;  /* 0x000000207e027824 */ /* 0x000fe200078e0202 */
[----:B------:R-:W-:Y:S01]  /*20c0*/  SHF.R.S32.HI R5, RZ, 0x1f, R225 ;  /* 0x0000001fff057819 */ /* 0x000fe200000114e1 */
[----:B------:R-:W-:-:S02]  /*20d0*/  IMAD.SHL.U32 R204, R0, 0x2, RZ ;  /* 0x0000000200cc7824 */ /* 0x000fc400078e00ff */
[----:B------:R-:W-:-:S03]  /*20e0*/  IMAD.IADD R0, R124, 0x1, R2 ;  /* 0x000000017c007824 */ /* 0x000fc600078e0202 */
[----:B------:R-:W-:Y:S01]  /*20f0*/  IADD3 R2, R204, 0x3c80, RZ ;  /* 0x00003c80cc027810 */ /* 0x000fe20007ffe0ff */
[----:B------:R-:W-:Y:S01]  /*2100*/  IMAD.SHL.U32 R207, R0, 0x2, RZ ;  /* 0x0000000200cf7824 */ /* 0x000fe200078e00ff */
[----:B------:R-:W-:Y:S01]  /*2110*/  IADD3 R209, R204, 0x3ca0, RZ ;  /* 0x00003ca0ccd17810 */ /* 0x000fe20007ffe0ff */
[----:B------:R-:W-:Y:S01]  /*2120*/  IMAD.IADD R0, R43, 0x1, -R22 ;  /* 0x000000012b007824 */ /* 0x000fe200078e0a16 */
[----:B------:R-:W-:Y:S01]  /*2130*/  @P0 IADD3 R209, R2, -0x20, RZ ;  /* 0xffffffe002d10810 */ /* 0x000fe20007ffe0ff */
[----:B------:R-:W-:Y:S01]  /*2140*/  IMAD R208, R4, 0x2, R207 ;  /* 0x0000000204d07824 */ /* 0x000fe200078e02cf */
[----:B------:R2:W3:Y:S01]  /*2150*/  LDSM.16.M88.4 R16, [R207+0x6080] ;  /* 0x00608000cf10783b */ /* 0x0004e20000000200 */
[----:B-1----:R-:W-:Y:S01]  /*2160*/  IMAD.WIDE R2, R225, 0x2, R24 ;  /* 0x00000002e1027825 */ /* 0x002fe200078e0218 */
[----:B------:R-:W-:Y:S02]  /*2170*/  ISETP.LT.OR P0, PT, R0, 0x1, P3 ;  /* 0x000000010000780c */ /* 0x000fe40001f01670 */
[----:B------:R2:W1:Y:S01]  /*2180*/  LDSM.16.M88.4 R12, [R207+0x7080] ;  /* 0x00708000cf0c783b */ /* 0x0004620000000200 */
[----:B------:R-:W-:-:S02]  /*2190*/  IADD3 R217, R209, 0x400, RZ ;  /* 0x00000400d1d97810 */ /* 0x000fc40007ffe0ff */
[----:B------:R-:W-:Y:S01]  /*21a0*/  IADD3 R216, R209, 0x800, RZ ;  /* 0x00000800d1d87810 */ /* 0x000fe20007ffe0ff */
[----:B------:R2:W4:Y:S04]  /*21b0*/  LDSM.16.M88.4 R36, [R204+0x3c80] ;  /* 0x003c8000cc24783b */ /* 0x0005280000000200 */
[----:B------:R2:W1:Y:S04]  /*21c0*/  LDSM.16.M88.4 R32, [R204+0x4080] ;  /* 0x00408000cc20783b */ /* 0x0004680000000200 */
        /* <DEDUP_REMOVED lines=10> */
[----:B------:R-:W-:Y:S01]  /*2270*/  ISETP.LT.OR P0, PT, R0, 0x1, P2 ;  /* 0x000000010000780c */ /* 0x000fe20001701670 */
[----:B--2---:R-:W-:-:S12]  /*2280*/  IMAD.WIDE R2, R46, 0x2, R24 ;  /* 0x000000022e027825 */ /* 0x004fd800078e0218 */
[----:B------:R2:W-:Y:S01]  /*2290*/  LDGSTS.E.BYPASS.LTC128B.128 [R218+0x2480], [R2.64], !P0 ;  /* 0x0248000002da7fae */ /* 0x0005e2000c101d46 */
[----:B------:R-:W-:Y:S01]  /*22a0*/  ISETP.LT.OR P0, PT, R0, 0x1, P1 ;  /* 0x000000010000780c */ /* 0x000fe20000f01670 */
[----:B--2---:R-:W-:-:S12]  /*22b0*/  IMAD.WIDE R2, R45, 0x2, R24 ;  /* 0x000000022d027825 */ /* 0x004fd800078e0218 */
[----:B------:R2:W-:Y:S01]  /*22c0*/  LDGSTS.E.BYPASS.LTC128B.128 [R218+0x3080], [R2.64], !P0 ;  /* 0x0308000002da7fae */ /* 0x0005e2000c101d46 */
[----:B------:R-:W-:Y:S02]  /*22d0*/  ISETP.GT.AND P0, PT, R48, 0x3f, PT ;  /* 0x0000003f3000780c */ /* 0x000fe40003f04270 */
[----:B--2---:R-:W-:Y:S02]  /*22e0*/  SHF.R.S32.HI R3, RZ, 0x1f, R46 ;  /* 0x0000001fff037819 */ /* 0x004fe4000001142e */
[----:B------:R-:W-:-:S03]  /*22f0*/  SHF.R.S32.HI R2, RZ, 0x1f, R45 ;  /* 0x0000001fff027819 */ /* 0x000fc6000001142d */
[----:B------:R2:W-:Y:S04]  /*2300*/  STL [R1+0x38], R3 ;  /* 0x0000380301007387 */ /* 0x0005e80000100800 */
[----:B------:R2:W-:Y:S02]  /*2310*/  STL [R1+0x34], R2 ;  /* 0x0000340201007387 */ /* 0x0005e40000100800 */
[----:B------:R-:W-:Y:S05]  /*2320*/  @P0 BRA `(.L_x_1144) ;  /* 0x000001f000000947 */ /* 0x000fea0003800000 */
[----:B-1-34-:R-:W-:Y:S05]  /*2330*/  BRA.DIV ~URZ, `(.L_x_1145) ;  /* 0x00011a227f007947 */ /* 0x01afea000b800000 */
[----:B------:R1:W3:Y:S04]  /*2340*/  SHFL.IDX PT, R5, R27, 0x1, 0x1c1f ;  /* 0x003c1f001b057f89 */ /* 0x0002e800000e0000 */
[----:B--2---:R1:W2:Y:S02]  /*2350*/  SHFL.IDX PT, R2, R41, 0x1, 0x1c1f ;  /* 0x003c1f0029027f89 */ /* 0x0042a400000e0000 */
.L_x_1239:
        /* <DEDUP_REMOVED lines=9> */
[-C--:B--2---:R-:W-:Y:S02]  /*23f0*/  LEA R24, P0, R225, R2.reuse, 0x1 ;  /* 0x00000002e1187211 */ /* 0x084fe400078008ff */
[----:B------:R-:W-:Y:S02]  /*2400*/  SHF.R.S32.HI R6, RZ, 0x1f, R225 ;  /* 0x0000001fff067819 */ /* 0x000fe400000114e1 */
[----:B------:R-:W-:Y:S02]  /*2410*/  LOP3.LUT R3, R3, 0xfffffff8, RZ, 0xc0, !PT ;  /* 0xfffffff803037812 */ /* 0x000fe400078ec0ff */
[----:B------:R-:W-:Y:S02]  /*2420*/  LEA.HI R26, R26, R27, RZ, 0x3 ;  /* 0x0000001b1a1a7211 */ /* 0x000fe400078f18ff */
[----:B---3--:R-:W-:Y:S02]  /*2430*/  LEA.HI.X R25, R225, R5, R6, 0x1, P0 ;  /* 0x00000005e1197211 */ /* 0x008fe400000f0c06 */
        /* <DEDUP_REMOVED lines=14> */
.L_x_1144:
[----:B-1-34-:R-:W-:Y:S05]  /*2520*/  BSYNC B0 ;  /* 0x0000000000007941 */ /* 0x01afea0003800000 */
.L_x_1143:
[----:B--2---:R-:W2:Y:S01]  /*2530*/  LDL R2, [R1+0x10] ;  /* 0x0000100001027983 */ /* 0x004ea20000100800 */
[----:B------:R-:W-:Y:S01]  /*2540*/  IMAD R0, R126, 0x20, R125 ;  /* 0x000000207e007824 */ /* 0x000fe200078e027d */
[C---:B------:R-:W-:Y:S02]  /*2550*/  IADD3 R215, R209.reuse, 0xc00, RZ ;  /* 0x00000c00d1d77810 */ /* 0x040fe40007ffe0ff */
        /* <DEDUP_REMOVED lines=15> */
[C---:B------:R-:W-:Y:S01]  /*2650*/  HMMA.16816.F32.BF16 R92, R16.reuse, R38, RZ ;  /* 0x00000026105c723c */ /* 0x040fe200000418ff */
[----:B------:R-:W-:Y:S07]  /*2660*/  LDSM.16.M88.4 R36, [R204+0x4880] ;  /* 0x00488000cc24783b */ /* 0x000fee0000000200 */
[C---:B------:R-:W-:Y:S08]  /*2670*/  HMMA.16816.F32.BF16 R76, R16.reuse, R32, RZ ;  /* 0x00000020104c723c */ /* 0x040ff000000418ff */
[C---:B------:R-:W-:Y:S08]  /*2680*/  HMMA.16816.F32.BF16 R88, R16.reuse, R28, RZ ;  /* 0x0000001c1058723c */ /* 0x040ff000000418ff */
[C---:B------:R-:W-:Y:S01]  /*2690*/  HMMA.16816.F32.BF16 R96, R16.reuse, R34, RZ ;  /* 0x000000221060723c */ /* 0x040fe200000418ff */
[----:B------:R-:W-:Y:S07]  /*26a0*/  LDSM.16.M88.4 R32, [R204+0x4c80] ;  /* 0x004c8000cc20783b */ /* 0x000fee0000000200 */
[----:B------:R-:W-:Y:S01]  /*26b0*/  HMMA.16816.F32.BF16 R28, R16, R30, RZ ;  /* 0x0000001e101c723c */ /* 0x000fe200000418ff */
[----:B------:R-:W-:Y:S07]  /*26c0*/  LDSM.16.M88.4 R16, [R204+0x5080] ;  /* 0x00508000cc10783b */ /* 0x000fee0000000200 */
[C---:B------:R-:W-:Y:S01]  /*26d0*/  HMMA.16816.F32.BF16 R116, R8.reuse, R64, R56 ;  /* 0x000000400874723c */ /* 0x040fe20000041838 */
[----:B------:R-:W-:Y:S07]  /*26e0*/  LDSM.16.M88.4 R56, [R209+0x1000] ;  /* 0x00100000d138783b */ /* 0x000fee0000000200 */
[C---:B------:R-:W-:Y:S08]  /*26f0*/  HMMA.16816.F32.BF16 R112, R8.reuse, R72, R48 ;  /* 0x000000480870723c */ /* 0x040ff00000041830 */
[C---:B------:R-:W-:Y:S01]  /*2700*/  HMMA.16816.F32.BF16 R108, R8.reuse, R80, R24 ;  /* 0x00000050086c723c */ /* 0x040fe20000041818 */
[----:B------:R-:W-:Y:S07]  /*2710*/  LDSM.16.M88.4 R24, [R208+0x9080] ;  /* 0x00908000d018783b */ /* 0x000fee0000000200 */
[C---:B------:R-:W-:Y:S08]  /*2720*/  HMMA.16816.F32.BF16 R104, R8.reuse, R66, R52 ;  /* 0x000000420868723c */ /* 0x040ff00000041834 */
[C---:B------:R-:W-:Y:S08]  /*2730*/  HMMA.16816.F32.BF16 R100, R8.reuse, R74, R44 ;  /* 0x0000004a0864723c */ /* 0x040ff0000004182c */
        /* <DEDUP_REMOVED lines=10> */
[----:B------:R-:W-:Y:S01]  /*27e0*/  HMMA.16816.F32.BF16 R20, R20, R82, R28 ;  /* 0x000000521414723c */ /* 0x000fe2000004181c */
[----:B------:R-:W2:Y:S07]  /*27f0*/  LDSM.16.M88.4 R28, [R208+0x8080] ;  /* 0x00808000d01c783b */ /* 0x000eae0000000200 */
        /* <DEDUP_REMOVED lines=51> */
[----:B------:R-:W-:Y:S08]  /*2b30*/  HMMA.16816.F32.BF16 R52, R12, R38, R52 ;  /* 0x000000260c34723c */ /* 0x000ff00000041834 */
[C---:B------:R-:W-:Y:S08]  /*2b40*/  HMMA.16816.F32.BF16 R72, R8.reuse, R32, R72 ;  /* 0x000000200848723c */ /* 0x040ff00000041848 */
        /* <DEDUP_REMOVED lines=93> */
.L_x_1148:
[----:B------:R-:W-:Y:S05]  /*3120*/  BSYNC B0 ;  /* 0x0000000000007941 */ /* 0x000fea0003800000 */
.L_x_1147:
        /* <DEDUP_REMOVED lines=15> */
.L_x_1149:
[----:B------:R-:W-:Y:S05]  /*3220*/  BSYNC B0 ;  /* 0x0000000000007941 */ /* 0x000fea0003800000 */
.L_x_1146:
[----:B-12---:R-:W1:Y:S01]  /*3230*/  S2R R5, SR_TID.X ;  /* 0x0000000000057919 */ /* 0x006e620000002100 */
[----:B---34-:R-:W-:Y:S01]  /*3240*/  LOP3.LUT R2, R130, 0xffffffe0, RZ, 0xc0, !PT ;  /* 0xffffffe082027812 */ /* 0x018fe200078ec0ff */
[----:B------:R-:W-:Y:S01]  /*3250*/  IMAD.MOV.U32 R10, RZ, RZ, c[0x0][0x2c4] ;  /* 0x0000b100ff0a7624 */ /* 0x000fe200078e00ff */
[----:B------:R-:W-:Y:S01]  /*3260*/  SHF.R.S32.HI R3, RZ, 0x1f, R129 ;  /* 0x0000001fff037819 */ /* 0x000fe20000011481 */
[----:B------:R-:W-:Y:S01]  /*3270*/  IMAD.MOV.U32 R25, RZ, RZ, c[0x0][0x32c] ;  /* 0x0000cb00ff197624 */ /* 0x000fe200078e00ff */
[----:B------:R-:W-:Y:S01]  /*3280*/  ULDC UR4, c[0x0][0x324] ;  /* 0x0000c90000047ab9 */ /* 0x000fe20000000800 */
[----:B------:R-:W0:Y:S01]  /*3290*/  LDGDEPBAR ;  /* 0x00000000000079af */ /* 0x000e220000000000 */
[----:B------:R-:W-:Y:S01]  /*32a0*/  ISETP.NE.AND P0, PT, R10, 0x1, PT ;  /* 0x000000010a00780c */ /* 0x000fe20003f05270 */
[----:B------:R-:W-:Y:S01]  /*32b0*/  ULOP3.LUT UR4, URZ, UR4, URZ, 0x33, !UPT ;  /* 0x000000043f047292 */ /* 0x000fe2000f8e333f */
[----:B------:R-:W-:Y:S01]  /*32c0*/  ISETP.GE.AND P1, PT, R25, 0x1, PT ;  /* 0x000000011900780c */ /* 0x000fe20003f26270 */
[----:B-1----:R-:W-:Y:S01]  /*32d0*/  IMAD.IADD R2, R5, 0x1, -R2 ;  /* 0x0000000105027824 */ /* 0x002fe200078e0a02 */
        /* <DEDUP_REMOVED lines=13> */
[----:B------:R-:W-:-:S04]  /*33b0*/  IMAD R9, R6, 0x8, R3 ;  /* 0x0000000806097824 */ /* 0x000fc800078e0203 */
[----:B------:R-:W-:Y:S01]  /*33c0*/  @P0 IMAD.HI.U32 R3, R9, c[0x0][0x2c8], RZ ;  /* 0x0000b20009030a27 */ /* 0x000fe200078e00ff */
[----:B------:R1:W-:Y:S03]  /*33d0*/  STL [R1+0x18], R9 ;  /* 0x0000180901007387 */ /* 0x0003e60000100800 */
[----:B------:R-:W-:Y:S01]  /*33e0*/  IMAD.MOV.U32 R8, RZ, RZ, R9 ;  /* 0x000000ffff087224 */ /* 0x000fe200078e0009 */
[----:B------:R-:W-:Y:S02]  /*33f0*/  @P0 SHF.R.U32.HI R8, RZ, c[0x0][0x2cc], R3 ;  /* 0x0000b300ff080a19 */ /* 0x000fe40000011603 */
[----:B------:R-:W-:-:S03]  /*3400*/  LOP3.LUT R3, R5, 0x7ffffffc, RZ, 0xc0, !PT ;  /* 0x7ffffffc05037812 */ /* 0x000fc600078ec0ff */
[----:B------:R-:W2:Y:S02]  /*3410*/  SHFL.IDX PT, R5, R8, RZ, 0x1c1f ;  /* 0x001c1fff08057589 */ /* 0x000ea400000e0000 */
[----:B------:R-:W-:-:S04]  /*3420*/  IMAD.IADD R2, R2, 0x1, -R3 ;  /* 0x0000000102027824 */ /* 0x000fc800078e0a03 */
[----:B------:R-:W-:-:S04]  /*3430*/  IMAD.SHL.U32 R251, R2, 0x2, RZ ;  /* 0x0000000202fb7824 */ /* 0x000fc800078e00ff */
[----:B------:R-:W-:Y:S01]  /*3440*/  IMAD.IADD R12, R40, 0x1, -R251 ;  /* 0x00000001280c7824 */ /* 0x000fe200078e0afb */
[C---:B------:R-:W-:Y:S02]  /*3450*/  IADD3 R2, -R251.reuse, 0x1, R43 ;  /* 0x00000001fb027810 */ /* 0x040fe40007ffe12b */
[----:B------:R-:W-:-:S03]  /*3460*/  IADD3 R10, -R251, R229, R40 ;  /* 0x000000e5fb0a7210 */ /* 0x000fc60007ffe128 */
[----:B------:R-:W-:-:S05]  /*3470*/  IMAD.IADD R2, R2, 0x1, -R230 ;  /* 0x0000000102027824 */ /* 0x000fca00078e0ae6 */
[C---:B-1----:R-:W-:Y:S02]  /*3480*/  IADD3 R9, R2.reuse, c[0x0][0x328], RZ ;  /* 0x0000ca0002097a10 */ /* 0x042fe40007ffe0ff */
[----:B------:R-:W-:-:S03]  /*3490*/  IADD3 R11, R2, UR4, RZ ;  /* 0x00000004020b7c10 */ /* 0x000fc6000fffe0ff */
[--C-:B--2---:R-:W-:Y:S02]  /*34a0*/  IMAD.IADD R3, R9, 0x1, R5.reuse ;  /* 0x0000000109037824 */ /* 0x104fe400078e0205 */
[----:B------:R-:W-:-:S03]  /*34b0*/  IMAD.IADD R2, R11, 0x1, R5 ;  /* 0x000000010b027824 */ /* 0x000fc600078e0205 */
[----:B------:R-:W-:Y:S01]  /*34c0*/  IMNMX R3, R3, R10, PT ;  /* 0x0000000a03037217 */ /* 0x000fe20003800200 */
[----:B------:R-:W-:Y:S05]  /*34d0*/  @!P1 BRA `(.L_x_1150) ;  /* 0x0000014000009947 */ /* 0x000fea0003800000 */
[----:B------:R-:W-:Y:S01]  /*34e0*/  IADD3 R5, -R230, R229, R5 ;  /* 0x000000e5e6057210 */ /* 0x000fe20007ffe105 */
        /* <DEDUP_REMOVED lines=10> */
.L_x_1152:
[----:B------:R-:W-:-:S04]  /*3590*/  MOV R6, 0x1 ;  /* 0x0000000100067802 */ /* 0x000fc80000000f00 */
[----:B------:R-:W-:-:S13]  /*35a0*/  ISETP.NE.AND P0, PT, R6, c[0x0][0x32c], PT ;  /* 0x0000cb0006007a0c */ /* 0x000fda0003f05270 */
[----:B------:R-:W-:-:S05]  /*35b0*/  @P0 IMAD.HI.U32 R6, R5, c[0x0][0x330], RZ ;  /* 0x0000cc0005060a27 */ /* 0x000fca00078e00ff */
[----:B------:R-:W-:Y:S02]  /*35c0*/  @P0 SHF.R.U32.HI R5, RZ, c[0x0][0x334], R6 ;  /* 0x0000cd00ff050a19 */ /* 0x000fe40000011606 */
.L_x_1153:
[----:B------:R-:W-:Y:S05]  /*35d0*/  BSYNC B0 ;  /* 0x0000000000007941 */ /* 0x000fea0003800000 */
.L_x_1151:
[----:B------:R-:W-:-:S05]  /*35e0*/  IMAD R5, R5, c[0x0][0x32c], R12 ;  /* 0x0000cb0005057a24 */ /* 0x000fca00078e020c */
[----:B------:R-:W-:Y:S02]  /*35f0*/  IADD3 R6, R5, c[0x0][0x32c], RZ ;  /* 0x0000cb0005067a10 */ /* 0x000fe40007ffe0ff */
[----:B------:R-:W-:Y:S02]  /*3600*/  IMNMX R2, R2, R5, !PT ;  /* 0x0000000502027217 */ /* 0x000fe40007800200 */
[----:B------:R-:W-:Y:S02]  /*3610*/  IMNMX R3, R3, R6, PT ;  /* 0x0000000603037217 */ /* 0x000fe40003800200 */
.L_x_1150:
[----:B------:R-:W1:Y:S02]  /*3620*/  SHFL.IDX PT, R7, R8, 0x1, 0x1c1f ;  /* 0x003c1f0008077f89 */ /* 0x000e6400000e0000 */
[----:B-1----:R-:W-:Y:S01]  /*3630*/  IMAD.IADD R6, R9, 0x1, R7 ;  /* 0x0000000109067824 */ /* 0x002fe200078e0207 */
[----:B------:R-:W-:-:S04]  /*3640*/  IADD3 R5, R11, R7, RZ ;  /* 0x000000070b057210 */ /* 0x000fc80007ffe0ff */
        /* <DEDUP_REMOVED lines=13> */
.L_x_1156:
[----:B------:R-:W-:-:S04]  /*3720*/  MOV R13, 0x1 ;  /* 0x00000001000d7802 */ /* 0x000fc80000000f00 */
[----:B------:R-:W-:-:S13]  /*3730*/  ISETP.NE.AND P0, PT, R13, c[0x0][0x32c], PT ;  /* 0x0000cb000d007a0c */ /* 0x000fda0003f05270 */
[----:B------:R-:W-:-:S05]  /*3740*/  @P0 IMAD.HI.U32 R13, R7, c[0x0][0x330], RZ ;  /* 0x0000cc00070d0a27 */ /* 0x000fca00078e00ff */
[----:B------:R-:W-:Y:S02]  /*3750*/  @P0 SHF.R.U32.HI R7, RZ, c[0x0][0x334], R13 ;  /* 0x0000cd00ff070a19 */ /* 0x000fe4000001160d */
.L_x_1157:
[----:B------:R-:W-:Y:S05]  /*3760*/  BSYNC B0 ;  /* 0x0000000000007941 */ /* 0x000fea0003800000 */
.L_x_1155:
[----:B------:R-:W-:-:S05]  /*3770*/  IMAD R7, R7, c[0x0][0x32c], R12 ;  /* 0x0000cb0007077a24 */ /* 0x000fca00078e020c */
[----:B------:R-:W-:Y:S02]  /*3780*/  IADD3 R13, R7, c[0x0][0x32c], RZ ;  /* 0x0000cb00070d7a10 */ /* 0x000fe40007ffe0ff */
[----:B------:R-:W-:Y:S02]  /*3790*/  IMNMX R5, R5, R7, !PT ;  /* 0x0000000705057217 */ /* 0x000fe40007800200 */
[----:B------:R-:W-:Y:S02]  /*37a0*/  IMNMX R6, R6, R13, PT ;  /* 0x0000000d06067217 */ /* 0x000fe40003800200 */
.L_x_1154:
        /* <DEDUP_REMOVED lines=57> */
[----:B------:R-:W-:Y:S02]  /*3b40*/  ISETP.GE.AND P0, PT, R25, 0x1, PT ;  /* 0x000000011900780c */ /* 0x000fe40003f06270 */
[----:B------:R-:W-:-:S11]  /*3b50*/  IMNMX R3, R3, R10, PT ;  /* 0x0000000a03037217 */ /* 0x000fd60003800200 */
        /* <DEDUP_REMOVED lines=12> */
.L_x_1160:
[----:B------:R-:W-:-:S04]  /*3c20*/  MOV R18, 0x1 ;  /* 0x0000000100127802 */ /* 0x000fc80000000f00 */
[----:B------:R-:W-:-:S13]  /*3c30*/  ISETP.NE.AND P0, PT, R18, c[0x0][0x32c], PT ;  /* 0x0000cb0012007a0c */ /* 0x000fda0003f05270 */
[----:B------:R-:W-:-:S05]  /*3c40*/  @P0 IMAD.HI.U32 R18, R7, c[0x0][0x330], RZ ;  /* 0x0000cc0007120a27 */ /* 0x000fca00078e00ff */
[----:B------:R-:W-:Y:S02]  /*3c50*/  @P0 SHF.R.U32.HI R7, RZ, c[0x0][0x334], R18 ;  /* 0x0000cd00ff070a19 */ /* 0x000fe40000011612 */
.L_x_1161:
[----:B------:R-:W-:Y:S05]  /*3c60*/  BSYNC B0 ;  /* 0x0000000000007941 */ /* 0x000fea0003800000 */
.L_x_1159:
[----:B------:R-:W-:-:S05]  /*3c70*/  IMAD R7, R7, c[0x0][0x32c], R12 ;  /* 0x0000cb0007077a24 */ /* 0x000fca00078e020c */
[----:B------:R-:W-:Y:S02]  /*3c80*/  IADD3 R18, R7, c[0x0][0x32c], RZ ;  /* 0x0000cb0007127a10 */ /* 0x000fe40007ffe0ff */
[----:B------:R-:W-:Y:S02]  /*3c90*/  IMNMX R2, R2, R7, !PT ;  /* 0x0000000702027217 */ /* 0x000fe40007800200 */
[----:B------:R-:W-:Y:S02]  /*3ca0*/  IMNMX R3, R3, R18, PT ;  /* 0x0000001203037217 */ /* 0x000fe40003800200 */
.L_x_1158:
        /* <DEDUP_REMOVED lines=102> */
.L_x_1164:
[----:B------:R-:W-:-:S04]  /*4310*/  MOV R6, 0x1 ;  /* 0x0000000100067802 */ /* 0x000fc80000000f00 */
[----:B------:R-:W-:-:S13]  /*4320*/  ISETP.NE.AND P0, PT, R6, c[0x0][0x32c], PT ;  /* 0x0000cb0006007a0c */ /* 0x000fda0003f05270 */
[----:B------:R-:W-:-:S05]  /*4330*/  @P0 IMAD.HI.U32 R6, R5, c[0x0][0x330], RZ ;  /* 0x0000cc0005060a27 */ /* 0x000fca00078e00ff */
[----:B------:R-:W-:Y:S02]  /*4340*/  @P0 SHF.R.U32.HI R5, RZ, c[0x0][0x334], R6 ;  /* 0x0000cd00ff050a19 */ /* 0x000fe40000011606 */
.L_x_1165:
[----:B------:R-:W-:Y:S05]  /*4350*/  BSYNC B0 ;  /* 0x0000000000007941 */ /* 0x000fea0003800000 */
.L_x_1163:
[----:B------:R-:W-:-:S05]  /*4360*/  IMAD R5, R5, c[0x0][0x32c], R12 ;  /* 0x0000cb0005057a24 */ /* 0x000fca00078e020c */
[----:B------:R-:W-:Y:S02]  /*4370*/  IADD3 R6, R5, c[0x0][0x32c], RZ ;  /* 0x0000cb0005067a10 */ /* 0x000fe40007ffe0ff */
[----:B------:R-:W-:Y:S02]  /*4380*/  IMNMX R2, R2, R5, !PT ;  /* 0x0000000502027217 */ /* 0x000fe40007800200 */
[----:B------:R-:W-:Y:S02]  /*4390*/  IMNMX R3, R3, R6, PT ;  /* 0x0000000603037217 */ /* 0x000fe40003800200 */
.L_x_1162:
        /* <DEDUP_REMOVED lines=32> */
[----:B------:R-:W-:Y:S02]  /*45a0*/  ISETP.LT.OR P0, PT, R3, 0x12, P0 ;  /* 0x000000120300780c */ /* 0x000fe40000701670 */
[----:B------:R-:W-:-:S02]  /*45b0*/  FMNMX.FTZ R134, R103, R134, !PT ;  /* 0x0000008667867209 */ /* 0x000fc40007810000 */
[----:B------:R-:W-:Y:S02]  /*45c0*/  FSEL R94, R75, -INF , !P0 ;  /* 0xff8000004b5e7808 */ /* 0x000fe40004000000 */
[----:B------:R-:W-:Y:S02]  /*45d0*/  ISETP.GT.AND P0, PT, R2, 0x18, !P4 ;  /* 0x000000180200780c */ /* 0x000fe40006704270 */
[----:B------:R-:W-:Y:S02]  /*45e0*/  ISETP.NE.AND P4, PT, R19, RZ, PT ;  /* 0x000000ff1300720c */ /* 0x000fe40003f85270 */
[----:B------:R-:W-:Y:S02]  /*45f0*/  ISETP.LT.OR P0, PT, R3, 0x19, P0 ;  /* 0x000000190300780c */ /* 0x000fe40000701670 */
[----:B------:R-:W-:Y:S02]  /*4600*/  FMNMX.FTZ R134, R102, R134, !PT ;  /* 0x0000008666867209 */ /* 0x000fe40007810000 */
[----:B------:R-:W-:-:S02]  /*4610*/  FSEL R95, R70, -INF , !P0 ;  /* 0xff800000465f7808 */ /* 0x000fc40004000000 */
[C---:B------:R-:W-:Y:S02]  /*4620*/  ISETP.GT.AND P0, PT, R2.reuse, 0x19, !P3 ;  /* 0x000000190200780c */ /* 0x040fe40005f04270 */
[----:B------:R-:W-:Y:S02]  /*4630*/  ISETP.NE.AND P3, PT, R17, RZ, PT ;  /* 0x000000ff1100720c */ /* 0x000fe40003f65270 */
[----:B------:R-:W-:Y:S02]  /*4640*/  ISETP.LT.OR P0, PT, R3, 0x1a, P0 ;  /* 0x0000001a0300780c */ /* 0x000fe40000701670 */
[----:B------:R-:W-:Y:S02]  /*4650*/  ISETP.NE.AND P6, PT, R13, RZ, PT ;  /* 0x000000ff0d00720c */ /* 0x000fe40003fc5270 */
[----:B------:R-:W-:Y:S02]  /*4660*/  FSEL R96, R71, -INF , !P0 ;  /* 0xff80000047607808 */ /* 0x000fe40004000000 */
[----:B------:R-:W-:-:S02]  /*4670*/  ISETP.GT.AND P0, PT, R2, 0x20, !P2 ;  /* 0x000000200200780c */ /* 0x000fc40005704270 */
[----:B------:R-:W-:Y:S02]  /*4680*/  FMNMX.FTZ R134, R112, R134, !PT ;  /* 0x0000008670867209 */ /* 0x000fe40007810000 */
        /* <DEDUP_REMOVED lines=11> */
[----:B------:R-:W-:-:S04]  /*4740*/  ISETP.GT.AND P0, PT, R2, 0x28, !P5 ;  /* 0x000000280200780c */ /* 0x000fc80006f04270 */
[----:B------:R-:W-:-:S04]  /*4750*/  ISETP.LT.OR P0, PT, R3, 0x29, P0 ;  /* 0x000000290300780c */ /* 0x000fc80000701670 */
[----:B------:R-:W-:Y:S02]  /*4760*/  FSEL R197, R62, -INF , !P0 ;  /* 0xff8000003ec57808 */ /* 0x000fe40004000000 */
[----:B------:R-:W-:Y:S02]  /*4770*/  ISETP.GT.AND P0, PT, R2, 0x29, !P6 ;  /* 0x000000290200780c */ /* 0x000fe40007704270 */
[----:B------:R-:W1:Y:S02]  /*4780*/  SHFL.BFLY PT, R2, R134, 0x2, 0x1f ;  /* 0x0c401f0086027f89 */ /* 0x000e6400000e0000 */
        /* <DEDUP_REMOVED lines=40> */
[----:B--2---:R-:W-:Y:S02]  /*4a10*/  FFMA.FTZ R0, R28, c[0x0][0x2d0], -R2 ;  /* 0x0000b4001c007a23 */ /* 0x004fe40000010802 */
[----:B------:R-:W-:Y:S04]  /*4a20*/  LDSM.16.MT88.4 R28, [R206+0x2480] ;  /* 0x00248000ce1c783b */ /* 0x000fe80000004200 */
        /* <DEDUP_REMOVED lines=8> */
[C---:B------:R-:W-:Y:S01]  /*4ab0*/  FSETP.NEU.FTZ.AND P0, PT, R132.reuse, -INF , PT ;  /* 0xff8000008400780b */ /* 0x040fe20003f1d000 */
        /* <DEDUP_REMOVED lines=36> */
[----:B-1----:R-:W-:-:S07]  /*4d00*/  FFMA.FTZ R5, R22, c[0x0][0x2d0], -R3 ;  /* 0x0000b40016057a23 */ /* 0x002fce0000010803 */
[----:B------:R1:W3:Y:S01]  /*4d10*/  MUFU.EX2 R247, R5 ;  /* 0x0000000500f77308 */ /* 0x0002e20000000800 */
[----:B--2---:R-:W-:-:S07]  /*4d20*/  FFMA.FTZ R0, R46, c[0x0][0x2d0], -R2 ;  /* 0x0000b4002e007a23 */ /* 0x004fce0000010802 */
[----:B------:R2:W-:Y:S01]  /*4d30*/  MUFU.EX2 R252, R0 ;  /* 0x0000000000fc7308 */ /* 0x0005e20000000800 */
[----:B-1----:R-:W-:Y:S01]  /*4d40*/  FFMA.FTZ R5, R23, c[0x0][0x2d0], -R3 ;  /* 0x0000b40017057a23 */ /* 0x002fe20000010803 */
[----:B---3--:R-:W-:Y:S01]  /*4d50*/  F2FP.BF16.PACK_AB R8, R247, R248 ;  /* 0x000000f8f708723e */ /* 0x008fe200000010ff */
[----:B------:R-:W-:Y:S05]  /*4d60*/  LDSM.16.MT88.4 R20, [R206+0x1880] ;  /* 0x00188000ce14783b */ /* 0x000fea0000004200 */
[----:B------:R1:W-:Y:S01]  /*4d70*/  MUFU.EX2 R106, R5 ;  /* 0x00000005006a7308 */ /* 0x0003e20000000800 */
[----:B--2---:R-:W-:-:S07]  /*4d80*/  FFMA.FTZ R0, R47, c[0x0][0x2d0], -R2 ;  /* 0x0000b4002f007a23 */ /* 0x004fce0000010802 */
[----:B------:R2:W3:Y:S01]  /*4d90*/  MUFU.EX2 R113, R0 ;  /* 0x0000000000717308 */ /* 0x0004e20000000800 */
[----:B-1----:R-:W-:Y:S02]  /*4da0*/  FFMA.FTZ R5, R24, c[0x0][0x2d0], -R3 ;  /* 0x0000b40018057a23 */ /* 0x002fe40000010803 */
[----:B------:R-:W1:Y:S05]  /*4db0*/  LDSM.16.MT88.4 R24, [R205+0x2480] ;  /* 0x00248000cd18783b */ /* 0x000e6a0000004200 */
[----:B------:R4:W5:Y:S01]  /*4dc0*/  MUFU.EX2 R105, R5 ;  /* 0x0000000500697308 */ /* 0x0009620000000800 */
[----:B--2---:R-:W-:Y:S01]  /*4dd0*/  FFMA.FTZ R0, R7, c[0x0][0x2d0], -R13 ;  /* 0x0000b40007007a23 */ /* 0x004fe2000001080d */
[----:B---3--:R-:W-:-:S06]  /*4de0*/  F2FP.BF16.PACK_AB R7, R113, R252 ;  /* 0x000000fc7107723e */ /* 0x008fcc00000010ff */
[----:B------:R2:W-:Y:S01]  /*4df0*/  MUFU.EX2 R241, R0 ;  /* 0x0000000000f17308 */ /* 0x0005e20000000800 */
[----:B----4-:R-:W-:Y:S01]  /*4e00*/  FFMA.FTZ R5, R18, c[0x0][0x2d0], -R2 ;  /* 0x0000b40012057a23 */ /* 0x010fe20000010802 */
[----:B-----5:R-:W-:Y:S01]  /*4e10*/  F2FP.BF16.PACK_AB R10, R105, R106 ;  /* 0x0000006a690a723e */ /* 0x020fe200000010ff */
[----:B------:R-:W3:Y:S05]  /*4e20*/  LDSM.16.MT88.4 R16, [R205+0x1880] ;  /* 0x00188000cd10783b */ /* 0x000eea0000004200 */
[----:B------:R-:W4:Y:S01]  /*4e30*/  MUFU.EX2 R243, R5 ;  /* 0x0000000500f37308 */ /* 0x000f220000000800 */
[----:B--2---:R-:W-:Y:S02]  /*4e40*/  FFMA.FTZ R0, R86, c[0x0][0x2d0], -R13 ;  /* 0x0000b40056007a23 */ /* 0x004fe4000001080d */
[----:B------:R-:W-:-:S05]  /*4e50*/  IMAD.MOV.U32 R86, RZ, RZ, R106 ;  /* 0x000000ffff567224 */ /* 0x000fca00078e006a */
[----:B------:R2:W5:Y:S01]  /*4e60*/  MUFU.EX2 R238, R0 ;  /* 0x0000000000ee7308 */ /* 0x0005620000000800 */
[----:B----4-:R-:W-:Y:S02]  /*4e70*/  F2FP.BF16.PACK_AB R9, R242, R243 ;  /* 0x000000f3f209723e */ /* 0x010fe400000010ff */
[----:B------:R-:W-:-:S05]  /*4e80*/  F2FP.BF16.PACK_AB R5, R249, R244 ;  /* 0x000000f4f905723e */ /* 0x000fca00000010ff */
[C---:B-1----:R-:W-:Y:S01]  /*4e90*/  HMMA.16816.F32.BF16 R72, R8.reuse, R24, RZ ;  /* 0x000000180848723c */ /* 0x042fe200000418ff */
[----:B--2---:R-:W-:Y:S02]  /*4ea0*/  FFMA.FTZ R0, R87, c[0x0][0x2d0], -R13 ;  /* 0x0000b40057007a23 */ /* 0x004fe4000001080d */
[----:B------:R-:W-:Y:S02]  /*4eb0*/  IMAD.MOV.U32 R87, RZ, RZ, R105 ;  /* 0x000000ffff577224 */ /* 0x000fe400078e0069 */
[----:B------:R1:W-:Y:S03]  /*4ec0*/  MUFU.EX2 R239, R0 ;  /* 0x0000000000ef7308 */ /* 0x0003e60000000800 */
[C---:B------:R-:W-:Y:S08]  /*4ed0*/  HMMA.16816.F32.BF16 R68, R8.reuse, R28, RZ ;  /* 0x0000001c0844723c */ /* 0x040ff000000418ff */
[----:B---3--:R-:W-:Y:S01]  /*4ee0*/  HMMA.16816.F32.BF16 R52, R8, R16, RZ ;  /* 0x000000100834723c */ /* 0x008fe200000418ff */
[----:B-1----:R-:W-:-:S07]  /*4ef0*/  FFMA.FTZ R0, R92, c[0x0][0x2d0], -R13 ;  /* 0x0000b4005c007a23 */ /* 0x002fce000001080d */
[C---:B------:R-:W-:Y:S01]  /*4f00*/  HMMA.16816.F32.BF16 R80, R8.reuse, R20, RZ ;  /* 0x000000140850723c */ /* 0x040fe200000418ff */
[----:B------:R1:W2:Y:S07]  /*4f10*/  MUFU.EX2 R240, R0 ;  /* 0x0000000000f07308 */ /* 0x0002ae0000000800 */
[C---:B------:R-:W-:Y:S08]  /*4f20*/  HMMA.16816.F32.BF16 R64, R8.reuse, R32, RZ ;  /* 0x000000200840723c */ /* 0x040ff000000418ff */
[----:B------:R-:W-:Y:S01]  /*4f30*/  HMMA.16816.F32.BF16 R60, R8, R36, RZ ;  /* 0x00000024083c723c */ /* 0x000fe200000418ff */
[----:B-1----:R-:W-:-:S02]  /*4f40*/  FFMA.FTZ R0, R14, c[0x0][0x2d0], -R12 ;  /* 0x0000b4000e007a23 */ /* 0x002fc4000001080c */
[----:B------:R-:W-:Y:S02]  /*4f50*/  IMAD.MOV.U32 R14, RZ, RZ, R104 ;  /* 0x000000ffff0e7224 */ /* 0x000fe400078e0068 */
[----:B------:R1:W-:Y:S03]  /*4f60*/  MUFU.EX2 R135, R0 ;  /* 0x0000000000877308 */ /* 0x0003e60000000800 */
[C---:B------:R-:W-:Y:S08]  /*4f70*/  HMMA.16816.F32.BF16 R76, R8.reuse, R18, RZ ;  /* 0x00000012084c723c */ /* 0x040ff000000418ff */
[----:B------:R-:W-:Y:S01]  /*4f80*/  HMMA.16816.F32.BF16 R56, R8, R22, RZ ;  /* 0x000000160838723c */ /* 0x000fe200000418ff */
[----:B-1----:R-:W-:-:S07]  /*4f90*/  FFMA.FTZ R0, R15, c[0x0][0x2d0], -R12 ;  /* 0x0000b4000f007a23 */ /* 0x002fce000001080c */
[C---:B------:R-:W-:Y:S01]  /*4fa0*/  HMMA.16816.F32.BF16 R48, R8.reuse, R26, RZ ;  /* 0x0000001a0830723c */ /* 0x040fe200000418ff */
[----:B------:R1:W3:Y:S07]  /*4fb0*/  MUFU.EX2 R130, R0 ;  /* 0x0000000000827308 */ /* 0x0002ee0000000800 */
        /* <DEDUP_REMOVED lines=17> */
[----:B------:R1:W-:Y:S01]  /*50d0*/  MUFU.EX2 R235, R0 ;  /* 0x0000000000eb7308 */ /* 0x0003e20000000800 */
[----:B------:R-:W-:Y:S06]  /*50e0*/  LDSM.16.MT88.4 R60, [R206+0x2c80] ;  /* 0x002c8000ce3c783b */ /* 0x000fec0000004200 */
[C---:B------:R-:W-:Y:S01]  /*50f0*/  HMMA.16816.F32.BF16 R152, R4.reuse, R90, R76 ;  /* 0x0000005a0498723c */ /* 0x040fe2000004184c */
[----:B------:R-:W-:Y:S07]  /*5100*/  LDSM.16.MT88.4 R76, [R205+0x3880] ;  /* 0x00388000cd4c783b */ /* 0x000fee0000004200 */
[----:B------:R-:W-:Y:S01]  /*5110*/  HMMA.16816.F32.BF16 R124, R4, R138, R48 ;  /* 0x0000008a047c723c */ /* 0x000fe20000041830 */
[----:B-1----:R-:W-:-:S02]  /*5120*/  FFMA.FTZ R0, R102, c[0x0][0x2d0], -R3 ;  /* 0x0000b40066007a23 */ /* 0x002fc40000010803 */
[----:B------:R-:W-:Y:S02]  /*5130*/  FFMA.FTZ R3, R112, c[0x0][0x2d0], -R3 ;  /* 0x0000b40070037a23 */ /* 0x000fe40000010803 */
[----:B------:R1:W-:Y:S03]  /*5140*/  MUFU.EX2 R234, R0 ;  /* 0x0000000000ea7308 */ /* 0x0003e60000000800 */
[C---:B------:R-:W-:Y:S05]  /*5150*/  HMMA.16816.F32.BF16 R64, R4.reuse, R162, R44 ;  /* 0x000000a20440723c */ /* 0x040fea000004182c */
[----:B------:R2:W2:Y:S03]  /*5160*/  MUFU.EX2 R228, R3 ;  /* 0x0000000300e47308 */ /* 0x0004a60000000800 */
[----:B------:R-:W-:Y:S01]  /*5170*/  HMMA.16816.F32.BF16 R80, R4, R166, R40 ;  /* 0x000000a60450723c */ /* 0x000fe20000041828 */
[----:B-1----:R-:W-:-:S07]  /*5180*/  FFMA.FTZ R0, R97, c[0x0][0x2d0], -R13 ;  /* 0x0000b40061007a23 */ /* 0x002fce000001080d */
[----:B------:R-:W-:Y:S01]  /*5190*/  HMMA.16816.F32.BF16 R56, R4, R170, R8 ;  /* 0x000000aa0438723c */ /* 0x000fe20000041808 */
[----:B------:R1:W-:Y:S01]  /*51a0*/  MUFU.EX2 R227, R0 ;  /* 0x0000000000e37308 */ /* 0x0003e20000000800 */
[----:B--2---:R-:W-:-:S05]  /*51b0*/  FFMA.FTZ R3, R108, c[0x0][0x2d0], -R2 ;  /* 0x0000b4006c037a23 */ /* 0x004fca0000010802 */
[----:B-----5:R-:W-:Y:S02]  /*51c0*/  F2FP.BF16.PACK_AB R4, R238, R241 ;  /* 0x000000f1ee04723e */ /* 0x020fe400000010ff */
[----:B------:R-:W-:Y:S01]  /*51d0*/  F2FP.BF16.PACK_AB R6, R240, R239 ;  /* 0x000000eff006723e */ /* 0x000fe200000010ff */
[----:B------:R2:W-:Y:S01]  /*51e0*/  MUFU.EX2 R221, R3 ;  /* 0x0000000300dd7308 */ /* 0x0005e20000000800 */
[----:B---3--:R-:W-:Y:S02]  /*51f0*/  F2FP.BF16.PACK_AB R5, R130, R135 ;  /* 0x000000878205723e */ /* 0x008fe400000010ff */
[----:B----4-:R-:W-:Y:S01]  /*5200*/  F2FP.BF16.PACK_AB R7, R129, R237 ;  /* 0x000000ed8107723e */ /* 0x010fe200000010ff */
[----:B-1----:R-:W-:Y:S01]  /*5210*/  FFMA.FTZ R0, R98, c[0x0][0x2d0], -R13 ;  /* 0x0000b40062007a23 */ /* 0x002fe2000001080d */
[----:B------:R-:W-:-:S05]  /*5220*/  F2FP.BF16.PACK_AB R98, R228, R234 ;  /* 0x000000eae462723e */ /* 0x000fca00000010ff */
[----:B------:R-:W-:Y:S01]  /*5230*/  HMMA.16816.F32.BF16 R40, R4, R28, RZ ;  /* 0x0000001c0428723c */ /* 0x000fe200000418ff */
[----:B------:R1:W3:Y:S01]  /*5240*/  MUFU.EX2 R232, R0 ;  /* 0x0000000000e87308 */ /* 0x0002e20000000800 */
[----:B--2---:R-:W-:-:S06]  /*5250*/  IMAD.MOV.U32 R3, RZ, RZ, R115 ;  /* 0x000000ffff037224 */ /* 0x004fcc00078e0073 */
[C---:B------:R-:W-:Y:S08]  /*5260*/  HMMA.16816.F32.BF16 R8, R4.reuse, R16, RZ ;  /* 0x000000100408723c */ /* 0x040ff000000418ff */
[C---:B------:R-:W-:Y:S01]  /*5270*/  HMMA.16816.F32.BF16 R188, R4.reuse, R18, RZ ;  /* 0x0000001204bc723c */ /* 0x040fe200000418ff */
[--C-:B-1----:R-:W-:Y:S01]  /*5280*/  FFMA.FTZ R0, R99, c[0x0][0x2d0], -R13.reuse ;  /* 0x0000b40063007a23 */ /* 0x102fe2000001080d */
[----:B------:R-:W1:Y:S03]  /*5290*/  LDSM.16.MT88.4 R16, [R206+0x3880] ;  /* 0x00388000ce10783b */ /* 0x000e660000004200 */
[----:B------:R2:W-:Y:S03]  /*52a0*/  MUFU.EX2 R231, R0 ;  /* 0x0000000000e77308 */ /* 0x0005e60000000800 */
[C---:B------:R-:W-:Y:S08]  /*52b0*/  HMMA.16816.F32.BF16 R180, R4.reuse, R30, RZ ;  /* 0x0000001e04b4723c */ /* 0x040ff000000418ff */
[----:B------:R-:W-:Y:S01]  /*52c0*/  HMMA.16816.F32.BF16 R104, R4, R20, RZ ;  /* 0x000000140468723c */ /* 0x000fe200000418ff */
[----:B--2---:R-:W-:-:S07]  /*52d0*/  FFMA.FTZ R0, R100, c[0x0][0x2d0], -R13 ;  /* 0x0000b40064007a23 */ /* 0x004fce000001080d */
[C---:B------:R-:W-:Y:S01]  /*52e0*/  HMMA.16816.F32.BF16 R184, R4.reuse, R22, RZ ;  /* 0x0000001604b8723c */ /* 0x040fe200000418ff */
[----:B------:R2:W4:Y:S07]  /*52f0*/  MUFU.EX2 R233, R0 ;  /* 0x0000000000e97308 */ /* 0x00052e0000000800 */
[C---:B------:R-:W-:Y:S08]  /*5300*/  HMMA.16816.F32.BF16 R44, R4.reuse, R24, RZ ;  /* 0x00000018042c723c */ /* 0x040ff000000418ff */
[----:B------:R-:W-:Y:S01]  /*5310*/  HMMA.16816.F32.BF16 R192, R4, R26, RZ ;  /* 0x0000001a04c0723c */ /* 0x000fe200000418ff */
[----:B--2---:R-:W-:-:S04]  /*5320*/  FFMA.FTZ R0, R93, c[0x0][0x2d0], -R12 ;  /* 0x0000b4005d007a23 */ /* 0x004fc8000001080c */
[----:B------:R2:W-:Y:S03]  /*5330*/  MUFU.EX2 R28, R0 ;  /* 0x00000000001c7308 */ /* 0x0005e60000000800 */
[C---:B------:R-:W-:Y:S08]  /*5340*/  HMMA.16816.F32.BF16 R24, R4.reuse, R32, RZ ;  /* 0x000000200418723c */ /* 0x040ff000000418ff */
[----:B------:R-:W-:Y:S01]  /*5350*/  HMMA.16816.F32.BF16 R20, R4, R36, RZ ;  /* 0x000000240414723c */ /* 0x000fe200000418ff */
[----:B--2---:R-:W-:-:S07]  /*5360*/  FFMA.FTZ R0, R94, c[0x0][0x2d0], -R12 ;  /* 0x0000b4005e007a23 */ /* 0x004fce000001080c */
[----:B------:R-:W-:Y:S01]  /*5370*/  HMMA.16816.F32.BF16 R48, R4, R38, RZ ;  /* 0x000000260430723c */ /* 0x000fe200000418ff */
[----:B------:R2:W5:Y:S02]  /*5380*/  MUFU.EX2 R29, R0 ;  /* 0x00000000001d7308 */ /* 0x0005640000000800 */
[----:B--2---:R-:W-:-:S05]  /*5390*/  FFMA.FTZ R0, R95, c[0x0][0x2d0], -R12 ;  /* 0x0000b4005f007a23 */ /* 0x004fca000001080c */
[----:B------:R-:W-:Y:S01]  /*53a0*/  HMMA.16816.F32.BF16 R92, R4, R34, RZ ;  /* 0x00000022045c723c */ /* 0x000fe200000418ff */
[----:B------:R2:W-:Y:S06]  /*53b0*/  MUFU.EX2 R30, R0 ;  /* 0x00000000001e7308 */ /* 0x0005ec0000000800 */
[----:B---3--:R-:W-:Y:S02]  /*53c0*/  F2FP.BF16.PACK_AB R4, R232, R227 ;  /* 0x000000e3e804723e */ /* 0x008fe400000010ff */
[----:B----4-:R-:W-:Y:S02]  /*53d0*/  F2FP.BF16.PACK_AB R6, R233, R231 ;  /* 0x000000e7e906723e */ /* 0x010fe400000010ff */
[----:B-----5:R-:W-:Y:S01]  /*53e0*/  F2FP.BF16.PACK_AB R5, R29, R28 ;  /* 0x0000001c1d05723e */ /* 0x020fe200000010ff */
[----:B--2---:R-:W-:Y:S01]  /*53f0*/  FFMA.FTZ R0, R96, c[0x0][0x2d0], -R12 ;  /* 0x0000b40060007a23 */ /* 0x004fe2000001080c */
[----:B------:R-:W-:-:S03]  /*5400*/  F2FP.BF16.PACK_AB R96, R235, R236 ;  /* 0x000000eceb60723e */ /* 0x000fc600000010ff */
[----:B------:R2:W3:Y:S02]  /*5410*/  MUFU.EX2 R31, R0 ;  /* 0x00000000001f7308 */ /* 0x0004e40000000800 */
[----:B--2---:R-:W-:Y:S01]  /*5420*/  FFMA.FTZ R0, R110, c[0x0][0x2d0], -R2 ;  /* 0x0000b4006e007a23 */ /* 0x004fe20000010802 */
[----:B---3--:R-:W-:-:S05]  /*5430*/  F2FP.BF16.PACK_AB R7, R31, R30 ;  /* 0x0000001e1f07723e */ /* 0x008fca00000010ff */
[----:B------:R2:W3:Y:S02]  /*5440*/  MUFU.EX2 R226, R0 ;  /* 0x0000000000e27308 */ /* 0x0004e40000000800 */
[----:B------:R-:W-:Y:S07]  /*5450*/  HMMA.16816.F32.BF16 R144, R4, R88, R8 ;  /* 0x000000580490723c */ /* 0x000fee0000041808 */
[----:B------:R-:W-:Y:S02]  /*5460*/  IMAD.MOV.U32 R11, RZ, RZ, R87 ;  /* 0x000000ffff0b7224 */ /* 0x000fe400078e0057 */
[----:B------:R-:W-:-:S02]  /*5470*/  IMAD.MOV.U32 R10, RZ, RZ, R86 ;  /* 0x000000ffff0a7224 */ /* 0x000fc400078e0056 */
[--C-:B--2---:R-:W-:Y:S01]  /*5480*/  FFMA.FTZ R0, R111, c[0x0][0x2d0], -R2.reuse ;  /* 0x0000b4006f007a23 */ /* 0x104fe20000010802 */
[----:B---3--:R-:W-:Y:S01]  /*5490*/  F2FP.BF16.PACK_AB R97, R226, R221 ;  /* 0x000000dde261723e */ /* 0x008fe200000010ff */
[----:B------:R-:W-:Y:S02]  /*54a0*/  FFMA.FTZ R2, R109, c[0x0][0x2d0], -R2 ;  /* 0x0000b4006d027a23 */ /* 0x000fe40000010802 */
[----:B------:R-:W-:Y:S01]  /*54b0*/  MUFU.EX2 R219, R0 ;  /* 0x0000000000db7308 */ /* 0x000fe20000000800 */
[----:B------:R-:W2:Y:S07]  /*54c0*/  LDSM.16.MT88.4 R108, [R206+0x2080] ;  /* 0x00208000ce6c783b */ /* 0x000eae0000004200 */
[----:B------:R-:W3:Y:S02]  /*54d0*/  MUFU.EX2 R220, R2 ;  /* 0x0000000200dc7308 */ /* 0x000ee40000000800 */
[----:B---3--:R-:W-:-:S07]  /*54e0*/  F2FP.BF16.PACK_AB R99, R220, R219 ;  /* 0x000000dbdc63723e */ /* 0x008fce00000010ff */
[----:B-1----:R-:W-:Y:S01]  /*54f0*/  HMMA.16816.F32.BF16 R84, R96, R16, R172 ;  /* 0x000000106054723c */ /* 0x002fe200000418ac */
[----:B------:R-:W3:Y:S01]  /*5500*/  LDL.LU R175, [R1+0x8] ;  /* 0x0000080001af7983 */ /* 0x000ee20000300800 */
[----:B------:R-:W-:-:S06]  /*5510*/  FFMA.FTZ R0, R203, c[0x0][0x2d0], -R13 ;  /* 0x0000b400cb007a23 */ /* 0x000fcc000001080d */
[C---:B------:R-:W-:Y:S01]  /*5520*/  HMMA.16816.F32.BF16 R32, R4.reuse, R136, R44 ;  /* 0x000000880420723c */ /* 0x040fe2000004182c */
[----:B------:R1:W-:Y:S07]  /*5530*/  MUFU.EX2 R137, R0 ;  /* 0x0000000000897308 */ /* 0x0003ee0000000800 */
[----:B------:R-:W-:Y:S08]  /*5540*/  HMMA.16816.F32.BF16 R40, R4, R160, R40 ;  /* 0x000000a00428723c */ /* 0x000ff00000041828 */
[----:B--2---:R-:W-:Y:S01]  /*5550*/  HMMA.16816.F32.BF16 R100, R96, R108, R176 ;  /* 0x0000006c6064723c */ /* 0x004fe200000418b0 */
[----:B-1----:R-:W-:-:S04]  /*5560*/  FFMA.FTZ R0, R202, c[0x0][0x2d0], -R13 ;  /* 0x0000b400ca007a23 */ /* 0x002fc8000001080d */
[----:B------:R1:W-:Y:S02]  /*5570*/  MUFU.EX2 R160, R0 ;  /* 0x0000000000a07308 */ /* 0x0003e40000000800 */
[----:B------:R-:W-:Y:S01]  /*5580*/  IMAD.MOV.U32 R178, RZ, RZ, R114 ;  /* 0x000000ffffb27224 */ /* 0x000fe200078e0072 */
[----:B------:R-:W-:Y:S01]  /*5590*/  HMMA.16816.F32.BF16 R104, R4, R120, R104 ;  /* 0x000000780468723c */ /* 0x000fe20000041868 */
[----:B------:R-:W-:Y:S02]  /*55a0*/  IMAD.MOV.U32 R179, RZ, RZ, R113 ;  /* 0x000000ffffb37224 */ /* 0x000fe400078e0071 */
[----:B------:R-:W-:-:S05]  /*55b0*/  IMAD.MOV.U32 R176, RZ, RZ, R14 ;  /* 0x000000ffffb07224 */ /* 0x000fca00078e000e */
[----:B------:R-:W-:Y:S01]  /*55c0*/  HMMA.16816.F32.BF16 R88, R4, R90, R188 ;  /* 0x0000005a0458723c */ /* 0x000fe200000418bc */
[----:B-1----:R-:W-:-:S07]  /*55d0*/  FFMA.FTZ R0, R201, c[0x0][0x2d0], -R13 ;  /* 0x0000b400c9007a23 */ /* 0x002fce000001080d */
[----:B------:R-:W-:Y:S01]  /*55e0*/  HMMA.16816.F32.BF16 R36, R4, R166, R92 ;  /* 0x000000a60424723c */ /* 0x000fe2000004185c */
[----:B------:R1:W-:Y:S07]  /*55f0*/  MUFU.EX2 R161, R0 ;  /* 0x0000000000a17308 */ /* 0x0003ee0000000800 */
[----:B------:R-:W-:Y:S01]  /*5600*/  HMMA.16816.F32.BF16 R140, R96, R148, R140 ;  /* 0x00000094608c723c */ /* 0x000fe2000004188c */
[----:B------:R-:W-:-:S07]  /*5610*/  IADD3 R223, R223, -0x2, RZ ;  /* 0xfffffffedfdf7810 */ /* 0x000fce0007ffe0ff */
[----:B------:R-:W-:Y:S01]  /*5620*/  HMMA.16816.F32.BF16 R116, R96, R156, R116 ;  /* 0x0000009c6074723c */ /* 0x000fe20000041874 */
[----:B-1----:R-:W-:-:S04]  /*5630*/  FFMA.FTZ R0, R200, c[0x0][0x2d0], -R13 ;  /* 0x0000b400c8007a23 */ /* 0x002fc8000001080d */
[----:B------:R1:W-:Y:S03]  /*5640*/  MUFU.EX2 R136, R0 ;  /* 0x0000000000887308 */ /* 0x0003e60000000800 */
[C---:B------:R-:W-:Y:S08]  /*5650*/  HMMA.16816.F32.BF16 R52, R96.reuse, R60, R52 ;  /* 0x0000003c6034723c */ /* 0x040ff00000041834 */
[----:B------:R-:W-:Y:S01]  /*5660*/  HMMA.16816.F32.BF16 R68, R96, R76, R68 ;  /* 0x0000004c6044723c */ /* 0x000fe20000041844 */
[----:B-1----:R-:W-:-:S04]  /*5670*/  FFMA.FTZ R0, R198, c[0x0][0x2d0], -R12 ;  /* 0x0000b400c6007a23 */ /* 0x002fc8000001080c */
[----:B------:R1:W-:Y:S03]  /*5680*/  MUFU.EX2 R9, R0 ;  /* 0x0000000000097308 */ /* 0x0003e60000000800 */
[----:B------:R-:W-:Y:S01]  /*5690*/  HMMA.16816.F32.BF16 R112, R96, R110, R72 ;  /* 0x0000006e6070723c */ /* 0x000fe20000041848 */
[----:B-1----:R-:W-:-:S04]  /*56a0*/  FFMA.FTZ R0, R199, c[0x0][0x2d0], -R12 ;  /* 0x0000b400c7007a23 */ /* 0x002fc8000001080c */
[----:B------:R1:W2:Y:S03]  /*56b0*/  MUFU.EX2 R8, R0 ;  /* 0x0000000000087308 */ /* 0x0002a60000000800 */
[C---:B------:R-:W-:Y:S08]  /*56c0*/  HMMA.16816.F32.BF16 R72, R4.reuse, R164, R24 ;  /* 0x000000a40448723c */ /* 0x040ff00000041818 */
[----:B------:R-:W-:Y:S01]  /*56d0*/  HMMA.16816.F32.BF16 R44, R4, R168, R20 ;  /* 0x000000a8042c723c */ /* 0x000fe20000041814 */
[----:B-1----:R-:W-:-:S07]  /*56e0*/  FFMA.FTZ R0, R197, c[0x0][0x2d0], -R12 ;  /* 0x0000b400c5007a23 */ /* 0x002fce000001080c */
[C---:B------:R-:W-:Y:S01]  /*56f0*/  HMMA.16816.F32.BF16 R20, R4.reuse, R122, R184 ;  /* 0x0000007a0414723c */ /* 0x040fe200000418b8 */
[----:B------:R1:W4:Y:S07]  /*5700*/  MUFU.EX2 R2, R0 ;  /* 0x0000000000027308 */ /* 0x00032e0000000800 */
[C---:B------:R-:W-:Y:S08]  /*5710*/  HMMA.16816.F32.BF16 R24, R4.reuse, R162, R180 ;  /* 0x000000a20418723c */ /* 0x040ff000000418b4 */
[----:B------:R-:W-:Y:S01]  /*5720*/  HMMA.16816.F32.BF16 R168, R4, R170, R48 ;  /* 0x000000aa04a8723c */ /* 0x000fe20000041830 */
[----:B-1----:R-:W-:-:S07]  /*5730*/  FFMA.FTZ R0, R196, c[0x0][0x2d0], -R12 ;  /* 0x0000b400c4007a23 */ /* 0x002fce000001080c */
        /* <DEDUP_REMOVED lines=11> */
[----:B------:R-:W-:Y:S02]  /*57f0*/  IMAD.MOV.U32 R177, RZ, RZ, c[0x0][0x2c4] ;  /* 0x0000b100ffb17624 */ /* 0x000fe400078e00ff */
[----:B------:R-:W-:Y:S02]  /*5800*/  FADD.FTZ R6, R240, R6 ;  /* 0x00000006f0067221 */ /* 0x000fe40000010000 */
[----:B------:R-:W-:Y:S02]  /*5810*/  FADD.FTZ R4, R129, R4 ;  /* 0x0000000481047221 */ /* 0x000fe40000010000 */
[----:B------:R-:W-:Y:S02]  /*5820*/  FADD.FTZ R5, R250, R5 ;  /* 0x00000005fa057221 */ /* 0x000fe40000010000 */
[----:B------:R-:W-:Y:S01]  /*5830*/  FADD.FTZ R11, R244, R7 ;  /* 0x00000007f40b7221 */ /* 0x000fe20000010000 */
[----:B------:R-:W-:Y:S01]  /*5840*/  ISETP.NE.AND P6, PT, R177, 0x1, PT ;  /* 0x00000001b100780c */ /* 0x000fe20003fc5270 */
[----:B------:R-:W-:-:S02]  /*5850*/  FADD.FTZ R10, R227, R6 ;  /* 0x00000006e30a7221 */ /* 0x000fc40000010000 */
[----:B------:R-:W-:Y:S02]  /*5860*/  FADD.FTZ R6, R28, R4 ;  /* 0x000000041c067221 */ /* 0x000fe40000010000 */
[----:B------:R-:W-:Y:S02]  /*5870*/  IMAD.MOV.U32 R177, RZ, RZ, R178 ;  /* 0x000000ffffb17224 */ /* 0x000fe400078e00b2 */
[----:B------:R-:W-:Y:S02]  /*5880*/  FADD.FTZ R7, R176, R5 ;  /* 0x00000005b0077221 */ /* 0x000fe40000010000 */
[----:B------:R-:W-:Y:S02]  /*5890*/  FADD.FTZ R5, R249, R11 ;  /* 0x0000000bf9057221 */ /* 0x000fe40000010000 */
[----:B------:R-:W-:Y:S02]  /*58a0*/  FADD.FTZ R4, R232, R10 ;  /* 0x0000000ae8047221 */ /* 0x000fe40000010000 */
[----:B------:R-:W-:-:S02]  /*58b0*/  FADD.FTZ R6, R29, R6 ;  /* 0x000000061d067221 */ /* 0x000fc40000010000 */
[----:B------:R-:W-:Y:S02]  /*58c0*/  IMAD.MOV.U32 R178, RZ, RZ, R3 ;  /* 0x000000ffffb27224 */ /* 0x000fe400078e0003 */
[----:B------:R-:W-:Y:S02]  /*58d0*/  FADD.FTZ R11, R177, R7 ;  /* 0x00000007b10b7221 */ /* 0x000fe40000010000 */
[----:B------:R-:W-:Y:S02]  /*58e0*/  FADD.FTZ R10, R252, R5 ;  /* 0x00000005fc0a7221 */ /* 0x000fe40000010000 */
[----:B------:R-:W-:Y:S02]  /*58f0*/  FADD.FTZ R7, R231, R4 ;  /* 0x00000004e7077221 */ /* 0x000fe40000010000 */
[----:B------:R-:W-:Y:S01]  /*5900*/  FADD.FTZ R4, R30, R6 ;  /* 0x000000061e047221 */ /* 0x000fe20000010000 */
[----:B------:R-:W1:Y:S01]  /*5910*/  MUFU.EX2 R0, R0 ;  /* 0x0000000000007308 */ /* 0x000e620000000800 */
[----:B------:R-:W-:-:S02]  /*5920*/  FADD.FTZ R5, R178, R11 ;  /* 0x0000000bb2057221 */ /* 0x000fc40000010000 */
[----:B------:R-:W-:Y:S02]  /*5930*/  FADD.FTZ R6, R179, R10 ;  /* 0x0000000ab3067221 */ /* 0x000fe40000010000 */
[----:B------:R-:W-:Y:S02]  /*5940*/  FADD.FTZ R7, R233, R7 ;  /* 0x00000007e9077221 */ /* 0x000fe40000010000 */
[----:B------:R-:W-:Y:S02]  /*5950*/  FADD.FTZ R4, R31, R4 ;  /* 0x000000041f047221 */ /* 0x000fe40000010000 */
[----:B------:R-:W-:Y:S01]  /*5960*/  FADD.FTZ R5, R236, R5 ;  /* 0x00000005ec057221 */ /* 0x000fe20000010000 */
[----:B--2---:R-:W-:Y:S01]  /*5970*/  F2FP.BF16.PACK_AB R93, R8, R9 ;  /* 0x00000009085d723e */ /* 0x004fe200000010ff */
        /* <DEDUP_REMOVED lines=10> */
[----:B----4-:R-:W-:Y:S01]  /*5a20*/  FADD.FTZ R8, R2, R8 ;  /* 0x0000000802087221 */ /* 0x010fe20000010000 */
[----:B-1----:R-:W-:Y:S01]  /*5a30*/  F2FP.BF16.PACK_AB R95, R0, R2 ;  /* 0x00000002005f723e */ /* 0x002fe200000010ff */
[----:B------:R-:W-:Y:S02]  /*5a40*/  FADD.FTZ R7, R228, R4 ;  /* 0x00000004e4077221 */ /* 0x000fe40000010000 */
[----:B------:R-:W-:Y:S02]  /*5a50*/  FADD.FTZ R4, R220, R5 ;  /* 0x00000005dc047221 */ /* 0x000fe40000010000 */
[----:B------:R-:W-:-:S02]  /*5a60*/  FADD.FTZ R2, R136, R6 ;  /* 0x0000000688027221 */ /* 0x000fc40000010000 */
[----:B------:R-:W-:Y:S01]  /*5a70*/  FADD.FTZ R0, R0, R8 ;  /* 0x0000000800007221 */ /* 0x000fe20000010000 */
[----:B------:R-:W-:Y:S01]  /*5a80*/  STL [R1+0x8], R7 ;  /* 0x0000080701007387 */ /* 0x000fe20000100800 */
[----:B------:R-:W-:-:S03]  /*5a90*/  @P6 IMAD.HI.U32 R3, R131, c[0x0][0x2c8], RZ ;  /* 0x0000b20083036a27 */ /* 0x000fc600078e00ff */
[----:B------:R-:W-:Y:S01]  /*5aa0*/  STL [R1], R4 ;  /* 0x0000000401007387 */ /* 0x000fe20000100800 */
[----:B------:R-:W-:-:S03]  /*5ab0*/  IMAD.MOV.U32 R179, RZ, RZ, c[0x0][0x32c] ;  /* 0x0000cb00ffb37624 */ /* 0x000fc600078e00ff */
[----:B------:R1:W-:Y:S04]  /*5ac0*/  STL [R1+0x4], R2 ;  /* 0x0000040201007387 */ /* 0x0003e80000100800 */
[----:B------:R2:W-:Y:S01]  /*5ad0*/  STL [R1+0xc], R0 ;  /* 0x00000c0001007387 */ /* 0x0005e20000100800 */
[----:B------:R-:W-:Y:S02]  /*5ae0*/  @P6 SHF.R.U32.HI R131, RZ, c[0x0][0x2cc], R3 ;  /* 0x0000b300ff836a19 */ /* 0x000fe40000011603 */
[----:B------:R-:W-:Y:S02]  /*5af0*/  ISETP.GE.AND P6, PT, R179, 0x1, PT ;  /* 0x00000001b300780c */ /* 0x000fe40003fc6270 */
[----:B------:R-:W-:Y:S02]  /*5b00*/  F2FP.BF16.PACK_AB R92, R160, R137 ;  /* 0x00000089a05c723e */ /* 0x000fe400000010ff */
[----:B------:R-:W-:Y:S01]  /*5b10*/  F2FP.BF16.PACK_AB R94, R136, R161 ;  /* 0x000000a1885e723e */ /* 0x000fe200000010ff */
[C---:B------:R-:W-:Y:S08]  /*5b20*/  HMMA.16816.F32.BF16 R152, R96.reuse, R150, R152 ;  /* 0x000000966098723c */ /* 0x040ff00000041898 */
[C---:B------:R-:W-:Y:S08]  /*5b30*/  HMMA.16816.F32.BF16 R124, R96.reuse, R158, R124 ;  /* 0x0000009e607c723c */ /* 0x040ff0000004187c */
[C---:B------:R-:W-:Y:S08]  /*5b40*/  HMMA.16816.F32.BF16 R64, R96.reuse, R62, R64 ;  /* 0x0000003e6040723c */ /* 0x040ff00000041840 */
[----:B------:R-:W-:Y:S01]  /*5b50*/  HMMA.16816.F32.BF16 R80, R96, R78, R80 ;  /* 0x0000004e6050723c */ /* 0x000fe20000041850 */
[----:B---3--:R-:W-:-:S07]  /*5b60*/  IMAD.IADD R3, R175, 0x1, R131 ;  /* 0x00000001af037824 */ /* 0x008fce00078e0283 */
[----:B------:R-:W-:Y:S08]  /*5b70*/  HMMA.16816.F32.BF16 R96, R96, R18, R56 ;  /* 0x000000126060723c */ /* 0x000ff00000041838 */
[----:B------:R-:W-:Y:S01]  /*5b80*/  HMMA.16816.F32.BF16 R144, R92, R148, R144 ;  /* 0x000000945c90723c */ /* 0x000fe20000041890 */
[----:B-1----:R-:W-:-:S07]  /*5b90*/  IADD3 R2, R3, c[0x0][0x328], RZ ;  /* 0x0000ca0003027a10 */ /* 0x002fce0007ffe0ff */
        /* <DEDUP_REMOVED lines=22> */
.L_x_1167:
[----:B------:R-:W-:-:S04]  /*5d00*/  MOV R3, 0x1 ;  /* 0x0000000100037802 */ /* 0x000fc80000000f00 */
[----:B------:R-:W-:-:S13]  /*5d10*/  ISETP.NE.AND P0, PT, R3, c[0x0][0x32c], PT ;  /* 0x0000cb0003007a0c */ /* 0x000fda0003f05270 */
[----:B------:R-:W-:-:S05]  /*5d20*/  @P0 IMAD.HI.U32 R3, R0, c[0x0][0x330], RZ ;  /* 0x0000cc0000030a27 */ /* 0x000fca00078e00ff */
[----:B------:R-:W-:Y:S02]  /*5d30*/  @P0 SHF.R.U32.HI R0, RZ, c[0x0][0x334], R3 ;  /* 0x0000cd00ff000a19 */ /* 0x000fe40000011603 */
.L_x_1168:
[----:B------:R-:W-:-:S05]  /*5d40*/  MOV R3, c[0x0][0x32c] ;  /* 0x0000cb0000037a02 */ /* 0x000fca0000000f00 */
[----:B------:R-:W-:-:S05]  /*5d50*/  IMAD R0, R0, R3, c[0x0][0x32c] ;  /* 0x0000cb0000007624 */ /* 0x000fca00078e0203 */
[----:B------:R-:W-:-:S04]  /*5d60*/  IMNMX R2, R2, R0, PT ;  /* 0x0000000002027217 */ /* 0x000fc80003800200 */
.L_x_1166:
[----:B--2---:R-:W2:Y:S01]  /*5d70*/  LDL R3, [R1+0x10] ;  /* 0x0000100001037983 */ /* 0x004ea20000100800 */
[----:B------:R-:W-:-:S05]  /*5d80*/  IMAD.HI R2, R2, 0x2aaaaaab, RZ ;  /* 0x2aaaaaab02027827 */ /* 0x000fca00078e02ff */
[----:B------:R-:W-:-:S04]  /*5d90*/  SHF.R.U32.HI R0, RZ, 0x1f, R2 ;  /* 0x0000001fff007819 */ /* 0x000fc80000011602 */
[----:B------:R-:W-:-:S04]  /*5da0*/  LEA.HI.SX32 R2, R2, R0, 0x1d ;  /* 0x0000000002027211 */ /* 0x000fc800078feaff */
[----:B--2---:R-:W-:-:S04]  /*5db0*/  IMNMX R3, R3, R2, !PT ;  /* 0x0000000203037217 */ /* 0x004fc80007800200 */
        /* <DEDUP_REMOVED lines=27> */
.L_x_1190:
        /* <DEDUP_REMOVED lines=61> */
.L_x_1240:
        /* <DEDUP_REMOVED lines=18> */
.L_x_1171:
[----:B------:R-:W-:Y:S05]  /*6460*/  BSYNC B0 ;  /* 0x0000000000007941 */ /* 0x000fea0003800000 */
.L_x_1170:
        /* <DEDUP_REMOVED lines=9> */
[----:B------:R-:W-:Y:S06]  /*6500*/  LDSM.16.M88.4 R192, [R204+0x5080] ;  /* 0x00508000ccc0783b */ /* 0x000fec0000000200 */
[-C--:B------:R-:W-:Y:S02]  /*6510*/  HMMA.16816.F32.BF16 R20, R48, R32.reuse, RZ ;  /* 0x000000203014723c */ /* 0x080fe400000418ff */
[----:B------:R-:W-:Y:S06]  /*6520*/  LDSM.16.M88.4 R196, [R215] ;  /* 0x00000000d7c4783b */ /* 0x000fec0000000200 */
        /* <DEDUP_REMOVED lines=39> */
[----:B------:R-:W1:Y:S07]  /*67a0*/  LDSM.16.M88.4 R160, [R207+0xa080] ;  /* 0x00a08000cfa0783b */ /* 0x000e6e0000000200 */
[----:B------:R-:W-:Y:S01]  /*67b0*/  HMMA.16816.F32.BF16 R48, R184, R194, R48 ;  /* 0x000000c2b830723c */ /* 0x000fe20000041830 */
[----:B------:R-:W3:Y:S07]  /*67c0*/  LDSM.16.M88.4 R184, [R204+0x5880] ;  /* 0x00588000ccb8783b */ /* 0x000eee0000000200 */
[-C--:B-----5:R-:W-:Y:S01]  /*67d0*/  HMMA.16816.F32.BF16 R4, R176, R196.reuse, R4 ;  /* 0x000000c4b004723c */ /* 0x0a0fe20000041804 */
[----:B------:R-:W-:Y:S07]  /*67e0*/  LDSM.16.M88.4 R192, [R212] ;  /* 0x00000000d4c0783b */ /* 0x000fee0000000200 */
[C---:B------:R-:W-:Y:S08]  /*67f0*/  HMMA.16816.F32.BF16 R8, R200.reuse, R196, R8 ;  /* 0x000000c4c808723c */ /* 0x040ff00000041808 */
[-C--:B------:R-:W-:Y:S03]  /*6800*/  HMMA.16816.F32.BF16 R12, R200, R198.reuse, R12 ;  /* 0x000000c6c80c723c */ /* 0x080fe6000004180c */
[----:B--2---:R-:W-:Y:S05]  /*6810*/  ISETP.GT.AND P0, PT, R219, R0, PT ;  /* 0x00000000db00720c */ /* 0x004fea0003f04270 */
[C---:B------:R-:W-:Y:S01]  /*6820*/  HMMA.16816.F32.BF16 R16, R176.reuse, R198, R16 ;  /* 0x000000c6b010723c */ /* 0x040fe20000041810 */
[----:B------:R-:W-:Y:S07]  /*6830*/  LDSM.16.M88.4 R196, [R208+0xb080] ;  /* 0x00b08000d0c4783b */ /* 0x000fee0000000200 */
        /* <DEDUP_REMOVED lines=8> */
[----:B------:R-:W4:Y:S07]  /*68c0*/  LDSM.16.M88.4 R200, [R211] ;  /* 0x00000000d3c8783b */ /* 0x000f2e0000000200 */
[----:B------:R-:W-:Y:S01]  /*68d0*/  HMMA.16816.F32.BF16 R48, R176, R174, R48 ;  /* 0x000000aeb030723c */ /* 0x000fe20000041830 */
[----:B------:R-:W5:Y:S01]  /*68e0*/  LDSM.16.M88.4 R172, [R210] ;  /* 0x00000000d2ac783b */ /* 0x000f620000000200 */
        /* <DEDUP_REMOVED lines=18> */
[-C--:B----4-:R-:W-:Y:S08]  /*6a10*/  HMMA.16816.F32.BF16 R20, R164, R200.reuse, R20 ;  /* 0x000000c8a414723c */ /* 0x090ff00000041814 */
[C---:B------:R-:W-:Y:S08]  /*6a20*/  HMMA.16816.F32.BF16 R24, R196.reuse, R200, R24 ;  /* 0x000000c8c418723c */ /* 0x040ff00000041818 */
[-C--:B------:R-:W-:Y:S08]  /*6a30*/  HMMA.16816.F32.BF16 R28, R196, R202.reuse, R28 ;  /* 0x000000cac41c723c */ /* 0x080ff0000004181c */
[C---:B------:R-:W-:Y:S08]  /*6a40*/  HMMA.16816.F32.BF16 R32, R164.reuse, R202, R32 ;  /* 0x000000caa420723c */ /* 0x040ff00000041820 */
[-C--:B-----5:R-:W-:Y:S08]  /*6a50*/  HMMA.16816.F32.BF16 R36, R164, R172.reuse, R36 ;  /* 0x000000aca424723c */ /* 0x0a0ff00000041824 */
[C---:B------:R-:W-:Y:S08]  /*6a60*/  HMMA.16816.F32.BF16 R40, R196.reuse, R172, R40 ;  /* 0x000000acc428723c */ /* 0x040ff00000041828 */
[-C--:B------:R-:W-:Y:S08]  /*6a70*/  HMMA.16816.F32.BF16 R44, R196, R174.reuse, R44 ;  /* 0x000000aec42c723c */ /* 0x080ff0000004182c */
[----:B------:R-:W-:Y:S01]  /*6a80*/  HMMA.16816.F32.BF16 R48, R164, R174, R48 ;  /* 0x000000aea430723c */ /* 0x000fe20000041830 */
[----:B------:R-:W-:-:S07]  /*6a90*/  @!P0 BRA `(.L_x_1173) ;  /* 0x000004d000008947 */ /* 0x000fce0003800000 */
[----:B------:R-:W2:Y:S01]  /*6aa0*/  LDL R2, [R1+0x20] ;  /* 0x0000200001027983 */ /* 0x000ea20000100800 */
[----:B------:R-:W-:Y:S01]  /*6ab0*/  IMAD.MOV.U32 R222, RZ, RZ, RZ ;  /* 0x000000ffffde7224 */ /* 0x000fe200078e00ff */
[C---:B------:R-:W-:Y:S01]  /*6ac0*/  ISETP.GE.AND P5, PT, R225.reuse, c[0x0][0x1d4], PT ;  /* 0x00007500e1007a0c */ /* 0x040fe20003fa6270 */
[----:B------:R-:W-:Y:S01]  /*6ad0*/  IMAD.MOV.U32 R3, RZ, RZ, c[0x0][0x2b8] ;  /* 0x0000ae00ff037624 */ /* 0x000fe200078e00ff */
[----:B------:R-:W3:Y:S01]  /*6ae0*/  LDL R0, [R1+0x14] ;  /* 0x0000140001007983 */ /* 0x000ee20000100800 */
[----:B------:R-:W-:Y:S03]  /*6af0*/  IADD3 R137, R225, 0x20, RZ ;  /* 0x00000020e1897810 */ /* 0x000fe60007ffe0ff */
[----:B------:R-:W4:Y:S01]  /*6b00*/  LDL.64 R132, [R1+0x28] ;  /* 0x0000280001847983 */ /* 0x000f220000100a00 */
[----:B------:R-:W-:Y:S02]  /*6b10*/  ISETP.GE.AND P4, PT, R137, c[0x0][0x1d4], PT ;  /* 0x0000750089007a0c */ /* 0x000fe40003f86270 */
[----:B------:R-:W-:Y:S01]  /*6b20*/  ISETP.NE.AND P2, PT, R3, 0x1, PT ;  /* 0x000000010300780c */ /* 0x000fe20003f45270 */
[----:B------:R-:W5:Y:S04]  /*6b30*/  LDL R128, [R1+0x30] ;  /* 0x0000300001807983 */ /* 0x000f680000100800 */
[----:B------:R-:W1:Y:S04]  /*6b40*/  S2R R130, SR_CTAID.Y ;  /* 0x0000000000827919 */ /* 0x000e680000002600 */
[----:B------:R-:W1:Y:S02]  /*6b50*/  S2R R134, SR_CTAID.Y ;  /* 0x0000000000867919 */ /* 0x000e640000002600 */
[----:B-1----:R-:W-:Y:S01]  /*6b60*/  SHF.R.S32.HI R130, RZ, 0x1f, R130 ;  /* 0x0000001fff827819 */ /* 0x002fe20000011482 */
[----:B------:R-:W-:Y:S04]  /*6b70*/  IMAD.WIDE.U32 R138, R134, c[0x0][0x1e8], RZ ;  /* 0x00007a00868a7a25 */ /* 0x000fe800078e00ff */
[----:B------:R-:W-:Y:S04]  /*6b80*/  IMAD R130, R130, c[0x0][0x1e8], RZ ;  /* 0x00007a0082827a24 */ /* 0x000fe800078e02ff */
[----:B------:R-:W-:Y:S02]  /*6b90*/  IMAD R130, R134, c[0x0][0x1ec], R130 ;  /* 0x00007b0086827a24 */ /* 0x000fe400078e0282 */
[----:B------:R-:W1:Y:S02]  /*6ba0*/  S2R R134, SR_TID.X ;  /* 0x0000000000867919 */ /* 0x000e640000002100 */
[----:B------:R-:W-:Y:S02]  /*6bb0*/  IMAD.IADD R130, R139, 0x1, R130 ;  /* 0x000000018b827824 */ /* 0x000fe400078e0282 */
        /* <DEDUP_REMOVED lines=9> */
[C---:B------:R-:W-:Y:S03]  /*6c50*/  @!P1 LEA R132, P0, R3.reuse, c[0x0][0x2a0], 0x2 ;  /* 0x0000a80003849a11 */ /* 0x040fe600078010ff */
[----:B------:R-:W-:Y:S01]  /*6c60*/  IMAD R224, R0, c[0x0][0x2b8], R2 ;  /* 0x0000ae0000e07a24 */ /* 0x000fe200078e0202 */
[----:B------:R-:W-:Y:S03]  /*6c70*/  @!P1 LEA.HI.X R133, R3, c[0x0][0x2a4], R128, 0x2, P0 ;  /* 0x0000a90003859a11 */ /* 0x000fe600000f1480 */
[----:B------:R-:W-:Y:S01]  /*6c80*/  IMAD.WIDE.U32 R2, R224, c[0x0][0x1e0], RZ ;  /* 0x00007800e0027a25 */ /* 0x000fe200078e00ff */
[----:B------:R-:W-:Y:S01]  /*6c90*/  SHF.R.S32.HI R0, RZ, 0x1f, R224 ;  /* 0x0000001fff007819 */ /* 0x000fe200000114e0 */
[----:B------:R-:W2:Y:S04]  /*6ca0*/  @!P1 LDG.E R222, [R132.64] ;  /* 0x0000000684de9981 */ /* 0x000ea8000c1e1900 */
[----:B------:R-:W-:Y:S04]  /*6cb0*/  IMAD R0, R0, c[0x0][0x1e0], RZ ;  /* 0x0000780000007a24 */ /* 0x000fe800078e02ff */
        /* <DEDUP_REMOVED lines=8> */
[C---:B------:R-:W-:Y:S02]  /*6d40*/  LEA R128, P0, R0.reuse, c[0x0][0x1c8], 0x1 ;  /* 0x0000720000807a11 */ /* 0x040fe400078008ff */
[----:B-1----:R-:W-:Y:S02]  /*6d50*/  SHF.R.S32.HI R130, RZ, 0x1f, R134 ;  /* 0x0000001fff827819 */ /* 0x002fe40000011486 */
[----:B------:R-:W-:Y:S02]  /*6d60*/  LEA.HI.X R3, R0, c[0x0][0x1cc], R3, 0x1, P0 ;  /* 0x0000730000037a11 */ /* 0x000fe400000f0c03 */
[----:B------:R-:W1:Y:S01]  /*6d70*/  SHFL.IDX PT, R0, R128, RZ, 0x1c1f ;  /* 0x001c1fff80007589 */ /* 0x000e6200000e0000 */
[----:B------:R-:W-:Y:S01]  /*6d80*/  LEA.HI R130, R130, R134, RZ, 0x2 ;  /* 0x0000008682827211 */ /* 0x000fe200078f10ff */
[C---:B------:R-:W-:Y:S02]  /*6d90*/  IMAD.SHL.U32 R134, R225.reuse, 0x2, RZ ;  /* 0x00000002e1867824 */ /* 0x040fe400078e00ff */
[----:B------:R-:W2:Y:S01]  /*6da0*/  SHFL.IDX PT, R2, R3, RZ, 0x1c1f ;  /* 0x001c1fff03027589 */ /* 0x000ea200000e0000 */
[----:B------:R-:W-:Y:S04]  /*6db0*/  SHF.R.S32.HI R130, RZ, 0x2, R130 ;  /* 0x00000002ff827819 */ /* 0x000fe80000011482 */
[----:B------:R-:W-:Y:S04]  /*6dc0*/  IADD3 R130, -R130, 0x30, RZ ;  /* 0x0000003082827810 */ /* 0x000fe80007ffe1ff */
[----:B------:R-:W-:Y:S11]  /*6dd0*/  ISETP.GE.AND P1, PT, R130, 0x1, PT ;  /* 0x000000018200780c */ /* 0x000ff60003f26270 */
[----:B------:R-:W-:Y:S02]  /*6de0*/  @!UPT UIADD3 URZ, URZ, URZ, URZ ;  /* 0x0000003f3f3ff290 */ /* 0x000fe4000fffe03f */
        /* <DEDUP_REMOVED lines=24> */
.L_x_1173:
[----:B------:R-:W-:Y:S01]  /*6f70*/  IMAD.MOV.U32 R0, RZ, RZ, c[0x0][0x2c4] ;  /* 0x0000b100ff007624 */ /* 0x000fe200078e00ff */
[----:B------:R-:W2:Y:S01]  /*6f80*/  LDL R2, [R1+0x18] ;  /* 0x0000180001027983 */ /* 0x000ea20000100800 */
[----:B-1----:R-:W-:Y:S02]  /*6f90*/  IMAD.MOV.U32 R164, RZ, RZ, c[0x0][0x32c] ;  /* 0x0000cb00ffa47624 */ /* 0x002fe400078e00ff */
[----:B------:R-:W-:Y:S01]  /*6fa0*/  IMAD R3, R219, -0x30, RZ ;  /* 0xffffffd0db037824 */ /* 0x000fe200078e02ff */
[----:B------:R-:W-:Y:S01]  /*6fb0*/  ISETP.NE.AND P0, PT, R0, 0x1, PT ;  /* 0x000000010000780c */ /* 0x000fe20003f05270 */
[----:B------:R-:W0:Y:S01]  /*6fc0*/  LDGDEPBAR ;  /* 0x00000000000079af */ /* 0x000e220000000000 */
[----:B------:R-:W-:Y:S02]  /*6fd0*/  ISETP.GE.AND P1, PT, R164, 0x1, PT ;  /* 0x00000001a400780c */ /* 0x000fe40003f26270 */
[----:B------:R-:W-:Y:S04]  /*6fe0*/  IADD3 R139, -R251, 0x1, R3 ;  /* 0x00000001fb8b7810 */ /* 0x000fe80007ffe103 */
[----:B------:R-:W-:Y:S04]  /*6ff0*/  IADD3 R139, -R230, R139, R229 ;  /* 0x0000008be68b7210 */ /* 0x000fe80007ffe1e5 */
[C---:B------:R-:W-:Y:S02]  /*7000*/  IADD3 R138, R139.reuse, c[0x0][0x328], RZ ;  /* 0x0000ca008b8a7a10 */ /* 0x040fe40007ffe0ff */
[----:B------:R-:W-:Y:S01]  /*7010*/  IADD3 R139, R139, UR4, RZ ;  /* 0x000000048b8b7c10 */ /* 0x000fe2000fffe0ff */
[----:B--2---:R-:W-:Y:S04]  /*7020*/  @P0 IMAD.HI.U32 R0, R2, c[0x0][0x2c8], RZ ;  /* 0x0000b20002000a27 */ /* 0x004fe800078e00ff */
[----:B------:R-:W-:Y:S01]  /*7030*/  IMAD.MOV.U32 R137, RZ, RZ, R2 ;  /* 0x000000ffff897224 */ /* 0x000fe200078e0002 */
[----:B------:R-:W-:Y:S05]  /*7040*/  @P0 SHF.R.U32.HI R137, RZ, c[0x0][0x2cc], R0 ;  /* 0x0000b300ff890a19 */ /* 0x000fea0000011600 */
[----:B------:R-:W1:Y:S02]  /*7050*/  SHFL.IDX PT, R2, R137, RZ, 0x1c1f ;  /* 0x001c1fff89027589 */ /* 0x000e6400000e0000 */
        /* <DEDUP_REMOVED lines=16> */
.L_x_1176:
[----:B------:R-:W-:Y:S04]  /*7160*/  MOV R128, c[0x0][0x32c] ;  /* 0x0000cb0000807a02 */ /* 0x000fe80000000f00 */
[----:B------:R-:W-:Y:S11]  /*7170*/  ISETP.NE.AND P0, PT, R128, 0x1, PT ;  /* 0x000000018000780c */ /* 0x000ff60003f05270 */
[----:B------:R-:W-:Y:S02]  /*7180*/  @!UPT UIADD3 URZ, URZ, URZ, URZ ;  /* 0x0000003f3f3ff290 */ /* 0x000fe4000fffe03f */
[----:B------:R-:W-:Y:S05]  /*7190*/  @P0 IMAD.HI.U32 R128, R2, c[0x0][0x330], RZ ;  /* 0x0000cc0002800a27 */ /* 0x000fea00078e00ff */
[----:B------:R-:W-:Y:S02]  /*71a0*/  @P0 SHF.R.U32.HI R2, RZ, c[0x0][0x334], R128 ;  /* 0x0000cd00ff020a19 */ /* 0x000fe40000011680 */
.L_x_1177:
[----:B------:R-:W-:Y:S05]  /*71b0*/  BSYNC B0 ;  /* 0x0000000000007941 */ /* 0x000fea0003800000 */
.L_x_1175:
[----:B------:R-:W-:Y:S04]  /*71c0*/  IMAD.IADD R128, R3, 0x1, -R251 ;  /* 0x0000000103807824 */ /* 0x000fe800078e0afb */
[----:B------:R-:W-:Y:S05]  /*71d0*/  IMAD R2, R2, c[0x0][0x32c], R128 ;  /* 0x0000cb0002027a24 */ /* 0x000fea00078e0280 */
[----:B------:R-:W-:Y:S02]  /*71e0*/  IADD3 R128, R2, c[0x0][0x32c], RZ ;  /* 0x0000cb0002807a10 */ /* 0x000fe40007ffe0ff */
[----:B------:R-:W-:Y:S02]  /*71f0*/  IMNMX R0, R0, R2, !PT ;  /* 0x0000000200007217 */ /* 0x000fe40007800200 */
[----:B------:R-:W-:Y:S02]  /*7200*/  IMNMX R133, R133, R128, PT ;  /* 0x0000008085857217 */ /* 0x000fe40003800200 */
.L_x_1174:
[----:B------:R-:W1:Y:S02]  /*7210*/  SHFL.IDX PT, R2, R137, 0x1, 0x1c1f ;  /* 0x003c1f0089027f89 */ /* 0x000e6400000e0000 */
[-C--:B-1----:R-:W-:Y:S02]  /*7220*/  IADD3 R132, R138, R2.reuse, RZ ;  /* 0x000000028a847210 */ /* 0x082fe40007ffe0ff */
[----:B------:R-:W-:Y:S01]  /*7230*/  IADD3 R128, R139, R2, RZ ;  /* 0x000000028b807210 */ /* 0x000fe20007ffe0ff */
        /* <DEDUP_REMOVED lines=14> */
.L_x_1180:
[----:B------:R-:W-:Y:S04]  /*7320*/  MOV R130, c[0x0][0x32c] ;  /* 0x0000cb0000827a02 */ /* 0x000fe80000000f00 */
[----:B------:R-:W-:Y:S11]  /*7330*/  ISETP.NE.AND P0, PT, R130, 0x1, PT ;  /* 0x000000018200780c */ /* 0x000ff60003f05270 */
[----:B------:R-:W-:Y:S02]  /*7340*/  @!UPT UIADD3 URZ, URZ, URZ, URZ ;  /* 0x0000003f3f3ff290 */ /* 0x000fe4000fffe03f */
[----:B------:R-:W-:Y:S05]  /*7350*/  @P0 IMAD.HI.U32 R130, R2, c[0x0][0x330], RZ ;  /* 0x0000cc0002820a27 */ /* 0x000fea00078e00ff */
[----:B------:R-:W-:Y:S02]  /*7360*/  @P0 SHF.R.U32.HI R2, RZ, c[0x0][0x334], R130 ;  /* 0x0000cd00ff020a19 */ /* 0x000fe40000011682 */
.L_x_1181:
[----:B------:R-:W-:Y:S05]  /*7370*/  BSYNC B0 ;  /* 0x0000000000007941 */ /* 0x000fea0003800000 */
.L_x_1179:
[----:B------:R-:W-:Y:S04]  /*7380*/  IMAD.IADD R130, R3, 0x1, -R251 ;  /* 0x0000000103827824 */ /* 0x000fe800078e0afb */
[----:B------:R-:W-:Y:S05]  /*7390*/  IMAD R2, R2, c[0x0][0x32c], R130 ;  /* 0x0000cb0002027a24 */ /* 0x000fea00078e0282 */
[----:B------:R-:W-:Y:S02]  /*73a0*/  IADD3 R130, R2, c[0x0][0x32c], RZ ;  /* 0x0000cb0002827a10 */ /* 0x000fe40007ffe0ff */
[----:B------:R-:W-:Y:S02]  /*73b0*/  IMNMX R128, R128, R2, !PT ;  /* 0x0000000280807217 */ /* 0x000fe40007800200 */
[----:B------:R-:W-:Y:S02]  /*73c0*/  IMNMX R132, R132, R130, PT ;  /* 0x0000008284847217 */ /* 0x000fe40003800200 */
.L_x_1178:
        /* <DEDUP_REMOVED lines=17> */
.L_x_1184:
[----:B------:R-:W-:Y:S04]  /*74e0*/  MOV R160, c[0x0][0x32c] ;  /* 0x0000cb0000a07a02 */ /* 0x000fe80000000f00 */
[----:B------:R-:W-:Y:S11]  /*74f0*/  ISETP.NE.AND P0, PT, R160, 0x1, PT ;  /* 0x00000001a000780c */ /* 0x000ff60003f05270 */
[----:B------:R-:W-:Y:S02]  /*7500*/  @!UPT UIADD3 URZ, URZ, URZ, URZ ;  /* 0x0000003f3f3ff290 */ /* 0x000fe4000fffe03f */
[----:B------:R-:W-:Y:S05]  /*7510*/  @P0 IMAD.HI.U32 R160, R134, c[0x0][0x330], RZ ;  /* 0x0000cc0086a00a27 */ /* 0x000fea00078e00ff */
[----:B------:R-:W-:Y:S02]  /*7520*/  @P0 SHF.R.U32.HI R134, RZ, c[0x0][0x334], R160 ;  /* 0x0000cd00ff860a19 */ /* 0x000fe400000116a0 */
.L_x_1185:
[----:B------:R-:W-:Y:S05]  /*7530*/  BSYNC B0 ;  /* 0x0000000000007941 */ /* 0x000fea0003800000 */
.L_x_1183:
[----:B------:R-:W-:Y:S04]  /*7540*/  IMAD.IADD R160, R3, 0x1, -R251 ;  /* 0x0000000103a07824 */ /* 0x000fe800078e0afb */
[----:B------:R-:W-:Y:S05]  /*7550*/  IMAD R134, R134, c[0x0][0x32c], R160 ;  /* 0x0000cb0086867a24 */ /* 0x000fea00078e02a0 */
[----:B------:R-:W-:Y:S02]  /*7560*/  IADD3 R160, R134, c[0x0][0x32c], RZ ;  /* 0x0000cb0086a07a10 */ /* 0x000fe40007ffe0ff */
[----:B------:R-:W-:Y:S02]  /*7570*/  IMNMX R2, R2, R134, !PT ;  /* 0x0000008602027217 */ /* 0x000fe40007800200 */
[----:B------:R-:W-:Y:S02]  /*7580*/  IMNMX R130, R130, R160, PT ;  /* 0x000000a082827217 */ /* 0x000fe40003800200 */
.L_x_1182:
        /* <DEDUP_REMOVED lines=151> */
.L_x_1188:
[----:B------:R-:W-:Y:S04]  /*7f00*/  MOV R5, c[0x0][0x32c] ;  /* 0x0000cb0000057a02 */ /* 0x000fe80000000f00 */
[----:B------:R-:W-:Y:S11]  /*7f10*/  ISETP.NE.AND P0, PT, R5, 0x1, PT ;  /* 0x000000010500780c */ /* 0x000ff60003f05270 */
[----:B------:R-:W-:Y:S02]  /*7f20*/  @!UPT UIADD3 URZ, URZ, URZ, URZ ;  /* 0x0000003f3f3ff290 */ /* 0x000fe4000fffe03f */
[----:B------:R-:W-:Y:S05]  /*7f30*/  @P0 IMAD.HI.U32 R5, R4, c[0x0][0x330], RZ ;  /* 0x0000cc0004050a27 */ /* 0x000fea00078e00ff */
[----:B------:R-:W-:Y:S02]  /*7f40*/  @P0 SHF.R.U32.HI R4, RZ, c[0x0][0x334], R5 ;  /* 0x0000cd00ff040a19 */ /* 0x000fe40000011605 */
.L_x_1189:
[----:B------:R-:W-:Y:S05]  /*7f50*/  BSYNC B0 ;  /* 0x0000000000007941 */ /* 0x000fea0003800000 */
.L_x_1187:
[----:B------:R-:W-:Y:S04]  /*7f60*/  IMAD.IADD R3, R3, 0x1, -R251 ;  /* 0x0000000103037824 */ /* 0x000fe800078e0afb */
[----:B------:R-:W-:Y:S05]  /*7f70*/  IMAD R4, R4, c[0x0][0x32c], R3 ;  /* 0x0000cb0004047a24 */ /* 0x000fea00078e0203 */
[----:B------:R-:W-:Y:S02]  /*7f80*/  IADD3 R3, R4, c[0x0][0x32c], RZ ;  /* 0x0000cb0004037a10 */ /* 0x000fe40007ffe0ff */
[----:B------:R-:W-:Y:S02]  /*7f90*/  IMNMX R0, R0, R4, !PT ;  /* 0x0000000400007217 */ /* 0x000fe40007800200 */
[----:B------:R-:W-:Y:S02]  /*7fa0*/  IMNMX R2, R2, R3, PT ;  /* 0x0000000302027217 */ /* 0x000fe40003800200 */
.L_x_1186:
[----:B------:R-:W-:Y:S01]  /*7fb0*/  ISETP.GT.AND P0, PT, R0, RZ, !P2 ;  /* 0x000000ff0000720c */ /* 0x000fe20005704270 */
[----:B------:R-:W-:Y:S01]  /*7fc0*/  LDSM.16.MT88.4 R36, [R206+0x1880] ;  /* 0x00188000ce24783b */ /* 0x000fe20000004200 */
[----:B------:R-:W-:Y:S02]  /*7fd0*/  ISETP.NE.AND P2, PT, R16, RZ, PT ;  /* 0x000000ff1000720c */ /* 0x000fe40003f45270 */
[----:B------:R-:W-:Y:S04]  /*7fe0*/  ISETP.LT.OR P0, PT, R2, 0x1, P0 ;  /* 0x000000010200780c */ /* 0x000fe80000701670 */
[----:B------:R-:W-:Y:S02]  /*7ff0*/  FSEL R10, R10, -INF , !P0 ;  /* 0xff8000000a0a7808 */ /* 0x000fe40004000000 */
[----:B------:R-:W-:Y:S02]  /*8000*/  ISETP.GT.AND P0, PT, R0, 0x1, !P1 ;  /* 0x000000010000780c */ /* 0x000fe40004f04270 */
[----:B------:R-:W-:Y:S02]  /*8010*/  ISETP.NE.AND P1, PT, R17, RZ, PT ;  /* 0x000000ff1100720c */ /* 0x000fe40003f25270 */
[----:B------:R-:W-:Y:S04]  /*8020*/  ISETP.LT.OR P0, PT, R2, 0x2, P0 ;  /* 0x000000020200780c */ /* 0x000fe80000701670 */
[----:B------:R-:W-:Y:S02]  /*8030*/  FSEL R11, R11, -INF , !P0 ;  /* 0xff8000000b0b7808 */ /* 0x000fe40004000000 */
[----:B------:R-:W-:Y:S04]  /*8040*/  ISETP.NE.AND P0, PT, R160, RZ, PT ;  /* 0x000000ffa000720c */ /* 0x000fe80003f05270 */
[----:B------:R-:W-:Y:S04]  /*8050*/  ISETP.GT.AND P0, PT, R0, 0x8, !P0 ;  /* 0x000000080000780c */ /* 0x000fe80004704270 */
[----:B------:R-:W-:Y:S04]  /*8060*/  ISETP.LT.OR P0, PT, R2, 0x9, P0 ;  /* 0x000000090200780c */ /* 0x000fe80000701670 */
        /* <DEDUP_REMOVED lines=121> */
[----:B--2---:R-:W-:Y:S09]  /*8800*/  FFMA.FTZ R0, R161, c[0x0][0x2d0], -R138 ;  /* 0x0000b400a1007a23 */ /* 0x004ff2000001088a */
[----:B------:R1:W-:Y:S02]  /*8810*/  MUFU.EX2 R24, R0 ;  /* 0x0000000000187308 */ /* 0x0003e40000000800 */
[--C-:B-1----:R-:W-:Y:S08]  /*8820*/  FFMA.FTZ R0, R21, c[0x0][0x2d0], -R139.reuse ;  /* 0x0000b40015007a23 */ /* 0x102ff0000001088b */
[----:B------:R1:W-:Y:S02]  /*8830*/  MUFU.EX2 R248, R0 ;  /* 0x0000000000f87308 */ /* 0x0003e40000000800 */
[--C-:B-1----:R-:W-:Y:S02]  /*8840*/  FFMA.FTZ R0, R23, c[0x0][0x2d0], -R139.reuse ;  /* 0x0000b40017007a23 */ /* 0x102fe4000001088b */
[----:B------:R-:W1:Y:S06]  /*8850*/  LDSM.16.MT88.4 R20, [R205+0x1880] ;  /* 0x00188000cd14783b */ /* 0x000e6c0000004200 */
[----:B------:R2:W4:Y:S02]  /*8860*/  MUFU.EX2 R249, R0 ;  /* 0x0000000000f97308 */ /* 0x0005240000000800 */
[--C-:B--2---:R-:W-:Y:S01]  /*8870*/  FFMA.FTZ R0, R166, c[0x0][0x2d0], -R139.reuse ;  /* 0x0000b400a6007a23 */ /* 0x104fe2000001088b */
[----:B---3--:R-:W-:Y:S02]  /*8880*/  MOV R166, R29 ;  /* 0x0000001d00a67202 */ /* 0x008fe40000000f00 */
[----:B----4-:R-:W-:Y:S05]  /*8890*/  F2FP.BF16.PACK_AB R161, R249, R248 ;  /* 0x000000f8f9a1723e */ /* 0x010fea00000010ff */
        /* <DEDUP_REMOVED lines=38> */
[----:B---3--:R-:W-:Y:S01]  /*8b00*/  FADD.FTZ R0, -R5, R135 ;  /* 0x0000008705007221 */ /* 0x008fe20000010100 */
[----:B------:R-:W-:Y:S01]  /*8b10*/  MOV R135, R25 ;  /* 0x0000001900877202 */ /* 0x000fe20000000f00 */
        /* <DEDUP_REMOVED lines=24> */
[C---:B------:R-:W-:Y:S02]  /*8ca0*/  FMUL.FTZ R82, R128.reuse, R82 ;  /* 0x0000005280527220 */ /* 0x040fe40000410000 */
[----:B------:R-:W-:Y:S02]  /*8cb0*/  FMUL.FTZ R83, R128, R83 ;  /* 0x0000005380537220 */ /* 0x000fe40000410000 */
[----:B----4-:R-:W-:Y:S02]  /*8cc0*/  FFMA.FTZ R0, R15, c[0x0][0x2d0], -R165 ;  /* 0x0000b4000f007a23 */ /* 0x010fe400000108a5 */
[C---:B-----5:R-:W-:Y:S02]  /*8cd0*/  FMUL.FTZ R8, R3.reuse, R144 ;  /* 0x0000009003087220 */ /* 0x060fe40000410000 */
[----:B------:R-:W2:Y:S01]  /*8ce0*/  MUFU.EX2 R243, R0 ;  /* 0x0000000000f37308 */ /* 0x000ea20000000800 */
        /* <DEDUP_REMOVED lines=12> */
[----:B--2---:R-:W-:Y:S01]  /*8db0*/  F2FP.BF16.PACK_AB R143, R243, R242 ;  /* 0x000000f2f38f723e */ /* 0x004fe200000010ff */
[----:B------:R-:W-:Y:S01]  /*8dc0*/  FADD.FTZ R0, -R2, R136 ;  /* 0x0000008802007221 */ /* 0x000fe20000010100 */
[----:B------:R-:W-:Y:S01]  /*8dd0*/  MOV R136, R24 ;  /* 0x0000001800887202 */ /* 0x000fe20000000f00 */
[--C-:B------:R-:W-:Y:S02]  /*8de0*/  FFMA.FTZ R2, R167, c[0x0][0x2d0], -R138.reuse ;  /* 0x0000b400a7027a23 */ /* 0x100fe4000001088a */
[----:B------:R-:W-:Y:S01]  /*8df0*/  FMUL.FTZ R0, R0, c[0x0][0x2d0] ;  /* 0x0000b40000007a20 */ /* 0x000fe20000410000 */
[----:B------:R-:W-:Y:S01]  /*8e00*/  F2FP.BF16.PACK_AB R162, R136, R135 ;  /* 0x0000008788a2723e */ /* 0x000fe200000010ff */
[----:B------:R2:W-:Y:S01]  /*8e10*/  MUFU.EX2 R241, R2 ;  /* 0x0000000200f17308 */ /* 0x0005e20000000800 */
[C---:B------:R-:W-:Y:S02]  /*8e20*/  FMUL.FTZ R24, R3.reuse, R104 ;  /* 0x0000006803187220 */ /* 0x040fe40000410000 */
[C---:B------:R-:W-:Y:S02]  /*8e30*/  FMUL.FTZ R60, R3.reuse, R60 ;  /* 0x0000003c033c7220 */ /* 0x040fe40000410000 */
[C---:B------:R-:W-:Y:S01]  /*8e40*/  FMUL.FTZ R61, R3.reuse, R61 ;  /* 0x0000003d033d7220 */ /* 0x040fe20000410000 */
[-C--:B-1----:R-:W-:Y:S01]  /*8e50*/  HMMA.16816.F32.BF16 R4, R160, R20.reuse, R4 ;  /* 0x00000014a004723c */ /* 0x082fe20000041804 */
[C---:B------:R-:W-:Y:S02]  /*8e60*/  FMUL.FTZ R72, R3.reuse, R72 ;  /* 0x0000004803487220 */ /* 0x040fe40000410000 */
[C---:B------:R-:W-:Y:S01]  /*8e70*/  FMUL.FTZ R73, R3.reuse, R73 ;  /* 0x0000004903497220 */ /* 0x040fe20000410000 */
[----:B------:R-:W1:Y:S01]  /*8e80*/  MUFU.EX2 R0, R0 ;  /* 0x0000000000007308 */ /* 0x000e620000000800 */
[C---:B------:R-:W-:Y:S02]  /*8e90*/  FMUL.FTZ R76, R3.reuse, R76 ;  /* 0x0000004c034c7220 */ /* 0x040fe40000410000 */
[C---:B------:R-:W-:Y:S02]  /*8ea0*/  FMUL.FTZ R77, R3.reuse, R77 ;  /* 0x0000004d034d7220 */ /* 0x040fe40000410000 */
[C---:B------:R-:W-:Y:S03]  /*8eb0*/  FMUL.FTZ R88, R3.reuse, R88 ;  /* 0x0000005803587220 */ /* 0x040fe60000410000 */
[C---:B------:R-:W-:Y:S02]  /*8ec0*/  FMUL.FTZ R89, R3.reuse, R89 ;  /* 0x0000005903597220 */ /* 0x040fe40000410000 */
[C---:B------:R-:W-:Y:S02]  /*8ed0*/  FMUL.FTZ R92, R3.reuse, R92 ;  /* 0x0000005c035c7220 */ /* 0x040fe40000410000 */
[----:B------:R-:W-:Y:S02]  /*8ee0*/  FMUL.FTZ R93, R3, R93 ;  /* 0x0000005d035d7220 */ /* 0x000fe40000410000 */
[--C-:B--2---:R-:W-:Y:S02]  /*8ef0*/  FFMA.FTZ R2, R168, c[0x0][0x2d0], -R138.reuse ;  /* 0x0000b400a8027a23 */ /* 0x104fe4000001088a */
[C---:B------:R-:W-:Y:S02]  /*8f00*/  FMUL.FTZ R98, R128.reuse, R98 ;  /* 0x0000006280627220 */ /* 0x040fe40000410000 */
[----:B------:R2:W3:Y:S01]  /*8f10*/  MUFU.EX2 R240, R2 ;  /* 0x0000000200f07308 */ /* 0x0004e20000000800 */
[----:B------:R-:W-:Y:S02]  /*8f20*/  FMUL.FTZ R99, R128, R99 ;  /* 0x0000006380637220 */ /* 0x000fe40000410000 */
[C---:B------:R-:W-:Y:S02]  /*8f30*/  FMUL.FTZ R84, R129.reuse, R84 ;  /* 0x0000005481547220 */ /* 0x040fe40000410000 */
[C---:B------:R-:W-:Y:S02]  /*8f40*/  FMUL.FTZ R85, R129.reuse, R85 ;  /* 0x0000005581557220 */ /* 0x040fe40000410000 */
[C---:B-1----:R-:W-:Y:S02]  /*8f50*/  FMUL.FTZ R10, R0.reuse, R146 ;  /* 0x00000092000a7220 */ /* 0x042fe40000410000 */
        /* <DEDUP_REMOVED lines=8> */
[----:B------:R-:W-:Y:S02]  /*8fe0*/  FMUL.FTZ R20, R129, R100 ;  /* 0x0000006481147220 */ /* 0x000fe40000410000 */
[--C-:B--2---:R-:W-:Y:S01]  /*8ff0*/  FFMA.FTZ R2, R169, c[0x0][0x2d0], -R139.reuse ;  /* 0x0000b400a9027a23 */ /* 0x104fe2000001088b */
[-C--:B------:R-:W-:Y:S02]  /*9000*/  HMMA.16816.F32.BF16 R12, R140, R22.reuse, R12 ;  /* 0x000000168c0c723c */ /* 0x080fe4000004180c */
[C---:B------:R-:W-:Y:S01]  /*9010*/  FMUL.FTZ R21, R129.reuse, R101 ;  /* 0x0000006581157220 */ /* 0x040fe20000410000 */
[----:B------:R1:W-:Y:S01]  /*9020*/  MUFU.EX2 R239, R2 ;  /* 0x0000000200ef7308 */ /* 0x0003e20000000800 */
[C---:B------:R-:W-:Y:S02]  /*9030*/  FMUL.FTZ R31, R0.reuse, R111 ;  /* 0x0000006f001f7220 */ /* 0x040fe40000410000 */
[----:B------:R-:W-:Y:S01]  /*9040*/  LDSM.16.MT88.4 R108, [R205+0x1c80] ;  /* 0x001c8000cd6c783b */ /* 0x000fe20000004200 */
[C---:B------:R-:W-:Y:S01]  /*9050*/  FMUL.FTZ R42, R0.reuse, R122 ;  /* 0x0000007a002a7220 */ /* 0x040fe20000410000 */
        /* <DEDUP_REMOVED lines=8> */
[----:B------:R-:W-:Y:S02]  /*90e0*/  FMUL.FTZ R59, R0, R59 ;  /* 0x0000003b003b7220 */ /* 0x000fe40000410000 */
[-C--:B------:R-:W-:Y:S01]  /*90f0*/  HMMA.16816.F32.BF16 R20, R160, R36.reuse, R20 ;  /* 0x00000024a014723c */ /* 0x080fe20000041814 */
[--C-:B-1----:R-:W-:Y:S02]  /*9100*/  FFMA.FTZ R2, R170, c[0x0][0x2d0], -R139.reuse ;  /* 0x0000b400aa027a23 */ /* 0x102fe4000001088b */
[C---:B------:R-:W-:Y:S02]  /*9110*/  FMUL.FTZ R62, R0.reuse, R62 ;  /* 0x0000003e003e7220 */ /* 0x040fe40000410000 */
[----:B------:R1:W4:Y:S01]  /*9120*/  MUFU.EX2 R238, R2 ;  /* 0x0000000200ee7308 */ /* 0x0003220000000800 */
[C---:B------:R-:W-:Y:S02]  /*9130*/  FMUL.FTZ R63, R0.reuse, R63 ;  /* 0x0000003f003f7220 */ /* 0x040fe40000410000 */
[C---:B------:R-:W-:Y:S01]  /*9140*/  HMMA.16816.F32.BF16 R24, R140.reuse, R36, R24 ;  /* 0x000000248c18723c */ /* 0x040fe20000041818 */
[C---:B------:R-:W-:Y:S03]  /*9150*/  FMUL.FTZ R74, R0.reuse, R74 ;  /* 0x0000004a004a7220 */ /* 0x040fe60000410000 */
[C---:B------:R-:W-:Y:S02]  /*9160*/  FMUL.FTZ R75, R0.reuse, R75 ;  /* 0x0000004b004b7220 */ /* 0x040fe40000410000 */
[C---:B------:R-:W-:Y:S02]  /*9170*/  FMUL.FTZ R78, R0.reuse, R78 ;  /* 0x0000004e004e7220 */ /* 0x040fe40000410000 */
[-C--:B------:R-:W-:Y:S01]  /*9180*/  HMMA.16816.F32.BF16 R28, R140, R38.reuse, R28 ;  /* 0x000000268c1c723c */ /* 0x080fe2000004181c */
[C---:B------:R-:W-:Y:S03]  /*9190*/  FMUL.FTZ R36, R129.reuse, R116 ;  /* 0x0000007481247220 */ /* 0x040fe60000410000 */
[----:B------:R-:W-:Y:S02]  /*91a0*/  FMUL.FTZ R37, R129, R117 ;  /* 0x0000007581257220 */ /* 0x000fe40000410000 */
[----:B------:R-:W-:Y:S02]  /*91b0*/  FMUL.FTZ R79, R0, R79 ;  /* 0x0000004f004f7220 */ /* 0x000fe40000410000 */
[C---:B------:R-:W-:Y:S01]  /*91c0*/  HMMA.16816.F32.BF16 R32, R160.reuse, R38, R32 ;  /* 0x00000026a020723c */ /* 0x040fe20000041820 */
[C---:B------:R-:W-:Y:S03]  /*91d0*/  FMUL.FTZ R86, R128.reuse, R86 ;  /* 0x0000005680567220 */ /* 0x040fe60000410000 */
[C---:B------:R-:W-:Y:S02]  /*91e0*/  FMUL.FTZ R87, R128.reuse, R87 ;  /* 0x0000005780577220 */ /* 0x040fe40000410000 */
[--C-:B-1----:R-:W-:Y:S02]  /*91f0*/  FFMA.FTZ R2, R171, c[0x0][0x2d0], -R138.reuse ;  /* 0x0000b400ab027a23 */ /* 0x102fe4000001088a */
[C---:B------:R-:W-:Y:S01]  /*9200*/  FMUL.FTZ R38, R128.reuse, R118 ;  /* 0x0000007680267220 */ /* 0x040fe20000410000 */
[----:B------:R-:W-:Y:S01]  /*9210*/  LDSM.16.MT88.4 R168, [R205+0x3880] ;  /* 0x00388000cda8783b */ /* 0x000fe20000004200 */
[----:B------:R1:W-:Y:S02]  /*9220*/  MUFU.EX2 R237, R2 ;  /* 0x0000000200ed7308 */ /* 0x0003e40000000800 */
[----:B------:R-:W-:Y:S02]  /*9230*/  FMUL.FTZ R39, R128, R119 ;  /* 0x0000007780277220 */ /* 0x000fe40000410000 */
[C---:B------:R-:W-:Y:S02]  /*9240*/  FMUL.FTZ R90, R0.reuse, R90 ;  /* 0x0000005a005a7220 */ /* 0x040fe40000410000 */
[C---:B------:R-:W-:Y:S01]  /*9250*/  FMUL.FTZ R91, R0.reuse, R91 ;  /* 0x0000005b005b7220 */ /* 0x040fe20000410000 */
[----:B------:R-:W-:Y:S01]  /*9260*/  LDSM.16.MT88.4 R116, [R205+0x2880] ;  /* 0x00288000cd74783b */ /* 0x000fe20000004200 */
[C---:B------:R-:W-:Y:S01]  /*9270*/  FMUL.FTZ R94, R0.reuse, R94 ;  /* 0x0000005e005e7220 */ /* 0x040fe20000410000 */
[-C--:B--2---:R-:W-:Y:S01]  /*9280*/  HMMA.16816.F32.BF16 R36, R160, R100.reuse, R36 ;  /* 0x00000064a024723c */ /* 0x084fe20000041824 */
[----:B------:R-:W-:Y:S07]  /*9290*/  FMUL.FTZ R95, R0, R95 ;  /* 0x0000005f005f7220 */ /* 0x000fee0000410000 */
        /* <DEDUP_REMOVED lines=66> */
[--C-:B----4-:R-:W-:Y:S03]  /*96c0*/  FFMA.FTZ R2, R188, c[0x0][0x2d0], -R139.reuse ;  /* 0x0000b400bc027a23 */ /* 0x110fe6000001088b */
[----:B------:R-:W-:Y:S04]  /*96d0*/  MOV R188, R136 ;  /* 0x0000008800bc7202 */ /* 0x000fe80000000f00 */
[C---:B------:R-:W-:Y:S01]  /*96e0*/  HMMA.16816.F32.BF16 R48, R100.reuse, R118, R48 ;  /* 0x000000766430723c */ /* 0x040fe20000041830 */
[----:B------:R4:W-:Y:S01]  /*96f0*/  MUFU.EX2 R187, R2 ;  /* 0x0000000200bb7308 */ /* 0x0009e20000000800 */
[----:B------:R-:W5:Y:S02]  /*9700*/  LDSM.16.MT88.4 R116, [R206+0x3480] ;  /* 0x00348000ce74783b */ /* 0x000f640000004200 */
[----:B---3--:R-:W-:Y:S04]  /*9710*/  F2FP.BF16.PACK_AB R136, R202, R201 ;  /* 0x000000c9ca88723e */ /* 0x008fe800000010ff */
[-C--:B--2---:R-:W-:Y:S08]  /*9720*/  HMMA.16816.F32.BF16 R52, R100, R108.reuse, R52 ;  /* 0x0000006c6434723c */ /* 0x084ff00000041834 */
[C---:B------:R-:W-:Y:S08]  /*9730*/  HMMA.16816.F32.BF16 R56, R104.reuse, R108, R56 ;  /* 0x0000006c6838723c */ /* 0x040ff00000041838 */
[-C--:B------:R-:W-:Y:S01]  /*9740*/  HMMA.16816.F32.BF16 R60, R104, R110.reuse, R60 ;  /* 0x0000006e683c723c */ /* 0x080fe2000004183c */
[--C-:B----4-:R-:W-:Y:S02]  /*9750*/  FFMA.FTZ R2, R189, c[0x0][0x2d0], -R138.reuse ;  /* 0x0000b400bd027a23 */ /* 0x110fe4000001088a */
[----:B------:R-:W2:Y:S01]  /*9760*/  LDL.LU R189, [R1+0xc] ;  /* 0x00000c0001bd7983 */ /* 0x000ea20000300800 */
[----:B------:R-:W-:Y:S01]  /*9770*/  FFMA.FTZ R138, R190, c[0x0][0x2d0], -R138 ;  /* 0x0000b400be8a7a23 */ /* 0x000fe2000001088a */
[----:B------:R3:W-:Y:S01]  /*9780*/  MUFU.EX2 R186, R2 ;  /* 0x0000000200ba7308 */ /* 0x0007e20000000800 */
[----:B------:R-:W-:Y:S02]  /*9790*/  MOV R190, R135 ;  /* 0x0000008700be7202 */ /* 0x000fe40000000f00 */
[C---:B------:R-:W-:Y:S07]  /*97a0*/  HMMA.16816.F32.BF16 R64, R100.reuse, R110, R64 ;  /* 0x0000006e6440723c */ /* 0x040fee0000041840 */
[----:B------:R-:W4:Y:S01]  /*97b0*/  MUFU.EX2 R185, R138 ;  /* 0x0000008a00b97308 */ /* 0x000f220000000800 */
[-C--:B-1----:R-:W-:Y:S08]  /*97c0*/  HMMA.16816.F32.BF16 R68, R100, R112.reuse, R68 ;  /* 0x000000706444723c */ /* 0x082ff00000041844 */
[C---:B------:R-:W-:Y:S01]  /*97d0*/  HMMA.16816.F32.BF16 R72, R104.reuse, R112, R72 ;  /* 0x000000706848723c */ /* 0x040fe20000041848 */
[--C-:B---3--:R-:W-:Y:S03]  /*97e0*/  FFMA.FTZ R2, R194, c[0x0][0x2d0], -R139.reuse ;  /* 0x0000b400c2027a23 */ /* 0x108fe6000001088b */
[----:B------:R-:W-:Y:S01]  /*97f0*/  MOV R194, R131 ;  /* 0x0000008300c27202 */ /* 0x000fe20000000f00 */
[----:B------:R-:W-:Y:S03]  /*9800*/  FFMA.FTZ R139, R195, c[0x0][0x2d0], -R139 ;  /* 0x0000b400c38b7a23 */ /* 0x000fe6000001088b */
[-C--:B------:R-:W-:Y:S01]  /*9810*/  HMMA.16816.F32.BF16 R76, R104, R114.reuse, R76 ;  /* 0x00000072684c723c */ /* 0x080fe2000004184c */
[----:B------:R1:W-:Y:S01]  /*9820*/  MUFU.EX2 R182, R2 ;  /* 0x0000000200b67308 */ /* 0x0003e20000000800 */
[----:B------:R-:W3:Y:S02]  /*9830*/  LDL.LU R195, [R1+0x4] ;  /* 0x0000040001c37983 */ /* 0x000ee40000300800 */
[----:B----4-:R-:W-:Y:S04]  /*9840*/  F2FP.BF16.PACK_AB R138, R185, R186 ;  /* 0x000000bab98a723e */ /* 0x010fe800000010ff */
[C---:B------:R-:W-:Y:S01]  /*9850*/  HMMA.16816.F32.BF16 R80, R100.reuse, R114, R80 ;  /* 0x000000726450723c */ /* 0x040fe20000041850 */
[----:B------:R-:W4:Y:S02]  /*9860*/  LDSM.16.MT88.4 R112, [R206+0x2080] ;  /* 0x00208000ce70783b */ /* 0x000f240000004200 */
[----:B------:R-:W1:Y:S05]  /*9870*/  MUFU.EX2 R181, R139 ;  /* 0x0000008b00b57308 */ /* 0x000e6a0000000800 */
[-C--:B-----5:R-:W-:Y:S08]  /*9880*/  HMMA.16816.F32.BF16 R84, R100, R116.reuse, R84 ;  /* 0x000000746454723c */ /* 0x0a0ff00000041854 */
[C---:B------:R-:W-:Y:S01]  /*9890*/  HMMA.16816.F32.BF16 R88, R104.reuse, R116, R88 ;  /* 0x000000746858723c */ /* 0x040fe20000041858 */
[--C-:B-1----:R-:W-:Y:S02]  /*98a0*/  FFMA.FTZ R2, R193, c[0x0][0x2d0], -R164.reuse ;  /* 0x0000b400c1027a23 */ /* 0x102fe400000108a4 */
[----:B------:R-:W5:Y:S02]  /*98b0*/  LDL.LU R193, [R1] ;  /* 0x0000000001c17983 */ /* 0x000f640000300800 */
[----:B------:R1:W-:Y:S03]  /*98c0*/  MUFU.EX2 R180, R2 ;  /* 0x0000000200b47308 */ /* 0x0003e60000000800 */
[-C--:B------:R-:W-:Y:S01]  /*98d0*/  HMMA.16816.F32.BF16 R92, R104, R118.reuse, R92 ;  /* 0x00000076685c723c */ /* 0x080fe2000004185c */
[----:B------:R-:W-:Y:S07]  /*98e0*/  F2FP.BF16.PACK_AB R139, R181, R182 ;  /* 0x000000b6b58b723e */ /* 0x000fee00000010ff */
[----:B------:R-:W-:Y:S01]  /*98f0*/  HMMA.16816.F32.BF16 R96, R100, R118, R96 ;  /* 0x000000766460723c */ /* 0x000fe20000041860 */
[--C-:B-1----:R-:W-:Y:S02]  /*9900*/  FFMA.FTZ R2, R196, c[0x0][0x2d0], -R164.reuse ;  /* 0x0000b400c4027a23 */ /* 0x102fe400000108a4 */
[----:B------:R-:W5:Y:S02]  /*9910*/  LDL.LU R196, [R1+0x8] ;  /* 0x0000080001c47983 */ /* 0x000f640000300800 */
[----:B------:R1:W1:Y:S02]  /*9920*/  MUFU.EX2 R178, R2 ;  /* 0x0000000200b27308 */ /* 0x0002640000000800 */
[--C-:B-1----:R-:W-:Y:S01]  /*9930*/  FFMA.FTZ R2, R198, c[0x0][0x2d0], -R164.reuse ;  /* 0x0000b400c6027a23 */ /* 0x102fe200000108a4 */
[----:B------:R-:W-:Y:S01]  /*9940*/  F2FP.BF16.PACK_AB R160, R178, R180 ;  /* 0x000000b4b2a0723e */ /* 0x000fe200000010ff */
[----:B------:R-:W-:Y:S03]  /*9950*/  FFMA.FTZ R164, R199, c[0x0][0x2d0], -R164 ;  /* 0x0000b400c7a47a23 */ /* 0x000fe600000108a4 */
[----:B------:R-:W-:Y:S03]  /*9960*/  MOV R198, R166 ;  /* 0x000000a600c67202 */ /* 0x000fe60000000f00 */
        /* <DEDUP_REMOVED lines=31> */
[----:B------:R-:W-:Y:S03]  /*9b60*/  FADD.FTZ R3, R245, R3 ;  /* 0x00000003f5037221 */ /* 0x000fe60000010000 */
[C---:B------:R-:W-:Y:S01]  /*9b70*/  HMMA.16816.F32.BF16 R56, R160.reuse, R164, R56 ;  /* 0x000000a4a038723c */ /* 0x040fe20000041838 */
[----:B------:R-:W-:Y:S03]  /*9b80*/  FADD.FTZ R8, R246, R3 ;  /* 0x00000003f6087221 */ /* 0x000fe60000010000 */
[----:B--2---:R-:W-:Y:S02]  /*9b90*/  FFMA.FTZ R3, R0, R189, R183 ;  /* 0x000000bd00037223 */ /* 0x004fe400000100b7 */
[----:B------:R-:W-:Y:S02]  /*9ba0*/  FADD.FTZ R0, R247, R8 ;  /* 0x00000008f7007221 */ /* 0x000fe40000010000 */
[-C--:B------:R-:W-:Y:S01]  /*9bb0*/  HMMA.16816.F32.BF16 R60, R160, R166.reuse, R60 ;  /* 0x000000a6a03c723c */ /* 0x080fe2000004183c */
[----:B------:R-:W-:Y:S03]  /*9bc0*/  FADD.FTZ R3, R184, R3 ;  /* 0x00000003b8037221 */ /* 0x000fe60000010000 */
[----:B------:R-:W-:Y:S02]  /*9bd0*/  FADD.FTZ R8, R233, R0 ;  /* 0x00000000e9087221 */ /* 0x000fe40000010000 */
[----:B------:R-:W-:Y:S02]  /*9be0*/  FADD.FTZ R3, R242, R3 ;  /* 0x00000003f2037221 */ /* 0x000fe40000010000 */
[C---:B------:R-:W-:Y:S01]  /*9bf0*/  HMMA.16816.F32.BF16 R64, R136.reuse, R166, R64 ;  /* 0x000000a68840723c */ /* 0x040fe20000041840 */
[----:B-----5:R-:W-:Y:S03]  /*9c00*/  FFMA.FTZ R128, R128, R193, R248 ;  /* 0x000000c180807223 */ /* 0x020fe600000100f8 */
        /* <DEDUP_REMOVED lines=9> */
[----:B------:R-:W-:Y:S02]  /*9ca0*/  FADD.FTZ R3, R175, R3 ;  /* 0x00000003af037221 */ /* 0x000fe40000010000 */
[----:B------:R-:W-:Y:S03]  /*9cb0*/  FFMA.FTZ R129, R129, R196, R198 ;  /* 0x000000c481817223 */ /* 0x000fe600000100c6 */
        /* <DEDUP_REMOVED lines=22> */
[----:B------:R-:W-:Y:S01]  /*9e20*/  IADD3 R223, R219, -0x1, RZ ;  /* 0xffffffffdbdf7810 */ /* 0x000fe20007ffe0ff */
[----:B------:R-:W-:Y:S01]  /*9e30*/  FADD.FTZ R4, R201, R0 ;  /* 0x00000000c9047221 */ /* 0x000fe20000010000 */
[----:B------:R-:W-:Y:S03]  /*9e40*/  MOV R136, R130 ;  /* 0x0000008200887202 */ /* 0x000fe60000000f00 */
        /* <DEDUP_REMOVED lines=24> */
.L_x_1169:
        /* <DEDUP_REMOVED lines=21> */
.L_x_1192:
[----:B------:R-:W-:-:S04]  /*a120*/  MOV R3, 0x1 ;  /* 0x0000000100037802 */ /* 0x000fc80000000f00 */
[----:B------:R-:W-:-:S13]  /*a130*/  ISETP.NE.AND P0, PT, R3, c[0x0][0x32c], PT ;  /* 0x0000cb0003007a0c */ /* 0x000fda0003f05270 */
[----:B------:R-:W-:-:S05]  /*a140*/  @P0 IMAD.HI.U32 R3, R0, c[0x0][0x330], RZ ;  /* 0x0000cc0000030a27 */ /* 0x000fca00078e00ff */
[----:B------:R-:W-:-:S05]  /*a150*/  @P0 SHF.R.U32.HI R0, RZ, c[0x0][0x334], R3 ;  /* 0x0000cd00ff000a19 */ /* 0x000fca0000011603 */
.L_x_1193:
[----:B------:R-:W-:-:S05]  /*a160*/  IMAD R0, R0, c[0x0][0x32c], RZ ;  /* 0x0000cb0000007a24 */ /* 0x000fca00078e02ff */
[----:B------:R-:W-:-:S03]  /*a170*/  IMNMX R2, R2, R0, !PT ;  /* 0x0000000002027217 */ /* 0x000fc60007800200 */
.L_x_1191:
        /* <DEDUP_REMOVED lines=27> */
.L_x_1199:
        /* <DEDUP_REMOVED lines=19> */
[----:B-1-34-:R-:W1:Y:S01]  /*a460*/  S2R R5, SR_CTAID.Y ;  /* 0x0000000000057919 */ /* 0x01ae620000002600 */
[----:B------:R-:W-:Y:S01]  /*a470*/  SHF.R.S32.HI R2, RZ, 0x1f, R224 ;  /* 0x0000001fff027819 */ /* 0x000fe200000114e0 */
[----:B------:R-:W-:Y:S01]  /*a480*/  BSSY B0, `(.L_x_1195) ;  /* 0x000003b000007945 */ /* 0x000fe20003800000 */
[C---:B------:R-:W-:Y:S01]  /*a490*/  ISETP.GE.AND P1, PT, R225.reuse, c[0x0][0x1d4], PT ;  /* 0x00007500e1007a0c */ /* 0x040fe20003f26270 */
[----:B------:R-:W2:Y:S01]  /*a4a0*/  S2R R9, SR_CTAID.Y ;  /* 0x0000000000097919 */ /* 0x000ea20000002600 */
[C---:B------:R-:W-:Y:S01]  /*a4b0*/  IADD3 R12, R225.reuse, 0x20, RZ ;  /* 0x00000020e10c7810 */ /* 0x040fe20007ffe0ff */
[----:B------:R-:W-:Y:S01]  /*a4c0*/  IMAD R4, R2, c[0x0][0x208], RZ ;  /* 0x0000820002047a24 */ /* 0x000fe200078e02ff */
[----:B------:R-:W-:Y:S01]  /*a4d0*/  IADD3 R11, R225, 0x40, RZ ;  /* 0x00000040e10b7810 */ /* 0x000fe20007ffe0ff */
[----:B------:R-:W-:Y:S01]  /*a4e0*/  IMAD.WIDE.U32 R2, R224, c[0x0][0x208], RZ ;  /* 0x00008200e0027a25 */ /* 0x000fe200078e00ff */
[----:B------:R-:W-:Y:S01]  /*a4f0*/  ISETP.GE.AND P3, PT, R12, c[0x0][0x1d4], PT ;  /* 0x000075000c007a0c */ /* 0x000fe20003f66270 */
[----:B------:R-:W3:Y:S01]  /*a500*/  S2R R10, SR_TID.X ;  /* 0x00000000000a7919 */ /* 0x000ee20000002100 */
[----:B------:R-:W-:Y:S01]  /*a510*/  ISETP.GE.AND P2, PT, R11, c[0x0][0x1d4], PT ;  /* 0x000075000b007a0c */ /* 0x000fe20003f46270 */
[----:B------:R-:W-:Y:S01]  /*a520*/  IMAD R4, R224, c[0x0][0x20c], R4 ;  /* 0x00008300e0047a24 */ /* 0x000fe200078e0204 */
[----:B------:R-:W-:Y:S03]  /*a530*/  SHF.R.S32.HI R8, RZ, 0x1f, R222 ;  /* 0x0000001fff087819 */ /* 0x000fe600000114de */
        /* <DEDUP_REMOVED lines=10> */
[----:B------:R-:W-:Y:S02]  /*a5e0*/  IADD3.X R8, R5, R3, R8, P0, !PT ;  /* 0x0000000305087210 */ /* 0x000fe400007fe408 */
[C---:B------:R-:W-:Y:S04]  /*a5f0*/  LEA R9, P0, R2.reuse, c[0x0][0x1f8], 0x1 ;  /* 0x00007e0002097a11 */ /* 0x040fe800078008ff */
[----:B------:R-:W-:Y:S02]  /*a600*/  LEA.HI.X R8, R2, c[0x0][0x1fc], R8, 0x1, P0 ;  /* 0x00007f0002087a11 */ /* 0x000fe400000f0c08 */
[----:B------:R-:W1:Y:S04]  /*a610*/  SHFL.IDX PT, R2, R9, RZ, 0x1c1f ;  /* 0x001c1fff09027589 */ /* 0x000e6800000e0000 */
[----:B------:R-:W2:Y:S01]  /*a620*/  SHFL.IDX PT, R3, R8, RZ, 0x1c1f ;  /* 0x001c1fff08037589 */ /* 0x000ea200000e0000 */
[C---:B-1----:R-:W-:Y:S05]  /*a630*/  IADD3 R6, P0, R2.reuse, R228, RZ ;  /* 0x000000e402067210 */ /* 0x042fea0007f1e0ff */
[C---:B--2---:R-:W-:Y:S01]  /*a640*/  IMAD.X R7, R3.reuse, 0x1, R200, P0 ;  /* 0x0000000103077824 */ /* 0x044fe200000e06c8 */
[C---:B------:R-:W-:Y:S04]  /*a650*/  IADD3 R4, P0, R2.reuse, R198, RZ ;  /* 0x000000c602047210 */ /* 0x040fe80007f1e0ff */
[----:B------:R-:W-:Y:S01]  /*a660*/  @!PT LDS RZ, [RZ] ;  /* 0x00000000fffff984 */ /* 0x000fe20000000800 */
[----:B------:R1:W-:Y:S01]  /*a670*/  LDGSTS.E.BYPASS.LTC128B.128 [R218+0x1880], [R6.64], !P1 ;  /* 0x0188000006da7fae */ /* 0x0003e2000c901d46 */
[C---:B------:R-:W-:Y:S01]  /*a680*/  IMAD.X R5, R3.reuse, 0x1, R199, P0 ;  /* 0x0000000103057824 */ /* 0x040fe200000e06c7 */
        /* <DEDUP_REMOVED lines=9> */
.L_x_1241:
[C---:B------:R-:W-:Y:S02]  /*a720*/  IADD3 R10, R225.reuse, 0x20, RZ ;  /* 0x00000020e10a7810 */ /* 0x040fe40007ffe0ff */
[C---:B------:R-:W-:Y:S02]  /*a730*/  ISETP.GE.AND P3, PT, R225.reuse, c[0x0][0x1d4], PT ;  /* 0x00007500e1007a0c */ /* 0x040fe40003f66270 */
        /* <DEDUP_REMOVED lines=15> */
.L_x_1196:
[----:B------:R-:W-:Y:S05]  /*a830*/  BSYNC B0 ;  /* 0x0000000000007941 */ /* 0x000fea0003800000 */
.L_x_1195:
        /* <DEDUP_REMOVED lines=33> */
[----:B------:R-:W5:Y:S07]  /*aa50*/  LDSM.16.M88.4 R168, [R208+0x8080] ;  /* 0x00808000d0a8783b */ /* 0x000f6e0000000200 */
[----:B------:R-:W-:Y:S01]  /*aa60*/  HMMA.16816.F32.BF16 R48, R160, R178, R48 ;  /* 0x000000b2a030723c */ /* 0x000fe20000041830 */
[----:B------:R-:W2:Y:S07]  /*aa70*/  LDSM.16.M88.4 R160, [R214] ;  /* 0x00000000d6a0783b */ /* 0x000eae0000000200 */
[-C--:B-1----:R-:W-:Y:S01]  /*aa80*/  HMMA.16816.F32.BF16 R4, R136, R180.reuse, R4 ;  /* 0x000000b48804723c */ /* 0x082fe20000041804 */
[----:B------:R-:W1:Y:S07]  /*aa90*/  LDSM.16.M88.4 R176, [R213] ;  /* 0x00000000d5b0783b */ /* 0x000e6e0000000200 */
        /* <DEDUP_REMOVED lines=27> */
[-C--:B-1----:R-:W-:Y:S08]  /*ac50*/  HMMA.16816.F32.BF16 R36, R168, R176.reuse, R36 ;  /* 0x000000b0a824723c */ /* 0x082ff00000041824 */
[C---:B------:R-:W-:Y:S08]  /*ac60*/  HMMA.16816.F32.BF16 R40, R192.reuse, R176, R40 ;  /* 0x000000b0c028723c */ /* 0x040ff00000041828 */
[-C--:B------:R-:W-:Y:S01]  /*ac70*/  HMMA.16816.F32.BF16 R44, R192, R178.reuse, R44 ;  /* 0x000000b2c02c723c */ /* 0x080fe2000004182c */
[----:B------:R-:W1:Y:S07]  /*ac80*/  LDSM.16.M88.4 R192, [R208+0xb080] ;  /* 0x00b08000d0c0783b */ /* 0x000e6e0000000200 */
[----:B------:R-:W-:Y:S01]  /*ac90*/  HMMA.16816.F32.BF16 R48, R168, R178, R48 ;  /* 0x000000b2a830723c */ /* 0x000fe20000041830 */
[----:B------:R-:W5:Y:S07]  /*aca0*/  LDSM.16.M88.4 R168, [R211] ;  /* 0x00000000d3a8783b */ /* 0x000f6e0000000200 */
[-C--:B---3--:R-:W-:Y:S01]  /*acb0*/  HMMA.16816.F32.BF16 R4, R136, R164.reuse, R4 ;  /* 0x000000a48804723c */ /* 0x088fe20000041804 */
[----:B------:R-:W3:Y:S01]  /*acc0*/  LDSM.16.M88.4 R176, [R210] ;  /* 0x00000000d2b0783b */ /* 0x000ee20000000200 */
[----:B------:R-:W-:Y:S06]  /*acd0*/  DEPBAR.LE SB0, 0x0 ;  /* 0x000080000000791a */ /* 0x000fec0000000000 */
[C---:B----4-:R-:W-:Y:S01]  /*ace0*/  HMMA.16816.F32.BF16 R8, R172.reuse, R164, R8 ;  /* 0x000000a4ac08723c */ /* 0x050fe20000041808 */
[----:B------:R-:W-:Y:S07]  /*acf0*/  BAR.SYNC.DEFER_BLOCKING 0x0 ;  /* 0x0000000000007b1d */ /* 0x000fee0000010000 */
        /* <DEDUP_REMOVED lines=11> */
[C---:B-1----:R-:W-:Y:S08]  /*adb0*/  HMMA.16816.F32.BF16 R8, R192.reuse, R188, R8 ;  /* 0x000000bcc008723c */ /* 0x042ff00000041808 */
[-C--:B------:R-:W-:Y:S08]  /*adc0*/  HMMA.16816.F32.BF16 R12, R192, R190.reuse, R12 ;  /* 0x000000bec00c723c */ /* 0x080ff0000004180c */
[C---:B------:R-:W-:Y:S08]  /*add0*/  HMMA.16816.F32.BF16 R16, R160.reuse, R190, R16 ;  /* 0x000000bea010723c */ /* 0x040ff00000041810 */
[-C--:B-----5:R-:W-:Y:S08]  /*ade0*/  HMMA.16816.F32.BF16 R20, R160, R168.reuse, R20 ;  /* 0x000000a8a014723c */ /* 0x0a0ff00000041814 */
[C---:B------:R-:W-:Y:S08]  /*adf0*/  HMMA.16816.F32.BF16 R24, R192.reuse, R168, R24 ;  /* 0x000000a8c018723c */ /* 0x040ff00000041818 */
[-C--:B------:R-:W-:Y:S08]  /*ae00*/  HMMA.16816.F32.BF16 R28, R192, R170.reuse, R28 ;  /* 0x000000aac01c723c */ /* 0x080ff0000004181c */
[C---:B------:R-:W-:Y:S08]  /*ae10*/  HMMA.16816.F32.BF16 R32, R160.reuse, R170, R32 ;  /* 0x000000aaa020723c */ /* 0x040ff00000041820 */
[-C--:B---3--:R-:W-:Y:S08]  /*ae20*/  HMMA.16816.F32.BF16 R36, R160, R176.reuse, R36 ;  /* 0x000000b0a024723c */ /* 0x088ff00000041824 */
[C---:B------:R-:W-:Y:S08]  /*ae30*/  HMMA.16816.F32.BF16 R40, R192.reuse, R176, R40 ;  /* 0x000000b0c028723c */ /* 0x040ff00000041828 */
[-C--:B------:R-:W-:Y:S08]  /*ae40*/  HMMA.16816.F32.BF16 R44, R192, R178.reuse, R44 ;  /* 0x000000b2c02c723c */ /* 0x080ff0000004182c */
[----:B------:R-:W-:Y:S01]  /*ae50*/  HMMA.16816.F32.BF16 R48, R160, R178, R48 ;  /* 0x000000b2a030723c */ /* 0x000fe20000041830 */
[----:B------:R-:W-:-:S07]  /*ae60*/  @!P0 BRA `(.L_x_1198) ;  /* 0x000004b000008947 */ /* 0x000fce0003800000 */
[----:B------:R-:W2:Y:S01]  /*ae70*/  LDL R3, [R1+0x20] ;  /* 0x0000200001037983 */ /* 0x000ea20000100800 */
[----:B------:R-:W-:Y:S01]  /*ae80*/  IMAD.MOV.U32 R222, RZ, RZ, RZ ;  /* 0x000000ffffde7224 */ /* 0x000fe200078e00ff */
[----:B------:R-:W-:Y:S01]  /*ae90*/  ISETP.GE.AND P5, PT, R225, c[0x0][0x1d4], PT ;  /* 0x00007500e1007a0c */ /* 0x000fe20003fa6270 */
[----:B------:R-:W-:Y:S01]  /*aea0*/  IMAD.MOV.U32 R130, RZ, RZ, c[0x0][0x2b8] ;  /* 0x0000ae00ff827624 */ /* 0x000fe200078e00ff */
[----:B------:R-:W3:Y:S04]  /*aeb0*/  LDL R2, [R1+0x14] ;  /* 0x0000140001027983 */ /* 0x000ee80000100800 */
[----:B------:R-:W4:Y:S01]  /*aec0*/  LDL.64 R202, [R1+0x28] ;  /* 0x0000280001ca7983 */ /* 0x000f220000100a00 */
[----:B------:R-:W-:Y:S03]  /*aed0*/  ISETP.NE.AND P2, PT, R130, 0x1, PT ;  /* 0x000000018200780c */ /* 0x000fe60003f45270 */
[----:B------:R-:W5:Y:S01]  /*aee0*/  LDL R201, [R1+0x30] ;  /* 0x0000300001c97983 */ /* 0x000f620000100800 */
[----:B---3--:R-:W-:Y:S01]  /*aef0*/  ISETP.GT.AND P1, PT, R2, 0x2f, PT ;  /* 0x0000002f0200780c */ /* 0x008fe20003f24270 */
[----:B--2---:R-:W-:Y:S05]  /*af00*/  IMAD R3, R223, 0x30, R3 ;  /* 0x00000030df037824 */ /* 0x004fea00078e0203 */
[----:B------:R-:W-:Y:S05]  /*af10*/  IADD3 R3, R3, -0x30, R2 ;  /* 0xffffffd003037810 */ /* 0x000fea0007ffe002 */
[----:B------:R-:W-:Y:S04]  /*af20*/  @P2 IMAD.HI.U32 R130, R3, c[0x0][0x2bc], RZ ;  /* 0x0000af0003822a27 */ /* 0x000fe800078e00ff */
[--C-:B------:R-:W-:Y:S01]  /*af30*/  IMAD.MOV.U32 R2, RZ, RZ, R3.reuse ;  /* 0x000000ffff027224 */ /* 0x100fe200078e0003 */
[----:B------:R-:W-:Y:S04]  /*af40*/  @P2 SHF.R.U32.HI R2, RZ, c[0x0][0x2c0], R130 ;  /* 0x0000b000ff022a19 */ /* 0x000fe80000011682 */
[C---:B----4-:R-:W-:Y:S02]  /*af50*/  @!P1 IADD3 R131, P0, R2.reuse, R202, RZ ;  /* 0x000000ca02839210 */ /* 0x050fe40007f1e0ff */
[----:B------:R-:W1:Y:S02]  /*af60*/  S2R R202, SR_CTAID.Y ;  /* 0x0000000000ca7919 */ /* 0x000e640000002600 */
[----:B-----5:R-:W-:Y:S01]  /*af70*/  @!P1 LEA.HI.X.SX32 R136, R2, R201, 0x1, P0 ;  /* 0x000000c902889211 */ /* 0x020fe200000f0eff */
[----:B------:R-:W-:Y:S01]  /*af80*/  IMAD.MOV R2, RZ, RZ, -R2 ;  /* 0x000000ffff027224 */ /* 0x000fe200078e0a02 */
[----:B------:R-:W2:Y:S01]  /*af90*/  S2R R201, SR_CTAID.Y ;  /* 0x0000000000c97919 */ /* 0x000ea20000002600 */
[C---:B------:R-:W-:Y:S02]  /*afa0*/  @!P1 LEA R130, P0, R131.reuse, c[0x0][0x2a0], 0x2 ;  /* 0x0000a80083829a11 */ /* 0x040fe400078010ff */
[----:B------:R-:W-:Y:S02]  /*afb0*/  IMAD R224, R2, c[0x0][0x2b8], R3 ;  /* 0x0000ae0002e07a24 */ /* 0x000fe400078e0203 */
[----:B------:R-:W-:Y:S03]  /*afc0*/  @!P1 LEA.HI.X R131, R131, c[0x0][0x2a4], R136, 0x2, P0 ;  /* 0x0000a90083839a11 */ /* 0x000fe600000f1488 */
[----:B------:R-:W-:Y:S02]  /*afd0*/  SHF.R.S32.HI R2, RZ, 0x1f, R224 ;  /* 0x0000001fff027819 */ /* 0x000fe400000114e0 */
[----:B------:R3:W4:Y:S01]  /*afe0*/  @!P1 LDG.E R222, [R130.64] ;  /* 0x0000000682de9981 */ /* 0x000722000c1e1900 */
[----:B-1----:R-:W-:Y:S01]  /*aff0*/  SHF.R.S32.HI R202, RZ, 0x1f, R202 ;  /* 0x0000001fffca7819 */ /* 0x002fe200000114ca */
[C---:B--2---:R-:W-:Y:S04]  /*b000*/  IMAD.WIDE.U32 R220, R201.reuse, c[0x0][0x1e8], RZ ;  /* 0x00007a00c9dc7a25 */ /* 0x044fe800078e00ff */
[----:B------:R-:W-:Y:S04]  /*b010*/  IMAD R202, R202, c[0x0][0x1e8], RZ ;  /* 0x00007a00caca7a24 */ /* 0x000fe800078e02ff */
[----:B------:R-:W-:Y:S02]  /*b020*/  IMAD R202, R201, c[0x0][0x1ec], R202 ;  /* 0x00007b00c9ca7a24 */ /* 0x000fe400078e02ca */
[----:B------:R-:W1:Y:S01]  /*b030*/  S2R R201, SR_TID.X ;  /* 0x0000000000c97919 */ /* 0x000e620000002100 */
[----:B---3--:R-:W-:Y:S02]  /*b040*/  IMAD R130, R2, c[0x0][0x1e0], RZ ;  /* 0x0000780002827a24 */ /* 0x008fe400078e02ff */
[C---:B------:R-:W-:Y:S04]  /*b050*/  IMAD.WIDE.U32 R2, R224.reuse, c[0x0][0x1e0], RZ ;  /* 0x00007800e0027a25 */ /* 0x040fe800078e00ff */
[----:B------:R-:W-:Y:S02]  /*b060*/  IMAD R130, R224, c[0x0][0x1e4], R130 ;  /* 0x00007900e0827a24 */ /* 0x000fe400078e0282 */
[----:B------:R-:W-:Y:S02]  /*b070*/  IMAD.IADD R202, R221, 0x1, R202 ;  /* 0x00000001ddca7824 */ /* 0x000fe400078e02ca */
[----:B------:R-:W-:Y:S01]  /*b080*/  IMAD.IADD R3, R3, 0x1, R130 ;  /* 0x0000000103037824 */ /* 0x000fe200078e0282 */
[----:B-1----:R-:W-:Y:S04]  /*b090*/  SHF.R.S32.HI R137, RZ, 0x1f, R201 ;  /* 0x0000001fff897819 */ /* 0x002fe800000114c9 */
[----:B------:R-:W-:Y:S02]  /*b0a0*/  LEA.HI R137, R137, R201, RZ, 0x2 ;  /* 0x000000c989897211 */ /* 0x000fe400078f10ff */
[----:B------:R-:W-:Y:S02]  /*b0b0*/  IADD3 R201, R225, 0x40, RZ ;  /* 0x00000040e1c97810 */ /* 0x000fe40007ffe0ff */
[----:B------:R-:W-:Y:S02]  /*b0c0*/  SHF.R.S32.HI R137, RZ, 0x2, R137 ;  /* 0x00000002ff897819 */ /* 0x000fe40000011489 */
[----:B------:R-:W-:Y:S02]  /*b0d0*/  ISETP.GE.AND P3, PT, R201, c[0x0][0x1d4], PT ;  /* 0x00007500c9007a0c */ /* 0x000fe40003f66270 */
[----:B------:R-:W-:Y:S04]  /*b0e0*/  IADD3 R136, -R137, 0x30, RZ ;  /* 0x0000003089887810 */ /* 0x000fe80007ffe1ff */
[----:B------:R-:W-:Y:S02]  /*b0f0*/  ISETP.GE.AND P1, PT, R136, 0x1, PT ;  /* 0x000000018800780c */ /* 0x000fe40003f26270 */
[----:B----4-:R-:W-:Y:S01]  /*b100*/  SHF.R.S32.HI R130, RZ, 0x1f, R222 ;  /* 0x0000001fff827819 */ /* 0x010fe200000114de */
[----:B------:R-:W-:Y:S04]  /*b110*/  IMAD.WIDE.U32 R2, R222, c[0x0][0x1f0], R2 ;  /* 0x00007c00de027a25 */ /* 0x000fe800078e0002 */
[----:B------:R-:W-:Y:S01]  /*b120*/  IMAD R130, R130, c[0x0][0x1f0], RZ ;  /* 0x00007c0082827a24 */ /* 0x000fe200078e02ff */
[----:B------:R-:W-:Y:S03]  /*b130*/  IADD3 R2, P0, R220, R2, RZ ;  /* 0x00000002dc027210 */ /* 0x000fe60007f1e0ff */
[----:B------:R-:W-:Y:S05]  /*b140*/  IMAD R130, R222, c[0x0][0x1f4], R130 ;  /* 0x00007d00de827a24 */ /* 0x000fea00078e0282 */
[----:B------:R-:W-:Y:S02]  /*b150*/  IADD3.X R130, R202, R3, R130, P0, !PT ;  /* 0x00000003ca827210 */ /* 0x000fe400007fe482 */
[C---:B------:R-:W-:Y:S02]  /*b160*/  LEA R131, P0, R2.reuse, c[0x0][0x1c8], 0x1 ;  /* 0x0000720002837a11 */ /* 0x040fe400078008ff */
[----:B------:R-:W-:Y:S02]  /*b170*/  IADD3 R202, R225, 0x20, RZ ;  /* 0x00000020e1ca7810 */ /* 0x000fe40007ffe0ff */
[----:B------:R-:W-:Y:S02]  /*b180*/  LEA.HI.X R130, R2, c[0x0][0x1cc], R130, 0x1, P0 ;  /* 0x0000730002827a11 */ /* 0x000fe400000f0c82 */
[----:B------:R-:W1:Y:S01]  /*b190*/  SHFL.IDX PT, R2, R131, RZ, 0x1c1f ;  /* 0x001c1fff83027589 */ /* 0x000e6200000e0000 */
[----:B------:R-:W-:Y:S03]  /*b1a0*/  ISETP.GE.AND P4, PT, R202, c[0x0][0x1d4], PT ;  /* 0x00007500ca007a0c */ /* 0x000fe60003f86270 */
[----:B------:R-:W2:Y:S01]  /*b1b0*/  SHFL.IDX PT, R3, R130, RZ, 0x1c1f ;  /* 0x001c1fff82037589 */ /* 0x000ea200000e0000 */
[C---:B-1----:R-:W-:Y:S05]  /*b1c0*/  @P1 IADD3 R162, P0, R2.reuse, R228, RZ ;  /* 0x000000e402a21210 */ /* 0x042fea0007f1e0ff */
[C-C-:B--2---:R-:W-:Y:S01]  /*b1d0*/  @P1 IMAD.X R163, R3.reuse, 0x1, R200.reuse, P0 ;  /* 0x0000000103a31824 */ /* 0x144fe200000e06c8 */
        /* <DEDUP_REMOVED lines=20> */
.L_x_1198:
[----:B-1----:R-:W-:Y:S01]  /*b320*/  FMNMX.FTZ R2, R4, R134, !PT ;  /* 0x0000008604027209 */ /* 0x002fe20007810000 */
[----:B------:R-:W-:Y:S01]  /*b330*/  LDSM.16.MT88.4 R160, [R205+0x1880] ;  /* 0x00188000cda0783b */ /* 0x000fe20000004200 */
[----:B------:R-:W-:Y:S02]  /*b340*/  ISETP.GT.AND P0, PT, R223, R227, PT ;  /* 0x000000e3df00720c */ /* 0x000fe40003f04270 */
        /* <DEDUP_REMOVED lines=39> */
[----:B------:R-:W-:Y:S03]  /*b5c0*/  FMNMX.FTZ R2, R41, R2, !PT ;  /* 0x0000000229027209 */ /* 0x000fe60007810000 */
[----:B------:R-:W1:Y:S01]  /*b5d0*/  SHFL.BFLY PT, R131, R3, 0x2, 0x1f ;  /* 0x0c401f0003837f89 */ /* 0x000e6200000e0000 */
[----:B------:R-:W-:Y:S04]  /*b5e0*/  FMNMX.FTZ R2, R44, R2, !PT ;  /* 0x000000022c027209 */ /* 0x000fe80007810000 */
[----:B------:R-:W-:Y:S05]  /*b5f0*/  FMNMX.FTZ R2, R45, R2, !PT ;  /* 0x000000022d027209 */ /* 0x000fea0007810000 */
[----:B------:R-:W1:Y:S02]  /*b600*/  SHFL.BFLY PT, R132, R2, 0x2, 0x1f ;  /* 0x0c401f0002847f89 */ /* 0x000e6400000e0000 */
[----:B-1----:R-:W-:Y:S02]  /*b610*/  FMNMX.FTZ R134, R134, R130, !PT ;  /* 0x0000008286867209 */ /* 0x002fe40007810000 */
[----:B------:R-:W-:Y:S04]  /*b620*/  FMNMX.FTZ R130, R10, R128, !PT ;  /* 0x000000800a827209 */ /* 0x000fe80007810000 */
[----:B------:R-:W1:Y:S01]  /*b630*/  SHFL.BFLY PT, R133, R134, 0x1, 0x1f ;  /* 0x0c201f0086857f89 */ /* 0x000e6200000e0000 */
[----:B------:R-:W-:Y:S02]  /*b640*/  FMNMX.FTZ R130, R11, R130, !PT ;  /* 0x000000820b827209 */ /* 0x000fe40007810000 */
[----:B------:R-:W-:Y:S02]  /*b650*/  FMNMX.FTZ R3, R3, R131, !PT ;  /* 0x0000008303037209 */ /* 0x000fe40007810000 */
[----:B------:R-:W-:Y:S03]  /*b660*/  FMNMX.FTZ R130, R14, R130, !PT ;  /* 0x000000820e827209 */ /* 0x000fe60007810000 */
[----:B------:R-:W1:Y:S01]  /*b670*/  SHFL.BFLY PT, R131, R3, 0x1, 0x1f ;  /* 0x0c201f0003837f89 */ /* 0x000e6200000e0000 */
[----:B------:R-:W-:Y:S02]  /*b680*/  FMNMX.FTZ R132, R2, R132, !PT ;  /* 0x0000008402847209 */ /* 0x000fe40007810000 */
[----:B------:R-:W-:Y:S05]  /*b690*/  FMNMX.FTZ R2, R15, R130, !PT ;  /* 0x000000820f027209 */ /* 0x000fea0007810000 */
[----:B------:R-:W1:Y:S01]  /*b6a0*/  SHFL.BFLY PT, R130, R132, 0x1, 0x1f ;  /* 0x0c201f0084827f89 */ /* 0x000e6200000e0000 */
[----:B------:R-:W-:Y:S02]  /*b6b0*/  FMNMX.FTZ R2, R26, R2, !PT ;  /* 0x000000021a027209 */ /* 0x000fe40007810000 */
[----:B-1----:R-:W-:Y:S02]  /*b6c0*/  FMNMX.FTZ R134, R134, R133, !PT ;  /* 0x0000008586867209 */ /* 0x002fe40007810000 */
[----:B------:R-:W-:Y:S03]  /*b6d0*/  FMNMX.FTZ R2, R27, R2, !PT ;  /* 0x000000021b027209 */ /* 0x000fe60007810000 */
[----:B------:R-:W-:Y:S01]  /*b6e0*/  FADD.FTZ R0, -R134, R0 ;  /* 0x0000000086007221 */ /* 0x000fe20000010100 */
[----:B------:R-:W-:Y:S04]  /*b6f0*/  FMNMX.FTZ R2, R30, R2, !PT ;  /* 0x000000021e027209 */ /* 0x000fe80007810000 */
[----:B------:R-:W-:Y:S02]  /*b700*/  FMNMX.FTZ R2, R31, R2, !PT ;  /* 0x000000021f027209 */ /* 0x000fe40007810000 */
[----:B------:R-:W-:Y:S02]  /*b710*/  FMNMX.FTZ R133, R3, R131, !PT ;  /* 0x0000008303857209 */ /* 0x000fe40007810000 */
[----:B------:R-:W-:Y:S01]  /*b720*/  FMNMX.FTZ R3, R42, R2, !PT ;  /* 0x000000022a037209 */ /* 0x000fe20007810000 */
[----:B------:R-:W-:Y:S02]  /*b730*/  FMUL.FTZ R2, R0, c[0x0][0x2d0] ;  /* 0x0000b40000027a20 */ /* 0x000fe40000410000 */
[----:B------:R-:W-:Y:S01]  /*b740*/  FMUL.FTZ R168, R133, c[0x0][0x2d0] ;  /* 0x0000b40085a87a20 */ /* 0x000fe20000410000 */
[----:B------:R-:W-:Y:S01]  /*b750*/  FMNMX.FTZ R0, R43, R3, !PT ;  /* 0x000000032b007209 */ /* 0x000fe20007810000 */
[----:B------:R1:W1:Y:S01]  /*b760*/  MUFU.EX2 R131, R2 ;  /* 0x0000000200837308 */ /* 0x0002620000000800 */
[----:B------:R-:W-:Y:S01]  /*b770*/  FMNMX.FTZ R132, R132, R130, !PT ;  /* 0x0000008284847209 */ /* 0x000fe20007810000 */
[--C-:B------:R-:W-:Y:S01]  /*b780*/  FFMA.FTZ R18, R18, c[0x0][0x2d0], -R168.reuse ;  /* 0x0000b40012127a23 */ /* 0x100fe200000108a8 */
[----:B------:R-:W-:Y:S01]  /*b790*/  FMNMX.FTZ R0, R46, R0, !PT ;  /* 0x000000002e007209 */ /* 0x000fe20007810000 */
[--C-:B------:R-:W-:Y:S02]  /*b7a0*/  FFMA.FTZ R19, R19, c[0x0][0x2d0], -R168.reuse ;  /* 0x0000b40013137a23 */ /* 0x100fe400000108a8 */
[--C-:B------:R-:W-:Y:S01]  /*b7b0*/  FFMA.FTZ R6, R6, c[0x0][0x2d0], -R168.reuse ;  /* 0x0000b40006067a23 */ /* 0x100fe200000108a8 */
[----:B------:R-:W-:Y:S01]  /*b7c0*/  FMNMX.FTZ R0, R47, R0, !PT ;  /* 0x000000002f007209 */ /* 0x000fe20007810000 */
[--C-:B------:R-:W-:Y:S02]  /*b7d0*/  FFMA.FTZ R7, R7, c[0x0][0x2d0], -R168.reuse ;  /* 0x0000b40007077a23 */ /* 0x100fe400000108a8 */
[----:B------:R-:W-:Y:S01]  /*b7e0*/  MUFU.EX2 R202, R6 ;  /* 0x0000000600ca7308 */ /* 0x000fe20000000800 */
[----:B------:R-:W-:Y:S01]  /*b7f0*/  FMUL.FTZ R169, R132, c[0x0][0x2d0] ;  /* 0x0000b40084a97a20 */ /* 0x000fe20000410000 */
[----:B------:R-:W1:Y:S01]  /*b800*/  SHFL.BFLY PT, R3, R0, 0x2, 0x1f ;  /* 0x0c401f0000037f89 */ /* 0x000e6200000e0000 */
[--C-:B------:R-:W-:Y:S02]  /*b810*/  FFMA.FTZ R22, R22, c[0x0][0x2d0], -R168.reuse ;  /* 0x0000b40016167a23 */ /* 0x100fe400000108a8 */
[--C-:B------:R-:W-:Y:S02]  /*b820*/  FFMA.FTZ R8, R8, c[0x0][0x2d0], -R169.reuse ;  /* 0x0000b40008087a23 */ /* 0x100fe400000108a9 */
[--C-:B------:R-:W-:Y:S02]  /*b830*/  FFMA.FTZ R9, R9, c[0x0][0x2d0], -R169.reuse ;  /* 0x0000b40009097a23 */ /* 0x100fe400000108a9 */
[--C-:B------:R-:W-:Y:S01]  /*b840*/  FFMA.FTZ R12, R12, c[0x0][0x2d0], -R169.reuse ;  /* 0x0000b4000c0c7a23 */ /* 0x100fe200000108a9 */
[----:B------:R-:W1:Y:S01]  /*b850*/  MUFU.EX2 R203, R7 ;  /* 0x0000000700cb7308 */ /* 0x000e620000000800 */
[----:B------:R-:W-:Y:S02]  /*b860*/  FFMA.FTZ R13, R13, c[0x0][0x2d0], -R169 ;  /* 0x0000b4000d0d7a23 */ /* 0x000fe400000108a9 */
[--C-:B------:R-:W-:Y:S02]  /*b870*/  FFMA.FTZ R34, R34, c[0x0][0x2d0], -R168.reuse ;  /* 0x0000b40022227a23 */ /* 0x100fe400000108a8 */
[----:B-1----:R-:W-:Y:S02]  /*b880*/  FADD.FTZ R2, -R133, R129 ;  /* 0x0000008185027221 */ /* 0x002fe40000010100 */
[C---:B------:R-:W-:Y:S02]  /*b890*/  FMUL.FTZ R100, R131.reuse, R100 ;  /* 0x0000006483647220 */ /* 0x040fe40000410000 */
[----:B------:R-:W-:Y:S01]  /*b8a0*/  FMUL.FTZ R2, R2, c[0x0][0x2d0] ;  /* 0x0000b40002027a20 */ /* 0x000fe20000410000 */
[----:B------:R-:W-:Y:S01]  /*b8b0*/  MUFU.EX2 R201, R18 ;  /* 0x0000001200c97308 */ /* 0x000fe20000000800 */
[----:B------:R-:W-:Y:S02]  /*b8c0*/  FMUL.FTZ R101, R131, R101 ;  /* 0x0000006583657220 */ /* 0x000fe40000410000 */
[--C-:B------:R-:W-:Y:S02]  /*b8d0*/  FFMA.FTZ R35, R35, c[0x0][0x2d0], -R168.reuse ;  /* 0x0000b40023237a23 */ /* 0x100fe400000108a8 */
[--C-:B------:R-:W-:Y:S01]  /*b8e0*/  FFMA.FTZ R38, R38, c[0x0][0x2d0], -R168.reuse ;  /* 0x0000b40026267a23 */ /* 0x100fe200000108a8 */
[----:B------:R-:W-:Y:S01]  /*b8f0*/  FMNMX.FTZ R0, R0, R3, !PT ;  /* 0x0000000300007209 */ /* 0x000fe20007810000 */
[----:B------:R-:W-:Y:S02]  /*b900*/  FFMA.FTZ R39, R39, c[0x0][0x2d0], -R168 ;  /* 0x0000b40027277a23 */ /* 0x000fe400000108a8 */
[--C-:B------:R-:W-:Y:S01]  /*b910*/  FFMA.FTZ R40, R40, c[0x0][0x2d0], -R169.reuse ;  /* 0x0000b40028287a23 */ /* 0x100fe200000108a9 */
[----:B------:R1:W-:Y:S01]  /*b920*/  MUFU.EX2 R130, R2 ;  /* 0x0000000200827308 */ /* 0x0003e20000000800 */
[--C-:B------:R-:W-:Y:S02]  /*b930*/  FFMA.FTZ R41, R41, c[0x0][0x2d0], -R169.reuse ;  /* 0x0000b40029297a23 */ /* 0x100fe400000108a9 */
[--C-:B------:R-:W-:Y:S01]  /*b940*/  FFMA.FTZ R44, R44, c[0x0][0x2d0], -R169.reuse ;  /* 0x0000b4002c2c7a23 */ /* 0x100fe200000108a9 */
[----:B------:R-:W-:Y:S01]  /*b950*/  F2FP.BF16.PACK_AB R137, R203, R202 ;  /* 0x000000cacb89723e */ /* 0x000fe200000010ff */
[----:B------:R-:W-:Y:S02]  /*b960*/  FFMA.FTZ R45, R45, c[0x0][0x2d0], -R169 ;  /* 0x0000b4002d2d7a23 */ /* 0x000fe400000108a9 */
[C---:B------:R-:W-:Y:S02]  /*b970*/  FMUL.FTZ R112, R131.reuse, R112 ;  /* 0x0000007083707220 */ /* 0x040fe40000410000 */
[C---:B------:R-:W-:Y:S01]  /*b980*/  FMUL.FTZ R113, R131.reuse, R113 ;  /* 0x0000007183717220 */ /* 0x040fe20000410000 */
[----:B------:R-:W1:Y:S01]  /*b990*/  MUFU.EX2 R195, R19 ;  /* 0x0000001300c37308 */ /* 0x000e620000000800 */
[C---:B------:R-:W-:Y:S02]  /*b9a0*/  FMUL.FTZ R116, R131.reuse, R116 ;  /* 0x0000007483747220 */ /* 0x040fe40000410000 */
[C---:B------:R-:W-:Y:S02]  /*b9b0*/  FMUL.FTZ R117, R131.reuse, R117 ;  /* 0x0000007583757220 */ /* 0x040fe40000410000 */
[C---:B------:R-:W-:Y:S02]  /*b9c0*/  FMUL.FTZ R124, R131.reuse, R124 ;  /* 0x0000007c837c7220 */ /* 0x040fe40000410000 */
[C---:B------:R-:W-:Y:S02]  /*b9d0*/  FMUL.FTZ R125, R131.reuse, R125 ;  /* 0x0000007d837d7220 */ /* 0x040fe40000410000 */
[C---:B------:R-:W-:Y:S01]  /*b9e0*/  FMUL.FTZ R52, R131.reuse, R52 ;  /* 0x0000003483347220 */ /* 0x040fe20000410000 */
[----:B------:R-:W-:Y:S01]  /*b9f0*/  MUFU.EX2 R191, R8 ;  /* 0x0000000800bf7308 */ /* 0x000fe20000000800 */
[C---:B------:R-:W-:Y:S02]  /*ba00*/  FMUL.FTZ R53, R131.reuse, R53 ;  /* 0x0000003583357220 */ /* 0x040fe40000410000 */
[----:B------:R-:W-:Y:S02]  /*ba10*/  FMUL.FTZ R64, R131, R64 ;  /* 0x0000004083407220 */ /* 0x000fe40000410000 */
[----:B-1----:R-:W-:Y:S02]  /*ba20*/  FADD.FTZ R2, -R132, R135 ;  /* 0x0000008784027221 */ /* 0x002fe40000010100 */
        /* <DEDUP_REMOVED lines=101> */
[C---:B----4-:R-:W-:Y:S02]  /*c080*/  FMUL.FTZ R20, R129.reuse, R156 ;  /* 0x0000009c81147220 */ /* 0x050fe40000410000 */
[C---:B------:R-:W-:Y:S02]  /*c090*/  FMUL.FTZ R66, R130.reuse, R66 ;  /* 0x0000004282427220 */ /* 0x040fe40000410000 */
[-C--:B------:R-:W-:Y:S01]  /*c0a0*/  HMMA.16816.F32.BF16 R12, R140, R162.reuse, R12 ;  /* 0x000000a28c0c723c */ /* 0x080fe2000004180c */
[----:B------:R-:W4:Y:S03]  /*c0b0*/  MUFU.EX2 R181, R33 ;  /* 0x0000002100b57308 */ /* 0x000f260000000800 */
[C---:B------:R-:W-:Y:S02]  /*c0c0*/  FMUL.FTZ R67, R130.reuse, R67 ;  /* 0x0000004382437220 */ /* 0x040fe40000410000 */
[----:B--2---:R-:W-:Y:S02]  /*c0d0*/  FMUL.FTZ R21, R129, R157 ;  /* 0x0000009d81157220 */ /* 0x004fe40000410000 */
[C---:B------:R-:W-:Y:S03]  /*c0e0*/  HMMA.16816.F32.BF16 R16, R136.reuse, R162, R16 ;  /* 0x000000a28810723c */ /* 0x040fe60000041810 */
[----:B------:R-:W-:Y:S01]  /*c0f0*/  MUFU.EX2 R180, R34 ;  /* 0x0000002200b47308 */ /* 0x000fe20000000800 */
[C---:B------:R-:W-:Y:S02]  /*c100*/  FMUL.FTZ R68, R131.reuse, R68 ;  /* 0x0000004483447220 */ /* 0x040fe40000410000 */
[----:B------:R-:W-:Y:S02]  /*c110*/  FMUL.FTZ R69, R131, R69 ;  /* 0x0000004583457220 */ /* 0x000fe40000410000 */
[-C--:B------:R-:W-:Y:S04]  /*c120*/  HMMA.16816.F32.BF16 R100, R136, R164.reuse, R100 ;  /* 0x000000a48864723c */ /* 0x080fe80000041864 */
[C---:B------:R-:W-:Y:S01]  /*c130*/  FMUL.FTZ R70, R130.reuse, R70 ;  /* 0x0000004682467220 */ /* 0x040fe20000410000 */
[----:B------:R2:W1:Y:S01]  /*c140*/  MUFU.EX2 R179, R35 ;  /* 0x0000002300b37308 */ /* 0x0004620000000800 */
[----:B------:R-:W-:Y:S02]  /*c150*/  FMUL.FTZ R71, R130, R71 ;  /* 0x0000004782477220 */ /* 0x000fe40000410000 */
[C---:B------:R-:W-:Y:S04]  /*c160*/  HMMA.16816.F32.BF16 R104, R140.reuse, R164, R104 ;  /* 0x000000a48c68723c */ /* 0x040fe80000041868 */
[C---:B------:R-:W-:Y:S02]  /*c170*/  FMUL.FTZ R72, R129.reuse, R72 ;  /* 0x0000004881487220 */ /* 0x040fe40000410000 */
        /* <DEDUP_REMOVED lines=9> */
[----:B------:R-:W-:Y:S02]  /*c210*/  FMUL.FTZ R77, R129, R77 ;  /* 0x0000004d814d7220 */ /* 0x000fe40000410000 */
[-C--:B---3--:R-:W-:Y:S03]  /*c220*/  HMMA.16816.F32.BF16 R116, R136, R144.reuse, R116 ;  /* 0x000000908874723c */ /* 0x088fe60000041874 */
[----:B------:R-:W-:Y:S01]  /*c230*/  MUFU.EX2 R167, R37 ;  /* 0x0000002500a77308 */ /* 0x000fe20000000800 */
[C---:B------:R-:W-:Y:S02]  /*c240*/  FMUL.FTZ R78, R0.reuse, R78 ;  /* 0x0000004e004e7220 */ /* 0x040fe40000410000 */
[----:B------:R-:W-:Y:S02]  /*c250*/  FMUL.FTZ R79, R0, R79 ;  /* 0x0000004f004f7220 */ /* 0x000fe40000410000 */
[C---:B------:R-:W-:Y:S04]  /*c260*/  HMMA.16816.F32.BF16 R120, R140.reuse, R144, R120 ;  /* 0x000000908c78723c */ /* 0x040fe80000041878 */
[C---:B------:R-:W-:Y:S01]  /*c270*/  FMUL.FTZ R80, R131.reuse, R80 ;  /* 0x0000005083507220 */ /* 0x040fe20000410000 */
[----:B------:R-:W-:Y:S01]  /*c280*/  MUFU.EX2 R166, R38 ;  /* 0x0000002600a67308 */ /* 0x000fe20000000800 */
[C---:B------:R-:W-:Y:S02]  /*c290*/  FMUL.FTZ R81, R131.reuse, R81 ;  /* 0x0000005183517220 */ /* 0x040fe40000410000 */
[----:B------:R-:W-:Y:S04]  /*c2a0*/  FMUL.FTZ R82, R130, R82 ;  /* 0x0000005282527220 */ /* 0x000fe80000410000 */
[----:B-1----:R-:W-:Y:S02]  /*c2b0*/  FMUL.FTZ R22, R0, R158 ;  /* 0x0000009e00167220 */ /* 0x002fe40000410000 */
[C---:B------:R-:W-:Y:S01]  /*c2c0*/  FMUL.FTZ R83, R130.reuse, R83 ;  /* 0x0000005382537220 */ /* 0x040fe20000410000 */
[----:B------:R1:W-:Y:S01]  /*c2d0*/  MUFU.EX2 R165, R39 ;  /* 0x0000002700a57308 */ /* 0x0003e20000000800 */
[C---:B------:R-:W-:Y:S02]  /*c2e0*/  FMUL.FTZ R84, R131.reuse, R84 ;  /* 0x0000005483547220 */ /* 0x040fe40000410000 */
[----:B------:R-:W-:Y:S01]  /*c2f0*/  FMUL.FTZ R85, R131, R85 ;  /* 0x0000005583557220 */ /* 0x000fe20000410000 */
[-C--:B------:R-:W-:Y:S03]  /*c300*/  HMMA.16816.F32.BF16 R20, R140, R146.reuse, R20 ;  /* 0x000000928c14723c */ /* 0x080fe60000041814 */
[C---:B------:R-:W-:Y:S02]  /*c310*/  FMUL.FTZ R86, R130.reuse, R86 ;  /* 0x0000005682567220 */ /* 0x040fe40000410000 */
[----:B------:R-:W-:Y:S01]  /*c320*/  FMUL.FTZ R87, R130, R87 ;  /* 0x0000005782577220 */ /* 0x000fe20000410000 */
[----:B------:R-:W-:Y:S01]  /*c330*/  MUFU.EX2 R160, R40 ;  /* 0x0000002800a07308 */ /* 0x000fe20000000800 */
[--C-:B------:R-:W-:Y:S01]  /*c340*/  FFMA.FTZ R26, R26, c[0x0][0x2d0], -R3.reuse ;  /* 0x0000b4001a1a7a23 */ /* 0x100fe20000010803 */
[C---:B------:R-:W-:Y:S01]  /*c350*/  HMMA.16816.F32.BF16 R124, R136.reuse, R146, R124 ;  /* 0x00000092887c723c */ /* 0x040fe2000004187c */
[----:B------:R-:W2:Y:S03]  /*c360*/  LDSM.16.MT88.4 R144, [R205+0x3080] ;  /* 0x00308000cd90783b */ /* 0x000ea60000004200 */
[--C-:B------:R-:W-:Y:S02]  /*c370*/  FFMA.FTZ R27, R27, c[0x0][0x2d0], -R3.reuse ;  /* 0x0000b4001b1b7a23 */ /* 0x100fe40000010803 */
[C---:B------:R-:W-:Y:S02]  /*c380*/  FMUL.FTZ R88, R129.reuse, R88 ;  /* 0x0000005881587220 */ /* 0x040fe40000410000 */
[-C--:B------:R-:W-:Y:S01]  /*c390*/  HMMA.16816.F32.BF16 R52, R136, R148.reuse, R52 ;  /* 0x000000948834723c */ /* 0x080fe20000041834 */
[----:B------:R-:W-:Y:S01]  /*c3a0*/  MUFU.EX2 R183, R128 ;  /* 0x0000008000b77308 */ /* 0x000fe20000000800 */
[----:B-1----:R-:W-:Y:S02]  /*c3b0*/  LDSM.16.MT88.4 R36, [R205+0x3480] ;  /* 0x00348000cd24783b */ /* 0x002fe40000004200 */
[----:B------:R-:W-:Y:S02]  /*c3c0*/  FMUL.FTZ R89, R129, R89 ;  /* 0x0000005981597220 */ /* 0x000fe40000410000 */
[C---:B------:R-:W-:Y:S02]  /*c3d0*/  FMUL.FTZ R90, R0.reuse, R90 ;  /* 0x0000005a005a7220 */ /* 0x040fe40000410000 */
[C---:B------:R-:W-:Y:S03]  /*c3e0*/  HMMA.16816.F32.BF16 R56, R140.reuse, R148, R56 ;  /* 0x000000948c38723c */ /* 0x040fe60000041838 */
[----:B------:R-:W-:Y:S01]  /*c3f0*/  MUFU.EX2 R128, R43 ;  /* 0x0000002b00807308 */ /* 0x000fe20000000800 */
[----:B------:R-:W-:Y:S02]  /*c400*/  FMUL.FTZ R91, R0, R91 ;  /* 0x0000005b005b7220 */ /* 0x000fe40000410000 */
[--C-:B------:R-:W-:Y:S02]  /*c410*/  FFMA.FTZ R30, R30, c[0x0][0x2d0], -R3.reuse ;  /* 0x0000b4001e1e7a23 */ /* 0x100fe40000010803 */
[-C--:B------:R-:W-:Y:S04]  /*c420*/  HMMA.16816.F32.BF16 R60, R140, R150.reuse, R60 ;  /* 0x000000968c3c723c */ /* 0x080fe8000004183c */
[--C-:B------:R-:W-:Y:S01]  /*c430*/  FFMA.FTZ R31, R31, c[0x0][0x2d0], -R3.reuse ;  /* 0x0000b4001f1f7a23 */ /* 0x100fe20000010803 */
[----:B------:R4:W-:Y:S01]  /*c440*/  MUFU.EX2 R176, R26 ;  /* 0x0000001a00b07308 */ /* 0x0009e20000000800 */
[----:B------:R-:W-:Y:S02]  /*c450*/  FFMA.FTZ R3, R47, c[0x0][0x2d0], -R3 ;  /* 0x0000b4002f037a23 */ /* 0x000fe40000010803 */
[C---:B------:R-:W-:Y:S04]  /*c460*/  HMMA.16816.F32.BF16 R64, R136.reuse, R150, R64 ;  /* 0x000000968840723c */ /* 0x040fe80000041840 */
[C---:B------:R-:W-:Y:S02]  /*c470*/  FMUL.FTZ R92, R129.reuse, R92 ;  /* 0x0000005c815c7220 */ /* 0x040fe40000410000 */
[----:B------:R-:W-:Y:S01]  /*c480*/  FMUL.FTZ R93, R129, R93 ;  /* 0x0000005d815d7220 */ /* 0x000fe20000410000 */
[----:B------:R1:W-:Y:S01]  /*c490*/  MUFU.EX2 R175, R27 ;  /* 0x0000001b00af7308 */ /* 0x0003e20000000800 */
[C---:B------:R-:W-:Y:S01]  /*c4a0*/  FMUL.FTZ R94, R0.reuse, R94 ;  /* 0x0000005e005e7220 */ /* 0x040fe20000410000 */
[-C--:B--2---:R-:W-:Y:S03]  /*c4b0*/  HMMA.16816.F32.BF16 R68, R136, R144.reuse, R68 ;  /* 0x000000908844723c */ /* 0x084fe60000041844 */
[----:B------:R-:W-:Y:S02]  /*c4c0*/  FMUL.FTZ R95, R0, R95 ;  /* 0x0000005f005f7220 */ /* 0x000fe40000410000 */
[C---:B------:R-:W-:Y:S02]  /*c4d0*/  FMUL.FTZ R96, R131.reuse, R96 ;  /* 0x0000006083607220 */ /* 0x040fe40000410000 */
[----:B------:R-:W-:Y:S01]  /*c4e0*/  FMUL.FTZ R97, R131, R97 ;  /* 0x0000006183617220 */ /* 0x000fe20000410000 */
[C---:B------:R-:W-:Y:S01]  /*c4f0*/  HMMA.16816.F32.BF16 R72, R140.reuse, R144, R72 ;  /* 0x000000908c48723c */ /* 0x040fe20000041848 */
[----:B------:R-:W-:Y:S03]  /*c500*/  MUFU.EX2 R172, R30 ;  /* 0x0000001e00ac7308 */ /* 0x000fe60000000800 */
[C---:B------:R-:W-:Y:S01]  /*c510*/  FMUL.FTZ R98, R130.reuse, R98 ;  /* 0x0000006282627220 */ /* 0x040fe20000410000 */
[----:B----4-:R-:W-:Y:S01]  /*c520*/  F2FP.BF16.PACK_AB R26, R181, R182 ;  /* 0x000000b6b51a723e */ /* 0x010fe200000010ff */
[----:B------:R-:W-:Y:S02]  /*c530*/  FMUL.FTZ R99, R130, R99 ;  /* 0x0000006382637220 */ /* 0x000fe40000410000 */
[-C--:B------:R-:W-:Y:S03]  /*c540*/  HMMA.16816.F32.BF16 R76, R140, R146.reuse, R76 ;  /* 0x000000928c4c723c */ /* 0x080fe6000004184c */
[----:B------:R-:W2:Y:S01]  /*c550*/  MUFU.EX2 R171, R31 ;  /* 0x0000001f00ab7308 */ /* 0x000ea20000000800 */
[--C-:B------:R-:W-:Y:S01]  /*c560*/  FFMA.FTZ R48, R48, c[0x0][0x2d0], -R135.reuse ;  /* 0x0000b40030307a23 */ /* 0x100fe20000010887 */
        /* <DEDUP_REMOVED lines=13> */
[--C-:B------:R-:W-:Y:S02]  /*c640*/  FFMA.FTZ R50, R50, c[0x0][0x2d0], -R168.reuse ;  /* 0x0000b40032327a23 */ /* 0x100fe400000108a8 */
[----:B------:R-:W-:Y:S01]  /*c650*/  FFMA.FTZ R51, R51, c[0x0][0x2d0], -R168 ;  /* 0x0000b40033337a23 */ /* 0x000fe200000108a8 */
[-C--:B------:R-:W-:Y:S01]  /*c660*/  HMMA.16816.F32.BF16 R92, R140, R34.reuse, R92 ;  /* 0x000000228c5c723c */ /* 0x080fe2000004185c */
[----:B------:R2:W4:Y:S01]  /*c670*/  MUFU.EX2 R177, R25 ;  /* 0x0000001900b17308 */ /* 0x0005220000000800 */
[----:B------:R-:W4:Y:S02]  /*c680*/  LDSM.16.MT88.4 R140, [R206+0x1c80] ;  /* 0x001c8000ce8c783b */ /* 0x000f240000004200 */
[----:B-----5:R-:W-:Y:S02]  /*c690*/  FFMA.FTZ R0, R0, R231, R187 ;  /* 0x000000e700007223 */ /* 0x020fe400000100bb */
[----:B------:R-:W-:Y:S02]  /*c6a0*/  FFMA.FTZ R131, R131, R234, R221 ;  /* 0x000000ea83837223 */ /* 0x000fe400000100dd */
        /* <DEDUP_REMOVED lines=10> */
[----:B------:R-:W-:Y:S01]  /*c750*/  FFMA.FTZ R129, R129, R232, R191 ;  /* 0x000000e881817223 */ /* 0x000fe200000100bf */
[----:B--2---:R-:W-:Y:S08]  /*c760*/  F2FP.BF16.PACK_AB R25, R183, R184 ;  /* 0x000000b8b719723e */ /* 0x004ff000000010ff */
        /* <DEDUP_REMOVED lines=13> */
[----:B------:R1:W-:Y:S05]  /*c840*/  MUFU.EX2 R51, R44 ;  /* 0x0000002c00337308 */ /* 0x0003ea0000000800 */
[C---:B------:R-:W-:Y:S05]  /*c850*/  HMMA.16816.F32.BF16 R104, R28.reuse, R140, R104 ;  /* 0x0000008c1c68723c */ /* 0x040fea0000041868 */
[----:B------:R-:W-:Y:S03]  /*c860*/  MUFU.EX2 R164, R48 ;  /* 0x0000003000a47308 */ /* 0x000fe60000000800 */
[-C--:B------:R-:W-:Y:S07]  /*c870*/  HMMA.16816.F32.BF16 R108, R28, R142.reuse, R108 ;  /* 0x0000008e1c6c723c */ /* 0x080fee000004186c */
[----:B------:R2:W-:Y:S01]  /*c880*/  MUFU.EX2 R48, R3 ;  /* 0x0000000300307308 */ /* 0x0005e20000000800 */
[C---:B------:R-:W-:Y:S01]  /*c890*/  HMMA.16816.F32.BF16 R112, R24.reuse, R142, R112 ;  /* 0x0000008e1870723c */ /* 0x040fe20000041870 */
[----:B-1----:R-:W-:Y:S07]  /*c8a0*/  LDSM.16.MT88.4 R44, [R206+0x2c80] ;  /* 0x002c8000ce2c783b */ /* 0x002fee0000004200 */
[-C--:B-----5:R-:W-:Y:S08]  /*c8b0*/  HMMA.16816.F32.BF16 R116, R24, R32.reuse, R116 ;  /* 0x000000201874723c */ /* 0x0a0ff00000041874 */
        /* <DEDUP_REMOVED lines=102> */
.L_x_1194:
        /* <DEDUP_REMOVED lines=15> */
.L_x_1221:
        /* <DEDUP_REMOVED lines=72> */
.L_x_1242:
        /* <DEDUP_REMOVED lines=17> */
.L_x_1202:
[----:B------:R-:W-:Y:S05]  /*d5a0*/  BSYNC B0 ;  /* 0x0000000000007941 */ /* 0x000fea0003800000 */
.L_x_1201:
        /* <DEDUP_REMOVED lines=48> */
[----:B------:R-:W-:Y:S07]  /*d8b0*/  LDSM.16.M88.4 R136, [R207+0xa080] ;  /* 0x00a08000cf88783b */ /* 0x000fee0000000200 */
[-C--:B-----5:R-:W-:Y:S08]  /*d8c0*/  HMMA.16816.F32.BF16 R36, R180, R164.reuse, R36 ;  /* 0x000000a4b424723c */ /* 0x0a0ff00000041824 */
[C---:B------:R-:W-:Y:S08]  /*d8d0*/  HMMA.16816.F32.BF16 R40, R188.reuse, R164, R40 ;  /* 0x000000a4bc28723c */ /* 0x040ff00000041828 */
[-C--:B------:R-:W-:Y:S01]  /*d8e0*/  HMMA.16816.F32.BF16 R44, R188, R166.reuse, R44 ;  /* 0x000000a6bc2c723c */ /* 0x080fe2000004182c */
[----:B------:R-:W-:Y:S07]  /*d8f0*/  LDSM.16.M88.4 R188, [R208+0xb080] ;  /* 0x00b08000d0bc783b */ /* 0x000fee0000000200 */
[----:B------:R-:W-:Y:S01]  /*d900*/  HMMA.16816.F32.BF16 R48, R180, R166, R48 ;  /* 0x000000a6b430723c */ /* 0x000fe20000041830 */
[----:B------:R-:W1:Y:S07]  /*d910*/  LDSM.16.M88.4 R164, [R204+0x5480] ;  /* 0x00548000cca4783b */ /* 0x000e6e0000000200 */
[-C--:B------:R-:W-:Y:S01]  /*d920*/  HMMA.16816.F32.BF16 R4, R192, R196.reuse, R4 ;  /* 0x000000c4c004723c */ /* 0x080fe20000041804 */
[----:B------:R-:W3:Y:S07]  /*d930*/  LDSM.16.M88.4 R180, [R204+0x5c80] ;  /* 0x005c8000ccb4783b */ /* 0x000eee0000000200 */
        /* <DEDUP_REMOVED lines=49> */
[----:B------:R-:W5:Y:S04]  /*dc50*/  LDL R128, [R1+0x30] ;  /* 0x0000300001807983 */ /* 0x000f680000100800 */
[----:B------:R-:W1:Y:S04]  /*dc60*/  S2R R228, SR_CTAID.Y ;  /* 0x0000000000e47919 */ /* 0x000e680000002600 */
[----:B------:R-:W1:Y:S02]  /*dc70*/  S2R R231, SR_CTAID.Y ;  /* 0x0000000000e77919 */ /* 0x000e640000002600 */
[----:B-1----:R-:W-:Y:S01]  /*dc80*/  SHF.R.S32.HI R228, RZ, 0x1f, R228 ;  /* 0x0000001fffe47819 */ /* 0x002fe200000114e4 */
[C---:B------:R-:W-:Y:S04]  /*dc90*/  IMAD.WIDE.U32 R232, R231.reuse, c[0x0][0x1e8], RZ ;  /* 0x00007a00e7e87a25 */ /* 0x040fe800078e00ff */
[----:B------:R-:W-:Y:S04]  /*dca0*/  IMAD R228, R228, c[0x0][0x1e8], RZ ;  /* 0x00007a00e4e47a24 */ /* 0x000fe800078e02ff */
[----:B------:R-:W-:Y:S01]  /*dcb0*/  IMAD R228, R231, c[0x0][0x1ec], R228 ;  /* 0x00007b00e7e47a24 */ /* 0x000fe200078e02e4 */
[----:B------:R-:W-:Y:S03]  /*dcc0*/  IADD3 R231, R225, 0x20, RZ ;  /* 0x00000020e1e77810 */ /* 0x000fe60007ffe0ff */
[----:B------:R-:W-:Y:S01]  /*dcd0*/  IMAD.IADD R228, R233, 0x1, R228 ;  /* 0x00000001e9e47824 */ /* 0x000fe200078e02e4 */
[----:B------:R-:W-:Y:S01]  /*dce0*/  ISETP.GE.AND P4, PT, R231, c[0x0][0x1d4], PT ;  /* 0x00007500e7007a0c */ /* 0x000fe20003f86270 */
        /* <DEDUP_REMOVED lines=37> */
[-C--:B------:R-:W-:Y:S02]  /*df40*/  @P1 IADD3 R160, P0, R0, R219.reuse, RZ ;  /* 0x000000db00a01210 */ /* 0x080fe40007f1e0ff */
        /* <DEDUP_REMOVED lines=15> */
.L_x_1204:
[----:B------:R-:W2:Y:S01]  /*e040*/  LDL R2, [R1+0x18] ;  /* 0x0000180001027983 */ /* 0x000ea20000100800 */
[----:B------:R-:W-:Y:S02]  /*e050*/  IMAD.MOV.U32 R0, RZ, RZ, c[0x0][0x2c4] ;  /* 0x0000b100ff007624 */ /* 0x000fe400078e00ff */
[----:B------:R-:W-:Y:S01]  /*e060*/  IMAD.MOV.U32 R179, RZ, RZ, c[0x0][0x32c] ;  /* 0x0000cb00ffb37624 */ /* 0x000fe200078e00ff */
[----:B------:R-:W0:Y:S02]  /*e070*/  LDGDEPBAR ;  /* 0x00000000000079af */ /* 0x000e240000000000 */
[----:B------:R-:W-:Y:S02]  /*e080*/  ISETP.NE.AND P0, PT, R0, 0x1, PT ;  /* 0x000000010000780c */ /* 0x000fe40003f05270 */
[----:B------:R-:W-:Y:S11]  /*e090*/  ISETP.GE.AND P1, PT, R179, 0x1, PT ;  /* 0x00000001b300780c */ /* 0x000ff60003f26270 */
[----:B--2---:R-:W-:Y:S04]  /*e0a0*/  @P0 IMAD.HI.U32 R0, R2, c[0x0][0x2c8], RZ ;  /* 0x0000b20002000a27 */ /* 0x004fe800078e00ff */
[----:B------:R-:W-:Y:S01]  /*e0b0*/  IMAD.MOV.U32 R134, RZ, RZ, R2 ;  /* 0x000000ffff867224 */ /* 0x000fe200078e0002 */
[----:B------:R-:W-:Y:S01]  /*e0c0*/  @P0 SHF.R.U32.HI R134, RZ, c[0x0][0x2cc], R0 ;  /* 0x0000b300ff860a19 */ /* 0x000fe20000011600 */
[----:B------:R-:W-:Y:S04]  /*e0d0*/  IMAD R2, R223, -0x30, RZ ;  /* 0xffffffd0df027824 */ /* 0x000fe800078e02ff */
[----:B------:R-:W2:Y:S01]  /*e0e0*/  SHFL.IDX PT, R3, R134, RZ, 0x1c1f ;  /* 0x001c1fff86037589 */ /* 0x000ea200000e0000 */
[C---:B-1----:R-:W-:Y:S02]  /*e0f0*/  IADD3 R137, -R251.reuse, 0x1, R2 ;  /* 0x00000001fb897810 */ /* 0x042fe40007ffe102 */
[----:B------:R-:W-:Y:S02]  /*e100*/  IADD3 R138, -R251, R2, RZ ;  /* 0x00000002fb8a7210 */ /* 0x000fe40007ffe1ff */
[----:B------:R-:W-:Y:S04]  /*e110*/  IADD3 R137, -R230, R137, R229 ;  /* 0x00000089e6897210 */ /* 0x000fe80007ffe1e5 */
[C---:B------:R-:W-:Y:S02]  /*e120*/  IADD3 R136, R137.reuse, c[0x0][0x328], RZ ;  /* 0x0000ca0089887a10 */ /* 0x040fe40007ffe0ff */
[----:B------:R-:W-:Y:S04]  /*e130*/  IADD3 R137, R137, UR4, RZ ;  /* 0x0000000489897c10 */ /* 0x000fe8000fffe0ff */
[----:B--2---:R-:W-:Y:S01]  /*e140*/  IADD3 R0, R137, R3, RZ ;  /* 0x0000000389007210 */ /* 0x004fe20007ffe0ff */
        /* <DEDUP_REMOVED lines=15> */
.L_x_1207:
[----:B------:R-:W-:Y:S04]  /*e240*/  MOV R132, 0x1 ;  /* 0x0000000100847802 */ /* 0x000fe80000000f00 */
[----:B------:R-:W-:Y:S11]  /*e250*/  ISETP.NE.AND P0, PT, R132, c[0x0][0x32c], PT ;  /* 0x0000cb0084007a0c */ /* 0x000ff60003f05270 */
[----:B------:R-:W-:Y:S02]  /*e260*/  @!UPT UIADD3 URZ, URZ, URZ, URZ ;  /* 0x0000003f3f3ff290 */ /* 0x000fe4000fffe03f */
[----:B------:R-:W-:Y:S05]  /*e270*/  @P0 IMAD.HI.U32 R132, R3, c[0x0][0x330], RZ ;  /* 0x0000cc0003840a27 */ /* 0x000fea00078e00ff */
[----:B------:R-:W-:Y:S02]  /*e280*/  @P0 SHF.R.U32.HI R3, RZ, c[0x0][0x334], R132 ;  /* 0x0000cd00ff030a19 */ /* 0x000fe40000011684 */
.L_x_1208:
[----:B------:R-:W-:Y:S05]  /*e290*/  BSYNC B0 ;  /* 0x0000000000007941 */ /* 0x000fea0003800000 */
.L_x_1206:
[----:B------:R-:W-:Y:S05]  /*e2a0*/  IMAD R3, R3, c[0x0][0x32c], R138 ;  /* 0x0000cb0003037a24 */ /* 0x000fea00078e028a */
[----:B------:R-:W-:Y:S02]  /*e2b0*/  IADD3 R132, R3, c[0x0][0x32c], RZ ;  /* 0x0000cb0003847a10 */ /* 0x000fe40007ffe0ff */
[----:B------:R-:W-:Y:S02]  /*e2c0*/  IMNMX R0, R0, R3, !PT ;  /* 0x0000000300007217 */ /* 0x000fe40007800200 */
[----:B------:R-:W-:Y:S02]  /*e2d0*/  IMNMX R128, R128, R132, PT ;  /* 0x0000008480807217 */ /* 0x000fe40003800200 */
.L_x_1205:
        /* <DEDUP_REMOVED lines=17> */
.L_x_1211:
[----:B------:R-:W-:Y:S04]  /*e3f0*/  MOV R139, 0x1 ;  /* 0x00000001008b7802 */ /* 0x000fe80000000f00 */
[----:B------:R-:W-:Y:S11]  /*e400*/  ISETP.NE.AND P0, PT, R139, c[0x0][0x32c], PT ;  /* 0x0000cb008b007a0c */ /* 0x000ff60003f05270 */
[----:B------:R-:W-:Y:S02]  /*e410*/  @!UPT UIADD3 URZ, URZ, URZ, URZ ;  /* 0x0000003f3f3ff290 */ /* 0x000fe4000fffe03f */
[----:B------:R-:W-:Y:S05]  /*e420*/  @P0 IMAD.HI.U32 R139, R133, c[0x0][0x330], RZ ;  /* 0x0000cc00858b0a27 */ /* 0x000fea00078e00ff */
[----:B------:R-:W-:Y:S02]  /*e430*/  @P0 SHF.R.U32.HI R133, RZ, c[0x0][0x334], R139 ;  /* 0x0000cd00ff850a19 */ /* 0x000fe4000001168b */
.L_x_1212:
[----:B------:R-:W-:Y:S05]  /*e440*/  BSYNC B0 ;  /* 0x0000000000007941 */ /* 0x000fea0003800000 */
.L_x_1210:
[----:B------:R-:W-:Y:S05]  /*e450*/  IMAD R133, R133, c[0x0][0x32c], R138 ;  /* 0x0000cb0085857a24 */ /* 0x000fea00078e028a */
[----:B------:R-:W-:Y:S02]  /*e460*/  IADD3 R139, R133, c[0x0][0x32c], RZ ;  /* 0x0000cb00858b7a10 */ /* 0x000fe40007ffe0ff */
[----:B------:R-:W-:Y:S02]  /*e470*/  IMNMX R3, R3, R133, !PT ;  /* 0x0000008503037217 */ /* 0x000fe40007800200 */
[----:B------:R-:W-:Y:S02]  /*e480*/  IMNMX R132, R132, R139, PT ;  /* 0x0000008b84847217 */ /* 0x000fe40003800200 */
.L_x_1209:
        /* <DEDUP_REMOVED lines=72> */
.L_x_1215:
[----:B------:R-:W-:Y:S04]  /*e910*/  MOV R20, 0x1 ;  /* 0x0000000100147802 */ /* 0x000fe80000000f00 */
[----:B------:R-:W-:Y:S11]  /*e920*/  ISETP.NE.AND P0, PT, R20, c[0x0][0x32c], PT ;  /* 0x0000cb0014007a0c */ /* 0x000ff60003f05270 */
[----:B------:R-:W-:Y:S02]  /*e930*/  @!UPT UIADD3 URZ, URZ, URZ, URZ ;  /* 0x0000003f3f3ff290 */ /* 0x000fe4000fffe03f */
[----:B------:R-:W-:Y:S05]  /*e940*/  @P0 IMAD.HI.U32 R20, R4, c[0x0][0x330], RZ ;  /* 0x0000cc0004140a27 */ /* 0x000fea00078e00ff */
[----:B------:R-:W-:Y:S02]  /*e950*/  @P0 SHF.R.U32.HI R4, RZ, c[0x0][0x334], R20 ;  /* 0x0000cd00ff040a19 */ /* 0x000fe40000011614 */
.L_x_1216:
[----:B------:R-:W-:Y:S05]  /*e960*/  BSYNC B0 ;  /* 0x0000000000007941 */ /* 0x000fea0003800000 */
.L_x_1214:
[----:B------:R-:W-:Y:S05]  /*e970*/  IMAD R4, R4, c[0x0][0x32c], R138 ;  /* 0x0000cb0004047a24 */ /* 0x000fea00078e028a */
[----:B------:R-:W-:Y:S02]  /*e980*/  IADD3 R20, R4, c[0x0][0x32c], RZ ;  /* 0x0000cb0004147a10 */ /* 0x000fe40007ffe0ff */
[----:B------:R-:W-:Y:S02]  /*e990*/  IMNMX R0, R0, R4, !PT ;  /* 0x0000000400007217 */ /* 0x000fe40007800200 */
[----:B------:R-:W-:Y:S02]  /*e9a0*/  IMNMX R2, R2, R20, PT ;  /* 0x0000001402027217 */ /* 0x000fe40003800200 */
.L_x_1213:
        /* <DEDUP_REMOVED lines=103> */
.L_x_1219:
[----:B------:R-:W-:Y:S04]  /*f020*/  MOV R4, 0x1 ;  /* 0x0000000100047802 */ /* 0x000fe80000000f00 */
[----:B------:R-:W-:Y:S11]  /*f030*/  ISETP.NE.AND P0, PT, R4, c[0x0][0x32c], PT ;  /* 0x0000cb0004007a0c */ /* 0x000ff60003f05270 */
[----:B------:R-:W-:Y:S02]  /*f040*/  @!UPT UIADD3 URZ, URZ, URZ, URZ ;  /* 0x0000003f3f3ff290 */ /* 0x000fe4000fffe03f */
[----:B------:R-:W-:Y:S05]  /*f050*/  @P0 IMAD.HI.U32 R4, R3, c[0x0][0x330], RZ ;  /* 0x0000cc0003040a27 */ /* 0x000fea00078e00ff */
[----:B------:R-:W-:Y:S02]  /*f060*/  @P0 SHF.R.U32.HI R3, RZ, c[0x0][0x334], R4 ;  /* 0x0000cd00ff030a19 */ /* 0x000fe40000011604 */
.L_x_1220:
[----:B------:R-:W-:Y:S05]  /*f070*/  BSYNC B0 ;  /* 0x0000000000007941 */ /* 0x000fea0003800000 */
.L_x_1218:
[----:B------:R-:W-:Y:S05]  /*f080*/  IMAD R138, R3, c[0x0][0x32c], R138 ;  /* 0x0000cb00038a7a24 */ /* 0x000fea00078e028a */
[----:B------:R-:W-:Y:S02]  /*f090*/  IADD3 R3, R138, c[0x0][0x32c], RZ ;  /* 0x0000cb008a037a10 */ /* 0x000fe40007ffe0ff */
[----:B------:R-:W-:Y:S02]  /*f0a0*/  IMNMX R0, R0, R138, !PT ;  /* 0x0000008a00007217 */ /* 0x000fe40007800200 */
[----:B------:R-:W-:Y:S02]  /*f0b0*/  IMNMX R2, R2, R3, PT ;  /* 0x0000000302027217 */ /* 0x000fe40003800200 */
.L_x_1217:
        /* <DEDUP_REMOVED lines=53> */
[----:B------:R-:W-:Y:S01]  /*f410*/  ISETP.GT.AND P0, PT, R0, 0x28, !P2 ;  /* 0x000000280000780c */ /* 0x000fe20005704270 */
[----:B------:R-:W-:Y:S03]  /*f420*/  LDSM.16.MT88.4 R40, [R205+0x2480] ;  /* 0x00248000cd28783b */ /* 0x000fe60000004200 */
        /* <DEDUP_REMOVED lines=61> */
[----:B------:R-:W-:Y:S01]  /*f800*/  FFMA.FTZ R6, R12, c[0x0][0x2d0], -R49 ;  /* 0x0000b4000c067a23 */ /* 0x000fe20000010831 */
        /* <DEDUP_REMOVED lines=12> */
[----:B-1----:R-:W-:Y:S01]  /*f8d0*/  FMNMX.FTZ R128, R2, R0, !PT ;  /* 0x0000000002807209 */ /* 0x002fe20007810000 */
[--C-:B------:R-:W-:Y:S03]  /*f8e0*/  FFMA.FTZ R0, R32, c[0x0][0x2d0], -R27.reuse ;  /* 0x0000b40020007a23 */ /* 0x100fe6000001081b */
[C---:B------:R-:W-:Y:S01]  /*f8f0*/  FSETP.NEU.FTZ.AND P0, PT, R128.reuse, -INF , PT ;  /* 0xff8000008000780b */ /* 0x040fe20003f1d000 */
[----:B------:R1:W1:Y:S01]  /*f900*/  MUFU.EX2 R233, R0 ;  /* 0x0000000000e97308 */ /* 0x0002620000000800 */
[C---:B------:R-:W-:Y:S02]  /*f910*/  FMUL.FTZ R50, R128.reuse, c[0x0][0x2d0] ;  /* 0x0000b40080327a20 */ /* 0x040fe40000410000 */
[----:B------:R-:W-:Y:S03]  /*f920*/  FSEL R2, R128, RZ, P0 ;  /* 0x000000ff80027208 */ /* 0x000fe60000000000 */
[----:B------:R-:W-:Y:S02]  /*f930*/  FSEL R50, R50, RZ, P0 ;  /* 0x000000ff32327208 */ /* 0x000fe40000000000 */
[----:B------:R-:W-:Y:S03]  /*f940*/  ISETP.GT.AND P0, PT, R223, R238, PT ;  /* 0x000000eedf00720c */ /* 0x000fe60003f04270 */
[----:B------:R-:W-:Y:S04]  /*f950*/  FFMA.FTZ R6, R14, c[0x0][0x2d0], -R50 ;  /* 0x0000b4000e067a23 */ /* 0x000fe80000010832 */
[----:B------:R-:W-:Y:S01]  /*f960*/  MUFU.EX2 R200, R6 ;  /* 0x0000000600c87308 */ /* 0x000fe20000000800 */
[----:B-1----:R-:W-:Y:S01]  /*f970*/  FFMA.FTZ R0, R161, c[0x0][0x2d0], -R27 ;  /* 0x0000b400a1007a23 */ /* 0x002fe2000001081b */
[----:B------:R-:W-:Y:S08]  /*f980*/  F2FP.BF16.PACK_AB R28, R234, R233 ;  /* 0x000000e9ea1c723e */ /* 0x000ff000000010ff */
[----:B------:R1:W1:Y:S02]  /*f990*/  MUFU.EX2 R236, R0 ;  /* 0x0000000000ec7308 */ /* 0x0002640000000800 */
[--C-:B-1----:R-:W-:Y:S01]  /*f9a0*/  FFMA.FTZ R0, R18, c[0x0][0x2d0], -R48.reuse ;  /* 0x0000b40012007a23 */ /* 0x102fe20000010830 */
[----:B------:R-:W-:Y:S07]  /*f9b0*/  F2FP.BF16.PACK_AB R30, R236, R235 ;  /* 0x000000ebec1e723e */ /* 0x000fee00000010ff */
[----:B------:R1:W-:Y:S02]  /*f9c0*/  MUFU.EX2 R221, R0 ;  /* 0x0000000000dd7308 */ /* 0x0003e40000000800 */
[--C-:B-1----:R-:W-:Y:S08]  /*f9d0*/  FFMA.FTZ R0, R19, c[0x0][0x2d0], -R48.reuse ;  /* 0x0000b40013007a23 */ /* 0x102ff00000010830 */
[----:B------:R1:W1:Y:S02]  /*f9e0*/  MUFU.EX2 R228, R0 ;  /* 0x0000000000e47308 */ /* 0x0002640000000800 */
[--C-:B-1----:R-:W-:Y:S01]  /*f9f0*/  FFMA.FTZ R0, R21, c[0x0][0x2d0], -R48.reuse ;  /* 0x0000b40015007a23 */ /* 0x102fe20000010830 */
[----:B------:R-:W-:Y:S07]  /*fa00*/  F2FP.BF16.PACK_AB R29, R228, R221 ;  /* 0x000000dde41d723e */ /* 0x000fee00000010ff */
        /* <DEDUP_REMOVED lines=139> */
[----:B------:R-:W-:Y:S02]  /*102c0*/  FMUL.FTZ R91, R0, R91 ;  /* 0x0000005b005b7220 */ /* 0x000fe40000410000 */
        /* <DEDUP_REMOVED lines=13> */
[----:B------:R-:W-:Y:S01]  /*103a0*/  FMUL.FTZ R99, R24, R99 ;  /* 0x0000006318637220 */ /* 0x000fe20000410000 */
        /* <DEDUP_REMOVED lines=201> */
.L_x_1200:
[----:B------:R-:W2:Y:S04]  /*11040*/  LDL.LU R0, [R1+0x8] ;  /* 0x0000080001007983 */ /* 0x000ea80000300800 */
[----:B------:R-:W3:Y:S04]  /*11050*/  LDL.LU R3, [R1] ;  /* 0x0000000001037983 */ /* 0x000ee80000300800 */
        /* <DEDUP_REMOVED lines=151> */
.L_x_1136:
[----:B--2---:R-:W-:Y:S05]  /*119d0*/  @P4 BRA `(.L_x_1222) ;  /* 0x0000176000004947 */ /* 0x004fea0003800000 */
[----:B------:R-:W2:Y:S01]  /*119e0*/  LDL R65, [R1+0x3c] ;  /* 0x00003c0001417983 */ /* 0x000ea20000100800 */
[----:B------:R-:W-:Y:S02]  /*119f0*/  F2FP.BF16.PACK_AB R28, R28, R13 ;  /* 0x0000000d1c1c723e */ /* 0x000fe400000010ff */
[----:B------:R-:W-:Y:S01]  /*11a00*/  F2FP.BF16.PACK_AB R45, R45, R140 ;  /* 0x0000008c2d2d723e */ /* 0x000fe200000010ff */
[----:B------:R-:W3:Y:S01]  /*11a10*/  S2R R61, SR_TID.X ;  /* 0x00000000003d7919 */ /* 0x000ee20000002100 */
        /* <DEDUP_REMOVED lines=12> */
[----:B---3--:R-:W-:Y:S02]  /*11ae0*/  SHF.R.S32.HI R63, RZ, 0x1f, R61 ;  /* 0x0000001fff3f7819 */ /* 0x008fe4000001143d */
        /* <DEDUP_REMOVED lines=68> */
[----:B-1----:R-:W-:Y:S01]  /*11f30*/  F2FP.BF16.PACK_AB R7, R89, R88 ;  /* 0x000000585907723e */ /* 0x002fe200000010ff */
        /* <DEDUP_REMOVED lines=64> */
.L_x_1223:
        /* <DEDUP_REMOVED lines=151> */
.L_x_1225:
[----:B---3--:R-:W-:Y:S05]  /*12cb0*/  BSYNC B0 ;  /* 0x0000000000007941 */ /* 0x008fea0003800000 */
.L_x_1224:
        /* <DEDUP_REMOVED lines=23> */
.L_x_1227:
[----:B------:R-:W-:Y:S05]  /*12e30*/  BSYNC B0 ;  /* 0x0000000000007941 */ /* 0x000fea0003800000 */
.L_x_1226:
        /* <DEDUP_REMOVED lines=23> */
.L_x_1229:
[----:B------:R-:W-:Y:S05]  /*12fb0*/  BSYNC B0 ;  /* 0x0000000000007941 */ /* 0x000fea0003800000 */
.L_x_1228:
        /* <DEDUP_REMOVED lines=24> */
.L_x_1222:
[----:B------:R-:W2:Y:S01]  /*13140*/  LDL R8, [R1+0x3c] ;  /* 0x00003c0001087983 */ /* 0x000ea20000100800 */
[----:B------:R-:W-:Y:S01]  /*13150*/  ISETP.NE.U32.AND P1, PT, RZ, c[0x0][0x508], PT ;  /* 0x00014200ff007a0c */ /* 0x000fe20003f25070 */
[----:B------:R-:W-:Y:S01]  /*13160*/  IMAD.MOV.U32 R2, RZ, RZ, 0x4 ;  /* 0x00000004ff027424 */ /* 0x000fe200078e00ff */
[----:B------:R-:W-:Y:S02]  /*13170*/  ISETP.NE.U32.AND P0, PT, RZ, c[0x0][0x500], PT ;  /* 0x00014000ff007a0c */ /* 0x000fe40003f05070 */
[----:B------:R-:W-:Y:S02]  /*13180*/  ISETP.NE.AND.EX P1, PT, RZ, c[0x0][0x50c], PT, P1 ;  /* 0x00014300ff007a0c */ /* 0x000fe40003f25310 */
[----:B------:R-:W-:Y:S01]  /*13190*/  ISETP.NE.AND.EX P0, PT, RZ, c[0x0][0x504], PT, P0 ;  /* 0x00014100ff007a0c */ /* 0x000fe20003f05300 */
[----:B------:R-:W-:Y:S02]  /*131a0*/  IMAD.MOV.U32 R13, RZ, RZ, c[0x0][0x388] ;  /* 0x0000e200ff0d7624 */ /* 0x000fe400078e00ff */
[----:B-12---:R-:W-:-:S08]  /*131b0*/  IMAD.WIDE R6, R8, R2, c[0x0][0x500] ;  /* 0x0001400008067625 */ /* 0x006fd000078e0202 */
        /* <DEDUP_REMOVED lines=11> */
.L_x_1230:
        /* <DEDUP_REMOVED lines=43> */
.L_x_1232:
[----:B---3--:R-:W-:Y:S05]  /*13520*/  BSYNC B0 ;  /* 0x0000000000007941 */ /* 0x008fea0003800000 */
.L_x_1231:
        /* <DEDUP_REMOVED lines=64> */
.L_x_1234:
[----:B------:R-:W-:Y:S05]  /*13930*/  BSYNC B0 ;  /* 0x0000000000007941 */ /* 0x000fea0003800000 */
.L_x_1233:
        /* <DEDUP_REMOVED lines=21> */
.L_x_1236:
[----:B------:R-:W-:Y:S05]  /*13a90*/  BSYNC B0 ;  /* 0x0000000000007941 */ /* 0x000fea0003800000 */
.L_x_1235:
        /* <DEDUP_REMOVED lines=21> */
.L_x_1238:
[----:B------:R-:W-:Y:S05]  /*13bf0*/  BSYNC B0 ;  /* 0x0000000000007941 */ /* 0x000fea0003800000 */
.L_x_1237:
        /* <DEDUP_REMOVED lines=22> */
.L_x_1145:
[----:B--2---:R-:W-:Y:S01]  /*13d60*/  IMAD.MOV.U32 R3, RZ, RZ, R27 ;  /* 0x000000ffff037224 */ /* 0x004fe200078e001b */
[----:B------:R-:W-:Y:S02]  /*13d70*/  MOV R6, 0x1 ;  /* 0x0000000100067802 */ /* 0x000fe40000000f00 */
[----:B------:R-:W-:Y:S02]  /*13d80*/  MOV R2, 0x13da0 ;  /* 0x00013da000027802 */ /* 0x000fe40000000f00 */
[----:B------:R-:W-:Y:S05]  /*13d90*/  CALL.REL.NOINC `($__internal_6_$__cuda_sm70_shflsync_idx_p) ;  /* 0x0000026000007944 */ /* 0x000fea0003c00000 */
[----:B------:R-:W-:Y:S01]  /*13da0*/  IMAD.MOV.U32 R5, RZ, RZ, R6 ;  /* 0x000000ffff057224 */ /* 0x000fe200078e0006 */
[----:B------:R-:W-:Y:S01]  /*13db0*/  MOV R3, R41 ;  /* 0x0000002900037202 */ /* 0x000fe20000000f00 */
[----:B------:R-:W-:Y:S01]  /*13dc0*/  IMAD.MOV.U32 R6, RZ, RZ, 0x1 ;  /* 0x00000001ff067424 */ /* 0x000fe200078e00ff */
[----:B------:R-:W-:Y:S02]  /*13dd0*/  MOV R2, 0x13df0 ;  /* 0x00013df000027802 */ /* 0x000fe40000000f00 */
[----:B------:R-:W-:Y:S05]  /*13de0*/  CALL.REL.NOINC `($__internal_6_$__cuda_sm70_shflsync_idx_p) ;  /* 0x0000021000007944 */ /* 0x000fea0003c00000 */
[----:B------:R-:W-:Y:S01]  /*13df0*/  MOV R2, R6 ;  /* 0x0000000600027202 */ /* 0x000fe20000000f00 */
[----:B------:R-:W-:Y:S05]  /*13e00*/  BRA `(.L_x_1239) ;  /* 0xfffee55000007947 */ /* 0x000fea000383ffff */
.L_x_1172:
[----:B-1----:R-:W-:Y:S02]  /*13e10*/  MOV R6, 0x1 ;  /* 0x0000000100067802 */ /* 0x002fe40000000f00 */
[----:B------:R-:W-:Y:S02]  /*13e20*/  MOV R2, 0x13e40 ;  /* 0x00013e4000027802 */ /* 0x000fe40000000f00 */
[----:B------:R-:W-:Y:S05]  /*13e30*/  CALL.REL.NOINC `($__internal_6_$__cuda_sm70_shflsync_idx_p) ;  /* 0x000001c000007944 */ /* 0x000fea0003c00000 */
[----:B------:R-:W-:Y:S01]  /*13e40*/  MOV R3, R10 ;  /* 0x0000000a00037202 */ /* 0x000fe20000000f00 */
[----:B------:R-:W-:Y:S01]  /*13e50*/  IMAD.MOV.U32 R4, RZ, RZ, R6 ;  /* 0x000000ffff047224 */ /* 0x000fe200078e0006 */
[----:B------:R-:W-:Y:S01]  /*13e60*/  MOV R2, 0x13e90 ;  /* 0x00013e9000027802 */ /* 0x000fe20000000f00 */
[----:B------:R-:W-:Y:S02]  /*13e70*/  IMAD.MOV.U32 R6, RZ, RZ, 0x1 ;  /* 0x00000001ff067424 */ /* 0x000fe400078e00ff */
[----:B------:R-:W-:Y:S05]  /*13e80*/  CALL.REL.NOINC `($__internal_6_$__cuda_sm70_shflsync_idx_p) ;  /* 0x0000017000007944 */ /* 0x000fea0003c00000 */
[----:B------:R-:W-:Y:S01]  /*13e90*/  MOV R0, R6 ;  /* 0x0000000600007202 */ /* 0x000fe20000000f00 */
[----:B------:R-:W-:-:S05]  /*13ea0*/  BRA `(.L_x_1240) ;  /* 0xffff249000007947 */ /* 0x000fca000383ffff */
.L_x_1197:
[----:B-1----:R-:W-:Y:S01]  /*13eb0*/  MOV R6, 0x1 ;  /* 0x0000000100067802 */ /* 0x002fe20000000f00 */
[----:B------:R-:W-:Y:S01]  /*13ec0*/  IMAD.MOV.U32 R3, RZ, RZ, R8 ;  /* 0x000000ffff037224 */ /* 0x000fe200078e0008 */
        /* <DEDUP_REMOVED lines=9> */
.L_x_1203:
        /* <DEDUP_REMOVED lines=10> */
        .weak           $__internal_6_$__cuda_sm70_shflsync_idx_p
        .type           $__internal_6_$__cuda_sm70_shflsync_idx_p,@function
        .size           $__internal_6_$__cuda_sm70_shflsync_idx_p,(.L_x_1729 - $__internal_6_$__cuda_sm70_shflsync_idx_p)
$__internal_6_$__cuda_sm70_shflsync_idx_p:
[----:B------:R-:W-:Y:S02]  /*14000*/  MOV R24, 0xffffffff ;  /* 0xffffffff00187802 */ /* 0x000fe40000000f00 */
[----:B------:R-:W-:-:S02]  /*14010*/  MOV R7, 0x1c1f ;  /* 0x00001c1f00077802 */ /* 0x000fc40000000f00 */
[----:B------:R-:W-:Y:S04]  /*14020*/  WARPSYNC R24 ;  /* 0x0000001800007348 */ /* 0x000fe80003800000 */
[----:B------:R1:W2:Y:S02]  /*14030*/  SHFL.IDX PT, R6, R3, R6, R7 ;  /* 0x0000000603067389 */ /* 0x0002a400000e0007 */
[----:B-1----:R-:W-:-:S04]  /*14040*/  MOV R3, 0x0 ;  /* 0x0000000000037802 */ /* 0x002fc80000000f00 */
[----:B--2---:R-:W-:Y:S05]  /*14050*/  RET.REL.NODEC R2 `(_ZN7cutlass13device_kernelIN5flash19enable_sm80_to_sm89INS1_16FlashAttnFwdSm80INS1_25CollectiveMainloopFwdSm80ILi4ELi1ELb0EN4cute5tupleIJNS5_1CILi128EEENS7_ILi48EEENS7_ILi96EEEEEELi96ENS_10bfloat16_tEfNS_4arch4Sm80ELb0ELb1ELb0ELb1ELb1ELb0ELb1ELb0EEENS1_21CollectiveEpilogueFwdINS6_IJS8_SA_S9_EEENS6_IJNS7_ILi1EEESI_SI_EEESC_SE_Li128ELb1ELb1ELb0ELb0EEENS1_19SingleTileSchedulerILb1ELb0ELb1ELi128EEEEEEEEEvNT_6ParamsE) ;  /* 0xfffebfa002007950 */ /* 0x004fea0003c3ffff */
.L_x_1243:
        /* <DEDUP_REMOVED lines=10> */
.L_x_1729:


//--------------------- .text._ZN7cutlass13device_kernelIN5flash19enable_sm80_to_sm89INS1_16FlashAttnFwdSm80INS1_25CollectiveMainloopFwdSm80ILi4ELi1ELb0EN4cute5tupleIJNS5_1CILi128EEENS7_ILi48EEENS7_ILi96EEEEEELi96ENS_10bfloat16_tEfNS_4arch4Sm80ELb0ELb1ELb0ELb1ELb1ELb1ELb1ELb0EEENS1_21CollectiveEpilogueFwdINS6_IJS8_SA_S9_EEENS6_IJNS7_ILi1EEESI_SI_EEESC_SE_Li128ELb1ELb1ELb0ELb0EEENS1_19SingleTileSchedulerILb1ELb0ELb1ELi128EEEEEEEEEvNT_6ParamsE --------------------------
	.section	.text._ZN7cutlass13device_kernelIN5flash19enable_sm80_to_sm89INS1_16FlashAttnFwdSm80INS1_25CollectiveMainloopFwdSm80ILi4ELi1ELb0EN4cute5tupleIJNS5_1CILi128EEENS7_ILi48EEENS7_ILi96EEEEEELi96ENS_10bfloat16_tEfNS_4arch4Sm80ELb0ELb1ELb0ELb1ELb1ELb1ELb1ELb0EEENS1_21CollectiveEpilogueFwdINS6_IJS8_SA_S9_EEENS6_IJNS7_ILi1EEESI_SI_EEESC_SE_Li128ELb1ELb1ELb0ELb0EEENS1_19SingleTileSchedulerILb1ELb0ELb1ELi128EEEEEEEEEvNT_6ParamsE,"ax",@progbits
	.sectioninfo	@"SHI_REGISTERS=255"
	.align	128
.text._ZN7cutlass13device_kernelIN5flash19enable_sm80_to_sm89INS1_16FlashAttnFwdSm80INS1_25CollectiveMainloopFwdSm80ILi4ELi1ELb0EN4cute5tupleIJNS5_1CILi128EEENS7_ILi48EEENS7_ILi96EEEEEELi96ENS_10bfloat16_tEfNS_4arch4Sm80ELb0ELb1ELb0ELb1ELb1ELb1ELb1ELb0EEENS1_21CollectiveEpilogueFwdINS6_IJS8_SA_S9_EEENS6_IJNS7_ILi1EEESI_SI_EEESC_SE_Li128ELb1ELb1ELb0ELb0EEENS1_19SingleTileSchedulerILb1ELb0ELb1ELi128EEEEEEEEEvNT_6ParamsE:
        .type           _ZN7cutlass13device_kernelIN5flash19enable_sm80_to_sm89INS1_16FlashAttnFwdSm80INS1_25CollectiveMainloopFwdSm80ILi4ELi1ELb0EN4cute5tupleIJNS5_1CILi128EEENS7_ILi48EEENS7_ILi96EEEEEELi96ENS_10bfloat16_tEfNS_4arch4Sm80ELb0ELb1ELb0ELb1ELb1ELb1ELb1ELb0EEENS1_21CollectiveEpilogueFwdINS6_IJS8_SA_S9_EEENS6_IJNS7_ILi1EEESI_SI_EEESC_SE_Li128ELb1ELb1ELb0ELb0EEENS1_19SingleTileSchedulerILb1ELb0ELb1ELi128EEEEEEEEEvNT_6ParamsE,@function
        .size           _ZN7cutlass13device_kernelIN5flash19enable_sm80_to_sm89INS1_16FlashAttnFwdSm80INS1_25CollectiveMainloopFwdSm80ILi4ELi1ELb0EN4cute5tupleIJNS5_1CILi128EEENS7_ILi48EEENS7_ILi96EEEEEELi96ENS_10bfloat16_tEfNS_4arch4Sm80ELb0ELb1ELb0ELb1ELb1ELb1ELb1ELb0EEENS1_21CollectiveEpilogueFwdINS6_IJS8_SA_S9_EEENS6_IJNS7_ILi1EEESI_SI_EEESC_SE_Li128ELb1ELb1ELb0ELb0EEENS1_19SingleTileSchedulerILb1ELb0ELb1ELi128EEEEEEEEEvNT_6ParamsE,(.L_x_1731 - _ZN7cutlass13device_kernelIN5flash19enable_sm80_to_sm89INS1_16FlashAttnFwdSm80INS1_25CollectiveMainloopFwdSm80ILi4ELi1ELb0EN4cute5tupleIJNS5_1CILi128EEENS7_ILi48EEENS7_ILi96EEEEEELi96ENS_10bfloat16_tEfNS_4arch4Sm80ELb0ELb1ELb0ELb1ELb1ELb1ELb1ELb0EEENS1_21CollectiveEpilogueFwdINS6_IJS8_SA_S9_EEENS6_IJNS7_ILi1EEESI_SI_EEESC_SE_Li128ELb1ELb1ELb0ELb0EEENS1_19SingleTileSchedulerILb1ELb0ELb1ELi128EEEEEEEEEvNT_6ParamsE)
        .other          _ZN7cutlass13device_kernelIN5flash19enable_sm80_to_sm89INS1_16FlashAttnFwdSm80INS1_25CollectiveMainloopFwdSm80ILi4ELi1ELb0EN4cute5tupleIJNS5_1CILi128EEENS7_ILi48EEENS7_ILi96EEEEEELi96ENS_10bfloat16_tEfNS_4arch4Sm80ELb0ELb1ELb0ELb1ELb1ELb1ELb1ELb0EEENS1_21CollectiveEpilogueFwdINS6_IJS8_SA_S9_EEENS6_IJNS7_ILi1EEESI_SI_EEESC_SE_Li128ELb1ELb1ELb0ELb0EEENS1_19SingleTileSchedulerILb1ELb0ELb1ELi128EEEEEEEEEvNT_6ParamsE,@"STO_CUDA_ENTRY STV_DEFAULT"
_ZN7cutlass13device_kernelIN5flash19enable_sm80_to_sm89INS1_16FlashAttnFwdSm80INS1_25CollectiveMainloopFwdSm80ILi4ELi1ELb0EN4cute5tupleIJNS5_1CILi128EEENS7_ILi48EEENS7_ILi96EEEEEELi96ENS_10bfloat16_tEfNS_4arch4Sm80ELb0ELb1ELb0ELb1ELb1ELb1ELb1ELb0EEENS1_21CollectiveEpilogueFwdINS6_IJS8_SA_S9_EEENS6_IJNS7_ILi1EEESI_SI_EEESC_SE_Li128ELb1ELb1ELb0ELb0EEENS1_19SingleTileSchedulerILb1ELb0ELb1ELi128EEEEEEEEEvNT_6ParamsE:
        /* <DEDUP_REMOVED lines=17> */
.L_x_1245:
        /* <DEDUP_REMOVED lines=8> */
.L_x_1247:
[----:B------:R-:W-:-:S04]  /*0190*/  MOV R0, c[0x0][0x54c] ;  /* 0x0001530000007a02 */ /* 0x000fc80000000f00 */
.L_x_1246:
[----:B------:R-:W-:Y:S01]  /*01a0*/  USHF.L.U32 UR4, UR4, 0x7, URZ ;  /* 0x0000000704047899 */ /* 0x000fe2000800063f */
[----:B-----5:R-:W-:-:S05]  /*01b0*/  IMAD R0, R0, c[0x0][0x548], RZ ;  /* 0x0001520000007a24 */ /* 0x020fca00078e02ff */
[----:B------:R-:W-:-:S04]  /*01c0*/  MOV R12, UR4 ;  /* 0x00000004000c7c02 */ /* 0x000fc80008000f00 */
[----:B------:R-:W-:-:S04]  /*01d0*/  ISETP.GE.AND P0, PT, R12, R0, PT ;  /* 0x000000000c00720c */ /* 0x000fc80003f06270 */
[----:B------:R-:W-:-:S05]  /*01e0*/  SEL R0, R5, 0xffffffff, !P0 ;  /* 0xffffffff05007807 */ /* 0x000fca0004000000 */
[----:B------:R2:W-:Y:S01]  /*01f0*/  STL [R1+0x48], R0 ;  /* 0x0000480001007387 */ /* 0x0005e20000100800 */
[----:B------:R-:W-:Y:S05]  /*0200*/  BRA `(.L_x_1248) ;  /* 0x0000014000007947 */ /* 0x000fea0003800000 */
.L_x_1244:
[----:B------:R-:W-:-:S04]  /*0210*/  ISETP.NE.U32.AND P0, PT, RZ, c[0x0][0x568], PT ;  /* 0x00015a00ff007a0c */ /* 0x000fc80003f05070 */
[----:B------:R-:W-:-:S13]  /*0220*/  ISETP.NE.AND.EX P0, PT, RZ, c[0x0][0x56c], PT, P0 ;  /* 0x00015b00ff007a0c */ /* 0x000fda0003f05300 */
[----:B------:R-:W-:Y:S05]  /*0230*/  @!P0 BRA `(.L_x_1249) ;  /* 0x0000002000008947 */ /* 0x000fea0003800000 */
[----:B------:R1:W5:Y:S01]  /*0240*/  LDG.E R0, [R2.64] ;  /* 0x0000000c02007981 */ /* 0x000362000c1e1900 */
[----:B------:R-:W-:Y:S05]  /*0250*/  BRA `(.L_x_1250) ;  /* 0x0000009000007947 */ /* 0x000fea0003800000 */
.L_x_1249:
        /* <DEDUP_REMOVED lines=8> */
.L_x_1251:
[----:B------:R-:W-:-:S04]  /*02e0*/  MOV R0, c[0x0][0x54c] ;  /* 0x0001530000007a02 */ /* 0x000fc80000000f00 */
.L_x_1250:
[----:B------:R-:W-:Y:S01]  /*02f0*/  USHF.L.U32 UR4, UR4, 0x7, URZ ;  /* 0x0000000704047899 */ /* 0x000fe2000800063f */
[----:B-----5:R-:W-:-:S05]  /*0300*/  IMAD R0, R0, c[0x0][0x548], RZ ;  /* 0x0001520000007a24 */ /* 0x020fca00078e02ff */
[----:B------:R-:W-:-:S04]  /*0310*/  MOV R12, UR4 ;  /* 0x00000004000c7c02 */ /* 0x000fc80008000f00 */
[----:B------:R-:W-:-:S04]  /*0320*/  ISETP.GE.AND P0, PT, R12, R0, PT ;  /* 0x000000000c00720c */ /* 0x000fc80003f06270 */
[----:B------:R-:W-:-:S05]  /*0330*/  SEL R0, R5, 0xffffffff, !P0 ;  /* 0xffffffff05007807 */ /* 0x000fca0004000000 */
[----:B------:R2:W-:Y:S04]  /*0340*/  STL [R1+0x48], R0 ;  /* 0x0000480001007387 */ /* 0x0005e80000100800 */
.L_x_1248:
        /* <DEDUP_REMOVED lines=41> */
.L_x_1252:
[----:B------:R-:W-:-:S04]  /*05e0*/  ISETP.NE.U32.AND P0, PT, RZ, c[0x0][0x368], PT ;  /* 0x0000da00ff007a0c */ /* 0x000fc80003f05070 */
[----:B------:R-:W-:-:S13]  /*05f0*/  ISETP.NE.AND.EX P0, PT, RZ, c[0x0][0x36c], PT, P0 ;  /* 0x0000db00ff007a0c */ /* 0x000fda0003f05300 */
[----:B------:R-:W-:Y:S05]  /*0600*/  @!P0 BRA `(.L_x_1253) ;  /* 0x0000003000008947 */ /* 0x000fea0003800000 */
[----:B------:R-:W-:-:S05]  /*0610*/  IMAD.WIDE R6, R23, R14, c[0x0][0x368] ;  /* 0x0000da0017067625 */ /* 0x000fca00078e020e */
[----:B------:R2:W5:Y:S01]  /*0620*/  LDG.E R15, [R6.64] ;  /* 0x0000000c060f7981 */ /* 0x000562000c1e1900 */
[----:B------:R-:W-:Y:S05]  /*0630*/  BRA `(.L_x_1254) ;  /* 0x0000004000007947 */ /* 0x000fea0003800000 */
.L_x_1253:
[----:B------:R-:W-:Y:S05]  /*0640*/  @!P3 BRA `(.L_x_1254) ;  /* 0x000000300000b947 */ /* 0x000fea0003800000 */
[----:B-1----:R1:W2:Y:S04]  /*0650*/  LDG.E R0, [R6.64] ;  /* 0x0000000c06007981 */ /* 0x0022a8000c1e1900 */
[----:B-1----:R-:W2:Y:S02]  /*0660*/  LDG.E R6, [R6.64+0x4] ;  /* 0x0000040c06067981 */ /* 0x002ea4000c1e1900 */
[----:B--2---:R-:W-:Y:S02]  /*0670*/  IADD3 R15, -R0, R6, RZ ;  /* 0x00000006000f7210 */ /* 0x004fe40007ffe1ff */
.L_x_1254:
        /* <DEDUP_REMOVED lines=37> */
.L_x_1256:
[----:B------:R-:W-:-:S13]  /*08d0*/  ISETP.NE.AND P0, PT, R7, 0x1, PT ;  /* 0x000000010700780c */ /* 0x000fda0003f05270 */
[----:B------:R-:W-:-:S05]  /*08e0*/  @P0 IMAD.HI.U32 R0, R3, c[0x0][0x330], RZ ;  /* 0x0000cc0003000a27 */ /* 0x000fca00078e00ff */
[----:B------:R-:W-:-:S05]  /*08f0*/  @P0 SHF.R.U32.HI R3, RZ, c[0x0][0x334], R0 ;  /* 0x0000cd00ff030a19 */ /* 0x000fca0000011600 */
.L_x_1257:
[----:B------:R-:W-:-:S05]  /*0900*/  IMAD R3, R3, R7, c[0x0][0x32c] ;  /* 0x0000cb0003037624 */ /* 0x000fca00078e0207 */
[----:B------:R-:W-:Y:S02]  /*0910*/  IMNMX R5, R5, R3, PT ;  /* 0x0000000305057217 */ /* 0x000fe40003800200 */
.L_x_1255:
[C---:B------:R-:W-:Y:S01]  /*0920*/  IADD3 R3, R8.reuse, 0x2f, RZ ;  /* 0x0000002f08037810 */ /* 0x040fe20007ffe0ff */
[----:B--2---:R-:W-:Y:S02]  /*0930*/  IMAD.IADD R8, R8, 0x1, -R10 ;  /* 0x0000000108087824 */ /* 0x004fe400078e0a0a */
[----:B------:R-:W-:-:S03]  /*0940*/  @P2 IMAD.HI.U32 R4, R199, c[0x0][0x2c8], RZ ;  /* 0x0000b200c7042a27 */ /* 0x000fc600078e00ff */
[----:B------:R1:W-:Y:S01]  /*0950*/  STL [R1], R8 ;  /* 0x0000000801007387 */ /* 0x0003e20000100800 */
[----:B------:R-:W-:Y:S01]  /*0960*/  IMAD.MOV.U32 R0, RZ, RZ, R199 ;  /* 0x000000ffff007224 */ /* 0x000fe200078e00c7 */
[----:B------:R-:W-:Y:S01]  /*0970*/  @P2 SHF.R.U32.HI R0, RZ, c[0x0][0x2cc], R4 ;  /* 0x0000b300ff002a19 */ /* 0x000fe20000011604 */
[----:B------:R-:W-:-:S04]  /*0980*/  IMAD.HI R3, R3, 0x2aaaaaab, RZ ;  /* 0x2aaaaaab03037827 */ /* 0x000fc800078e02ff */
[----:B------:R-:W-:Y:S01]  /*0990*/  IMAD.IADD R0, R8, 0x1, R0 ;  /* 0x0000000108007824 */ /* 0x000fe200078e0200 */
[----:B------:R-:W-:-:S04]  /*09a0*/  SHF.R.U32.HI R4, RZ, 0x1f, R3 ;  /* 0x0000001fff047819 */ /* 0x000fc80000011603 */
[----:B------:R-:W-:Y:S02]  /*09b0*/  LEA.HI.SX32 R156, R3, R4, 0x1d ;  /* 0x00000004039c7211 */ /* 0x000fe400078feaff */
        /* <DEDUP_REMOVED lines=10> */
.L_x_1259:
[----:B------:R-:W-:-:S13]  /*0a60*/  ISETP.NE.AND P0, PT, R7, 0x1, PT ;  /* 0x000000010700780c */ /* 0x000fda0003f05270 */
[----:B------:R-:W-:-:S05]  /*0a70*/  @P0 IMAD.HI.U32 R3, R0, c[0x0][0x330], RZ ;  /* 0x0000cc0000030a27 */ /* 0x000fca00078e00ff */
[----:B------:R-:W-:-:S05]  /*0a80*/  @P0 SHF.R.U32.HI R0, RZ, c[0x0][0x334], R3 ;  /* 0x0000cd00ff000a19 */ /* 0x000fca0000011603 */
.L_x_1260:
[----:B------:R-:W-:-:S05]  /*0a90*/  IMAD R0, R0, c[0x0][0x32c], RZ ;  /* 0x0000cb0000007a24 */ /* 0x000fca00078e02ff */
[----:B------:R-:W-:-:S04]  /*0aa0*/  IMNMX R4, R4, R0, !PT ;  /* 0x0000000004047217 */ /* 0x000fc80007800200 */
.L_x_1258:
        /* <DEDUP_REMOVED lines=44> */
[----:B-1----:R-:W-:Y:S01]  /*0d70*/  IMAD.SHL.U32 R8, R0, 0x8, RZ ;  /* 0x0000000800087824 */ /* 0x002fe200078e00ff */
        /* <DEDUP_REMOVED lines=11> */
[----:B--2---:R-:W-:Y:S01]  /*0e30*/  IMAD.WIDE.U32 R4, R120, c[0x0][0x238], R8 ;  /* 0x00008e0078047a25 */ /* 0x004fe200078e0008 */
        /* <DEDUP_REMOVED lines=237> */
.L_x_1287:
        /* <DEDUP_REMOVED lines=106> */
.L_x_1266:
[----:B------:R-:W-:Y:S05]  /*23b0*/  BSYNC B0 ;  /* 0x0000000000007941 */ /* 0x000fea0003800000 */
.L_x_1265:
        /* <DEDUP_REMOVED lines=94> */
.L_x_1269:
[----:B------:R-:W-:Y:S05]  /*29a0*/  BSYNC B0 ;  /* 0x0000000000007941 */ /* 0x000fea0003800000 */
.L_x_1268:
        /* <DEDUP_REMOVED lines=58> */
.L_x_1271:
[----:B------:R-:W-:Y:S05]  /*2d50*/  BSYNC B0 ;  /* 0x0000000000007941 */ /* 0x000fea0003800000 */
.L_x_1270:
        /* <DEDUP_REMOVED lines=58> */
.L_x_1273:
[----:B------:R-:W-:Y:S05]  /*3100*/  BSYNC B0 ;  /* 0x0000000000007941 */ /* 0x000fea0003800000 */
.L_x_1272:
        /* <DEDUP_REMOVED lines=58> */
.L_x_1275:
[----:B------:R-:W-:Y:S05]  /*34b0*/  BSYNC B0 ;  /* 0x0000000000007941 */ /* 0x000fea0003800000 */
.L_x_1274:
        /* <DEDUP_REMOVED lines=58> */
.L_x_1277:
[----:B------:R-:W-:Y:S05]  /*3860*/  BSYNC B0 ;  /* 0x0000000000007941 */ /* 0x000fea0003800000 */
.L_x_1276:
        /* <DEDUP_REMOVED lines=58> */
.L_x_1264:
        /* <DEDUP_REMOVED lines=47> */
.L_x_1279:
[----:B------:R-:W-:Y:S05]  /*3f00*/  BSYNC B0 ;  /* 0x0000000000007941 */ /* 0x000fea0003800000 */
.L_x_1278:
        /* <DEDUP_REMOVED lines=157> */
.L_x_1281:
[----:B------:R-:W-:Y:S05]  /*48e0*/  BSYNC B0 ;  /* 0x0000000000007941 */ /* 0x000fea0003800000 */
.L_x_1280:
        /* <DEDUP_REMOVED lines=122> */
.L_x_1283:
[----:B------:R-:W-:Y:S05]  /*5090*/  BSYNC B0 ;  /* 0x0000000000007941 */ /* 0x000fea0003800000 */
.L_x_1282:
        /* <DEDUP_REMOVED lines=125> */
.L_x_1263:
        /* <DEDUP_REMOVED lines=38> */
.L_x_1267:
[----:B------:R-:W-:Y:S05]  /*5ad0*/  BSYNC B1 ;  /* 0x0000000000017941 */ /* 0x000fea0003800000 */
.L_x_1262:
        /* <DEDUP_REMOVED lines=92> */
.L_x_1285:
[----:B--2---:R-:W-:Y:S05]  /*60a0*/  BSYNC B0 ;  /* 0x0000000000007941 */ /* 0x004fea0003800000 */
.L_x_1284:
        /* <DEDUP_REMOVED lines=38> */
.L_x_1286:
[----:B------:R-:W0:Y:S01]  /*6310*/  LDGDEPBAR ;  /* 0x00000000000079af */ /* 0x000e220000000000 */
[----:B------:R-:W-:Y:S01]  /*6320*/  IADD3 R43, R43, -0x1, RZ ;  /* 0xffffffff2b2b7810 */ /* 0x000fe20007ffe0ff */
[----:B------:R-:W-:-:S05]  /*6330*/  @P5 BRA `(.L_x_1287) ;  /* 0xffffb9d000005947 */ /* 0x000fca000383ffff */
[----:B------:R-:W-:Y:S06]  /*6340*/  BAR.SYNC.DEFER_BLOCKING 0x0 ;  /* 0x0000000000007b1d */ /* 0x000fec0000010000 */
.L_x_1261:
        /* <DEDUP_REMOVED lines=20> */
.L_x_1289:
[----:B------:R-:W-:-:S13]  /*6490*/  ISETP.NE.AND P0, PT, R4, 0x1, PT ;  /* 0x000000010400780c */ /* 0x000fda0003f05270 */
[----:B------:R-:W-:-:S05]  /*64a0*/  @P0 IMAD.HI.U32 R0, R2, c[0x0][0x330], RZ ;  /* 0x0000cc0002000a27 */ /* 0x000fca00078e00ff */
[----:B------:R-:W-:-:S05]  /*64b0*/  @P0 SHF.R.U32.HI R2, RZ, c[0x0][0x334], R0 ;  /* 0x0000cd00ff020a19 */ /* 0x000fca0000011600 */
.L_x_1290:
[----:B------:R-:W-:-:S05]  /*64c0*/  IMAD R2, R2, R4, c[0x0][0x32c] ;  /* 0x0000cb0002027624 */ /* 0x000fca00078e0204 */
[----:B------:R-:W-:-:S03]  /*64d0*/  IMNMX R3, R3, R2, PT ;  /* 0x0000000203037217 */ /* 0x000fc60003800200 */
.L_x_1288:
[----:B-1-3--:R-:W2:Y:S01]  /*64e0*/  LDL R4, [R1] ;  /* 0x0000000001047983 */ /* 0x00aea20000100800 */
[----:B------:R-:W-:Y:S01]  /*64f0*/  IADD3 R3, R3, 0x2f, RZ ;  /* 0x0000002f03037810 */ /* 0x000fe20007ffe0ff */
[----:B------:R-:W-:-:S04]  /*6500*/  @P2 IMAD.HI.U32 R2, R199, c[0x0][0x2c8], RZ ;  /* 0x0000b200c7022a27 */ /* 0x000fc800078e00ff */
[----:B------:R-:W-:-:S04]  /*6510*/  IMAD.HI R3, R3, 0x2aaaaaab, RZ ;  /* 0x2aaaaaab03037827 */ /* 0x000fc800078e02ff */
[----:B------:R-:W-:Y:S01]  /*6520*/  IMAD.MOV.U32 R0, RZ, RZ, R199 ;  /* 0x000000ffff007224 */ /* 0x000fe200078e00c7 */
[----:B------:R-:W-:Y:S02]  /*6530*/  @P2 SHF.R.U32.HI R0, RZ, c[0x0][0x2cc], R2 ;  /* 0x0000b300ff002a19 */ /* 0x000fe40000011602 */
[----:B------:R-:W-:-:S04]  /*6540*/  SHF.R.U32.HI R2, RZ, 0x1f, R3 ;  /* 0x0000001fff027819 */ /* 0x000fc80000011603 */
[----:B------:R-:W-:-:S04]  /*6550*/  LEA.HI.SX32 R2, R3, R2, 0x1d ;  /* 0x0000000203027211 */ /* 0x000fc800078feaff */
[----:B------:R-:W-:Y:S01]  /*6560*/  IMNMX R252, R2, R156, PT ;  /* 0x0000009c02fc7217 */ /* 0x000fe20003800200 */
[----:B--2---:R-:W-:-:S05]  /*6570*/  IMAD.IADD R0, R4, 0x1, R0 ;  /* 0x0000000104007824 */ /* 0x004fca00078e0200 */
[----:B------:R-:W-:Y:S01]  /*6580*/  IADD3 R3, R0, -c[0x0][0x324], RZ ;  /* 0x8000c90000037a10 */ /* 0x000fe20007ffe0ff */
        /* <DEDUP_REMOVED lines=10> */
.L_x_1292:
[----:B------:R-:W-:-:S04]  /*6630*/  MOV R2, c[0x0][0x32c] ;  /* 0x0000cb0000027a02 */ /* 0x000fc80000000f00 */
[----:B------:R-:W-:-:S13]  /*6640*/  ISETP.NE.AND P0, PT, R2, 0x1, PT ;  /* 0x000000010200780c */ /* 0x000fda0003f05270 */
[----:B------:R-:W-:-:S05]  /*6650*/  @P0 IMAD.HI.U32 R2, R0, c[0x0][0x330], RZ ;  /* 0x0000cc0000020a27 */ /* 0x000fca00078e00ff */
[----:B------:R-:W-:-:S05]  /*6660*/  @P0 SHF.R.U32.HI R0, RZ, c[0x0][0x334], R2 ;  /* 0x0000cd00ff000a19 */ /* 0x000fca0000011602 */
.L_x_1293:
[----:B------:R-:W-:-:S05]  /*6670*/  IMAD R0, R0, c[0x0][0x32c], RZ ;  /* 0x0000cb0000007a24 */ /* 0x000fca00078e02ff */
[----:B------:R-:W-:-:S05]  /*6680*/  IMNMX R3, R3, R0, !PT ;  /* 0x0000000003037217 */ /* 0x000fca0007800200 */
.L_x_1291:
        /* <DEDUP_REMOVED lines=76> */
[----:B-1----:R-:W2:Y:S01]  /*6b50*/  LDL R10, [R1+0x48] ;  /* 0x00004800010a7983 */ /* 0x002ea20000100800 */
        /* <DEDUP_REMOVED lines=11> */
[----:B--2---:R-:W-:-:S05]  /*6c10*/  @P2 IMAD.WIDE R2, R10, R2, c[0x0][0x340] ;  /* 0x0000d0000a022625 */ /* 0x004fca00078e0202 */
[----:B------:R2:W5:Y:S01]  /*6c20*/  @P2 LDG.E R14, [R2.64] ;  /* 0x0000000c020e2981 */ /* 0x000562000c1e1900 */
[----:B------:R-:W-:Y:S02]  /*6c30*/  ISETP.NE.AND P5, PT, R7, 0x1, PT ;  /* 0x000000010700780c */ /* 0x000fe40003fa5270 */
[----:B-1----:R-:W-:Y:S01]  /*6c40*/  SHF.R.S32.HI R48, RZ, 0x1f, R5 ;  /* 0x0000001fff307819 */ /* 0x002fe20000011405 */
[----:B------:R-:W1:Y:S01]  /*6c50*/  S2R R29, SR_CTAID.Y ;  /* 0x00000000001d7919 */ /* 0x000e620000002600 */
[----:B------:R-:W-:-:S03]  /*6c60*/  ISETP.NE.U32.AND P0, PT, RZ, c[0x0][0x348], PT ;  /* 0x0000d200ff007a0c */ /* 0x000fc60003f05070 */
[----:B------:R-:W-:Y:S01]  /*6c70*/  IMAD R6, R48, c[0x0][0x1b8], RZ ;  /* 0x00006e0030067a24 */ /* 0x000fe200078e02ff */
[----:B------:R-:W-:Y:S01]  /*6c80*/  ISETP.NE.AND.EX P0, PT, RZ, c[0x0][0x34c], PT, P0 ;  /* 0x0000d300ff007a0c */ /* 0x000fe20003f05300 */
[----:B--2---:R-:W-:-:S04]  /*6c90*/  IMAD.WIDE.U32 R2, R160, c[0x0][0x178], RZ ;  /* 0x00005e00a0027a25 */ /* 0x004fc800078e00ff */
        /* <DEDUP_REMOVED lines=10> */
[----:B------:R-:W2:Y:S01]  /*6d40*/  LDL R11, [R1+0x18] ;  /* 0x00001800010b7983 */ /* 0x000ea20000100800 */
[----:B------:R-:W-:Y:S01]  /*6d50*/  @P5 IMAD.HI.U32 R8, R5, c[0x0][0x2c8], RZ ;  /* 0x0000b20005085a27 */ /* 0x000fe200078e00ff */
        /* <DEDUP_REMOVED lines=28> */
[C---:B------:R-:W-:Y:S01]  /*6f20*/  IMAD R7, R4.reuse, c[0x0][0x1ac], R5 ;  /* 0x00006b0004077a24 */ /* 0x040fe200078e0205 */
        /* <DEDUP_REMOVED lines=10> */
[----:B------:R1:W3:Y:S01]  /*6fd0*/  SHFL.IDX PT, R2, R13, RZ, 0x1c1f ;  /* 0x001c1fff0d027589 */ /* 0x0002e200000e0000 */
[----:B------:R-:W-:-:S02]  /*6fe0*/  LEA.HI R0, R3, R6, RZ, 0x2 ;  /* 0x0000000603007211 */ /* 0x000fc400078f10ff */
[----:B------:R-:W-:Y:S01]  /*6ff0*/  LEA.HI R5, R111, R111, RZ, 0x1 ;  /* 0x0000006f6f057211 */ /* 0x000fe200078f08ff */
[----:B------:R1:W4:Y:S01]  /*7000*/  SHFL.IDX PT, R3, R12, RZ, 0x1c1f ;  /* 0x001c1fff0c037589 */ /* 0x00032200000e0000 */
[----:B------:R-:W-:Y:S02]  /*7010*/  LOP3.LUT R4, R0, 0xfffffffc, RZ, 0xc0, !PT ;  /* 0xfffffffc00047812 */ /* 0x000fe400078ec0ff */
[----:B------:R-:W-:Y:S02]  /*7020*/  LOP3.LUT R0, R5, 0x7fffffe, RZ, 0xc0, !PT ;  /* 0x07fffffe05007812 */ /* 0x000fe400078ec0ff */
[----:B------:R-:W-:Y:S01]  /*7030*/  IADD3 R108, R226, 0x40, RZ ;  /* 0x00000040e26c7810 */ /* 0x000fe20007ffe0ff */
        /* <DEDUP_REMOVED lines=12> */
[----:B--2---:R-:W-:Y:S02]  /*7100*/  IMAD R40, R11, c[0x0][0x2c4], RZ ;  /* 0x0000b1000b287a24 */ /* 0x004fe400078e02ff */
        /* <DEDUP_REMOVED lines=17> */
.L_x_1296:
[----:B-1-34-:R-:W-:Y:S05]  /*7220*/  BSYNC B0 ;  /* 0x0000000000007941 */ /* 0x01afea0003800000 */
.L_x_1295:
        /* <DEDUP_REMOVED lines=20> */
.L_x_1298:
[----:B------:R-:W-:Y:S05]  /*7370*/  BSYNC B0 ;  /* 0x0000000000007941 */ /* 0x000fea0003800000 */
.L_x_1297:
        /* <DEDUP_REMOVED lines=20> */
.L_x_1300:
[----:B------:R-:W-:Y:S05]  /*74c0*/  BSYNC B0 ;  /* 0x0000000000007941 */ /* 0x000fea0003800000 */
.L_x_1299:
        /* <DEDUP_REMOVED lines=129> */
.L_x_1301:
        /* <DEDUP_REMOVED lines=11> */
[----:B------:R-:W-:Y:S01]  /*7d90*/  IMAD R0, R157, c[0x0][0x294], R0 ;  /* 0x0000a5009d007a24 */ /* 0x000fe200078e0200 */
        /* <DEDUP_REMOVED lines=108> */
.L_x_1305:
[----:B--23--:R-:W-:Y:S05]  /*8460*/  BSYNC B0 ;  /* 0x0000000000007941 */ /* 0x00cfea0003800000 */
.L_x_1304:
        /* <DEDUP_REMOVED lines=117> */
.L_x_1307:
[----:B--234-:R-:W-:Y:S05]  /*8bc0*/  BSYNC B0 ;  /* 0x0000000000007941 */ /* 0x01cfea0003800000 */
.L_x_1306:
        /* <DEDUP_REMOVED lines=116> */
.L_x_1311:
[----:B------:R-:W-:Y:S05]  /*9310*/  BSYNC B0 ;  /* 0x0000000000007941 */ /* 0x000fea0003800000 */
.L_x_1310:
        /* <DEDUP_REMOVED lines=50> */
.L_x_1313:
[----:B------:R-:W-:Y:S05]  /*9640*/  BSYNC B0 ;  /* 0x0000000000007941 */ /* 0x000fea0003800000 */
.L_x_1312:
        /* <DEDUP_REMOVED lines=50> */
.L_x_1315:
[----:B------:R-:W-:Y:S05]  /*9970*/  BSYNC B0 ;  /* 0x0000000000007941 */ /* 0x000fea0003800000 */
.L_x_1314:
        /* <DEDUP_REMOVED lines=50> */
.L_x_1317:
[----:B------:R-:W-:Y:S05]  /*9ca0*/  BSYNC B0 ;  /* 0x0000000000007941 */ /* 0x000fea0003800000 */
.L_x_1316:
        /* <DEDUP_REMOVED lines=50> */
.L_x_1319:
[----:B------:R-:W-:Y:S05]  /*9fd0*/  BSYNC B0 ;  /* 0x0000000000007941 */ /* 0x000fea0003800000 */
.L_x_1318:
        /* <DEDUP_REMOVED lines=49> */
.L_x_1309:
[----:B------:R-:W-:Y:S05]  /*a2f0*/  BSYNC B1 ;  /* 0x0000000000017941 */ /* 0x000fea0003800000 */
.L_x_1308:
        /* <DEDUP_REMOVED lines=52> */
.L_x_1322:
[----:B------:R-:W-:Y:S05]  /*a640*/  BSYNC B0 ;  /* 0x0000000000007941 */ /* 0x000fea0003800000 */
.L_x_1321:
        /* <DEDUP_REMOVED lines=50> */
.L_x_1324:
[----:B------:R-:W-:Y:S05]  /*a970*/  BSYNC B0 ;  /* 0x0000000000007941 */ /* 0x000fea0003800000 */
.L_x_1323:
        /* <DEDUP_REMOVED lines=50> */
.L_x_1326:
[----:B------:R-:W-:Y:S05]  /*aca0*/  BSYNC B0 ;  /* 0x0000000000007941 */ /* 0x000fea0003800000 */
.L_x_1325:
        /* <DEDUP_REMOVED lines=50> */
.L_x_1328:
[----:B------:R-:W-:Y:S05]  /*afd0*/  BSYNC B0 ;  /* 0x0000000000007941 */ /* 0x000fea0003800000 */
.L_x_1327:
        /* <DEDUP_REMOVED lines=50> */
.L_x_1330:
[----:B------:R-:W-:Y:S05]  /*b300*/  BSYNC B0 ;  /* 0x0000000000007941 */ /* 0x000fea0003800000 */
.L_x_1329:
        /* <DEDUP_REMOVED lines=50> */
.L_x_1303:
        /* <DEDUP_REMOVED lines=72> */
.L_x_1332:
[----:B--23--:R-:W-:Y:S05]  /*bab0*/  BSYNC B0 ;  /* 0x0000000000007941 */ /* 0x00cfea0003800000 */
.L_x_1331:
        /* <DEDUP_REMOVED lines=90> */
.L_x_1334:
[----:B-1234-:R-:W-:Y:S05]  /*c060*/  BSYNC B0 ;  /* 0x0000000000007941 */ /* 0x01efea0003800000 */
.L_x_1333:
        /* <DEDUP_REMOVED lines=167> */
.L_x_1338:
[----:B------:R-:W-:Y:S05]  /*cae0*/  BSYNC B0 ;  /* 0x0000000000007941 */ /* 0x000fea0003800000 */
.L_x_1337:
        /* <DEDUP_REMOVED lines=125> */
.L_x_1340:
[----:B------:R-:W-:Y:S05]  /*d2c0*/  BSYNC B0 ;  /* 0x0000000000007941 */ /* 0x000fea0003800000 */
.L_x_1339:
        /* <DEDUP_REMOVED lines=124> */
.L_x_1336:
[----:B------:R-:W-:Y:S05]  /*da90*/  BSYNC B1 ;  /* 0x0000000000017941 */ /* 0x000fea0003800000 */
.L_x_1335:
        /* <DEDUP_REMOVED lines=124> */
.L_x_1342:
[----:B------:R-:W-:Y:S05]  /*e260*/  BSYNC B0 ;  /* 0x0000000000007941 */ /* 0x000fea0003800000 */
.L_x_1341:
        /* <DEDUP_REMOVED lines=128> */
.L_x_1344:
[----:B------:R-:W-:Y:S05]  /*ea70*/  BSYNC B0 ;  /* 0x0000000000007941 */ /* 0x000fea0003800000 */
.L_x_1343:
        /* <DEDUP_REMOVED lines=45> */
[C---:B------:R-:W-:Y:S01]  /*ed50*/  PRMT R18, R100.reuse, 0x5432, R0 ;  /* 0x0000543264127816 */ /* 0x040fe20000000000 */
[----:B------:R-:W-:Y:S01]  /*ed60*/  IMAD.U32 R29, R5, 0x10000, RZ ;  /* 0x00010000051d7824 */ /* 0x000fe200078e00ff */
[----:B------:R-:W-:Y:S02]  /*ed70*/  PRMT R21, R100, 0x5410, R2 ;  /* 0x0000541064157816 */ /* 0x000fe40000000002 */
[----:B------:R-:W-:Y:S02]  /*ed80*/  SHF.R.U32.HI R7, RZ, 0x10, R77 ;  /* 0x00000010ff077819 */ /* 0x000fe4000001164d */
[----:B------:R-:W-:Y:S02]  /*ed90*/  SHF.R.U32.HI R17, RZ, 0x10, R79 ;  /* 0x00000010ff117819 */ /* 0x000fe4000001164f */
[----:B------:R-:W-:-:S02]  /*eda0*/  PRMT R25, R101, 0x5432, R3 ;  /* 0x0000543265197816 */ /* 0x000fc40000000003 */
[----:B------:R-:W-:Y:S02]  /*edb0*/  PRMT R24, R99, 0x5432, R16 ;  /* 0x0000543263187816 */ /* 0x000fe40000000010 */
[----:B------:R-:W-:Y:S02]  /*edc0*/  PRMT R19, R98, 0x5410, R7 ;  /* 0x0000541062137816 */ /* 0x000fe40000000007 */
[----:B------:R-:W-:Y:S01]  /*edd0*/  LOP3.LUT R30, R5, 0xffff0000, RZ, 0xc0, !PT ;  /* 0xffff0000051e7812 */ /* 0x000fe200078ec0ff */
[----:B------:R-:W-:Y:S01]  /*ede0*/  IMAD.U32 R5, R21, 0x10000, RZ ;  /* 0x0001000015057824 */ /* 0x000fe200078e00ff */
        /* <DEDUP_REMOVED lines=72> */
.L_x_1320:
[----:B------:R-:W-:Y:S05]  /*f270*/  BSYNC B2 ;  /* 0x0000000000027941 */ /* 0x000fea0003800000 */
.L_x_1302:
        /* <DEDUP_REMOVED lines=36> */
[----:B------:R-:W-:-:S04]  /*f4c0*/  SHF.R.U32.HI R0, RZ, 0x3, R0 ;  /* 0x00000003ff007819 */ /* 0x000fc80000011600 */
[----:B------:R-:W-:Y:S02]  /*f4d0*/  LOP3.LUT R0, R3, R0, RZ, 0x3c, !PT ;  /* 0x0000000003007212 */ /* 0x000fe400078e3cff */
[----:B------:R-:W-:-:S03]  /*f4e0*/  SHF.R.S32.HI R3, RZ, 0x1f, R123 ;  /* 0x0000001fff037819 */ /* 0x000fc6000001147b */
[----:B------:R-:W-:Y:S01]  /*f4f0*/  IMAD.U32 R0, R2, 0x20, R0 ;  /* 0x0000002002007824 */ /* 0x000fe200078e0000 */
[----:B------:R-:W-:Y:S01]  /*f500*/  LEA.HI R3, R3, R123, RZ, 0x3 ;  /* 0x0000007b03037211 */ /* 0x000fe200078f18ff */
[----:B------:R-:W-:Y:S02]  /*f510*/  IMAD.SHL.U32 R2, R6, 0x8, RZ ;  /* 0x0000000806027824 */ /* 0x000fe400078e00ff */
[----:B------:R-:W-:Y:S01]  /*f520*/  IMAD.SHL.U32 R204, R0, 0x2, RZ ;  /* 0x0000000200cc7824 */ /* 0x000fe200078e00ff */
[----:B------:R-:W1:Y:S01]  /*f530*/  SHFL.IDX PT, R6, R25, RZ, 0x1c1f ;  /* 0x001c1fff19067589 */ /* 0x000e6200000e0000 */
[----:B------:R-:W-:Y:S02]  /*f540*/  IMAD.SHL.U32 R3, R3, 0x20, RZ ;  /* 0x0000002003037824 */ /* 0x000fe400078e00ff */
[----:B------:R-:W-:Y:S01]  /*f550*/  IMAD.IADD R123, R123, 0x1, -R5 ;  /* 0x000000017b7b7824 */ /* 0x000fe200078e0a05 */
[C---:B------:R-:W-:Y:S01]  /*f560*/  IADD3 R0, R204.reuse, 0x3c80, RZ ;  /* 0x00003c80cc007810 */ /* 0x040fe20007ffe0ff */
[----:B------:R2:W3:Y:S01]  /*f570*/  LDSM.16.M88.4 R40, [R204+0x3c80] ;  /* 0x003c8000cc28783b */ /* 0x0004e20000000200 */
[----:B------:R-:W-:-:S02]  /*f580*/  IADD3 R209, R204, 0x3ca0, RZ ;  /* 0x00003ca0ccd17810 */ /* 0x000fc40007ffe0ff */
[----:B------:R-:W-:Y:S01]  /*f590*/  @P0 IADD3 R209, R0, -0x20, RZ ;  /* 0xffffffe000d10810 */ /* 0x000fe20007ffe0ff */
[----:B------:R-:W-:Y:S01]  /*f5a0*/  IMAD.SHL.U32 R0, R105, 0x40, RZ ;  /* 0x0000004069007824 */ /* 0x000fe200078e00ff */
[----:B------:R-:W-:Y:S01]  /*f5b0*/  LOP3.LUT R121, R3, 0xffffff00, RZ, 0xc0, !PT ;  /* 0xffffff0003797812 */ /* 0x000fe200078ec0ff */
[----:B------:R2:W4:Y:S01]  /*f5c0*/  LDSM.16.M88.4 R36, [R204+0x4080] ;  /* 0x00408000cc24783b */ /* 0x0005220000000200 */
[C---:B------:R-:W-:Y:S02]  /*f5d0*/  IADD3 R217, R209.reuse, 0x400, RZ ;  /* 0x00000400d1d97810 */ /* 0x040fe40007ffe0ff */
[----:B------:R-:W-:Y:S01]  /*f5e0*/  LOP3.LUT R0, R0, 0xc0, RZ, 0xc0, !PT ;  /* 0x000000c000007812 */ /* 0x000fe200078ec0ff */
[----:B------:R2:W2:Y:S01]  /*f5f0*/  LDSM.16.M88.4 R32, [R204+0x4480] ;  /* 0x00448000cc20783b */ /* 0x0004a20000000200 */
[----:B------:R-:W-:Y:S02]  /*f600*/  IADD3 R216, R209, 0x800, RZ ;  /* 0x00000800d1d87810 */ /* 0x000fe40007ffe0ff */
[----:B------:R-:W-:Y:S01]  /*f610*/  LOP3.LUT R3, R0, 0x8, R2, 0xf8, !PT ;  /* 0x0000000800037812 */ /* 0x000fe200078ef802 */
[----:B------:R2:W2:Y:S01]  /*f620*/  LDSM.16.M88.4 R60, [R209] ;  /* 0x00000000d13c783b */ /* 0x0004a20000000200 */
[----:B------:R-:W-:Y:S01]  /*f630*/  SHF.R.U32.HI R2, RZ, 0x3, R0 ;  /* 0x00000003ff027819 */ /* 0x000fe20000011600 */
[----:B------:R-:W-:-:S02]  /*f640*/  IMAD R0, R127, 0x200, R121 ;  /* 0x000002007f007824 */ /* 0x000fc400078e0279 */
[----:B------:R2:W2:Y:S01]  /*f650*/  LDSM.16.M88.4 R68, [R209+0x400] ;  /* 0x00040000d144783b */ /* 0x0004a20000000200 */
[----:B------:R-:W-:Y:S01]  /*f660*/  LOP3.LUT R122, R3, R2, RZ, 0x3c, !PT ;  /* 0x00000002037a7212 */ /* 0x000fe200078e3cff */
[----:B------:R-:W-:Y:S02]  /*f670*/  IMAD R0, R123, 0x20, R0 ;  /* 0x000000207b007824 */ /* 0x000fe400078e0200 */
[----:B-1----:R-:W-:Y:S01]  /*f680*/  IMAD.WIDE R2, R226, 0x2, R6 ;  /* 0x00000002e2027825 */ /* 0x002fe200078e0206 */
[----:B------:R1:W1:Y:S03]  /*f690*/  LDSM.16.M88.4 R76, [R209+0x800] ;  /* 0x00080000d14c783b */ /* 0x0002660000000200 */
[----:B------:R-:W-:-:S04]  /*f6a0*/  IMAD.IADD R0, R122, 0x1, R0 ;  /* 0x000000017a007824 */ /* 0x000fc800078e0200 */
[----:B------:R-:W-:Y:S02]  /*f6b0*/  IMAD.SHL.U32 R207, R0, 0x2, RZ ;  /* 0x0000000200cf7824 */ /* 0x000fe400078e00ff */
[----:B------:R-:W-:Y:S02]  /*f6c0*/  IMAD.IADD R0, R125, 0x1, -R111 ;  /* 0x000000017d007824 */ /* 0x000fe400078e0a6f */
[----:B------:R-:W-:Y:S01]  /*f6d0*/  IMAD R208, R4, 0x2, R207 ;  /* 0x0000000204d07824 */ /* 0x000fe200078e02cf */
[----:B------:R1:W1:Y:S02]  /*f6e0*/  LDSM.16.M88.4 R16, [R207+0x6080] ;  /* 0x00608000cf10783b */ /* 0x0002640000000200 */
[C---:B------:R-:W-:Y:S02]  /*f6f0*/  ISETP.LT.OR P0, PT, R0.reuse, 0x1, P3 ;  /* 0x000000010000780c */ /* 0x040fe40001f01670 */
[----:B------:R1:W1:Y:S04]  /*f700*/  LDSM.16.M88.4 R12, [R207+0x7080] ;  /* 0x00708000cf0c783b */ /* 0x0002680000000200 */
[----:B------:R1:W1:Y:S04]  /*f710*/  LDSM.16.M88.4 R20, [R208+0x6080] ;  /* 0x00608000d014783b */ /* 0x0002680000000200 */
[----:B------:R1:W1:Y:S04]  /*f720*/  LDSM.16.M88.4 R8, [R208+0x7080] ;  /* 0x00708000d008783b */ /* 0x0002680000000200 */
[----:B------:R-:W-:Y:S01]  /*f730*/  @!PT LDS RZ, [RZ] ;  /* 0x00000000fffff984 */ /* 0x000fe20000000800 */
[----:B------:R-:W-:Y:S01]  /*f740*/  @!PT LDS RZ, [RZ] ;  /* 0x00000000fffff984 */ /* 0x000fe20000000800 */
[----:B------:R-:W-:Y:S01]  /*f750*/  @!PT LDS RZ, [RZ] ;  /* 0x00000000fffff984 */ /* 0x000fe20000000800 */
[----:B------:R5:W-:Y:S01]  /*f760*/  LDGSTS.E.BYPASS.LTC128B.128 [R218+0x1880], [R2.64], !P0 ;  /* 0x0188000002da7fae */ /* 0x000be2000c101d4c */
[----:B------:R-:W-:-:S02]  /*f770*/  ISETP.LT.OR P0, PT, R0, 0x1, P2 ;  /* 0x000000010000780c */ /* 0x000fc40001701670 */
[----:B-----5:R-:W-:-:S04]  /*f780*/  SHF.R.S32.HI R2, RZ, 0x1f, R110 ;  /* 0x0000001fff027819 */ /* 0x020fc8000001146e */
[----:B------:R-:W-:-:S04]  /*f790*/  LEA.HI R2, R2, R110, RZ, 0x3 ;  /* 0x0000006e02027211 */ /* 0x000fc800078f18ff */
[----:B------:R-:W-:-:S05]  /*f7a0*/  LOP3.LUT R26, R2, 0xfffffff8, RZ, 0xc0, !PT ;  /* 0xfffffff8021a7812 */ /* 0x000fca00078ec0ff */
[----:B------:R-:W-:-:S05]  /*f7b0*/  IMAD.WIDE R2, R26, 0x2, R6 ;  /* 0x000000021a027825 */ /* 0x000fca00078e0206 */
[----:B------:R5:W-:Y:S01]  /*f7c0*/  LDGSTS.E.BYPASS.LTC128B.128 [R218+0x2480], [R2.64], !P0 ;  /* 0x0248000002da7fae */ /* 0x000be2000c101d4c */
[----:B------:R-:W-:Y:S02]  /*f7d0*/  ISETP.LT.OR P0, PT, R0, 0x1, P1 ;  /* 0x000000010000780c */ /* 0x000fe40000f01670 */
[----:B-----5:R-:W-:-:S04]  /*f7e0*/  SHF.R.S32.HI R2, RZ, 0x1f, R108 ;  /* 0x0000001fff027819 */ /* 0x020fc8000001146c */
[----:B------:R-:W-:-:S04]  /*f7f0*/  LEA.HI R2, R2, R108, RZ, 0x3 ;  /* 0x0000006c02027211 */ /* 0x000fc800078f18ff */
[----:B------:R-:W-:-:S05]  /*f800*/  LOP3.LUT R5, R2, 0xfffffff8, RZ, 0xc0, !PT ;  /* 0xfffffff802057812 */ /* 0x000fca00078ec0ff */
[----:B------:R-:W-:Y:S01]  /*f810*/  IMAD.WIDE R2, R5, 0x2, R6 ;  /* 0x0000000205027825 */ /* 0x000fe200078e0206 */
[----:B------:R-:W-:-:S04]  /*f820*/  SHF.R.S32.HI R6, RZ, 0x1f, R226 ;  /* 0x0000001fff067819 */ /* 0x000fc800000114e2 */
[----:B------:R5:W-:Y:S02]  /*f830*/  LDGSTS.E.BYPASS.LTC128B.128 [R218+0x3080], [R2.64], !P0 ;  /* 0x0308000002da7fae */ /* 0x000be4000c101d4c */
[----:B-----5:R-:W-:Y:S02]  /*f840*/  SHF.R.S32.HI R3, RZ, 0x1f, R26 ;  /* 0x0000001fff037819 */ /* 0x020fe4000001141a */
[----:B------:R-:W-:-:S03]  /*f850*/  SHF.R.S32.HI R2, RZ, 0x1f, R5 ;  /* 0x0000001fff027819 */ /* 0x000fc60000011405 */
[----:B------:R1:W-:Y:S04]  /*f860*/  STL [R1+0x44], R3 ;  /* 0x0000440301007387 */ /* 0x0003e80000100800 */
[----:B------:R1:W-:Y:S01]  /*f870*/  STL [R1+0x40], R2 ;  /* 0x0000400201007387 */ /* 0x0003e20000100800 */
[----:B------:R-:W-:Y:S05]  /*f880*/  @P4 BRA `(.L_x_1346) ;  /* 0x000001f000004947 */ /* 0x000fea0003800000 */
[----:B--234-:R-:W-:Y:S05]  /*f890*/  BRA.DIV ~URZ, `(.L_x_1347) ;  /* 0x000119c27f007947 */ /* 0x01cfea000b800000 */
[----:B------:R2:W3:Y:S04]  /*f8a0*/  SHFL.IDX PT, R5, R24, 0x1, 0x1c1f ;  /* 0x003c1f0018057f89 */ /* 0x0004e800000e0000 */
[----:B-1----:R2:W1:Y:S02]  /*f8b0*/  SHFL.IDX PT, R2, R25, 0x1, 0x1c1f ;  /* 0x003c1f0019027f89 */ /* 0x00246400000e0000 */
.L_x_1441:
[----:B------:R-:W4:Y:S04]  /*f8c0*/  LDL R30, [R1+0x44] ;  /* 0x00004400011e7983 */ /* 0x000f280000100800 */
[----:B------:R-:W5:Y:S01]  /*f8d0*/  LDL R28, [R1+0x40] ;  /* 0x00004000011c7983 */ /* 0x000f620000100800 */
[----:B------:R-:W-:-:S02]  /*f8e0*/  IADD3 R3, R226, 0x20, RZ ;  /* 0x00000020e2037810 */ /* 0x000fc40007ffe0ff */
[C---:B------:R-:W-:Y:S02]  /*f8f0*/  IADD3 R29, R226.reuse, 0x20, RZ ;  /* 0x00000020e21d7810 */ /* 0x040fe40007ffe0ff */
[----:B------:R-:W-:Y:S02]  /*f900*/  SHF.R.S32.HI R3, RZ, 0x1f, R3 ;  /* 0x0000001fff037819 */ /* 0x000fe40000011403 */
[C---:B------:R-:W-:Y:S02]  /*f910*/  IADD3 R26, R226.reuse, 0x40, RZ ;  /* 0x00000040e21a7810 */ /* 0x040fe40007ffe0ff */
[----:B------:R-:W-:Y:S02]  /*f920*/  LEA.HI R3, R3, R29, RZ, 0x3 ;  /* 0x0000001d03037211 */ /* 0x000fe400078f18ff */
[----:B------:R-:W-:Y:S02]  /*f930*/  IADD3 R27, R226, 0x40, RZ ;  /* 0x00000040e21b7810 */ /* 0x000fe40007ffe0ff */
[----:B------:R-:W-:-:S02]  /*f940*/  SHF.R.S32.HI R26, RZ, 0x1f, R26 ;  /* 0x0000001fff1a7819 */ /* 0x000fc4000001141a */
[-C--:B-12---:R-:W-:Y:S02]  /*f950*/  LEA R24, P0, R226, R2.reuse, 0x1 ;  /* 0x00000002e2187211 */ /* 0x086fe400078008ff */
        /* <DEDUP_REMOVED lines=18> */
.L_x_1346:
[----:B--234-:R-:W-:Y:S05]  /*fa80*/  BSYNC B0 ;  /* 0x0000000000007941 */ /* 0x01cfea0003800000 */
.L_x_1345:
[----:B-1----:R-:W2:Y:S01]  /*fa90*/  LDL R2, [R1+0x20] ;  /* 0x0000200001027983 */ /* 0x002ea20000100800 */
        /* <DEDUP_REMOVED lines=152> */
[C---:B------:R-:W-:Y:S02]  /*10420*/  IADD3 R131, R226.reuse, 0x40, RZ ;  /* 0x00000040e2837810 */ /* 0x040fe40007ffe0ff */
[C---:B------:R-:W-:Y:S02]  /*10430*/  IADD3 R134, R226.reuse, 0x20, RZ ;  /* 0x00000020e2867810 */ /* 0x040fe40007ffe0ff */
[----:B------:R-:W-:Y:S01]  /*10440*/  SHF.R.S32.HI R133, RZ, 0x1f, R133 ;  /* 0x0000001fff857819 */ /* 0x000fe20000011485 */
[----:B------:R-:W-:Y:S01]  /*10450*/  BSSY B0, `(.L_x_1349) ;  /* 0x0000023000007945 */ /* 0x000fe20003800000 */
[----:B------:R-:W-:-:S02]  /*10460*/  IADD3 R9, R226, 0x40, RZ ;  /* 0x00000040e2097810 */ /* 0x000fc40007ffe0ff */
[----:B------:R-:W-:Y:S02]  /*10470*/  IADD3 R8, R226, 0x20, RZ ;  /* 0x00000020e2087810 */ /* 0x000fe40007ffe0ff */
[----:B------:R-:W-:Y:S02]  /*10480*/  LEA.HI R133, R133, R134, RZ, 0x3 ;  /* 0x0000008685857211 */ /* 0x000fe400078f18ff */
[----:B------:R-:W-:Y:S02]  /*10490*/  ISETP.GE.AND P1, PT, R9, c[0x0][0x1d4], PT ;  /* 0x0000750009007a0c */ /* 0x000fe40003f26270 */
[----:B------:R-:W-:Y:S02]  /*104a0*/  ISETP.GE.AND P2, PT, R8, c[0x0][0x1d4], PT ;  /* 0x0000750008007a0c */ /* 0x000fe40003f46270 */
[----:B------:R-:W-:Y:S02]  /*104b0*/  ISETP.GE.AND P3, PT, R226, c[0x0][0x1d4], PT ;  /* 0x00007500e2007a0c */ /* 0x000fe40003f66270 */
[----:B------:R-:W-:-:S02]  /*104c0*/  LOP3.LUT R133, R133, 0xfffffff8, RZ, 0xc0, !PT ;  /* 0xfffffff885857812 */ /* 0x000fc400078ec0ff */
        /* <DEDUP_REMOVED lines=9> */
[----:B------:R-:W-:-:S04]  /*10560*/  IADD3 R130, R226, 0x40, RZ ;  /* 0x00000040e2827810 */ /* 0x000fc80007ffe0ff */
[----:B------:R-:W-:Y:S01]  /*10570*/  SHF.R.S32.HI R130, RZ, 0x1f, R130 ;  /* 0x0000001fff827819 */ /* 0x000fe20000011482 */
[----:B------:R1:W2:Y:S03]  /*10580*/  SHFL.IDX PT, R2, R10, RZ, 0x1c1f ;  /* 0x001c1fff0a027589 */ /* 0x0002a600000e0000 */
[----:B------:R-:W-:Y:S01]  /*10590*/  LEA.HI R130, R130, R131, RZ, 0x3 ;  /* 0x0000008382827211 */ /* 0x000fe200078f18ff */
[----:B------:R1:W3:Y:S01]  /*105a0*/  SHFL.IDX PT, R3, R5, RZ, 0x1c1f ;  /* 0x001c1fff05037589 */ /* 0x0002e200000e0000 */
[----:B------:R-:W-:Y:S02]  /*105b0*/  SHF.R.S32.HI R136, RZ, 0x1f, R226 ;  /* 0x0000001fff887819 */ /* 0x000fe400000114e2 */
        /* <DEDUP_REMOVED lines=12> */
.L_x_1350:
[----:B------:R-:W-:Y:S05]  /*10680*/  BSYNC B0 ;  /* 0x0000000000007941 */ /* 0x000fea0003800000 */
.L_x_1349:
        /* <DEDUP_REMOVED lines=15> */
.L_x_1351:
[----:B------:R-:W-:Y:S05]  /*10780*/  BSYNC B0 ;  /* 0x0000000000007941 */ /* 0x000fea0003800000 */
.L_x_1348:
[----:B------:R-:W5:Y:S04]  /*10790*/  LDL R25, [R1+0x18] ;  /* 0x0000180001197983 */ /* 0x000f680000100800 */
[----:B--2---:R-:W2:Y:S04]  /*107a0*/  LDL R26, [R1+0x14] ;  /* 0x00001400011a7983 */ /* 0x004ea80000100800 */
[----:B-1----:R-:W1:Y:S01]  /*107b0*/  S2R R5, SR_TID.X ;  /* 0x0000000000057919 */ /* 0x002e620000002100 */
[----:B---34-:R-:W-:Y:S02]  /*107c0*/  LOP3.LUT R2, R129, 0xffffffe0, RZ, 0xc0, !PT ;  /* 0xffffffe081027812 */ /* 0x018fe400078ec0ff */
[----:B------:R-:W-:Y:S01]  /*107d0*/  SHF.R.S32.HI R3, RZ, 0x1f, R127 ;  /* 0x0000001fff037819 */ /* 0x000fe2000001147f */
[----:B------:R-:W-:Y:S01]  /*107e0*/  IMAD.MOV.U32 R10, RZ, RZ, c[0x0][0x2c4] ;  /* 0x0000b100ff0a7624 */ /* 0x000fe200078e00ff */
[----:B------:R-:W0:Y:S01]  /*107f0*/  LDGDEPBAR ;  /* 0x00000000000079af */ /* 0x000e220000000000 */
[----:B-1----:R-:W-:Y:S01]  /*10800*/  IMAD.IADD R2, R5, 0x1, -R2 ;  /* 0x0000000105027824 */ /* 0x002fe200078e0a02 */
[----:B------:R-:W-:-:S02]  /*10810*/  LEA.HI R5, R3, R127, RZ, 0x2 ;  /* 0x0000007f03057211 */ /* 0x000fc400078f10ff */
[----:B------:R-:W-:Y:S02]  /*10820*/  LEA.HI R3, R124, R124, RZ, 0x1 ;  /* 0x0000007c7c037211 */ /* 0x000fe400078f08ff */
[----:B------:R-:W-:Y:S02]  /*10830*/  SHF.R.S32.HI R7, RZ, 0x1f, R2 ;  /* 0x0000001fff077819 */ /* 0x000fe40000011402 */
[----:B------:R-:W-:Y:S02]  /*10840*/  LOP3.LUT R6, R5, 0xffffffc, RZ, 0xc0, !PT ;  /* 0x0ffffffc05067812 */ /* 0x000fe400078ec0ff */
[----:B------:R-:W-:Y:S01]  /*10850*/  LEA.HI R5, R7, R2, RZ, 0x2 ;  /* 0x0000000207057211 */ /* 0x000fe200078f10ff */
[----:B------:R-:W-:Y:S02]  /*10860*/  IMAD.SHL.U32 R7, R3, 0x20, RZ ;  /* 0x0000002003077824 */ /* 0x000fe400078e00ff */
[----:B------:R-:W-:Y:S01]  /*10870*/  IMAD.IADD R9, R127, 0x1, -R6 ;  /* 0x000000017f097824 */ /* 0x000fe200078e0a06 */
[----:B------:R-:W-:-:S02]  /*10880*/  LEA.HI.SX32 R6, R5, R199, 0x1e ;  /* 0x000000c705067211 */ /* 0x000fc400078ff2ff */
[----:B------:R-:W-:Y:S02]  /*10890*/  LOP3.LUT R8, R3, 0x1ffffffe, RZ, 0xc0, !PT ;  /* 0x1ffffffe03087812 */ /* 0x000fe400078ec0ff */
[----:B------:R-:W-:Y:S01]  /*108a0*/  LOP3.LUT R7, R7, 0xffffffc0, RZ, 0xc0, !PT ;  /* 0xffffffc007077812 */ /* 0x000fe200078ec0ff */
[----:B------:R-:W-:Y:S01]  /*108b0*/  IMAD R3, R9, 0x10, R6 ;  /* 0x0000001009037824 */ /* 0x000fe200078e0206 */
[----:B------:R-:W-:Y:S01]  /*108c0*/  ISETP.NE.AND P0, PT, R10, 0x1, PT ;  /* 0x000000010a00780c */ /* 0x000fe20003f05270 */
[----:B------:R-:W-:Y:S02]  /*108d0*/  IMAD.IADD R6, R124, 0x1, -R8 ;  /* 0x000000017c067824 */ /* 0x000fe400078e0a08 */
[----:B------:R-:W-:-:S04]  /*108e0*/  IMAD.IADD R3, R7, 0x1, R3 ;  /* 0x0000000107037824 */ /* 0x000fc800078e0203 */
[----:B------:R-:W-:-:S06]  /*108f0*/  IMAD R9, R6, 0x8, R3 ;  /* 0x0000000806097824 */ /* 0x000fcc00078e0203 */
[----:B------:R-:W-:-:S04]  /*10900*/  @P0 IMAD.HI.U32 R3, R9, c[0x0][0x2c8], RZ ;  /* 0x0000b20009030a27 */ /* 0x000fc800078e00ff */
[----:B------:R-:W-:Y:S01]  /*10910*/  IMAD.MOV.U32 R8, RZ, RZ, R9 ;  /* 0x000000ffff087224 */ /* 0x000fe200078e0009 */
[----:B------:R-:W-:Y:S02]  /*10920*/  @P0 SHF.R.U32.HI R8, RZ, c[0x0][0x2cc], R3 ;  /* 0x0000b300ff080a19 */ /* 0x000fe40000011603 */
[----:B------:R-:W-:-:S03]  /*10930*/  LOP3.LUT R3, R5, 0x7ffffffc, RZ, 0xc0, !PT ;  /* 0x7ffffffc05037812 */ /* 0x000fc600078ec0ff */
[----:B------:R-:W1:Y:S02]  /*10940*/  SHFL.IDX PT, R5, R8, RZ, 0x1c1f ;  /* 0x001c1fff08057589 */ /* 0x000e6400000e0000 */
[----:B------:R-:W-:-:S04]  /*10950*/  IMAD.IADD R2, R2, 0x1, -R3 ;  /* 0x0000000102027824 */ /* 0x000fc800078e0a03 */
[----:B------:R-:W-:Y:S02]  /*10960*/  IMAD.SHL.U32 R250, R2, 0x2, RZ ;  /* 0x0000000202fa7824 */ /* 0x000fe400078e00ff */
[----:B------:R-:W-:-:S03]  /*10970*/  IMAD.MOV.U32 R27, RZ, RZ, c[0x0][0x32c] ;  /* 0x0000cb00ff1b7624 */ /* 0x000fc600078e00ff */
[----:B------:R-:W-:Y:S02]  /*10980*/  IADD3 R2, -R250, 0x1, R125 ;  /* 0x00000001fa027810 */ /* 0x000fe40007ffe17d */
[----:B------:R-:W-:Y:S01]  /*10990*/  ISETP.GE.AND P1, PT, R27, 0x1, PT ;  /* 0x000000011b00780c */ /* 0x000fe20003f26270 */
[----:B------:R-:W-:Y:S01]  /*109a0*/  ULDC UR4, c[0x0][0x324] ;  /* 0x0000c90000047ab9 */ /* 0x000fe20000000800 */
[----:B------:R3:W-:Y:S01]  /*109b0*/  STL [R1+0x1c], R9 ;  /* 0x00001c0901007387 */ /* 0x0007e20000100800 */
[----:B------:R-:W-:Y:S01]  /*109c0*/  ULOP3.LUT UR4, URZ, UR4, URZ, 0x33, !UPT ;  /* 0x000000043f047292 */ /* 0x000fe2000f8e333f */
[----:B------:R-:W-:Y:S02]  /*109d0*/  IMAD.IADD R12, R120, 0x1, -R250 ;  /* 0x00000001780c7824 */ /* 0x000fe400078e0afa */
[----:B-----5:R-:W-:-:S05]  /*109e0*/  IMAD.IADD R2, R2, 0x1, -R25 ;  /* 0x0000000102027824 */ /* 0x020fca00078e0a19 */
[C---:B---3--:R-:W-:Y:S02]  /*109f0*/  IADD3 R9, R2.reuse, c[0x0][0x328], RZ ;  /* 0x0000ca0002097a10 */ /* 0x048fe40007ffe0ff */
[----:B------:R-:W-:Y:S02]  /*10a00*/  IADD3 R11, R2, UR4, RZ ;  /* 0x00000004020b7c10 */ /* 0x000fe4000fffe0ff */
[----:B--2---:R-:W-:Y:S01]  /*10a10*/  IADD3 R10, -R250, R26, R120 ;  /* 0x0000001afa0a7210 */ /* 0x004fe20007ffe178 */
[--C-:B-1----:R-:W-:Y:S02]  /*10a20*/  IMAD.IADD R3, R9, 0x1, R5.reuse ;  /* 0x0000000109037824 */ /* 0x102fe400078e0205 */
        /* <DEDUP_REMOVED lines=14> */
.L_x_1354:
[----:B------:R-:W-:-:S04]  /*10b10*/  MOV R6, 0x1 ;  /* 0x0000000100067802 */ /* 0x000fc80000000f00 */
[----:B------:R-:W-:-:S13]  /*10b20*/  ISETP.NE.AND P0, PT, R6, c[0x0][0x32c], PT ;  /* 0x0000cb0006007a0c */ /* 0x000fda0003f05270 */
[----:B------:R-:W-:-:S05]  /*10b30*/  @P0 IMAD.HI.U32 R6, R5, c[0x0][0x330], RZ ;  /* 0x0000cc0005060a27 */ /* 0x000fca00078e00ff */
[----:B------:R-:W-:Y:S02]  /*10b40*/  @P0 SHF.R.U32.HI R5, RZ, c[0x0][0x334], R6 ;  /* 0x0000cd00ff050a19 */ /* 0x000fe40000011606 */
.L_x_1355:
[----:B------:R-:W-:Y:S05]  /*10b50*/  BSYNC B0 ;  /* 0x0000000000007941 */ /* 0x000fea0003800000 */
.L_x_1353:
[----:B------:R-:W-:-:S05]  /*10b60*/  IMAD R5, R5, c[0x0][0x32c], R12 ;  /* 0x0000cb0005057a24 */ /* 0x000fca00078e020c */
[----:B------:R-:W-:Y:S02]  /*10b70*/  IADD3 R6, R5, c[0x0][0x32c], RZ ;  /* 0x0000cb0005067a10 */ /* 0x000fe40007ffe0ff */
[----:B------:R-:W-:Y:S02]  /*10b80*/  IMNMX R2, R2, R5, !PT ;  /* 0x0000000502027217 */ /* 0x000fe40007800200 */
[----:B------:R-:W-:Y:S02]  /*10b90*/  IMNMX R3, R3, R6, PT ;  /* 0x0000000603037217 */ /* 0x000fe40003800200 */
.L_x_1352:
        /* <DEDUP_REMOVED lines=16> */
.L_x_1358:
[----:B------:R-:W-:-:S04]  /*10ca0*/  MOV R13, 0x1 ;  /* 0x00000001000d7802 */ /* 0x000fc80000000f00 */
[----:B------:R-:W-:-:S13]  /*10cb0*/  ISETP.NE.AND P0, PT, R13, c[0x0][0x32c], PT ;  /* 0x0000cb000d007a0c */ /* 0x000fda0003f05270 */
[----:B------:R-:W-:-:S05]  /*10cc0*/  @P0 IMAD.HI.U32 R13, R7, c[0x0][0x330], RZ ;  /* 0x0000cc00070d0a27 */ /* 0x000fca00078e00ff */
[----:B------:R-:W-:Y:S02]  /*10cd0*/  @P0 SHF.R.U32.HI R7, RZ, c[0x0][0x334], R13 ;  /* 0x0000cd00ff070a19 */ /* 0x000fe4000001160d */
.L_x_1359:
[----:B------:R-:W-:Y:S05]  /*10ce0*/  BSYNC B0 ;  /* 0x0000000000007941 */ /* 0x000fea0003800000 */
.L_x_1357:
[----:B------:R-:W-:-:S05]  /*10cf0*/  IMAD R7, R7, c[0x0][0x32c], R12 ;  /* 0x0000cb0007077a24 */ /* 0x000fca00078e020c */
[----:B------:R-:W-:Y:S02]  /*10d00*/  IADD3 R13, R7, c[0x0][0x32c], RZ ;  /* 0x0000cb00070d7a10 */ /* 0x000fe40007ffe0ff */
[----:B------:R-:W-:Y:S02]  /*10d10*/  IMNMX R5, R5, R7, !PT ;  /* 0x0000000705057217 */ /* 0x000fe40007800200 */
[----:B------:R-:W-:Y:S02]  /*10d20*/  IMNMX R6, R6, R13, PT ;  /* 0x0000000d06067217 */ /* 0x000fe40003800200 */
.L_x_1356:
        /* <DEDUP_REMOVED lines=71> */
.L_x_1362:
[----:B------:R-:W-:-:S04]  /*111a0*/  MOV R18, 0x1 ;  /* 0x0000000100127802 */ /* 0x000fc80000000f00 */
[----:B------:R-:W-:-:S13]  /*111b0*/  ISETP.NE.AND P0, PT, R18, c[0x0][0x32c], PT ;  /* 0x0000cb0012007a0c */ /* 0x000fda0003f05270 */
[----:B------:R-:W-:-:S05]  /*111c0*/  @P0 IMAD.HI.U32 R18, R7, c[0x0][0x330], RZ ;  /* 0x0000cc0007120a27 */ /* 0x000fca00078e00ff */
[----:B------:R-:W-:Y:S02]  /*111d0*/  @P0 SHF.R.U32.HI R7, RZ, c[0x0][0x334], R18 ;  /* 0x0000cd00ff070a19 */ /* 0x000fe40000011612 */
.L_x_1363:
[----:B------:R-:W-:Y:S05]  /*111e0*/  BSYNC B0 ;  /* 0x0000000000007941 */ /* 0x000fea0003800000 */
.L_x_1361:
[----:B------:R-:W-:-:S05]  /*111f0*/  IMAD R7, R7, c[0x0][0x32c], R12 ;  /* 0x0000cb0007077a24 */ /* 0x000fca00078e020c */
[----:B------:R-:W-:Y:S02]  /*11200*/  IADD3 R18, R7, c[0x0][0x32c], RZ ;  /* 0x0000cb0007127a10 */ /* 0x000fe40007ffe0ff */
[----:B------:R-:W-:Y:S02]  /*11210*/  IMNMX R2, R2, R7, !PT ;  /* 0x0000000702027217 */ /* 0x000fe40007800200 */
[----:B------:R-:W-:Y:S02]  /*11220*/  IMNMX R3, R3, R18, PT ;  /* 0x0000001203037217 */ /* 0x000fe40003800200 */
.L_x_1360:
        /* <DEDUP_REMOVED lines=102> */
.L_x_1366:
[----:B------:R-:W-:-:S04]  /*11890*/  MOV R6, 0x1 ;  /* 0x0000000100067802 */ /* 0x000fc80000000f00 */
[----:B------:R-:W-:-:S13]  /*118a0*/  ISETP.NE.AND P0, PT, R6, c[0x0][0x32c], PT ;  /* 0x0000cb0006007a0c */ /* 0x000fda0003f05270 */
[----:B------:R-:W-:-:S05]  /*118b0*/  @P0 IMAD.HI.U32 R6, R5, c[0x0][0x330], RZ ;  /* 0x0000cc0005060a27 */ /* 0x000fca00078e00ff */
[----:B------:R-:W-:Y:S02]  /*118c0*/  @P0 SHF.R.U32.HI R5, RZ, c[0x0][0x334], R6 ;  /* 0x0000cd00ff050a19 */ /* 0x000fe40000011606 */
.L_x_1367:
[----:B------:R-:W-:Y:S05]  /*118d0*/  BSYNC B0 ;  /* 0x0000000000007941 */ /* 0x000fea0003800000 */
.L_x_1365:
[----:B------:R-:W-:-:S05]  /*118e0*/  IMAD R5, R5, c[0x0][0x32c], R12 ;  /* 0x0000cb0005057a24 */ /* 0x000fca00078e020c */
[----:B------:R-:W-:Y:S02]  /*118f0*/  IADD3 R6, R5, c[0x0][0x32c], RZ ;  /* 0x0000cb0005067a10 */ /* 0x000fe40007ffe0ff */
[----:B------:R-:W-:Y:S02]  /*11900*/  IMNMX R2, R2, R5, !PT ;  /* 0x0000000502027217 */ /* 0x000fe40007800200 */
[----:B------:R-:W-:Y:S02]  /*11910*/  IMNMX R3, R3, R6, PT ;  /* 0x0000000603037217 */ /* 0x000fe40003800200 */
.L_x_1364:
        /* <DEDUP_REMOVED lines=156> */
[----:B------:R-:W1:Y:S05]  /*122e0*/  LDSM.16.MT88.4 R20, [R206+0x1880] ;  /* 0x00188000ce14783b */ /* 0x000e6a0000004200 */
[----:B------:R3:W-:Y:S01]  /*122f0*/  MUFU.EX2 R246, R5 ;  /* 0x0000000500f67308 */ /* 0x0007e20000000800 */
[----:B--2---:R-:W-:-:S07]  /*12300*/  FFMA.FTZ R0, R47, c[0x0][0x2d0], -R2 ;  /* 0x0000b4002f007a23 */ /* 0x004fce0000010802 */
[----:B------:R2:W4:Y:S01]  /*12310*/  MUFU.EX2 R248, R0 ;  /* 0x0000000000f87308 */ /* 0x0005220000000800 */
[----:B---3--:R-:W-:Y:S02]  /*12320*/  FFMA.FTZ R5, R24, c[0x0][0x2d0], -R3 ;  /* 0x0000b40018057a23 */ /* 0x008fe40000010803 */
[----:B------:R-:W-:Y:S05]  /*12330*/  LDSM.16.MT88.4 R24, [R205+0x2480] ;  /* 0x00248000cd18783b */ /* 0x000fea0000004200 */
[----:B------:R3:W5:Y:S01]  /*12340*/  MUFU.EX2 R247, R5 ;  /* 0x0000000500f77308 */ /* 0x0007620000000800 */
[----:B--2---:R-:W-:Y:S01]  /*12350*/  FFMA.FTZ R0, R7, c[0x0][0x2d0], -R13 ;  /* 0x0000b40007007a23 */ /* 0x004fe2000001080d */
[----:B----4-:R-:W-:-:S06]  /*12360*/  F2FP.BF16.PACK_AB R7, R248, R244 ;  /* 0x000000f4f807723e */ /* 0x010fcc00000010ff */
[----:B------:R2:W-:Y:S01]  /*12370*/  MUFU.EX2 R234, R0 ;  /* 0x0000000000ea7308 */ /* 0x0005e20000000800 */
[----:B---3--:R-:W-:Y:S01]  /*12380*/  FFMA.FTZ R5, R18, c[0x0][0x2d0], -R2 ;  /* 0x0000b40012057a23 */ /* 0x008fe20000010802 */
[----:B-----5:R-:W-:Y:S01]  /*12390*/  F2FP.BF16.PACK_AB R10, R247, R246 ;  /* 0x000000f6f70a723e */ /* 0x020fe200000010ff */
[----:B------:R-:W3:Y:S05]  /*123a0*/  LDSM.16.MT88.4 R16, [R205+0x1880] ;  /* 0x00188000cd10783b */ /* 0x000eea0000004200 */
[----:B------:R-:W4:Y:S01]  /*123b0*/  MUFU.EX2 R236, R5 ;  /* 0x0000000500ec7308 */ /* 0x000f220000000800 */
[----:B--2---:R-:W-:-:S07]  /*123c0*/  FFMA.FTZ R0, R86, c[0x0][0x2d0], -R13 ;  /* 0x0000b40056007a23 */ /* 0x004fce000001080d */
[----:B------:R2:W5:Y:S01]  /*123d0*/  MUFU.EX2 R231, R0 ;  /* 0x0000000000e77308 */ /* 0x0005620000000800 */
[----:B----4-:R-:W-:Y:S02]  /*123e0*/  F2FP.BF16.PACK_AB R9, R235, R236 ;  /* 0x000000eceb09723e */ /* 0x010fe400000010ff */
[----:B------:R-:W-:-:S05]  /*123f0*/  F2FP.BF16.PACK_AB R5, R242, R237 ;  /* 0x000000edf205723e */ /* 0x000fca00000010ff */
[----:B------:R-:W-:Y:S01]  /*12400*/  HMMA.16816.F32.BF16 R68, R8, R28, RZ ;  /* 0x0000001c0844723c */ /* 0x000fe200000418ff */
[----:B--2---:R-:W-:-:S04]  /*12410*/  FFMA.FTZ R0, R87, c[0x0][0x2d0], -R13 ;  /* 0x0000b40057007a23 */ /* 0x004fc8000001080d */
[----:B------:R2:W-:Y:S03]  /*12420*/  MUFU.EX2 R232, R0 ;  /* 0x0000000000e87308 */ /* 0x0005e60000000800 */
[C---:B-1----:R-:W-:Y:S08]  /*12430*/  HMMA.16816.F32.BF16 R80, R8.reuse, R20, RZ ;  /* 0x000000140850723c */ /* 0x042ff000000418ff */
[----:B---3--:R-:W-:Y:S01]  /*12440*/  HMMA.16816.F32.BF16 R52, R8, R16, RZ ;  /* 0x000000100834723c */ /* 0x008fe200000418ff */
[----:B--2---:R-:W-:-:S07]  /*12450*/  FFMA.FTZ R0, R92, c[0x0][0x2d0], -R13 ;  /* 0x0000b4005c007a23 */ /* 0x004fce000001080d */
        /* <DEDUP_REMOVED lines=37> */
[----:B------:R2:W-:Y:S03]  /*126b0*/  MUFU.EX2 R220, R3 ;  /* 0x0000000300dc7308 */ /* 0x0005e60000000800 */
[----:B------:R-:W-:Y:S01]  /*126c0*/  HMMA.16816.F32.BF16 R80, R4, R166, R40 ;  /* 0x000000a60450723c */ /* 0x000fe20000041828 */
[----:B-1----:R-:W-:-:S07]  /*126d0*/  FFMA.FTZ R0, R97, c[0x0][0x2d0], -R13 ;  /* 0x0000b40061007a23 */ /* 0x002fce000001080d */
[----:B------:R-:W-:Y:S01]  /*126e0*/  HMMA.16816.F32.BF16 R48, R4, R170, R8 ;  /* 0x000000aa0430723c */ /* 0x000fe20000041808 */
[----:B------:R1:W-:Y:S01]  /*126f0*/  MUFU.EX2 R219, R0 ;  /* 0x0000000000db7308 */ /* 0x0003e20000000800 */
[----:B--2---:R-:W-:-:S05]  /*12700*/  FFMA.FTZ R3, R108, c[0x0][0x2d0], -R2 ;  /* 0x0000b4006c037a23 */ /* 0x004fca0000010802 */
[----:B-----5:R-:W-:Y:S02]  /*12710*/  F2FP.BF16.PACK_AB R4, R231, R234 ;  /* 0x000000eae704723e */ /* 0x020fe400000010ff */
[----:B------:R-:W-:Y:S01]  /*12720*/  F2FP.BF16.PACK_AB R6, R233, R232 ;  /* 0x000000e8e906723e */ /* 0x000fe200000010ff */
[----:B------:R-:W-:Y:S01]  /*12730*/  MUFU.EX2 R202, R3 ;  /* 0x0000000300ca7308 */ /* 0x000fe20000000800 */
[----:B---3--:R-:W-:Y:S02]  /*12740*/  F2FP.BF16.PACK_AB R5, R130, R131 ;  /* 0x000000838205723e */ /* 0x008fe400000010ff */
[----:B----4-:R-:W-:Y:S01]  /*12750*/  F2FP.BF16.PACK_AB R7, R129, R230 ;  /* 0x000000e68107723e */ /* 0x010fe200000010ff */
[----:B-1----:R-:W-:-:S06]  /*12760*/  FFMA.FTZ R0, R98, c[0x0][0x2d0], -R13 ;  /* 0x0000b40062007a23 */ /* 0x002fcc000001080d */
        /* <DEDUP_REMOVED lines=15> */
[C---:B------:R-:W-:Y:S08]  /*12860*/  HMMA.16816.F32.BF16 R20, R4.reuse, R36, RZ ;  /* 0x000000240414723c */ /* 0x040ff000000418ff */
[----:B------:R-:W-:Y:S01]  /*12870*/  HMMA.16816.F32.BF16 R184, R4, R18, RZ ;  /* 0x0000001204b8723c */ /* 0x000fe200000418ff */
[----:B------:R-:W-:Y:S01]  /*12880*/  LDSM.16.MT88.4 R16, [R206+0x3880] ;  /* 0x00388000ce10783b */ /* 0x000fe20000004200 */
[----:B-1----:R-:W-:-:S06]  /*12890*/  FFMA.FTZ R0, R94, c[0x0][0x2d0], -R12 ;  /* 0x0000b4005e007a23 */ /* 0x002fcc000001080c */
[C---:B------:R-:W-:Y:S01]  /*128a0*/  HMMA.16816.F32.BF16 R32, R4.reuse, R34, RZ ;  /* 0x000000220420723c */ /* 0x040fe200000418ff */
[----:B------:R1:W4:Y:S07]  /*128b0*/  MUFU.EX2 R29, R0 ;  /* 0x00000000001d7308 */ /* 0x00032e0000000800 */
[----:B------:R-:W-:Y:S07]  /*128c0*/  HMMA.16816.F32.BF16 R36, R4, R38, RZ ;  /* 0x000000260424723c */ /* 0x000fee00000418ff */
[----:B--2---:R-:W-:Y:S01]  /*128d0*/  F2FP.BF16.PACK_AB R4, R222, R219 ;  /* 0x000000dbde04723e */ /* 0x004fe200000010ff */
[----:B-1----:R-:W-:Y:S01]  /*128e0*/  FFMA.FTZ R0, R95, c[0x0][0x2d0], -R12 ;  /* 0x0000b4005f007a23 */ /* 0x002fe2000001080c */
[----:B---3--:R-:W-:-:S02]  /*128f0*/  F2FP.BF16.PACK_AB R6, R223, R221 ;  /* 0x000000dddf06723e */ /* 0x008fc400000010ff */
[----:B----4-:R-:W-:Y:S01]  /*12900*/  F2FP.BF16.PACK_AB R5, R29, R28 ;  /* 0x0000001c1d05723e */ /* 0x010fe200000010ff */
[----:B------:R1:W-:Y:S02]  /*12910*/  MUFU.EX2 R30, R0 ;  /* 0x00000000001e7308 */ /* 0x0003e40000000800 */
[----:B-1----:R-:W-:-:S06]  /*12920*/  FFMA.FTZ R0, R96, c[0x0][0x2d0], -R12 ;  /* 0x0000b40060007a23 */ /* 0x002fcc000001080c */
[----:B------:R-:W1:Y:S02]  /*12930*/  MUFU.EX2 R31, R0 ;  /* 0x00000000001f7308 */ /* 0x000e640000000800 */
[----:B-1----:R-:W-:Y:S01]  /*12940*/  F2FP.BF16.PACK_AB R7, R31, R30 ;  /* 0x0000001e1f07723e */ /* 0x002fe200000010ff */
[----:B------:R-:W-:-:S05]  /*12950*/  FFMA.FTZ R0, R110, c[0x0][0x2d0], -R2 ;  /* 0x0000b4006e007a23 */ /* 0x000fca0000010802 */
[----:B------:R1:W2:Y:S01]  /*12960*/  MUFU.EX2 R203, R0 ;  /* 0x0000000000cb7308 */ /* 0x0002a20000000800 */
[C---:B------:R-:W-:Y:S01]  /*12970*/  HMMA.16816.F32.BF16 R144, R4.reuse, R88, R8 ;  /* 0x000000580490723c */ /* 0x040fe20000041808 */
[----:B------:R-:W3:Y:S01]  /*12980*/  LDL.LU R11, [R1] ;  /* 0x00000000010b7983 */ /* 0x000ee20000300800 */
[--C-:B-1----:R-:W-:Y:S02]  /*12990*/  FFMA.FTZ R0, R111, c[0x0][0x2d0], -R2.reuse ;  /* 0x0000b4006f007a23 */ /* 0x102fe40000010802 */
[----:B------:R-:W-:Y:S02]  /*129a0*/  FFMA.FTZ R2, R109, c[0x0][0x2d0], -R2 ;  /* 0x0000b4006d027a23 */ /* 0x000fe40000010802 */
[----:B------:R-:W1:Y:S01]  /*129b0*/  LDSM.16.MT88.4 R108, [R206+0x2080] ;  /* 0x00208000ce6c783b */ /* 0x000e620000004200 */
[----:B------:R4:W-:Y:S01]  /*129c0*/  MUFU.EX2 R200, R0 ;  /* 0x0000000000c87308 */ /* 0x0009e20000000800 */
[----:B------:R-:W-:Y:S01]  /*129d0*/  HMMA.16816.F32.BF16 R44, R4, R136, R44 ;  /* 0x00000088042c723c */ /* 0x000fe2000004182c */
[----:B----4-:R-:W-:-:S06]  /*129e0*/  FFMA.FTZ R0, R198, c[0x0][0x2d0], -R13 ;  /* 0x0000b400c6007a23 */ /* 0x010fcc000001080d */
[----:B------:R4:W-:Y:S01]  /*129f0*/  MUFU.EX2 R137, R0 ;  /* 0x0000000000897308 */ /* 0x0009e20000000800 */
[----:B------:R-:W-:Y:S07]  /*12a00*/  HMMA.16816.F32.BF16 R40, R4, R160, R40 ;  /* 0x000000a00428723c */ /* 0x000fee0000041828 */
[----:B------:R-:W5:Y:S01]  /*12a10*/  MUFU.EX2 R201, R2 ;  /* 0x0000000200c97308 */ /* 0x000f620000000800 */
[----:B----4-:R-:W-:-:S07]  /*12a20*/  FFMA.FTZ R0, R197, c[0x0][0x2d0], -R13 ;  /* 0x0000b400c5007a23 */ /* 0x010fce000001080d */
[----:B------:R4:W-:Y:S01]  /*12a30*/  MUFU.EX2 R160, R0 ;  /* 0x0000000000a07308 */ /* 0x0009e20000000800 */
[----:B------:R-:W-:Y:S02]  /*12a40*/  IMAD.MOV.U32 R3, RZ, RZ, c[0x0][0x2c4] ;  /* 0x0000b100ff037624 */ /* 0x000fe400078e00ff */
[----:B----4-:R-:W-:-:S05]  /*12a50*/  FFMA.FTZ R0, R196, c[0x0][0x2d0], -R13 ;  /* 0x0000b400c4007a23 */ /* 0x010fca000001080d */
[----:B------:R4:W-:Y:S01]  /*12a60*/  MUFU.EX2 R161, R0 ;  /* 0x0000000000a17308 */ /* 0x0009e20000000800 */
[----:B------:R-:W-:Y:S02]  /*12a70*/  F2FP.BF16.PACK_AB R96, R228, R229 ;  /* 0x000000e5e460723e */ /* 0x000fe400000010ff */
[----:B--2---:R-:W-:Y:S02]  /*12a80*/  F2FP.BF16.PACK_AB R97, R203, R202 ;  /* 0x000000cacb61723e */ /* 0x004fe400000010ff */
[----:B------:R-:W-:Y:S01]  /*12a90*/  F2FP.BF16.PACK_AB R98, R220, R227 ;  /* 0x000000e3dc62723e */ /* 0x000fe200000010ff */
[----:B----4-:R-:W-:-:S04]  /*12aa0*/  FFMA.FTZ R0, R195, c[0x0][0x2d0], -R13 ;  /* 0x0000b400c3007a23 */ /* 0x010fc8000001080d */
[----:B------:R2:W-:Y:S01]  /*12ab0*/  MUFU.EX2 R136, R0 ;  /* 0x0000000000887308 */ /* 0x0005e20000000800 */
[----:B-----5:R-:W-:Y:S02]  /*12ac0*/  F2FP.BF16.PACK_AB R99, R201, R200 ;  /* 0x000000c8c963723e */ /* 0x020fe400000010ff */
[----:B------:R-:W-:Y:S01]  /*12ad0*/  ISETP.NE.AND P6, PT, R3, 0x1, PT ;  /* 0x000000010300780c */ /* 0x000fe20003fc5270 */
[----:B--2---:R-:W-:-:S04]  /*12ae0*/  FFMA.FTZ R0, R193, c[0x0][0x2d0], -R12 ;  /* 0x0000b400c1007a23 */ /* 0x004fc8000001080c */
[----:B------:R2:W-:Y:S01]  /*12af0*/  MUFU.EX2 R9, R0 ;  /* 0x0000000000097308 */ /* 0x0005e20000000800 */
[----:B------:R-:W-:Y:S07]  /*12b00*/  HMMA.16816.F32.BF16 R140, R96, R148, R140 ;  /* 0x00000094608c723c */ /* 0x000fee000004188c */
[----:B------:R-:W-:-:S04]  /*12b10*/  @P6 IMAD.HI.U32 R3, R199, c[0x0][0x2c8], RZ ;  /* 0x0000b200c7036a27 */ /* 0x000fc800078e00ff */
[----:B--2---:R-:W-:-:S04]  /*12b20*/  FFMA.FTZ R0, R194, c[0x0][0x2d0], -R12 ;  /* 0x0000b400c2007a23 */ /* 0x004fc8000001080c */
[----:B------:R2:W4:Y:S01]  /*12b30*/  MUFU.EX2 R8, R0 ;  /* 0x0000000000087308 */ /* 0x0005220000000800 */
[C---:B-1----:R-:W-:Y:S08]  /*12b40*/  HMMA.16816.F32.BF16 R100, R96.reuse, R108, R172 ;  /* 0x0000006c6064723c */ /* 0x042ff000000418ac */
[----:B------:R-:W-:Y:S01]  /*12b50*/  HMMA.16816.F32.BF16 R116, R96, R156, R116 ;  /* 0x0000009c6074723c */ /* 0x000fe20000041874 */
[----:B--2---:R-:W-:-:S07]  /*12b60*/  FFMA.FTZ R0, R192, c[0x0][0x2d0], -R12 ;  /* 0x0000b400c0007a23 */ /* 0x004fce000001080c */
[C---:B------:R-:W-:Y:S01]  /*12b70*/  HMMA.16816.F32.BF16 R52, R96.reuse, R60, R52 ;  /* 0x0000003c6034723c */ /* 0x040fe20000041834 */
[----:B------:R1:W2:Y:S07]  /*12b80*/  MUFU.EX2 R2, R0 ;  /* 0x0000000000027308 */ /* 0x0002ae0000000800 */
[C---:B------:R-:W-:Y:S08]  /*12b90*/  HMMA.16816.F32.BF16 R68, R96.reuse, R76, R68 ;  /* 0x0000004c6044723c */ /* 0x040ff00000041844 */
[----:B------:R-:W-:Y:S01]  /*12ba0*/  HMMA.16816.F32.BF16 R84, R96, R16, R72 ;  /* 0x000000106054723c */ /* 0x000fe20000041848 */
[----:B-1----:R-:W-:-:S07]  /*12bb0*/  FFMA.FTZ R0, R135, c[0x0][0x2d0], -R12 ;  /* 0x0000b40087007a23 */ /* 0x002fce000001080c */
        /* <DEDUP_REMOVED lines=14> */
[----:B------:R-:W-:Y:S07]  /*12ca0*/  HMMA.16816.F32.BF16 R36, R4, R170, R36 ;  /* 0x000000aa0424723c */ /* 0x000fee0000041824 */
[----:B------:R-:W-:-:S02]  /*12cb0*/  FADD.FTZ R5, R241, R240 ;  /* 0x000000f0f1057221 */ /* 0x000fc40000010000 */
[----:B------:R-:W-:Y:S02]  /*12cc0*/  FADD.FTZ R7, R236, R235 ;  /* 0x000000ebec077221 */ /* 0x000fe40000010000 */
[----:B------:R-:W-:Y:S02]  /*12cd0*/  FADD.FTZ R6, R234, R231 ;  /* 0x000000e7ea067221 */ /* 0x000fe40000010000 */
[----:B------:R-:W-:Y:S02]  /*12ce0*/  FADD.FTZ R4, R131, R130 ;  /* 0x0000008283047221 */ /* 0x000fe40000010000 */
[----:B------:R-:W-:Y:S02]  /*12cf0*/  FADD.FTZ R5, R246, R5 ;  /* 0x00000005f6057221 */ /* 0x000fe40000010000 */
[----:B------:R-:W-:Y:S01]  /*12d00*/  FADD.FTZ R7, R238, R7 ;  /* 0x00000007ee077221 */ /* 0x000fe20000010000 */
[----:B------:R-:W-:Y:S01]  /*12d10*/  @P6 SHF.R.U32.HI R199, RZ, c[0x0][0x2cc], R3 ;  /* 0x0000b300ffc76a19 */ /* 0x000fe20000011603 */
[----:B------:R-:W-:-:S02]  /*12d20*/  FADD.FTZ R6, R232, R6 ;  /* 0x00000006e8067221 */ /* 0x000fc40000010000 */
[----:B------:R-:W-:Y:S02]  /*12d30*/  FADD.FTZ R4, R230, R4 ;  /* 0x00000004e6047221 */ /* 0x000fe40000010000 */
[----:B------:R-:W-:Y:S02]  /*12d40*/  FADD.FTZ R5, R247, R5 ;  /* 0x00000005f7057221 */ /* 0x000fe40000010000 */
[----:B------:R-:W-:Y:S02]  /*12d50*/  FADD.FTZ R7, R239, R7 ;  /* 0x00000007ef077221 */ /* 0x000fe40000010000 */
[----:B------:R-:W-:Y:S02]  /*12d60*/  FADD.FTZ R6, R233, R6 ;  /* 0x00000006e9067221 */ /* 0x000fe40000010000 */
[----:B------:R-:W-:Y:S02]  /*12d70*/  FADD.FTZ R4, R129, R4 ;  /* 0x0000000481047221 */ /* 0x000fe40000010000 */
[----:B---3--:R-:W-:-:S02]  /*12d80*/  IMAD.IADD R3, R11, 0x1, R199 ;  /* 0x000000010b037824 */ /* 0x008fc400078e02c7 */
        /* <DEDUP_REMOVED lines=18> */
[----:B----4-:R-:W-:Y:S01]  /*12eb0*/  F2FP.BF16.PACK_AB R93, R8, R9 ;  /* 0x00000009085d723e */ /* 0x010fe200000010ff */
        /* <DEDUP_REMOVED lines=10> */
[----:B--2---:R-:W-:Y:S01]  /*12f60*/  FADD.FTZ R8, R2, R8 ;  /* 0x0000000802087221 */ /* 0x004fe20000010000 */
[----:B-1----:R-:W-:Y:S01]  /*12f70*/  F2FP.BF16.PACK_AB R95, R0, R2 ;  /* 0x00000002005f723e */ /* 0x002fe200000010ff */
[----:B------:R-:W-:Y:S02]  /*12f80*/  FADD.FTZ R7, R220, R4 ;  /* 0x00000004dc077221 */ /* 0x000fe40000010000 */
[----:B------:R-:W-:Y:S02]  /*12f90*/  FADD.FTZ R4, R201, R5 ;  /* 0x00000005c9047221 */ /* 0x000fe40000010000 */
[----:B------:R-:W-:-:S02]  /*12fa0*/  FADD.FTZ R2, R136, R6 ;  /* 0x0000000688027221 */ /* 0x000fc40000010000 */
[----:B------:R-:W-:Y:S01]  /*12fb0*/  FADD.FTZ R0, R0, R8 ;  /* 0x0000000800007221 */ /* 0x000fe20000010000 */
[----:B------:R-:W-:Y:S01]  /*12fc0*/  STL [R1+0xc], R7 ;  /* 0x00000c0701007387 */ /* 0x000fe20000100800 */
[----:B------:R-:W-:-:S03]  /*12fd0*/  IMAD.MOV.U32 R175, RZ, RZ, c[0x0][0x32c] ;  /* 0x0000cb00ffaf7624 */ /* 0x000fc600078e00ff */
[----:B------:R-:W-:Y:S04]  /*12fe0*/  STL [R1+0x4], R4 ;  /* 0x0000040401007387 */ /* 0x000fe80000100800 */
[----:B------:R1:W-:Y:S04]  /*12ff0*/  STL [R1+0x8], R2 ;  /* 0x0000080201007387 */ /* 0x0003e80000100800 */
[----:B------:R2:W-:Y:S01]  /*13000*/  STL [R1+0x10], R0 ;  /* 0x0000100001007387 */ /* 0x0005e20000100800 */
[----:B------:R-:W-:Y:S02]  /*13010*/  ISETP.GE.AND P6, PT, R175, 0x1, PT ;  /* 0x00000001af00780c */ /* 0x000fe40003fc6270 */
[----:B------:R-:W-:-:S02]  /*13020*/  F2FP.BF16.PACK_AB R92, R160, R137 ;  /* 0x00000089a05c723e */ /* 0x000fc400000010ff */
[----:B------:R-:W-:-:S07]  /*13030*/  F2FP.BF16.PACK_AB R94, R136, R161 ;  /* 0x000000a1885e723e */ /* 0x000fce00000010ff */
[----:B------:R-:W-:Y:S01]  /*13040*/  HMMA.16816.F32.BF16 R144, R92, R148, R144 ;  /* 0x000000945c90723c */ /* 0x000fe20000041890 */
[----:B------:R-:W-:-:S07]  /*13050*/  IADD3 R222, R252, -0x2, RZ ;  /* 0xfffffffefcde7810 */ /* 0x000fce0007ffe0ff */
        /* <DEDUP_REMOVED lines=23> */
.L_x_1369:
[----:B------:R-:W-:-:S04]  /*131d0*/  MOV R3, 0x1 ;  /* 0x0000000100037802 */ /* 0x000fc80000000f00 */
[----:B------:R-:W-:-:S13]  /*131e0*/  ISETP.NE.AND P0, PT, R3, c[0x0][0x32c], PT ;  /* 0x0000cb0003007a0c */ /* 0x000fda0003f05270 */
[----:B------:R-:W-:-:S05]  /*131f0*/  @P0 IMAD.HI.U32 R3, R0, c[0x0][0x330], RZ ;  /* 0x0000cc0000030a27 */ /* 0x000fca00078e00ff */
[----:B------:R-:W-:Y:S02]  /*13200*/  @P0 SHF.R.U32.HI R0, RZ, c[0x0][0x334], R3 ;  /* 0x0000cd00ff000a19 */ /* 0x000fe40000011603 */
.L_x_1370:
[----:B------:R-:W-:-:S05]  /*13210*/  MOV R3, c[0x0][0x32c] ;  /* 0x0000cb0000037a02 */ /* 0x000fca0000000f00 */
[----:B------:R-:W-:-:S05]  /*13220*/  IMAD R0, R0, R3, c[0x0][0x32c] ;  /* 0x0000cb0000007624 */ /* 0x000fca00078e0203 */
[----:B------:R-:W-:-:S04]  /*13230*/  IMNMX R2, R2, R0, PT ;  /* 0x0000000002027217 */ /* 0x000fc80003800200 */
.L_x_1368:
        /* <DEDUP_REMOVED lines=32> */
.L_x_1392:
        /* <DEDUP_REMOVED lines=61> */
.L_x_1442:
        /* <DEDUP_REMOVED lines=18> */
.L_x_1373:
[----:B------:R-:W-:Y:S05]  /*13930*/  BSYNC B0 ;  /* 0x0000000000007941 */ /* 0x000fea0003800000 */
.L_x_1372:
        /* <DEDUP_REMOVED lines=146> */
[----:B------:R-:W-:Y:S02]  /*14260*/  IMAD.SHL.U32 R134, R226, 0x2, RZ ;  /* 0x00000002e2867824 */ /* 0x000fe400078e00ff */
[----:B------:R-:W2:Y:S01]  /*14270*/  SHFL.IDX PT, R2, R3, RZ, 0x1c1f ;  /* 0x001c1fff03027589 */ /* 0x000ea200000e0000 */
[----:B------:R-:W-:Y:S04]  /*14280*/  SHF.R.S32.HI R130, RZ, 0x2, R130 ;  /* 0x00000002ff827819 */ /* 0x000fe80000011482 */
[----:B------:R-:W-:Y:S04]  /*14290*/  IADD3 R130, -R130, 0x30, RZ ;  /* 0x0000003082827810 */ /* 0x000fe80007ffe1ff */
[----:B------:R-:W-:Y:S11]  /*142a0*/  ISETP.GE.AND P1, PT, R130, 0x1, PT ;  /* 0x000000018200780c */ /* 0x000ff60003f26270 */
[----:B------:R-:W-:Y:S02]  /*142b0*/  @!UPT UIADD3 URZ, URZ, URZ, URZ ;  /* 0x0000003f3f3ff290 */ /* 0x000fe4000fffe03f */
[----:B-1----:R-:W-:Y:S05]  /*142c0*/  @P1 IADD3 R166, P0, R0, R134, RZ ;  /* 0x0000008600a61210 */ /* 0x002fea0007f1e0ff */
[--C-:B--2---:R-:W-:Y:S01]  /*142d0*/  @P1 IMAD.X R167, R2, 0x1, R220.reuse, P0 ;  /* 0x0000000102a71824 */ /* 0x104fe200000e06dc */
[-C--:B------:R-:W-:Y:S04]  /*142e0*/  @P1 IADD3 R164, P0, R0, R223.reuse, RZ ;  /* 0x000000df00a41210 */ /* 0x080fe80007f1e0ff */
        /* <DEDUP_REMOVED lines=21> */
.L_x_1375:
[----:B------:R-:W2:Y:S01]  /*14440*/  LDL R2, [R1+0x1c] ;  /* 0x00001c0001027983 */ /* 0x000ea20000100800 */
[----:B------:R-:W-:Y:S02]  /*14450*/  IMAD.MOV.U32 R0, RZ, RZ, c[0x0][0x2c4] ;  /* 0x0000b100ff007624 */ /* 0x000fe400078e00ff */
[----:B------:R-:W-:Y:S01]  /*14460*/  IMAD.MOV.U32 R177, RZ, RZ, c[0x0][0x32c] ;  /* 0x0000cb00ffb17624 */ /* 0x000fe200078e00ff */
[----:B-1----:R-:W3:Y:S01]  /*14470*/  LDL R165, [R1+0x14] ;  /* 0x0000140001a57983 */ /* 0x002ee20000100800 */
[----:B------:R-:W-:Y:S01]  /*14480*/  IMAD R3, R219, -0x30, RZ ;  /* 0xffffffd0db037824 */ /* 0x000fe200078e02ff */
[----:B------:R-:W-:Y:S02]  /*14490*/  ISETP.NE.AND P0, PT, R0, 0x1, PT ;  /* 0x000000010000780c */ /* 0x000fe40003f05270 */
[----:B------:R-:W3:Y:S01]  /*144a0*/  LDL R164, [R1+0x18] ;  /* 0x0000180001a47983 */ /* 0x000ee20000100800 */
[----:B------:R-:W-:Y:S02]  /*144b0*/  ISETP.GE.AND P1, PT, R177, 0x1, PT ;  /* 0x00000001b100780c */ /* 0x000fe40003f26270 */
[----:B------:R-:W-:Y:S01]  /*144c0*/  IADD3 R139, -R250, 0x1, R3 ;  /* 0x00000001fa8b7810 */ /* 0x000fe20007ffe103 */
[----:B------:R-:W0:Y:S07]  /*144d0*/  LDGDEPBAR ;  /* 0x00000000000079af */ /* 0x000e2e0000000000 */
[----:B--2---:R-:W-:Y:S04]  /*144e0*/  @P0 IMAD.HI.U32 R0, R2, c[0x0][0x2c8], RZ ;  /* 0x0000b20002000a27 */ /* 0x004fe800078e00ff */
[----:B------:R-:W-:Y:S01]  /*144f0*/  IMAD.MOV.U32 R137, RZ, RZ, R2 ;  /* 0x000000ffff897224 */ /* 0x000fe200078e0002 */
[----:B------:R-:W-:Y:S02]  /*14500*/  @P0 SHF.R.U32.HI R137, RZ, c[0x0][0x2cc], R0 ;  /* 0x0000b300ff890a19 */ /* 0x000fe40000011600 */
[----:B---3--:R-:W-:Y:S03]  /*14510*/  IADD3 R139, -R164, R139, R165 ;  /* 0x0000008ba48b7210 */ /* 0x008fe60007ffe1a5 */
[----:B------:R-:W1:Y:S01]  /*14520*/  SHFL.IDX PT, R2, R137, RZ, 0x1c1f ;  /* 0x001c1fff89027589 */ /* 0x000e6200000e0000 */
        /* <DEDUP_REMOVED lines=18> */
.L_x_1378:
[----:B------:R-:W-:Y:S04]  /*14650*/  MOV R128, c[0x0][0x32c] ;  /* 0x0000cb0000807a02 */ /* 0x000fe80000000f00 */
[----:B------:R-:W-:Y:S11]  /*14660*/  ISETP.NE.AND P0, PT, R128, 0x1, PT ;  /* 0x000000018000780c */ /* 0x000ff60003f05270 */
[----:B------:R-:W-:Y:S02]  /*14670*/  @!UPT UIADD3 URZ, URZ, URZ, URZ ;  /* 0x0000003f3f3ff290 */ /* 0x000fe4000fffe03f */
[----:B------:R-:W-:Y:S05]  /*14680*/  @P0 IMAD.HI.U32 R128, R2, c[0x0][0x330], RZ ;  /* 0x0000cc0002800a27 */ /* 0x000fea00078e00ff */
[----:B------:R-:W-:Y:S02]  /*14690*/  @P0 SHF.R.U32.HI R2, RZ, c[0x0][0x334], R128 ;  /* 0x0000cd00ff020a19 */ /* 0x000fe40000011680 */
.L_x_1379:
[----:B------:R-:W-:Y:S05]  /*146a0*/  BSYNC B0 ;  /* 0x0000000000007941 */ /* 0x000fea0003800000 */
.L_x_1377:
[----:B------:R-:W-:Y:S04]  /*146b0*/  IMAD.IADD R128, R3, 0x1, -R250 ;  /* 0x0000000103807824 */ /* 0x000fe800078e0afa */
[----:B------:R-:W-:Y:S05]  /*146c0*/  IMAD R2, R2, c[0x0][0x32c], R128 ;  /* 0x0000cb0002027a24 */ /* 0x000fea00078e0280 */
[----:B------:R-:W-:Y:S02]  /*146d0*/  IADD3 R128, R2, c[0x0][0x32c], RZ ;  /* 0x0000cb0002807a10 */ /* 0x000fe40007ffe0ff */
[----:B------:R-:W-:Y:S02]  /*146e0*/  IMNMX R0, R0, R2, !PT ;  /* 0x0000000200007217 */ /* 0x000fe40007800200 */
[----:B------:R-:W-:Y:S02]  /*146f0*/  IMNMX R133, R133, R128, PT ;  /* 0x0000008085857217 */ /* 0x000fe40003800200 */
.L_x_1376:
        /* <DEDUP_REMOVED lines=17> */
.L_x_1382:
[----:B------:R-:W-:Y:S04]  /*14810*/  MOV R130, c[0x0][0x32c] ;  /* 0x0000cb0000827a02 */ /* 0x000fe80000000f00 */
[----:B------:R-:W-:Y:S11]  /*14820*/  ISETP.NE.AND P0, PT, R130, 0x1, PT ;  /* 0x000000018200780c */ /* 0x000ff60003f05270 */
[----:B------:R-:W-:Y:S02]  /*14830*/  @!UPT UIADD3 URZ, URZ, URZ, URZ ;  /* 0x0000003f3f3ff290 */ /* 0x000fe4000fffe03f */
[----:B------:R-:W-:Y:S05]  /*14840*/  @P0 IMAD.HI.U32 R130, R2, c[0x0][0x330], RZ ;  /* 0x0000cc0002820a27 */ /* 0x000fea00078e00ff */
[----:B------:R-:W-:Y:S02]  /*14850*/  @P0 SHF.R.U32.HI R2, RZ, c[0x0][0x334], R130 ;  /* 0x0000cd00ff020a19 */ /* 0x000fe40000011682 */
.L_x_1383:
[----:B------:R-:W-:Y:S05]  /*14860*/  BSYNC B0 ;  /* 0x0000000000007941 */ /* 0x000fea0003800000 */
.L_x_1381:
[----:B------:R-:W-:Y:S04]  /*14870*/  IMAD.IADD R130, R3, 0x1, -R250 ;  /* 0x0000000103827824 */ /* 0x000fe800078e0afa */
[----:B------:R-:W-:Y:S05]  /*14880*/  IMAD R2, R2, c[0x0][0x32c], R130 ;  /* 0x0000cb0002027a24 */ /* 0x000fea00078e0282 */
[----:B------:R-:W-:Y:S02]  /*14890*/  IADD3 R130, R2, c[0x0][0x32c], RZ ;  /* 0x0000cb0002827a10 */ /* 0x000fe40007ffe0ff */
[----:B------:R-:W-:Y:S02]  /*148a0*/  IMNMX R128, R128, R2, !PT ;  /* 0x0000000280807217 */ /* 0x000fe40007800200 */
[----:B------:R-:W-:Y:S02]  /*148b0*/  IMNMX R132, R132, R130, PT ;  /* 0x0000008284847217 */ /* 0x000fe40003800200 */
.L_x_1380:
        /* <DEDUP_REMOVED lines=17> */
.L_x_1386:
[----:B------:R-:W-:Y:S04]  /*149d0*/  MOV R160, c[0x0][0x32c] ;  /* 0x0000cb0000a07a02 */ /* 0x000fe80000000f00 */
[----:B------:R-:W-:Y:S11]  /*149e0*/  ISETP.NE.AND P0, PT, R160, 0x1, PT ;  /* 0x00000001a000780c */ /* 0x000ff60003f05270 */
[----:B------:R-:W-:Y:S02]  /*149f0*/  @!UPT UIADD3 URZ, URZ, URZ, URZ ;  /* 0x0000003f3f3ff290 */ /* 0x000fe4000fffe03f */
[----:B------:R-:W-:Y:S05]  /*14a00*/  @P0 IMAD.HI.U32 R160, R134, c[0x0][0x330], RZ ;  /* 0x0000cc0086a00a27 */ /* 0x000fea00078e00ff */
[----:B------:R-:W-:Y:S02]  /*14a10*/  @P0 SHF.R.U32.HI R134, RZ, c[0x0][0x334], R160 ;  /* 0x0000cd00ff860a19 */ /* 0x000fe400000116a0 */
.L_x_1387:
[----:B------:R-:W-:Y:S05]  /*14a20*/  BSYNC B0 ;  /* 0x0000000000007941 */ /* 0x000fea0003800000 */
.L_x_1385:
[----:B------:R-:W-:Y:S04]  /*14a30*/  IMAD.IADD R160, R3, 0x1, -R250 ;  /* 0x0000000103a07824 */ /* 0x000fe800078e0afa */
[----:B------:R-:W-:Y:S05]  /*14a40*/  IMAD R134, R134, c[0x0][0x32c], R160 ;  /* 0x0000cb0086867a24 */ /* 0x000fea00078e02a0 */
[----:B------:R-:W-:Y:S02]  /*14a50*/  IADD3 R160, R134, c[0x0][0x32c], RZ ;  /* 0x0000cb0086a07a10 */ /* 0x000fe40007ffe0ff */
[----:B------:R-:W-:Y:S02]  /*14a60*/  IMNMX R2, R2, R134, !PT ;  /* 0x0000008602027217 */ /* 0x000fe40007800200 */
[----:B------:R-:W-:Y:S02]  /*14a70*/  IMNMX R130, R130, R160, PT ;  /* 0x000000a082827217 */ /* 0x000fe40003800200 */
.L_x_1384:
        /* <DEDUP_REMOVED lines=151> */
.L_x_1390:
[----:B------:R-:W-:Y:S04]  /*153f0*/  MOV R5, c[0x0][0x32c] ;  /* 0x0000cb0000057a02 */ /* 0x000fe80000000f00 */
[----:B------:R-:W-:Y:S11]  /*15400*/  ISETP.NE.AND P0, PT, R5, 0x1, PT ;  /* 0x000000010500780c */ /* 0x000ff60003f05270 */
[----:B------:R-:W-:Y:S02]  /*15410*/  @!UPT UIADD3 URZ, URZ, URZ, URZ ;  /* 0x0000003f3f3ff290 */ /* 0x000fe4000fffe03f */
[----:B------:R-:W-:Y:S05]  /*15420*/  @P0 IMAD.HI.U32 R5, R4, c[0x0][0x330], RZ ;  /* 0x0000cc0004050a27 */ /* 0x000fea00078e00ff */
[----:B------:R-:W-:Y:S02]  /*15430*/  @P0 SHF.R.U32.HI R4, RZ, c[0x0][0x334], R5 ;  /* 0x0000cd00ff040a19 */ /* 0x000fe40000011605 */
.L_x_1391:
[----:B------:R-:W-:Y:S05]  /*15440*/  BSYNC B0 ;  /* 0x0000000000007941 */ /* 0x000fea0003800000 */
.L_x_1389:
[----:B------:R-:W-:Y:S04]  /*15450*/  IMAD.IADD R3, R3, 0x1, -R250 ;  /* 0x0000000103037824 */ /* 0x000fe800078e0afa */
[----:B------:R-:W-:Y:S05]  /*15460*/  IMAD R4, R4, c[0x0][0x32c], R3 ;  /* 0x0000cb0004047a24 */ /* 0x000fea00078e0203 */
[----:B------:R-:W-:Y:S02]  /*15470*/  IADD3 R3, R4, c[0x0][0x32c], RZ ;  /* 0x0000cb0004037a10 */ /* 0x000fe40007ffe0ff */
[----:B------:R-:W-:Y:S02]  /*15480*/  IMNMX R0, R0, R4, !PT ;  /* 0x0000000400007217 */ /* 0x000fe40007800200 */
[----:B------:R-:W-:Y:S02]  /*15490*/  IMNMX R2, R2, R3, PT ;  /* 0x0000000302027217 */ /* 0x000fe40003800200 */
.L_x_1388:
        /* <DEDUP_REMOVED lines=390> */
[----:B------:R-:W2:Y:S01]  /*16d00*/  LDL.LU R195, [R1+0x4] ;  /* 0x0000040001c37983 */ /* 0x000ea20000300800 */
        /* <DEDUP_REMOVED lines=91> */
[----:B------:R-:W-:Y:S01]  /*172c0*/  FADD.FTZ R4, R201, R0 ;  /* 0x00000000c9047221 */ /* 0x000fe20000010000 */
[----:B------:R-:W-:Y:S01]  /*172d0*/  IADD3 R222, R219, -0x1, RZ ;  /* 0xffffffffdbde7810 */ /* 0x000fe20007ffe0ff */
        /* <DEDUP_REMOVED lines=26> */
.L_x_1371:
        /* <DEDUP_REMOVED lines=24> */
.L_x_1394:
[----:B------:R-:W-:-:S04]  /*17600*/  MOV R3, 0x1 ;  /* 0x0000000100037802 */ /* 0x000fc80000000f00 */
[----:B------:R-:W-:-:S13]  /*17610*/  ISETP.NE.AND P0, PT, R3, c[0x0][0x32c], PT ;  /* 0x0000cb0003007a0c */ /* 0x000fda0003f05270 */
[----:B------:R-:W-:-:S05]  /*17620*/  @P0 IMAD.HI.U32 R3, R0, c[0x0][0x330], RZ ;  /* 0x0000cc0000030a27 */ /* 0x000fca00078e00ff */
[----:B------:R-:W-:-:S05]  /*17630*/  @P0 SHF.R.U32.HI R0, RZ, c[0x0][0x334], R3 ;  /* 0x0000cd00ff000a19 */ /* 0x000fca0000011603 */
.L_x_1395:
[----:B------:R-:W-:-:S05]  /*17640*/  IMAD R0, R0, c[0x0][0x32c], RZ ;  /* 0x0000cb0000007a24 */ /* 0x000fca00078e02ff */
[----:B------:R-:W-:-:S03]  /*17650*/  IMNMX R2, R2, R0, !PT ;  /* 0x0000000002027217 */ /* 0x000fc60007800200 */
.L_x_1393:
        /* <DEDUP_REMOVED lines=27> */
.L_x_1401:
        /* <DEDUP_REMOVED lines=24> */
[----:B------:R-:W-:Y:S01]  /*17990*/  IADD3 R12, R226, 0x20, RZ ;  /* 0x00000020e20c7810 */ /* 0x000fe20007ffe0ff */
        /* <DEDUP_REMOVED lines=38> */
.L_x_1443:
        /* <DEDUP_REMOVED lines=17> */
.L_x_1398:
[----:B------:R-:W-:Y:S05]  /*17d10*/  BSYNC B0 ;  /* 0x0000000000007941 */ /* 0x000fea0003800000 */
.L_x_1397:
        /* <DEDUP_REMOVED lines=116> */
[--C-:B------:R-:W-:Y:S01]  /*18460*/  IMAD.MOV.U32 R2, RZ, RZ, R3.reuse ;  /* 0x000000ffff027224 */ /* 0x100fe200078e0003 */
        /* <DEDUP_REMOVED lines=9> */
[----:B------:R-:W-:Y:S02]  /*18500*/  IADD3 R136, -R137, 0x30, RZ ;  /* 0x0000003089887810 */ /* 0x000fe40007ffe1ff */
[----:B------:R-:W-:Y:S01]  /*18510*/  SHF.R.S32.HI R2, RZ, 0x1f, R225 ;  /* 0x0000001fff027819 */ /* 0x000fe200000114e1 */
[----:B------:R2:W3:Y:S01]  /*18520*/  @!P1 LDG.E R224, [R130.64] ;  /* 0x0000000c82e09981 */ /* 0x0004e2000c1e1900 */
[----:B------:R-:W-:Y:S02]  /*18530*/  ISETP.GE.AND P1, PT, R136, 0x1, PT ;  /* 0x000000018800780c */ /* 0x000fe40003f26270 */
[----:B-1----:R-:W-:Y:S05]  /*18540*/  SHF.R.S32.HI R201, RZ, 0x1f, R201 ;  /* 0x0000001fffc97819 */ /* 0x002fea00000114c9 */
[----:B------:R-:W-:Y:S04]  /*18550*/  IMAD R201, R201, c[0x0][0x1e8], RZ ;  /* 0x00007a00c9c97a24 */ /* 0x000fe800078e02ff */
[----:B------:R-:W-:Y:S02]  /*18560*/  IMAD R201, R219, c[0x0][0x1ec], R201 ;  /* 0x00007b00dbc97a24 */ /* 0x000fe400078e02c9 */
[----:B--2---:R-:W-:Y:S02]  /*18570*/  IMAD R130, R2, c[0x0][0x1e0], RZ ;  /* 0x0000780002827a24 */ /* 0x004fe400078e02ff */
[C---:B------:R-:W-:Y:S04]  /*18580*/  IMAD.WIDE.U32 R2, R225.reuse, c[0x0][0x1e0], RZ ;  /* 0x00007800e1027a25 */ /* 0x040fe800078e00ff */
[----:B------:R-:W-:Y:S02]  /*18590*/  IMAD R130, R225, c[0x0][0x1e4], R130 ;  /* 0x00007900e1827a24 */ /* 0x000fe400078e0282 */
[----:B------:R-:W-:Y:S02]  /*185a0*/  IMAD.IADD R201, R203, 0x1, R201 ;  /* 0x00000001cbc97824 */ /* 0x000fe400078e02c9 */
[----:B------:R-:W-:Y:S01]  /*185b0*/  IMAD.IADD R3, R3, 0x1, R130 ;  /* 0x0000000103037824 */ /* 0x000fe200078e0282 */
[----:B---3--:R-:W-:Y:S03]  /*185c0*/  SHF.R.S32.HI R130, RZ, 0x1f, R224 ;  /* 0x0000001fff827819 */ /* 0x008fe600000114e0 */
[----:B------:R-:W-:Y:S04]  /*185d0*/  IMAD.WIDE.U32 R2, R224, c[0x0][0x1f0], R2 ;  /* 0x00007c00e0027a25 */ /* 0x000fe800078e0002 */
[----:B------:R-:W-:Y:S01]  /*185e0*/  IMAD R130, R130, c[0x0][0x1f0], RZ ;  /* 0x00007c0082827a24 */ /* 0x000fe200078e02ff */
[----:B------:R-:W-:Y:S02]  /*185f0*/  IADD3 R2, P0, R202, R2, RZ ;  /* 0x00000002ca027210 */ /* 0x000fe40007f1e0ff */
[----:B------:R-:W-:Y:S01]  /*18600*/  IADD3 R202, R226, 0x20, RZ ;  /* 0x00000020e2ca7810 */ /* 0x000fe20007ffe0ff */
[----:B------:R-:W-:Y:S03]  /*18610*/  IMAD R130, R224, c[0x0][0x1f4], R130 ;  /* 0x00007d00e0827a24 */ /* 0x000fe600078e0282 */
[----:B------:R-:W-:Y:S02]  /*18620*/  ISETP.GE.AND P4, PT, R202, c[0x0][0x1d4], PT ;  /* 0x00007500ca007a0c */ /* 0x000fe40003f86270 */
[----:B------:R-:W-:Y:S02]  /*18630*/  IADD3.X R130, R201, R3, R130, P0, !PT ;  /* 0x00000003c9827210 */ /* 0x000fe400007fe482 */
[----:B------:R-:W-:Y:S02]  /*18640*/  LEA R131, P0, R2, c[0x0][0x1c8], 0x1 ;  /* 0x0000720002837a11 */ /* 0x000fe400078008ff */
        /* <DEDUP_REMOVED lines=27> */
.L_x_1400:
        /* <DEDUP_REMOVED lines=14> */
[----:B------:R-:W3:Y:S01]  /*188e0*/  LDL.LU R231, [R1+0x4] ;  /* 0x0000040001e77983 */ /* 0x000ee20000300800 */
        /* <DEDUP_REMOVED lines=425> */
[----:B------:R1:W-:Y:S01]  /*1a380*/  STL [R1+0x4], R5 ;  /* 0x0000040501007387 */ /* 0x0003e20000100800 */
[----:B------:R-:W-:Y:S03]  /*1a390*/  FADD.FTZ R0, R49, R0 ;  /* 0x0000000031007221 */ /* 0x000fe60000010000 */
[----:B------:R1:W-:Y:S01]  /*1a3a0*/  STL [R1+0x8], R4 ;  /* 0x0000080401007387 */ /* 0x0003e20000100800 */
[----:B------:R-:W-:Y:S01]  /*1a3b0*/  FADD.FTZ R3, R48, R0 ;  /* 0x0000000030037221 */ /* 0x000fe20000010000 */
[----:B------:R-:W-:Y:S04]  /*1a3c0*/  IADD3 R0, R222, -0x1, RZ ;  /* 0xffffffffde007810 */ /* 0x000fe80007ffe0ff */
[----:B------:R1:W-:Y:S01]  /*1a3d0*/  STL [R1+0x10], R3 ;  /* 0x0000100301007387 */ /* 0x0003e20000100800 */
[----:B------:R-:W-:Y:S01]  /*1a3e0*/  MOV R222, R0 ;  /* 0x0000000000de7202 */ /* 0x000fe20000000f00 */
[----:B-1----:R-:W-:-:S05]  /*1a3f0*/  @P0 BRA `(.L_x_1401) ;  /* 0xffffd41000000947 */ /* 0x002fca000383ffff */
.L_x_1396:
        /* <DEDUP_REMOVED lines=15> */
.L_x_1423:
[----:B------:R-:W2:Y:S01]  /*1a4f0*/  LDL R13, [R1+0x44] ;  /* 0x00004400010d7983 */ /* 0x000ea20000100800 */
[----:B------:R-:W-:Y:S04]  /*1a500*/  DEPBAR.LE SB0, 0x0 ;  /* 0x000080000000791a */ /* 0x000fe80000000000 */
[----:B------:R-:W3:Y:S01]  /*1a510*/  LDL R12, [R1+0x40] ;  /* 0x00004000010c7983 */ /* 0x000ee20000100800 */
[C---:B------:R-:W-:Y:S01]  /*1a520*/  ISETP.GE.AND P1, PT, R226.reuse, c[0x0][0x1d4], PT ;  /* 0x00007500e2007a0c */ /* 0x040fe20003f26270 */
[C---:B------:R-:W-:Y:S01]  /*1a530*/  IMAD.WIDE.U32 R2, R225.reuse, c[0x0][0x208], RZ ;  /* 0x00008200e1027a25 */ /* 0x040fe200078e00ff */
        /* <DEDUP_REMOVED lines=9> */
[C---:B------:R-:W-:Y:S02]  /*1a5d0*/  IMAD R4, R224.reuse, c[0x0][0x21c], R4 ;  /* 0x00008700e0047a24 */ /* 0x040fe400078e0204 */
        /* <DEDUP_REMOVED lines=57> */
.L_x_1444:
        /* <DEDUP_REMOVED lines=17> */
.L_x_1404:
[----:B------:R-:W-:Y:S05]  /*1aa80*/  BSYNC B0 ;  /* 0x0000000000007941 */ /* 0x000fea0003800000 */
.L_x_1403:
        /* <DEDUP_REMOVED lines=169> */
.L_x_1406:
[----:B------:R-:W2:Y:S01]  /*1b520*/  LDL R2, [R1+0x1c] ;  /* 0x00001c0001027983 */ /* 0x000ea20000100800 */
[----:B------:R-:W-:Y:S02]  /*1b530*/  IMAD.MOV.U32 R0, RZ, RZ, c[0x0][0x2c4] ;  /* 0x0000b100ff007624 */ /* 0x000fe400078e00ff */
[----:B------:R-:W-:Y:S01]  /*1b540*/  IMAD.MOV.U32 R189, RZ, RZ, c[0x0][0x32c] ;  /* 0x0000cb00ffbd7624 */ /* 0x000fe200078e00ff */
[----:B------:R-:W3:Y:S02]  /*1b550*/  LDL R186, [R1+0x14] ;  /* 0x0000140001ba7983 */ /* 0x000ee40000100800 */
[----:B------:R-:W-:Y:S02]  /*1b560*/  ISETP.NE.AND P0, PT, R0, 0x1, PT ;  /* 0x000000010000780c */ /* 0x000fe40003f05270 */
[----:B------:R-:W-:Y:S01]  /*1b570*/  ISETP.GE.AND P1, PT, R189, 0x1, PT ;  /* 0x00000001bd00780c */ /* 0x000fe20003f26270 */
[----:B------:R-:W3:Y:S04]  /*1b580*/  LDL R179, [R1+0x18] ;  /* 0x0000180001b37983 */ /* 0x000ee80000100800 */
[----:B------:R-:W0:Y:S06]  /*1b590*/  LDGDEPBAR ;  /* 0x00000000000079af */ /* 0x000e2c0000000000 */
[----:B--2---:R-:W-:Y:S04]  /*1b5a0*/  @P0 IMAD.HI.U32 R0, R2, c[0x0][0x2c8], RZ ;  /* 0x0000b20002000a27 */ /* 0x004fe800078e00ff */
[----:B------:R-:W-:Y:S01]  /*1b5b0*/  IMAD.MOV.U32 R134, RZ, RZ, R2 ;  /* 0x000000ffff867224 */ /* 0x000fe200078e0002 */
[----:B------:R-:W-:Y:S01]  /*1b5c0*/  @P0 SHF.R.U32.HI R134, RZ, c[0x0][0x2cc], R0 ;  /* 0x0000b300ff860a19 */ /* 0x000fe20000011600 */
[----:B------:R-:W-:Y:S04]  /*1b5d0*/  IMAD R2, R222, -0x30, RZ ;  /* 0xffffffd0de027824 */ /* 0x000fe800078e02ff */
[----:B------:R-:W2:Y:S01]  /*1b5e0*/  SHFL.IDX PT, R3, R134, RZ, 0x1c1f ;  /* 0x001c1fff86037589 */ /* 0x000ea200000e0000 */
[C---:B-1----:R-:W-:Y:S02]  /*1b5f0*/  IADD3 R137, -R250.reuse, 0x1, R2 ;  /* 0x00000001fa897810 */ /* 0x042fe40007ffe102 */
[----:B------:R-:W-:Y:S02]  /*1b600*/  IADD3 R138, -R250, R2, RZ ;  /* 0x00000002fa8a7210 */ /* 0x000fe40007ffe1ff */
[----:B---3--:R-:W-:Y:S04]  /*1b610*/  IADD3 R137, -R179, R137, R186 ;  /* 0x00000089b3897210 */ /* 0x008fe80007ffe1ba */
        /* <DEDUP_REMOVED lines=18> */
.L_x_1409:
[----:B------:R-:W-:Y:S04]  /*1b740*/  MOV R132, 0x1 ;  /* 0x0000000100847802 */ /* 0x000fe80000000f00 */
[----:B------:R-:W-:Y:S11]  /*1b750*/  ISETP.NE.AND P0, PT, R132, c[0x0][0x32c], PT ;  /* 0x0000cb0084007a0c */ /* 0x000ff60003f05270 */
[----:B------:R-:W-:Y:S02]  /*1b760*/  @!UPT UIADD3 URZ, URZ, URZ, URZ ;  /* 0x0000003f3f3ff290 */ /* 0x000fe4000fffe03f */
[----:B------:R-:W-:Y:S05]  /*1b770*/  @P0 IMAD.HI.U32 R132, R3, c[0x0][0x330], RZ ;  /* 0x0000cc0003840a27 */ /* 0x000fea00078e00ff */
[----:B------:R-:W-:Y:S02]  /*1b780*/  @P0 SHF.R.U32.HI R3, RZ, c[0x0][0x334], R132 ;  /* 0x0000cd00ff030a19 */ /* 0x000fe40000011684 */
.L_x_1410:
[----:B------:R-:W-:Y:S05]  /*1b790*/  BSYNC B0 ;  /* 0x0000000000007941 */ /* 0x000fea0003800000 */
.L_x_1408:
[----:B------:R-:W-:Y:S05]  /*1b7a0*/  IMAD R3, R3, c[0x0][0x32c], R138 ;  /* 0x0000cb0003037a24 */ /* 0x000fea00078e028a */
[----:B------:R-:W-:Y:S02]  /*1b7b0*/  IADD3 R132, R3, c[0x0][0x32c], RZ ;  /* 0x0000cb0003847a10 */ /* 0x000fe40007ffe0ff */
[----:B------:R-:W-:Y:S02]  /*1b7c0*/  IMNMX R0, R0, R3, !PT ;  /* 0x0000000300007217 */ /* 0x000fe40007800200 */
[----:B------:R-:W-:Y:S02]  /*1b7d0*/  IMNMX R128, R128, R132, PT ;  /* 0x0000008480807217 */ /* 0x000fe40003800200 */
.L_x_1407:
        /* <DEDUP_REMOVED lines=17> */
.L_x_1413:
[----:B------:R-:W-:Y:S04]  /*1b8f0*/  MOV R139, 0x1 ;  /* 0x00000001008b7802 */ /* 0x000fe80000000f00 */
[----:B------:R-:W-:Y:S11]  /*1b900*/  ISETP.NE.AND P0, PT, R139, c[0x0][0x32c], PT ;  /* 0x0000cb008b007a0c */ /* 0x000ff60003f05270 */
[----:B------:R-:W-:Y:S02]  /*1b910*/  @!UPT UIADD3 URZ, URZ, URZ, URZ ;  /* 0x0000003f3f3ff290 */ /* 0x000fe4000fffe03f */
[----:B------:R-:W-:Y:S05]  /*1b920*/  @P0 IMAD.HI.U32 R139, R133, c[0x0][0x330], RZ ;  /* 0x0000cc00858b0a27 */ /* 0x000fea00078e00ff */
[----:B------:R-:W-:Y:S02]  /*1b930*/  @P0 SHF.R.U32.HI R133, RZ, c[0x0][0x334], R139 ;  /* 0x0000cd00ff850a19 */ /* 0x000fe4000001168b */
.L_x_1414:
[----:B------:R-:W-:Y:S05]  /*1b940*/  BSYNC B0 ;  /* 0x0000000000007941 */ /* 0x000fea0003800000 */
.L_x_1412:
[----:B------:R-:W-:Y:S05]  /*1b950*/  IMAD R133, R133, c[0x0][0x32c], R138 ;  /* 0x0000cb0085857a24 */ /* 0x000fea00078e028a */
[----:B------:R-:W-:Y:S02]  /*1b960*/  IADD3 R139, R133, c[0x0][0x32c], RZ ;  /* 0x0000cb00858b7a10 */ /* 0x000fe40007ffe0ff */
[----:B------:R-:W-:Y:S02]  /*1b970*/  IMNMX R3, R3, R133, !PT ;  /* 0x0000008503037217 */ /* 0x000fe40007800200 */
[----:B------:R-:W-:Y:S02]  /*1b980*/  IMNMX R132, R132, R139, PT ;  /* 0x0000008b84847217 */ /* 0x000fe40003800200 */
.L_x_1411:
        /* <DEDUP_REMOVED lines=72> */
.L_x_1417:
[----:B------:R-:W-:Y:S04]  /*1be10*/  MOV R20, 0x1 ;  /* 0x0000000100147802 */ /* 0x000fe80000000f00 */
[----:B------:R-:W-:Y:S11]  /*1be20*/  ISETP.NE.AND P0, PT, R20, c[0x0][0x32c], PT ;  /* 0x0000cb0014007a0c */ /* 0x000ff60003f05270 */
[----:B------:R-:W-:Y:S02]  /*1be30*/  @!UPT UIADD3 URZ, URZ, URZ, URZ ;  /* 0x0000003f3f3ff290 */ /* 0x000fe4000fffe03f */
[----:B------:R-:W-:Y:S05]  /*1be40*/  @P0 IMAD.HI.U32 R20, R4, c[0x0][0x330], RZ ;  /* 0x0000cc0004140a27 */ /* 0x000fea00078e00ff */
[----:B------:R-:W-:Y:S02]  /*1be50*/  @P0 SHF.R.U32.HI R4, RZ, c[0x0][0x334], R20 ;  /* 0x0000cd00ff040a19 */ /* 0x000fe40000011614 */
.L_x_1418:
[----:B------:R-:W-:Y:S05]  /*1be60*/  BSYNC B0 ;  /* 0x0000000000007941 */ /* 0x000fea0003800000 */
.L_x_1416:
[----:B------:R-:W-:Y:S05]  /*1be70*/  IMAD R4, R4, c[0x0][0x32c], R138 ;  /* 0x0000cb0004047a24 */ /* 0x000fea00078e028a */
[----:B------:R-:W-:Y:S02]  /*1be80*/  IADD3 R20, R4, c[0x0][0x32c], RZ ;  /* 0x0000cb0004147a10 */ /* 0x000fe40007ffe0ff */
[----:B------:R-:W-:Y:S02]  /*1be90*/  IMNMX R0, R0, R4, !PT ;  /* 0x0000000400007217 */ /* 0x000fe40007800200 */
[----:B------:R-:W-:Y:S02]  /*1bea0*/  IMNMX R2, R2, R20, PT ;  /* 0x0000001402027217 */ /* 0x000fe40003800200 */
.L_x_1415:
        /* <DEDUP_REMOVED lines=103> */
.L_x_1421:
[----:B------:R-:W-:Y:S04]  /*1c520*/  MOV R4, 0x1 ;  /* 0x0000000100047802 */ /* 0x000fe80000000f00 */
[----:B------:R-:W-:Y:S11]  /*1c530*/  ISETP.NE.AND P0, PT, R4, c[0x0][0x32c], PT ;  /* 0x0000cb0004007a0c */ /* 0x000ff60003f05270 */
[----:B------:R-:W-:Y:S02]  /*1c540*/  @!UPT UIADD3 URZ, URZ, URZ, URZ ;  /* 0x0000003f3f3ff290 */ /* 0x000fe4000fffe03f */
[----:B------:R-:W-:Y:S05]  /*1c550*/  @P0 IMAD.HI.U32 R4, R3, c[0x0][0x330], RZ ;  /* 0x0000cc0003040a27 */ /* 0x000fea00078e00ff */
[----:B------:R-:W-:Y:S02]  /*1c560*/  @P0 SHF.R.U32.HI R3, RZ, c[0x0][0x334], R4 ;  /* 0x0000cd00ff030a19 */ /* 0x000fe40000011604 */
.L_x_1422:
[----:B------:R-:W-:Y:S05]  /*1c570*/  BSYNC B0 ;  /* 0x0000000000007941 */ /* 0x000fea0003800000 */
.L_x_1420:
[----:B------:R-:W-:Y:S05]  /*1c580*/  IMAD R138, R3, c[0x0][0x32c], R138 ;  /* 0x0000cb00038a7a24 */ /* 0x000fea00078e028a */
[----:B------:R-:W-:Y:S02]  /*1c590*/  IADD3 R3, R138, c[0x0][0x32c], RZ ;  /* 0x0000cb008a037a10 */ /* 0x000fe40007ffe0ff */
[----:B------:R-:W-:Y:S02]  /*1c5a0*/  IMNMX R0, R0, R138, !PT ;  /* 0x0000008a00007217 */ /* 0x000fe40007800200 */
[----:B------:R-:W-:Y:S02]  /*1c5b0*/  IMNMX R2, R2, R3, PT ;  /* 0x0000000302027217 */ /* 0x000fe40003800200 */
.L_x_1419:
        /* <DEDUP_REMOVED lines=499> */
[----:B------:R-:W-:Y:S05]  /*1e4f0*/  FADD.FTZ R2, R26, R2 ;  /* 0x000000021a027221 */ /* 0x000fea0000010000 */
[----:B------:R2:W-:Y:S01]  /*1e500*/  STL [R1+0x10], R2 ;  /* 0x0000100201007387 */ /* 0x0005e20000100800 */
[----:B-1----:R-:W-:Y:S04]  /*1e510*/  IADD3 R0, R222, -0x1, RZ ;  /* 0xffffffffde007810 */ /* 0x002fe80007ffe0ff */
[----:B------:R-:W-:Y:S01]  /*1e520*/  MOV R222, R0 ;  /* 0x0000000000de7202 */ /* 0x000fe20000000f00 */
[----:B--2---:R-:W-:-:S05]  /*1e530*/  @P0 BRA `(.L_x_1423) ;  /* 0xffffbfb000000947 */ /* 0x004fca000383ffff */
.L_x_1402:
        /* <DEDUP_REMOVED lines=153> */
.L_x_1294:
        /* <DEDUP_REMOVED lines=151> */
.L_x_1425:
        /* <DEDUP_REMOVED lines=151> */
.L_x_1427:
[----:B---3--:R-:W-:Y:S05]  /*201b0*/  BSYNC B0 ;  /* 0x0000000000007941 */ /* 0x008fea0003800000 */
.L_x_1426:
        /* <DEDUP_REMOVED lines=23> */
.L_x_1429:
[----:B------:R-:W-:Y:S05]  /*20330*/  BSYNC B0 ;  /* 0x0000000000007941 */ /* 0x000fea0003800000 */
.L_x_1428:
        /* <DEDUP_REMOVED lines=23> */
.L_x_1431:
[----:B------:R-:W-:Y:S05]  /*204b0*/  BSYNC B0 ;  /* 0x0000000000007941 */ /* 0x000fea0003800000 */
.L_x_1430:
        /* <DEDUP_REMOVED lines=24> */
.L_x_1424:
        /* <DEDUP_REMOVED lines=19> */
.L_x_1432:
        /* <DEDUP_REMOVED lines=43> */
.L_x_1434:
[----:B---3--:R-:W-:Y:S05]  /*20a20*/  BSYNC B0 ;  /* 0x0000000000007941 */ /* 0x008fea0003800000 */
.L_x_1433:
        /* <DEDUP_REMOVED lines=64> */
.L_x_1436:
[----:B------:R-:W-:Y:S05]  /*20e30*/  BSYNC B0 ;  /* 0x0000000000007941 */ /* 0x000fea0003800000 */
.L_x_1435:
        /* <DEDUP_REMOVED lines=21> */
.L_x_1438:
[----:B------:R-:W-:Y:S05]  /*20f90*/  BSYNC B0 ;  /* 0x0000000000007941 */ /* 0x000fea0003800000 */
.L_x_1437:
        /* <DEDUP_REMOVED lines=21> */
.L_x_1440:
[----:B------:R-:W-:Y:S05]  /*210f0*/  BSYNC B0 ;  /* 0x0000000000007941 */ /* 0x000fea0003800000 */
.L_x_1439:
        /* <DEDUP_REMOVED lines=22> */
.L_x_1347:
[----:B-1----:R-:W-:Y:S01]  /*21260*/  IMAD.MOV.U32 R3, RZ, RZ, R24 ;  /* 0x000000ffff037224 */ /* 0x002fe200078e0018 */
[----:B------:R-:W-:Y:S02]  /*21270*/  MOV R6, 0x1 ;  /* 0x0000000100067802 */ /* 0x000fe40000000f00 */
[----:B------:R-:W-:Y:S02]  /*21280*/  MOV R2, 0x212a0 ;  /* 0x000212a000027802 */ /* 0x000fe40000000f00 */
[----:B------:R-:W-:Y:S05]  /*21290*/  CALL.REL.NOINC `($__internal_7_$__cuda_sm70_shflsync_idx_p) ;  /* 0x0000026000007944 */ /* 0x000fea0003c00000 */
[----:B------:R-:W-:Y:S01]  /*212a0*/  IMAD.MOV.U32 R5, RZ, RZ, R6 ;  /* 0x000000ffff057224 */ /* 0x000fe200078e0006 */
[----:B------:R-:W-:Y:S01]  /*212b0*/  MOV R3, R25 ;  /* 0x0000001900037202 */ /* 0x000fe20000000f00 */
[----:B------:R-:W-:Y:S01]  /*212c0*/  IMAD.MOV.U32 R6, RZ, RZ, 0x1 ;  /* 0x00000001ff067424 */ /* 0x000fe200078e00ff */
[----:B------:R-:W-:Y:S02]  /*212d0*/  MOV R2, 0x212f0 ;  /* 0x000212f000027802 */ /* 0x000fe40000000f00 */
[----:B------:R-:W-:Y:S05]  /*212e0*/  CALL.REL.NOINC `($__internal_7_$__cuda_sm70_shflsync_idx_p) ;  /* 0x0000021000007944 */ /* 0x000fea0003c00000 */
[----:B------:R-:W-:Y:S01]  /*212f0*/  MOV R2, R6 ;  /* 0x0000000600027202 */ /* 0x000fe20000000f00 */
[----:B------:R-:W-:Y:S05]  /*21300*/  BRA `(.L_x_1441) ;  /* 0xfffee5b000007947 */ /* 0x000fea000383ffff */
.L_x_1374:
[----:B-1----:R-:W-:Y:S02]  /*21310*/  MOV R6, 0x1 ;  /* 0x0000000100067802 */ /* 0x002fe40000000f00 */
[----:B------:R-:W-:Y:S02]  /*21320*/  MOV R2, 0x21340 ;  /* 0x0002134000027802 */ /* 0x000fe40000000f00 */
[----:B------:R-:W-:Y:S05]  /*21330*/  CALL.REL.NOINC `($__internal_7_$__cuda_sm70_shflsync_idx_p) ;  /* 0x000001c000007944 */ /* 0x000fea0003c00000 */
[----:B------:R-:W-:Y:S01]  /*21340*/  MOV R3, R10 ;  /* 0x0000000a00037202 */ /* 0x000fe20000000f00 */
[----:B------:R-:W-:Y:S01]  /*21350*/  IMAD.MOV.U32 R4, RZ, RZ, R6 ;  /* 0x000000ffff047224 */ /* 0x000fe200078e0006 */
[----:B------:R-:W-:Y:S01]  /*21360*/  MOV R2, 0x21390 ;  /* 0x0002139000027802 */ /* 0x000fe20000000f00 */
[----:B------:R-:W-:Y:S02]  /*21370*/  IMAD.MOV.U32 R6, RZ, RZ, 0x1 ;  /* 0x00000001ff067424 */ /* 0x000fe400078e00ff */
[----:B------:R-:W-:Y:S05]  /*21380*/  CALL.REL.NOINC `($__internal_7_$__cuda_sm70_shflsync_idx_p) ;  /* 0x0000017000007944 */ /* 0x000fea0003c00000 */
[----:B------:R-:W-:Y:S01]  /*21390*/  MOV R0, R6 ;  /* 0x0000000600007202 */ /* 0x000fe20000000f00 */
[----:B------:R-:W-:-:S05]  /*213a0*/  BRA `(.L_x_1442) ;  /* 0xffff246000007947 */ /* 0x000fca000383ffff */
.L_x_1399:
[----:B-1----:R-:W-:Y:S01]  /*213b0*/  MOV R6, 0x1 ;  /* 0x0000000100067802 */ /* 0x002fe20000000f00 */
[----:B------:R-:W-:Y:S01]  /*213c0*/  IMAD.MOV.U32 R3, RZ, RZ, R8 ;  /* 0x000000ffff037224 */ /* 0x000fe200078e0008 */
        /* <DEDUP_REMOVED lines=9> */
.L_x_1405:
        /* <DEDUP_REMOVED lines=10> */
        .weak           $__internal_7_$__cuda_sm70_shflsync_idx_p
        .type           $__internal_7_$__cuda_sm70_shflsync_idx_p,@function
        .size           $__internal_7_$__cuda_sm70_shflsync_idx_p,(.L_x_1731 - $__internal_7_$__cuda_sm70_shflsync_idx_p)
$__internal_7_$__cuda_sm70_shflsync_idx_p:
[----:B------:R-:W-:Y:S02]  /*21500*/  MOV R24, 0xffffffff ;  /* 0xffffffff00187802 */ /* 0x000fe40000000f00 */
[----:B------:R-:W-:-:S02]  /*21510*/  MOV R7, 0x1c1f ;  /* 0x00001c1f00077802 */ /* 0x000fc40000000f00 */
[----:B------:R-:W-:Y:S04]  /*21520*/  WARPSYNC R24 ;  /* 0x0000001800007348 */ /* 0x000fe80003800000 */
[----:B------:R1:W2:Y:S02]  /*21530*/  SHFL.IDX PT, R6, R3, R6, R7 ;  /* 0x0000000603067389 */ /* 0x0002a400000e0007 */
[----:B-1----:R-:W-:-:S04]  /*21540*/  MOV R3, 0x0 ;  /* 0x0000000000037802 */ /* 0x002fc80000000f00 */
[----:B--2---:R-:W-:Y:S05]  /*21550*/  RET.REL.NODEC R2 `(_ZN7cutlass13device_kernelIN5flash19enable_sm80_to_sm89INS1_16FlashAttnFwdSm80INS1_25CollectiveMainloopFwdSm80ILi4ELi1ELb0EN4cute5tupleIJNS5_1CILi128EEENS7_ILi48EEENS7_ILi96EEEEEELi96ENS_10bfloat16_tEfNS_4arch4Sm80ELb0ELb1ELb0ELb1ELb1ELb1ELb1ELb0EEENS1_21CollectiveEpilogueFwdINS6_IJS8_SA_S9_EEENS6_IJNS7_ILi1EEESI_SI_EEESC_SE_Li128ELb1ELb1ELb0ELb0EEENS1_19SingleTileSchedulerILb1ELb0ELb1ELi128EEEEEEEEEvNT_6ParamsE) ;  /* 0xfffdeaa002007950 */ /* 0x004fea0003c3ffff */
.L_x_1445:
        /* <DEDUP_REMOVED lines=10> */
.L_x_1731:


//--------------------- .text._ZN7cutlass13device_kernelIN5flash19enable_sm80_to_sm89INS1_16FlashAttnFwdSm80INS1_25CollectiveMainloopFwdSm80ILi4ELi1ELb0EN4cute5tupleIJNS5_1CILi128EEENS7_ILi64EEENS7_ILi96EEEEEELi96ENS_10bfloat16_tEfNS_4arch4Sm80ELb1ELb0ELb0ELb0ELb1ELb0ELb1ELb0EEENS1_21CollectiveEpilogueFwdINS6_IJS8_SA_S9_EEENS6_IJNS7_ILi1EEESI_SI_EEESC_SE_Li128ELb0ELb1ELb0ELb0EEENS1_30DynamicPersistentTileSchedulerILi128ELi128ELb0ELb1ELb0EEEEEEEEEvNT_6ParamsE --------------------------
	.section	.text._ZN7cutlass13device_kernelIN5flash19enable_sm80_to_sm89INS1_16FlashAttnFwdSm80INS1_25CollectiveMainloopFwdSm80ILi4ELi1ELb0EN4cute5tupleIJNS5_1CILi128EEENS7_ILi64EEENS7_ILi96EEEEEELi96ENS_10bfloat16_tEfNS_4arch4Sm80ELb1ELb0ELb0ELb0ELb1ELb0ELb1ELb0EEENS1_21CollectiveEpilogueFwdINS6_IJS8_SA_S9_EEENS6_IJNS7_ILi1EEESI_SI_EEESC_SE_Li128ELb0ELb1ELb0ELb0EEENS1_30DynamicPersistentTileSchedulerILi128ELi128ELb0ELb1ELb0EEEEEEEEEvNT_6ParamsE,"ax",@progbits
	.sectioninfo	@"SHI_REGISTERS=255"
	.align	128
.text._ZN7cutlass13device_kernelIN5flash19enable_sm80_to_sm89INS1_16FlashAttnFwdSm80INS1_25CollectiveMainloopFwdSm80ILi4ELi1ELb0EN4cute5tupleIJNS5_1CILi128EEENS7_ILi64EEENS7_ILi96EEEEEELi96ENS_10bfloat16_tEfNS_4arch4Sm80ELb1ELb0ELb0ELb0ELb1ELb0ELb1ELb0EEENS1_21CollectiveEpilogueFwdINS6_IJS8_SA_S9_EEENS6_IJNS7_ILi1EEESI_SI_EEESC_SE_Li128ELb0ELb1ELb0ELb0EEENS1_30DynamicPersistentTileSchedulerILi128ELi128ELb0ELb1ELb0EEEEEEEEEvNT_6ParamsE:
        .type           _ZN7cutlass13device_kernelIN5flash19enable_sm80_to_sm89INS1_16FlashAttnFwdSm80INS1_25CollectiveMainloopFwdSm80ILi4ELi1ELb0EN4cute5tupleIJNS5_1CILi128EEENS7_ILi64EEENS7_ILi96EEEEEELi96ENS_10bfloat16_tEfNS_4arch4Sm80ELb1ELb0ELb0ELb0ELb1ELb0ELb1ELb0EEENS1_21CollectiveEpilogueFwdINS6_IJS8_SA_S9_EEENS6_IJNS7_ILi1EEESI_SI_EEESC_SE_Li128ELb0ELb1ELb0ELb0EEENS1_30DynamicPersistentTileSchedulerILi128ELi128ELb0ELb1ELb0EEEEEEEEEvNT_6ParamsE,@function
        .size           _ZN7cutlass13device_kernelIN5flash19enable_sm80_to_sm89INS1_16FlashAttnFwdSm80INS1_25CollectiveMainloopFwdSm80ILi4ELi1ELb0EN4cute5tupleIJNS5_1CILi128EEENS7_ILi64EEENS7_ILi96EEEEEELi96ENS_10bfloat16_tEfNS_4arch4Sm80ELb1ELb0ELb0ELb0ELb1ELb0ELb1ELb0EEENS1_21CollectiveEpilogueFwdINS6_IJS8_SA_S9_EEENS6_IJNS7_ILi1EEESI_SI_EEESC_SE_Li128ELb0ELb1ELb0ELb0EEENS1_30DynamicPersistentTileSchedulerILi128ELi128ELb0ELb1ELb0EEEEEEEEEvNT_6ParamsE,(.L_x_1733 - _ZN7cutlass13device_kernelIN5flash19enable_sm80_to_sm89INS1_16FlashAttnFwdSm80INS1_25CollectiveMainloopFwdSm80ILi4ELi1ELb0EN4cute5tupleIJNS5_1CILi128EEENS7_ILi64EEENS7_ILi96EEEEEELi96ENS_10bfloat16_tEfNS_4arch4Sm80ELb1ELb0ELb0ELb0ELb1ELb0ELb1ELb0EEENS1_21CollectiveEpilogueFwdINS6_IJS8_SA_S9_EEENS6_IJNS7_ILi1EEESI_SI_EEESC_SE_Li128ELb0ELb1ELb0ELb0EEENS1_30DynamicPersistentTileSchedulerILi128ELi128ELb0ELb1ELb0EEEEEEEEEvNT_6ParamsE)
        .other          _ZN7cutlass13device_kernelIN5flash19enable_sm80_to_sm89INS1_16FlashAttnFwdSm80INS1_25CollectiveMainloopFwdSm80ILi4ELi1ELb0EN4cute5tupleIJNS5_1CILi128EEENS7_ILi64EEENS7_ILi96EEEEEELi96ENS_10bfloat16_tEfNS_4arch4Sm80ELb1ELb0ELb0ELb0ELb1ELb0ELb1ELb0EEENS1_21CollectiveEpilogueFwdINS6_IJS8_SA_S9_EEENS6_IJNS7_ILi1EEESI_SI_EEESC_SE_Li128ELb0ELb1ELb0ELb0EEENS1_30DynamicPersistentTileSchedulerILi128ELi128ELb0ELb1ELb0EEEEEEEEEvNT_6ParamsE,@"STO_CUDA_ENTRY STV_DEFAULT"
_ZN7cutlass13device_kernelIN5flash19enable_sm80_to_sm89INS1_16FlashAttnFwdSm80INS1_25CollectiveMainloopFwdSm80ILi4ELi1ELb0EN4cute5tupleIJNS5_1CILi128EEENS7_ILi64EEENS7_ILi96EEEEEELi96ENS_10bfloat16_tEfNS_4arch4Sm80ELb1ELb0ELb0ELb0ELb1ELb0ELb1ELb0EEENS1_21CollectiveEpilogueFwdINS6_IJS8_SA_S9_EEENS6_IJNS7_ILi1EEESI_SI_EEESC_SE_Li128ELb0ELb1ELb0ELb0EEENS1_30DynamicPersistentTileSchedulerILi128ELi128ELb0ELb1ELb0EEEEEEEEEvNT_6ParamsE:
        /* <DEDUP_REMOVED lines=62> */
[----:B------:R-:W-:Y:S02]  /*03e0*/  SHF.R.S32.HI R7, RZ, 0x1f, R6 ;  /* 0x0000001fff077819 */ /* 0x000fe40000011406 */
[----:B------:R-:W-:Y:S01]  /*03f0*/  IADD3 R252, R218, 0x20, RZ ;  /* 0x00000020dafc7810 */ /* 0x000fe20007ffe0ff */
        /* <DEDUP_REMOVED lines=48> */
[C---:B------:R-:W-:Y:S01]  /*0700*/  IMAD R2, R13.reuse, 0x20, R0 ;  /* 0x000000200d027824 */ /* 0x040fe200078e0200 */
[----:B------:R-:W-:Y:S01]  /*0710*/  SHF.R.S32.HI R3, RZ, 0x1f, R252 ;  /* 0x0000001fff037819 */ /* 0x000fe200000114fc */
[----:B------:R-:W-:Y:S01]  /*0720*/  IMAD R203, R13, 0x20, R203 ;  /* 0x000000200dcb7824 */ /* 0x000fe200078e02cb */
[C---:B------:R-:W-:Y:S01]  /*0730*/  IADD3 R0, R20.reuse, 0x80, RZ ;  /* 0x0000008014007810 */ /* 0x040fe20007ffe0ff */
[----:B------:R-:W-:Y:S01]  /*0740*/  STL [R1+0x54], R20 ;  /* 0x0000541401007387 */ /* 0x000fe20000100800 */
[----:B------:R-:W-:Y:S01]  /*0750*/  IADD3 R19, R20, 0x70, RZ ;  /* 0x0000007014137810 */ /* 0x000fe20007ffe0ff */
[----:B------:R-:W-:Y:S01]  /*0760*/  IMAD.IADD R3, R21, 0x1, R15 ;  /* 0x0000000115037824 */ /* 0x000fe200078e020f */
[----:B------:R-:W-:Y:S01]  /*0770*/  LOP3.LUT R201, R4, R201, RZ, 0x3c, !PT ;  /* 0x000000c904c97212 */ /* 0x000fe200078e3cff */
[----:B------:R-:W-:Y:S01]  /*0780*/  STL [R1+0x64], R18 ;  /* 0x0000641201007387 */ /* 0x000fe20000100800 */
[----:B------:R-:W-:Y:S01]  /*0790*/  @P1 IADD3 R19, R0, 0x10, RZ ;  /* 0x0000001000131810 */ /* 0x000fe20007ffe0ff */
[----:B------:R-:W-:Y:S01]  /*07a0*/  IMAD R0, R10, 0x20, R23 ;  /* 0x000000200a007824 */ /* 0x000fe200078e0217 */
[C---:B------:R-:W-:Y:S01]  /*07b0*/  IADD3 R205, R200.reuse, 0x20, RZ ;  /* 0x00000020c8cd7810 */ /* 0x040fe20007ffe0ff */
[C---:B------:R-:W-:Y:S01]  /*07c0*/  IMAD.IADD R203, R201.reuse, 0x1, R203 ;  /* 0x00000001c9cb7824 */ /* 0x040fe200078e02cb */
[----:B------:R-:W-:Y:S01]  /*07d0*/  @P2 IADD3 R205, R200, -0x20, RZ ;  /* 0xffffffe0c8cd2810 */ /* 0x000fe20007ffe0ff */
[----:B------:R-:W-:Y:S01]  /*07e0*/  STL [R1+0x58], R19 ;  /* 0x0000581301007387 */ /* 0x000fe20000100800 */
[----:B------:R-:W-:Y:S01]  /*07f0*/  IMAD.IADD R201, R201, 0x1, R2 ;  /* 0x00000001c9c97824 */ /* 0x000fe200078e0202 */
[----:B------:R-:W-:-:S02]  /*0800*/  LEA.HI R2, R17, R24, RZ, 0x7 ;  /* 0x0000001811027211 */ /* 0x000fc400078f38ff */
[----:B------:R1:W-:Y:S01]  /*0810*/  STL [R1], R0 ;  /* 0x0000000001007387 */ /* 0x0003e20000100800 */
[----:B------:R-:W-:Y:S02]  /*0820*/  LEA R203, R203, 0x6100, 0x1 ;  /* 0x00006100cbcb7811 */ /* 0x000fe400078e08ff */
[----:B------:R-:W-:Y:S01]  /*0830*/  SHF.R.S32.HI R2, RZ, 0x7, R2 ;  /* 0x00000007ff027819 */ /* 0x000fe20000011402 */
[----:B------:R-:W-:Y:S01]  /*0840*/  STL [R1+0x50], R3 ;  /* 0x0000500301007387 */ /* 0x000fe20000100800 */
[----:B------:R-:W-:Y:S02]  /*0850*/  IADD3 R2, R218, 0x40, RZ ;  /* 0x00000040da027810 */ /* 0x000fe40007ffe0ff */
[----:B------:R-:W-:Y:S02]  /*0860*/  LEA R201, R201, 0x100, 0x1 ;  /* 0x00000100c9c97811 */ /* 0x000fe400078e08ff */
[----:B------:R-:W-:Y:S02]  /*0870*/  SHF.R.S32.HI R2, RZ, 0x1f, R2 ;  /* 0x0000001fff027819 */ /* 0x000fe40000011402 */
[----:B------:R-:W-:-:S02]  /*0880*/  SEL R2, R202, 0xffffffe0, !P0 ;  /* 0xffffffe0ca027807 */ /* 0x000fc40004000000 */
[----:B------:R-:W-:Y:S02]  /*0890*/  SEL R202, R202, 0xffffffe0, !P3 ;  /* 0xffffffe0caca7807 */ /* 0x000fe40005800000 */
[----:B------:R-:W-:Y:S02]  /*08a0*/  SHF.R.S32.HI R4, RZ, 0x1f, R218 ;  /* 0x0000001fff047819 */ /* 0x000fe400000114da */
[----:B------:R-:W-:Y:S01]  /*08b0*/  IADD3 R216, R205, 0x400, RZ ;  /* 0x00000400cdd87810 */ /* 0x000fe20007ffe0ff */
[----:B------:R-:W-:Y:S01]  /*08c0*/  IMAD.IADD R204, R203, 0x1, R202 ;  /* 0x00000001cbcc7824 */ /* 0x000fe200078e02ca */
[C---:B------:R-:W-:Y:S01]  /*08d0*/  IADD3 R215, R205.reuse, 0x800, RZ ;  /* 0x00000800cdd77810 */ /* 0x040fe20007ffe0ff */
[----:B------:R-:W-:Y:S01]  /*08e0*/  IMAD.IADD R202, R202, 0x1, R201 ;  /* 0x00000001caca7824 */ /* 0x000fe200078e02c9 */
[C---:B------:R-:W-:Y:S02]  /*08f0*/  IADD3 R214, R205.reuse, 0xc00, RZ ;  /* 0x00000c00cdd67810 */ /* 0x040fe40007ffe0ff */
[----:B------:R-:W-:-:S02]  /*0900*/  IADD3 R213, R205, 0x1000, RZ ;  /* 0x00001000cdd57810 */ /* 0x000fc40007ffe0ff */
[----:B-1----:R-:W-:Y:S02]  /*0910*/  LOP3.LUT R0, R11, 0x7ffffffc, RZ, 0xc0, !PT ;  /* 0x7ffffffc0b007812 */ /* 0x002fe400078ec0ff */
[C---:B------:R-:W-:Y:S02]  /*0920*/  IADD3 R212, R205.reuse, 0x1400, RZ ;  /* 0x00001400cdd47810 */ /* 0x040fe40007ffe0ff */
[C---:B------:R-:W-:Y:S01]  /*0930*/  IADD3 R211, R205.reuse, 0x1800, RZ ;  /* 0x00001800cdd37810 */ /* 0x040fe20007ffe0ff */
[----:B------:R-:W-:Y:S01]  /*0940*/  IMAD.IADD R0, R22, 0x1, -R0 ;  /* 0x0000000116007824 */ /* 0x000fe200078e0a00 */
[C---:B------:R-:W-:Y:S02]  /*0950*/  IADD3 R210, R205.reuse, 0x1c00, RZ ;  /* 0x00001c00cdd27810 */ /* 0x040fe40007ffe0ff */
[C---:B------:R-:W-:Y:S01]  /*0960*/  IADD3 R209, R205.reuse, 0x2000, RZ ;  /* 0x00002000cdd17810 */ /* 0x040fe20007ffe0ff */
[----:B------:R-:W-:Y:S01]  /*0970*/  IMAD.SHL.U32 R0, R0, 0x2, RZ ;  /* 0x0000000200007824 */ /* 0x000fe200078e00ff */
[----:B------:R-:W-:-:S02]  /*0980*/  IADD3 R208, R205, 0x2400, RZ ;  /* 0x00002400cdd07810 */ /* 0x000fc40007ffe0ff */
[C---:B------:R-:W-:Y:S02]  /*0990*/  IADD3 R207, R205.reuse, 0x2800, RZ ;  /* 0x00002800cdcf7810 */ /* 0x040fe40007ffe0ff */
[----:B------:R1:W-:Y:S01]  /*09a0*/  STL [R1+0x4c], R0 ;  /* 0x00004c0001007387 */ /* 0x0003e20000100800 */
[----:B------:R-:W-:Y:S01]  /*09b0*/  IADD3 R206, R205, 0x2c00, RZ ;  /* 0x00002c00cdce7810 */ /* 0x000fe20007ffe0ff */
[----:B-1----:R-:W-:-:S05]  /*09c0*/  IMAD.IADD R0, R20, 0x1, R2 ;  /* 0x0000000114007824 */ /* 0x002fca00078e0202 */
[----:B------:R1:W-:Y:S02]  /*09d0*/  STL [R1+0x60], R0 ;  /* 0x0000600001007387 */ /* 0x0003e40000100800 */
[----:B-1----:R-:W-:-:S05]  /*09e0*/  IMAD.IADD R0, R2, 0x1, R19 ;  /* 0x0000000102007824 */ /* 0x002fca00078e0213 */
[----:B------:R1:W-:Y:S02]  /*09f0*/  STL [R1+0x5c], R0 ;  /* 0x00005c0001007387 */ /* 0x0003e40000100800 */
.L_x_1519:
        /* <DEDUP_REMOVED lines=19> */
.L_x_1447:
[----:B------:R-:W-:-:S04]  /*0b30*/  MOV R0, c[0x0][0x554] ;  /* 0x0001550000007a02 */ /* 0x000fc80000000f00 */
[----:B------:R-:W-:Y:S02]  /*0b40*/  ISETP.NE.AND P0, PT, R0, 0x1, PT ;  /* 0x000000010000780c */ /* 0x000fe40003f05270 */
[----:B------:R-:W-:-:S11]  /*0b50*/  MOV R0, R2 ;  /* 0x0000000200007202 */ /* 0x000fd60000000f00 */
[----:B------:R-:W-:-:S05]  /*0b60*/  @P0 IMAD.HI.U32 R4, R2, c[0x0][0x558], RZ ;  /* 0x0001560002040a27 */ /* 0x000fca00078e00ff */
[----:B------:R-:W-:-:S05]  /*0b70*/  @P0 SHF.R.U32.HI R0, RZ, c[0x0][0x55c], R4 ;  /* 0x00015700ff000a19 */ /* 0x000fca0000011604 */
[----:B------:R-:W-:Y:S02]  /*0b80*/  IMAD R4, R0, c[0x0][0x554], RZ ;  /* 0x0001550000047a24 */ /* 0x000fe400078e02ff */
.L_x_1448:
[----:B------:R-:W-:Y:S05]  /*0b90*/  BSYNC B0 ;  /* 0x0000000000007941 */ /* 0x000fea0003800000 */
.L_x_1446:
        /* <DEDUP_REMOVED lines=113> */
[----:B------:R-:W2:Y:S01]  /*12b0*/  LDL R7, [R1] ;  /* 0x0000000001077983 */ /* 0x000ea20000100800 */
[----:B------:R-:W-:-:S04]  /*12c0*/  ISETP.NE.U32.AND P1, PT, RZ, c[0x0][0x340], PT ;  /* 0x0000d000ff007a0c */ /* 0x000fc80003f25070 */
[----:B------:R-:W-:-:S13]  /*12d0*/  ISETP.NE.AND.EX P1, PT, RZ, c[0x0][0x344], PT, P1 ;  /* 0x0000d100ff007a0c */ /* 0x000fda0003f25310 */
[----:B------:R-:W-:-:S05]  /*12e0*/  @P1 MOV R2, 0x4 ;  /* 0x0000000400021802 */ /* 0x000fca0000000f00 */
[----:B------:R-:W-:-:S05]  /*12f0*/  @P1 IMAD.WIDE R2, R8, R2, c[0x0][0x340] ;  /* 0x0000d00008021625 */ /* 0x000fca00078e0202 */
[----:B------:R3:W5:Y:S01]  /*1300*/  @P1 LDG.E R12, [R2.64] ;  /* 0x00000006020c1981 */ /* 0x000762000c1e1900 */
[----:B------:R-:W-:Y:S02]  /*1310*/  SHF.R.S32.HI R31, RZ, 0x1f, R6 ;  /* 0x0000001fff1f7819 */ /* 0x000fe40000011406 */
[----:B------:R-:W-:Y:S02]  /*1320*/  ISETP.GE.AND P6, PT, R218, c[0x0][0x198], PT ;  /* 0x00006600da007a0c */ /* 0x000fe40003fc6270 */
[----:B------:R-:W-:Y:S01]  /*1330*/  ISETP.GE.AND P4, PT, R252, c[0x0][0x198], PT ;  /* 0x00006600fc007a0c */ /* 0x000fe20003f86270 */
[----:B------:R-:W-:-:S04]  /*1340*/  IMAD R0, R31, c[0x0][0x1b8], RZ ;  /* 0x00006e001f007a24 */ /* 0x000fc800078e02ff */
        /* <DEDUP_REMOVED lines=21> */
[----:B------:R-:W-:Y:S01]  /*14a0*/  IMAD.IADD R3, R3, 0x1, R5 ;  /* 0x0000000103037824 */ /* 0x000fe200078e0205 */
[----:B------:R-:W-:-:S03]  /*14b0*/  @!P1 MOV R12, R8 ;  /* 0x00000008000c9202 */ /* 0x000fc60000000f00 */
        /* <DEDUP_REMOVED lines=8> */
.L_x_1520:
[----:B------:R-:W-:Y:S05]  /*1540*/  BRA.DIV ~URZ, `(.L_x_1451) ;  /* 0x0000e7927f007947 */ /* 0x000fea000b800000 */
[----:B------:R3:W4:Y:S02]  /*1550*/  SHFL.IDX PT, R0, R11, RZ, 0x1c1f ;  /* 0x001c1fff0b007589 */ /* 0x00072400000e0000 */
.L_x_1521:
        /* <DEDUP_REMOVED lines=14> */
[-C--:B----4-:R-:W-:Y:S02]  /*1640*/  LEA R8, P2, R218, R0.reuse, 0x1 ;  /* 0x00000000da087211 */ /* 0x090fe400078408ff */
[----:B------:R-:W-:Y:S02]  /*1650*/  SHF.R.S32.HI R18, RZ, 0x1f, R218 ;  /* 0x0000001fff127819 */ /* 0x000fe400000114da */
[----:B------:R-:W-:Y:S02]  /*1660*/  LEA R6, P1, R252, R0, 0x1 ;  /* 0x00000000fc067211 */ /* 0x000fe400078208ff */
[----:B------:R-:W-:-:S02]  /*1670*/  SHF.R.S32.HI R17, RZ, 0x1f, R252 ;  /* 0x0000001fff117819 */ /* 0x000fc400000114fc */
[----:B------:R-:W-:Y:S02]  /*1680*/  SHF.R.S32.HI R16, RZ, 0x1f, R16 ;  /* 0x0000001fff107819 */ /* 0x000fe40000011410 */
[C---:B------:R-:W-:Y:S02]  /*1690*/  LEA R2, P0, R15.reuse, R0, 0x1 ;  /* 0x000000000f027211 */ /* 0x040fe400078008ff */
[-C--:B--2---:R-:W-:Y:S02]  /*16a0*/  LEA.HI.X R9, R218, R4.reuse, R18, 0x1, P2 ;  /* 0x00000004da097211 */ /* 0x084fe400010f0c12 */
[-C--:B------:R-:W-:Y:S02]  /*16b0*/  LEA.HI.X R7, R252, R4.reuse, R17, 0x1, P1 ;  /* 0x00000004fc077211 */ /* 0x080fe400008f0c11 */
        /* <DEDUP_REMOVED lines=8> */
.L_x_1453:
[----:B------:R-:W-:Y:S05]  /*1740*/  BSYNC B0 ;  /* 0x0000000000007941 */ /* 0x000fea0003800000 */
.L_x_1452:
[----:B------:R-:W-:Y:S05]  /*1750*/  BRA.DIV ~URZ, `(.L_x_1454) ;  /* 0x0000e5f27f007947 */ /* 0x000fea000b800000 */
[----:B--2---:R2:W3:Y:S04]  /*1760*/  SHFL.IDX PT, R4, R5, 0x1, 0x1c1f ;  /* 0x003c1f0005047f89 */ /* 0x0044e800000e0000 */
[----:B-1--4-:R2:W1:Y:S02]  /*1770*/  SHFL.IDX PT, R0, R11, 0x1, 0x1c1f ;  /* 0x003c1f000b007f89 */ /* 0x01246400000e0000 */
.L_x_1522:
[----:B------:R-:W-:Y:S01]  /*1780*/  IADD3 R2, R10, 0x20, RZ ;  /* 0x000000200a027810 */ /* 0x000fe20007ffe0ff */
[----:B------:R-:W-:Y:S03]  /*1790*/  BSSY B0, `(.L_x_1455) ;  /* 0x0000016000007945 */ /* 0x000fe60003800000 */
[----:B------:R-:W-:-:S13]  /*17a0*/  ISETP.GE.AND P0, PT, R2, R13, PT ;  /* 0x0000000d0200720c */ /* 0x000fda0003f06270 */
[----:B------:R-:W-:Y:S05]  /*17b0*/  @P0 BRA `(.L_x_1456) ;  /* 0x0000013000000947 */ /* 0x000fea0003800000 */
[----:B------:R-:W4:Y:S01]  /*17c0*/  LDL R14, [R1+0x68] ;  /* 0x00006800010e7983 */ /* 0x000f220000100800 */
[C---:B------:R-:W-:Y:S02]  /*17d0*/  IADD3 R15, R218.reuse, 0x40, RZ ;  /* 0x00000040da0f7810 */ /* 0x040fe40007ffe0ff */
[C---:B------:R-:W-:Y:S02]  /*17e0*/  IADD3 R16, R218.reuse, 0x40, RZ ;  /* 0x00000040da107810 */ /* 0x040fe40007ffe0ff */
[-C--:B-1----:R-:W-:Y:S02]  /*17f0*/  LEA R8, P2, R218, R0.reuse, 0x1 ;  /* 0x00000000da087211 */ /* 0x082fe400078408ff */
[----:B------:R-:W-:Y:S02]  /*1800*/  SHF.R.S32.HI R18, RZ, 0x1f, R218 ;  /* 0x0000001fff127819 */ /* 0x000fe400000114da */
[----:B------:R-:W-:Y:S02]  /*1810*/  LEA R6, P1, R252, R0, 0x1 ;  /* 0x00000000fc067211 */ /* 0x000fe400078208ff */
[----:B------:R-:W-:-:S02]  /*1820*/  SHF.R.S32.HI R17, RZ, 0x1f, R252 ;  /* 0x0000001fff117819 */ /* 0x000fc400000114fc */
[----:B------:R-:W-:Y:S02]  /*1830*/  SHF.R.S32.HI R16, RZ, 0x1f, R16 ;  /* 0x0000001fff107819 */ /* 0x000fe40000011410 */
[C---:B------:R-:W-:Y:S02]  /*1840*/  LEA R2, P0, R15.reuse, R0, 0x1 ;  /* 0x000000000f027211 */ /* 0x040fe400078008ff */
[-C--:B---3--:R-:W-:Y:S02]  /*1850*/  LEA.HI.X R9, R218, R4.reuse, R18, 0x1, P2 ;  /* 0x00000004da097211 */ /* 0x088fe400010f0c12 */
[-C--:B------:R-:W-:Y:S02]  /*1860*/  LEA.HI.X R7, R252, R4.reuse, R17, 0x1, P1 ;  /* 0x00000004fc077211 */ /* 0x080fe400008f0c11 */
        /* <DEDUP_REMOVED lines=8> */
.L_x_1456:
[----:B------:R-:W-:Y:S05]  /*18f0*/  BSYNC B0 ;  /* 0x0000000000007941 */ /* 0x000fea0003800000 */
.L_x_1455:
[----:B------:R-:W-:Y:S05]  /*1900*/  BRA.DIV ~URZ, `(.L_x_1457) ;  /* 0x0000e5127f007947 */ /* 0x000fea000b800000 */
[----:B---3--:R3:W4:Y:S02]  /*1910*/  SHFL.IDX PT, R4, R5, 0x2, 0x1c1f ;  /* 0x005c1f0005047f89 */ /* 0x00872400000e0000 */
.L_x_1523:
[----:B------:R-:W-:Y:S05]  /*1920*/  BRA.DIV ~URZ, `(.L_x_1458) ;  /* 0x0000e5627f007947 */ /* 0x000fea000b800000 */
[----:B-1----:R1:W2:Y:S02]  /*1930*/  SHFL.IDX PT, R0, R11, 0x2, 0x1c1f ;  /* 0x005c1f000b007f89 */ /* 0x0022a400000e0000 */
.L_x_1524:
[----:B------:R-:W-:Y:S01]  /*1940*/  IADD3 R2, R10, 0x40, RZ ;  /* 0x000000400a027810 */ /* 0x000fe20007ffe0ff */
[----:B------:R-:W-:Y:S03]  /*1950*/  BSSY B0, `(.L_x_1459) ;  /* 0x0000016000007945 */ /* 0x000fe60003800000 */
[----:B------:R-:W-:-:S13]  /*1960*/  ISETP.GE.AND P0, PT, R2, R13, PT ;  /* 0x0000000d0200720c */ /* 0x000fda0003f06270 */
[----:B------:R-:W-:Y:S05]  /*1970*/  @P0 BRA `(.L_x_1460) ;  /* 0x0000013000000947 */ /* 0x000fea0003800000 */
[----:B---3--:R-:W3:Y:S01]  /*1980*/  LDL R14, [R1+0x68] ;  /* 0x00006800010e7983 */ /* 0x008ee20000100800 */
[C---:B------:R-:W-:Y:S02]  /*1990*/  IADD3 R15, R218.reuse, 0x40, RZ ;  /* 0x00000040da0f7810 */ /* 0x040fe40007ffe0ff */
[C---:B------:R-:W-:Y:S02]  /*19a0*/  IADD3 R16, R218.reuse, 0x40, RZ ;  /* 0x00000040da107810 */ /* 0x040fe40007ffe0ff */
[-C--:B--2---:R-:W-:Y:S02]  /*19b0*/  LEA R8, P2, R218, R0.reuse, 0x1 ;  /* 0x00000000da087211 */ /* 0x084fe400078408ff */
[----:B------:R-:W-:Y:S02]  /*19c0*/  SHF.R.S32.HI R18, RZ, 0x1f, R218 ;  /* 0x0000001fff127819 */ /* 0x000fe400000114da */
[----:B------:R-:W-:Y:S02]  /*19d0*/  LEA R6, P1, R252, R0, 0x1 ;  /* 0x00000000fc067211 */ /* 0x000fe400078208ff */
[----:B------:R-:W-:-:S02]  /*19e0*/  SHF.R.S32.HI R17, RZ, 0x1f, R252 ;  /* 0x0000001fff117819 */ /* 0x000fc400000114fc */
[----:B------:R-:W-:Y:S02]  /*19f0*/  SHF.R.S32.HI R16, RZ, 0x1f, R16 ;  /* 0x0000001fff107819 */ /* 0x000fe40000011410 */
[C---:B------:R-:W-:Y:S02]  /*1a00*/  LEA R2, P0, R15.reuse, R0, 0x1 ;  /* 0x000000000f027211 */ /* 0x040fe400078008ff */
[-C--:B----4-:R-:W-:Y:S02]  /*1a10*/  LEA.HI.X R9, R218, R4.reuse, R18, 0x1, P2 ;  /* 0x00000004da097211 */ /* 0x090fe400010f0c12 */
        /* <DEDUP_REMOVED lines=9> */
.L_x_1460:
[----:B------:R-:W-:Y:S05]  /*1ab0*/  BSYNC B0 ;  /* 0x0000000000007941 */ /* 0x000fea0003800000 */
.L_x_1459:
[----:B------:R-:W-:Y:S05]  /*1ac0*/  BRA.DIV ~URZ, `(.L_x_1461) ;  /* 0x0000e4327f007947 */ /* 0x000fea000b800000 */
[----:B----4-:R4:W1:Y:S04]  /*1ad0*/  SHFL.IDX PT, R4, R5, 0x3, 0x1c1f ;  /* 0x007c1f0005047f89 */ /* 0x01086800000e0000 */
[----:B--2---:R4:W2:Y:S02]  /*1ae0*/  SHFL.IDX PT, R0, R11, 0x3, 0x1c1f ;  /* 0x007c1f000b007f89 */ /* 0x0048a400000e0000 */
.L_x_1525:
[----:B-1--4-:R-:W4:Y:S01]  /*1af0*/  LDL R11, [R1+0x68] ;  /* 0x00006800010b7983 */ /* 0x012f220000100800 */
[----:B------:R-:W-:Y:S01]  /*1b00*/  IADD3 R10, R10, 0x60, RZ ;  /* 0x000000600a0a7810 */ /* 0x000fe20007ffe0ff */
[----:B-----5:R-:W-:Y:S01]  /*1b10*/  IMAD.WIDE.U32 R156, R12, c[0x0][0x2b0], RZ ;  /* 0x0000ac000c9c7a25 */ /* 0x020fe200078e00ff */
[----:B------:R-:W-:-:S02]  /*1b20*/  SHF.R.S32.HI R99, RZ, 0x1f, R218 ;  /* 0x0000001fff637819 */ /* 0x000fc400000114da */
[----:B------:R-:W-:Y:S02]  /*1b30*/  ISETP.GE.AND P2, PT, R10, R13, PT ;  /* 0x0000000d0a00720c */ /* 0x000fe40003f46270 */
[C---:B------:R-:W-:Y:S01]  /*1b40*/  IADD3 R96, R218.reuse, 0x40, RZ ;  /* 0x00000040da607810 */ /* 0x040fe20007ffe0ff */
[----:B------:R1:W-:Y:S01]  /*1b50*/  STL.64 [R1+0x20], R156 ;  /* 0x0000209c01007387 */ /* 0x0003e20000100a00 */
[----:B------:R-:W-:Y:S02]  /*1b60*/  IADD3 R97, R218, 0x40, RZ ;  /* 0x00000040da617810 */ /* 0x000fe40007ffe0ff */
[----:B------:R-:W-:Y:S02]  /*1b70*/  SHF.R.S32.HI R98, RZ, 0x1f, R252 ;  /* 0x0000001fff627819 */ /* 0x000fe400000114fc */
[----:B------:R-:W-:-:S05]  /*1b80*/  SHF.R.S32.HI R97, RZ, 0x1f, R97 ;  /* 0x0000001fff617819 */ /* 0x000fca0000011461 */
[-C--:B--2---:R-:W-:Y:S02]  /*1b90*/  @!P2 LEA R8, P0, R218, R0.reuse, 0x1 ;  /* 0x00000000da08a211 */ /* 0x084fe400078008ff */
[----:B------:R-:W-:Y:S02]  /*1ba0*/  @!P2 LEA R6, P1, R252, R0, 0x1 ;  /* 0x00000000fc06a211 */ /* 0x000fe400078208ff */
[----:B------:R-:W-:Y:S02]  /*1bb0*/  @!P2 LEA.HI.X R9, R218, R4, R99, 0x1, P0 ;  /* 0x00000004da09a211 */ /* 0x000fe400000f0c63 */
[----:B------:R-:W-:Y:S02]  /*1bc0*/  @!P2 LEA R2, P0, R96, R0, 0x1 ;  /* 0x000000006002a211 */ /* 0x000fe400078008ff */
[----:B------:R-:W-:Y:S02]  /*1bd0*/  SHF.R.S32.HI R0, RZ, 0x1f, R12 ;  /* 0x0000001fff007819 */ /* 0x000fe4000001140c */
[----:B------:R-:W-:-:S02]  /*1be0*/  @!P2 LEA.HI.X R7, R252, R4, R98, 0x1, P1 ;  /* 0x00000004fc07a211 */ /* 0x000fc400008f0c62 */
        /* <DEDUP_REMOVED lines=14> */
[----:B------:R-:W2:Y:S04]  /*1cd0*/  LDL R158, [R1] ;  /* 0x00000000019e7983 */ /* 0x000ea80000100800 */
[----:B------:R-:W4:Y:S01]  /*1ce0*/  LDL R159, [R1+0x28] ;  /* 0x00002800019f7983 */ /* 0x000f220000100800 */
[----:B------:R-:W-:-:S02]  /*1cf0*/  IMAD.MOV.U32 R0, RZ, RZ, c[0x0][0x2b8] ;  /* 0x0000ae00ff007624 */ /* 0x000fc400078e00ff */
[----:B------:R-:W-:Y:S01]  /*1d00*/  IMAD.MOV.U32 R15, RZ, RZ, c[0x0][0x2ac] ;  /* 0x0000ab00ff0f7624 */ /* 0x000fe200078e00ff */
[----:B------:R-:W5:Y:S02]  /*1d10*/  LDL R34, [R1+0x48] ;  /* 0x0000480001227983 */ /* 0x000f640000100800 */
[----:B------:R-:W-:Y:S01]  /*1d20*/  ISETP.NE.AND P4, PT, R0, 0x1, PT ;  /* 0x000000010000780c */ /* 0x000fe20003f85270 */
[----:B------:R-:W-:Y:S02]  /*1d30*/  IMAD R15, R15, c[0x0][0x1d0], RZ ;  /* 0x000074000f0f7a24 */ /* 0x000fe400078e02ff */
[----:B------:R-:W-:Y:S01]  /*1d40*/  IMAD.MOV.U32 R220, RZ, RZ, RZ ;  /* 0x000000ffffdc7224 */ /* 0x000fe200078e00ff */
[----:B------:R-:W-:Y:S01]  /*1d50*/  BAR.SYNC.DEFER_BLOCKING 0x0 ;  /* 0x0000000000007b1d */ /* 0x000fe20000010000 */
[----:B-12---:R-:W-:-:S05]  /*1d60*/  IMAD R2, R221, 0x40, R158 ;  /* 0x00000040dd027824 */ /* 0x006fca00078e029e */
[----:B------:R-:W-:-:S04]  /*1d70*/  IADD3 R2, R2, -0x40, RZ ;  /* 0xffffffc002027810 */ /* 0x000fc80007ffe0ff */
[C---:B------:R-:W-:Y:S01]  /*1d80*/  ISETP.GE.AND P1, PT, R2.reuse, R15, PT ;  /* 0x0000000f0200720c */ /* 0x040fe20003f26270 */
[----:B----4-:R-:W-:-:S03]  /*1d90*/  IMAD.IADD R2, R2, 0x1, R159 ;  /* 0x0000000102027824 */ /* 0x010fc600078e029f */
[----:B------:R-:W-:Y:S01]  /*1da0*/  ISETP.GT.OR P1, PT, R158, 0x3f, P1 ;  /* 0x0000003f9e00780c */ /* 0x000fe20000f24670 */
[----:B------:R-:W-:-:S04]  /*1db0*/  @P4 IMAD.HI.U32 R3, R2, c[0x0][0x2bc], RZ ;  /* 0x0000af0002034a27 */ /* 0x000fc800078e00ff */
[----:B------:R-:W-:Y:S01]  /*1dc0*/  IMAD.MOV.U32 R0, RZ, RZ, R2 ;  /* 0x000000ffff007224 */ /* 0x000fe200078e0002 */
[----:B------:R-:W-:-:S07]  /*1dd0*/  @P4 SHF.R.U32.HI R0, RZ, c[0x0][0x2c0], R3 ;  /* 0x0000b000ff004a19 */ /* 0x000fce0000011603 */
[----:B------:R-:W-:-:S04]  /*1de0*/  @!P1 IADD3 R3, P0, R0, R156, RZ ;  /* 0x0000009c00039210 */ /* 0x000fc80007f1e0ff */
[----:B---3--:R-:W-:Y:S02]  /*1df0*/  @!P1 LEA.HI.X.SX32 R5, R0, R153, 0x1, P0 ;  /* 0x0000009900059211 */ /* 0x008fe400000f0eff */
[----:B------:R-:W-:-:S04]  /*1e00*/  @!P1 LEA R4, P0, R3, c[0x0][0x2a0], 0x2 ;  /* 0x0000a80003049a11 */ /* 0x000fc800078010ff */
[----:B------:R-:W-:-:S05]  /*1e10*/  @!P1 LEA.HI.X R5, R3, c[0x0][0x2a4], R5, 0x2, P0 ;  /* 0x0000a90003059a11 */ /* 0x000fca00000f1405 */
[----:B------:R1:W2:Y:S01]  /*1e20*/  @!P1 LDG.E R220, [R4.64] ;  /* 0x0000000604dc9981 */ /* 0x0002a2000c1e1900 */
[----:B------:R-:W-:-:S04]  /*1e30*/  IMAD.MOV R0, RZ, RZ, -R0 ;  /* 0x000000ffff007224 */ /* 0x000fc800078e0a00 */
[----:B------:R-:W-:Y:S01]  /*1e40*/  IMAD R233, R0, c[0x0][0x2b8], R2 ;  /* 0x0000ae0000e97a24 */ /* 0x000fe200078e0202 */
[----:B------:R-:W3:Y:S04]  /*1e50*/  S2R R16, SR_TID.X ;  /* 0x0000000000107919 */ /* 0x000ee80000002100 */
[----:B------:R-:W-:Y:S01]  /*1e60*/  SHF.R.S32.HI R29, RZ, 0x1f, R233 ;  /* 0x0000001fff1d7819 */ /* 0x000fe200000114e9 */
[----:B------:R-:W-:-:S04]  /*1e70*/  IMAD.WIDE.U32 R2, R233, c[0x0][0x1e0], RZ ;  /* 0x00007800e9027a25 */ /* 0x000fc800078e00ff */
[----:B------:R-:W-:-:S04]  /*1e80*/  IMAD R0, R29, c[0x0][0x1e0], RZ ;  /* 0x000078001d007a24 */ /* 0x000fc800078e02ff */
[----:B------:R-:W-:-:S04]  /*1e90*/  IMAD R0, R233, c[0x0][0x1e4], R0 ;  /* 0x00007900e9007a24 */ /* 0x000fc800078e0200 */
[----:B------:R-:W-:Y:S02]  /*1ea0*/  IMAD.IADD R3, R3, 0x1, R0 ;  /* 0x0000000103037824 */ /* 0x000fe400078e0200 */
[----:B------:R-:W-:Y:S02]  /*1eb0*/  IMAD R0, R31, c[0x0][0x1e8], RZ ;  /* 0x00007a001f007a24 */ /* 0x000fe400078e02ff */
[----:B-----5:R-:W-:-:S04]  /*1ec0*/  IMAD.WIDE.U32 R154, R34, c[0x0][0x1e8], RZ ;  /* 0x00007a00229a7a25 */ /* 0x020fc800078e00ff */
[----:B------:R-:W-:Y:S01]  /*1ed0*/  IMAD R0, R34, c[0x0][0x1ec], R0 ;  /* 0x00007b0022007a24 */ /* 0x000fe200078e0200 */
[----:B---3--:R-:W-:-:S03]  /*1ee0*/  SHF.R.S32.HI R14, RZ, 0x1f, R16 ;  /* 0x0000001fff0e7819 */ /* 0x008fc60000011410 */
[----:B------:R-:W-:Y:S01]  /*1ef0*/  IMAD.IADD R148, R155, 0x1, R0 ;  /* 0x000000019b947824 */ /* 0x000fe200078e0200 */
[----:B-1----:R-:W-:Y:S02]  /*1f00*/  LEA R5, R221, 0xffffffc0, 0x6 ;  /* 0xffffffc0dd057811 */ /* 0x002fe400078e30ff */
[----:B------:R-:W-:-:S03]  /*1f10*/  LEA.HI R14, R14, R16, RZ, 0x2 ;  /* 0x000000100e0e7211 */ /* 0x000fc600078f10ff */
[----:B------:R-:W-:Y:S01]  /*1f20*/  IMAD.IADD R143, R15, 0x1, -R5 ;  /* 0x000000010f8f7824 */ /* 0x000fe200078e0a05 */
[----:B------:R-:W-:-:S05]  /*1f30*/  SHF.R.S32.HI R14, RZ, 0x2, R14 ;  /* 0x00000002ff0e7819 */ /* 0x000fca000001140e */
[----:B------:R-:W-:-:S05]  /*1f40*/  IMAD.IADD R28, R143, 0x1, -R14 ;  /* 0x000000018f1c7824 */ /* 0x000fca00078e0a0e */
[----:B------:R-:W-:-:S13]  /*1f50*/  ISETP.GE.AND P2, PT, R28, 0x1, PT ;  /* 0x000000011c00780c */ /* 0x000fda0003f46270 */
[----:B------:R-:W-:Y:S02]  /*1f60*/  @P2 ISETP.GE.AND P1, PT, R218, c[0x0][0x1d4], PT ;  /* 0x00007500da002a0c */ /* 0x000fe40003f26270 */
[----:B------:R-:W-:Y:S02]  /*1f70*/  @P2 ISETP.GE.AND P3, PT, R252, c[0x0][0x1d4], PT ;  /* 0x00007500fc002a0c */ /* 0x000fe40003f66270 */
[----:B------:R-:W-:Y:S01]  /*1f80*/  ISETP.GE.AND P6, PT, R28, 0x21, PT ;  /* 0x000000211c00780c */ /* 0x000fe20003fc6270 */
[----:B------:R-:W-:Y:S01]  /*1f90*/  IMAD.WIDE.U32 R32, R34, c[0x0][0x210], RZ ;  /* 0x0000840022207a25 */ /* 0x000fe200078e00ff */
[----:B------:R-:W-:Y:S04]  /*1fa0*/  STL.64 [R1+0x18], R154 ;  /* 0x0000189a01007387 */ /* 0x000fe80000100a00 */
[----:B------:R-:W-:Y:S01]  /*1fb0*/  STL [R1+0x2c], R148 ;  /* 0x00002c9401007387 */ /* 0x000fe20000100800 */
[----:B------:R-:W-:-:S03]  /*1fc0*/  IMAD.SHL.U32 R151, R252, 0x2, RZ ;  /* 0x00000002fc977824 */ /* 0x000fc600078e00ff */
[----:B------:R-:W-:Y:S01]  /*1fd0*/  STL.64 [R1+0x30], R32 ;  /* 0x0000302001007387 */ /* 0x000fe20000100a00 */
[----:B------:R-:W-:Y:S01]  /*1fe0*/  IMAD.SHL.U32 R152, R96, 0x2, RZ ;  /* 0x0000000260987824 */ /* 0x000fe200078e00ff */
[----:B------:R-:W-:Y:S01]  /*1ff0*/  SHF.L.U64.HI R141, R252, 0x1, R98 ;  /* 0x00000001fc8d7819 */ /* 0x000fe20000010262 */
[----:B------:R-:W-:Y:S01]  /*2000*/  IMAD.SHL.U32 R150, R218, 0x2, RZ ;  /* 0x00000002da967824 */ /* 0x000fe200078e00ff */
        /* <DEDUP_REMOVED lines=14> */
[----:B------:R-:W-:Y:S01]  /*20f0*/  @P2 LEA R8, P0, R252, R3, 0x1 ;  /* 0x00000003fc082211 */ /* 0x000fe200078008ff */
[----:B----4-:R-:W-:-:S03]  /*2100*/  @P2 IMAD.SHL.U32 R0, R11, 0x2, RZ ;  /* 0x000000020b002824 */ /* 0x010fc600078e00ff */
[----:B------:R-:W-:Y:S02]  /*2110*/  @P2 LEA.HI.X R9, R252, R4, R98, 0x1, P0 ;  /* 0x00000004fc092211 */ /* 0x000fe400000f0c62 */
[----:B------:R1:W-:Y:S01]  /*2120*/  @P2 LDGSTS.E.BYPASS.LTC128B.128 [R0+0x3100], [R6.64], !P1 ;  /* 0x0310000006002fae */ /* 0x0003e2000c901d46 */
[----:B------:R-:W-:-:S03]  /*2130*/  @P2 ISETP.GE.AND P1, PT, R96, c[0x0][0x1d4], PT ;  /* 0x0000750060002a0c */ /* 0x000fc60003f26270 */
[----:B------:R3:W-:Y:S01]  /*2140*/  @P2 LDGSTS.E.BYPASS.LTC128B.128 [R0+0x4100], [R8.64], !P3 ;  /* 0x0410000008002fae */ /* 0x0007e2000d901d46 */
[----:B-1----:R-:W-:-:S04]  /*2150*/  @P2 LEA R6, P0, R96, R3, 0x1 ;  /* 0x0000000360062211 */ /* 0x002fc800078008ff */
[----:B------:R-:W-:Y:S02]  /*2160*/  @P2 LEA.HI.X R7, R96, R4, R97, 0x1, P0 ;  /* 0x0000000460072211 */ /* 0x000fe400000f0c61 */
[----:B---3--:R-:W-:-:S03]  /*2170*/  @P6 LEA R8, P0, R218, R2, 0x1 ;  /* 0x00000002da086211 */ /* 0x008fc600078008ff */
[----:B------:R1:W-:Y:S01]  /*2180*/  @P2 LDGSTS.E.BYPASS.LTC128B.128 [R0+0x5100], [R6.64], !P1 ;  /* 0x0510000006002fae */ /* 0x0003e2000c901d46 */
[----:B------:R-:W-:Y:S02]  /*2190*/  @P6 ISETP.GE.AND P2, PT, R218, c[0x0][0x1d4], PT ;  /* 0x00007500da006a0c */ /* 0x000fe40003f46270 */
[C---:B------:R-:W-:Y:S02]  /*21a0*/  @P6 LEA R4, P3, R252.reuse, R2, 0x1 ;  /* 0x00000002fc046211 */ /* 0x040fe400078608ff */
[----:B------:R-:W-:Y:S02]  /*21b0*/  @P6 ISETP.GE.AND P1, PT, R252, c[0x0][0x1d4], PT ;  /* 0x00007500fc006a0c */ /* 0x000fe40003f26270 */
[-C--:B-----5:R-:W-:Y:S02]  /*21c0*/  @P6 LEA.HI.X R9, R218, R10.reuse, R99, 0x1, P0 ;  /* 0x0000000ada096211 */ /* 0x0a0fe400000f0c63 */
[----:B------:R-:W-:Y:S02]  /*21d0*/  @P6 ISETP.GE.AND P0, PT, R96, c[0x0][0x1d4], PT ;  /* 0x0000750060006a0c */ /* 0x000fe40003f06270 */
[----:B------:R-:W-:-:S02]  /*21e0*/  @P6 LEA.HI.X R5, R252, R10, R98, 0x1, P3 ;  /* 0x0000000afc056211 */ /* 0x000fc400018f0c62 */
[----:B------:R-:W-:-:S04]  /*21f0*/  @P6 LEA R2, P3, R96, R2, 0x1 ;  /* 0x0000000260026211 */ /* 0x000fc800078608ff */
[----:B------:R-:W-:Y:S01]  /*2200*/  @P6 LEA.HI.X R3, R96, R10, R97, 0x1, P3 ;  /* 0x0000000a60036211 */ /* 0x000fe200018f0c61 */
[----:B-1----:R-:W-:-:S05]  /*2210*/  @P6 IMAD.SHL.U32 R0, R11, 0x2, RZ ;  /* 0x000000020b006824 */ /* 0x002fca00078e00ff */
[----:B------:R1:W-:Y:S04]  /*2220*/  @P6 LDGSTS.E.BYPASS.LTC128B.128 [R0+0x3900], [R8.64], !P2 ;  /* 0x0390000008006fae */ /* 0x0003e8000d101d46 */
[----:B------:R2:W-:Y:S04]  /*2230*/  @P6 LDGSTS.E.BYPASS.LTC128B.128 [R0+0x4900], [R4.64], !P1 ;  /* 0x0490000004006fae */ /* 0x0005e8000c901d46 */
[----:B------:R3:W-:Y:S04]  /*2240*/  @P6 LDGSTS.E.BYPASS.LTC128B.128 [R0+0x5900], [R2.64], !P0 ;  /* 0x0590000002006fae */ /* 0x0007e8000c101d46 */
[----:B------:R-:W0:Y:S01]  /*2250*/  LDGDEPBAR ;  /* 0x00000000000079af */ /* 0x000e220000000000 */
[----:B------:R-:W-:-:S04]  /*2260*/  DEPBAR.LE SB0, 0x1 ;  /* 0x000080400000791a */ /* 0x000fc80000000000 */
[----:B------:R-:W-:-:S04]  /*2270*/  DEPBAR.LE SB0, 0x0 ;  /* 0x000080000000791a */ /* 0x000fc80000000000 */
[----:B------:R-:W-:Y:S06]  /*2280*/  BAR.SYNC.DEFER_BLOCKING 0x0 ;  /* 0x0000000000007b1d */ /* 0x000fec0000010000 */
[----:B--2---:R-:W-:Y:S04]  /*2290*/  LDSM.16.M88.4 R4, [R203+0x1000] ;  /* 0x00100000cb04783b */ /* 0x004fe80000000200 */
[----:B------:R-:W2:Y:S04]  /*22a0*/  LDSM.16.M88.4 R12, [R200] ;  /* 0x00000000c80c783b */ /* 0x000ea80000000200 */
[----:B------:R-:W4:Y:S04]  /*22b0*/  LDSM.16.M88.4 R16, [R200+0x400] ;  /* 0x00040000c810783b */ /* 0x000f280000000200 */
[----:B------:R-:W5:Y:S04]  /*22c0*/  LDSM.16.M88.4 R20, [R200+0x800] ;  /* 0x00080000c814783b */ /* 0x000f680000000200 */
[----:B------:R-:W5:Y:S04]  /*22d0*/  LDSM.16.M88.4 R24, [R200+0xc00] ;  /* 0x000c0000c818783b */ /* 0x000f680000000200 */
[----:B-1----:R-:W1:Y:S01]  /*22e0*/  LDSM.16.M88.4 R8, [R203] ;  /* 0x00000000cb08783b */ /* 0x002e620000000200 */
[----:B---3--:R-:W-:-:S02]  /*22f0*/  IMAD R0, R29, c[0x0][0x208], RZ ;  /* 0x000082001d007a24 */ /* 0x008fc400078e02ff */
[C---:B------:R-:W-:Y:S01]  /*2300*/  IMAD.WIDE.U32 R2, R233.reuse, c[0x0][0x208], RZ ;  /* 0x00008200e9027a25 */ /* 0x040fe200078e00ff */
[----:B------:R-:W-:Y:S01]  /*2310*/  ISETP.GE.AND P3, PT, R218, c[0x0][0x1d4], PT ;  /* 0x00007500da007a0c */ /* 0x000fe20003f66270 */
[----:B------:R-:W-:Y:S02]  /*2320*/  LDSM.16.M88.4 R40, [R215] ;  /* 0x00000000d728783b */ /* 0x000fe40000000200 */
[----:B------:R-:W-:Y:S01]  /*2330*/  IMAD R0, R233, c[0x0][0x20c], R0 ;  /* 0x00008300e9007a24 */ /* 0x000fe200078e0200 */
[----:B------:R-:W-:Y:S01]  /*2340*/  SHF.L.U64.HI R142, R96, 0x1, R97 ;  /* 0x00000001608e7819 */ /* 0x000fe20000010261 */
[----:B------:R-:W-:Y:S02]  /*2350*/  LDSM.16.M88.4 R36, [R205] ;  /* 0x00000000cd24783b */ /* 0x000fe40000000200 */
[----:B------:R-:W-:Y:S02]  /*2360*/  IMAD.IADD R3, R3, 0x1, R0 ;  /* 0x0000000103037824 */ /* 0x000fe400078e0200 */
[----:B------:R-:W-:-:S02]  /*2370*/  IMAD R0, R30, c[0x0][0x218], RZ ;  /* 0x000086001e007a24 */ /* 0x000fc400078e02ff */
[----:B------:R-:W-:Y:S01]  /*2380*/  IMAD.WIDE.U32 R2, R220, c[0x0][0x218], R2 ;  /* 0x00008600dc027a25 */ /* 0x000fe200078e0002 */
[C---:B--2---:R-:W-:Y:S08]  /*2390*/  HMMA.16816.F32.BF16 R64, R4.reuse, R12, RZ ;  /* 0x0000000c0440723c */ /* 0x044ff000000418ff */
[C---:B----4-:R-:W-:Y:S08]  /*23a0*/  HMMA.16816.F32.BF16 R44, R4.reuse, R16, RZ ;  /* 0x00000010042c723c */ /* 0x050ff000000418ff */
[C---:B-----5:R-:W-:Y:S08]  /*23b0*/  HMMA.16816.F32.BF16 R68, R4.reuse, R20, RZ ;  /* 0x000000140444723c */ /* 0x060ff000000418ff */
[C---:B------:R-:W-:Y:S08]  /*23c0*/  HMMA.16816.F32.BF16 R48, R4.reuse, R24, RZ ;  /* 0x000000180430723c */ /* 0x040ff000000418ff */
[C---:B------:R-:W-:Y:S08]  /*23d0*/  HMMA.16816.F32.BF16 R84, R4.reuse, R14, RZ ;  /* 0x0000000e0454723c */ /* 0x040ff000000418ff */
[C---:B------:R-:W-:Y:S08]  /*23e0*/  HMMA.16816.F32.BF16 R88, R4.reuse, R18, RZ ;  /* 0x000000120458723c */ /* 0x040ff000000418ff */
[C---:B------:R-:W-:Y:S08]  /*23f0*/  HMMA.16816.F32.BF16 R92, R4.reuse, R22, RZ ;  /* 0x00000016045c723c */ /* 0x040ff000000418ff */
[----:B------:R-:W-:Y:S07]  /*2400*/  HMMA.16816.F32.BF16 R116, R4, R26, RZ ;  /* 0x0000001a0474723c */ /* 0x000fee00000418ff */
[----:B------:R-:W-:-:S04]  /*2410*/  IMAD R4, R31, c[0x0][0x210], RZ ;  /* 0x000084001f047a24 */ /* 0x000fc800078e02ff */
[----:B------:R-:W-:-:S04]  /*2420*/  IMAD R4, R34, c[0x0][0x214], R4 ;  /* 0x0000850022047a24 */ /* 0x000fc800078e0204 */
[----:B------:R-:W-:Y:S02]  /*2430*/  IMAD.IADD R5, R33, 0x1, R4 ;  /* 0x0000000121057824 */ /* 0x000fe400078e0204 */
[----:B------:R-:W-:Y:S01]  /*2440*/  IMAD R4, R220, c[0x0][0x21c], R0 ;  /* 0x00008700dc047a24 */ /* 0x000fe200078e0200 */
[----:B------:R-:W-:Y:S01]  /*2450*/  IADD3 R0, P0, R2, R32, RZ ;  /* 0x0000002002007210 */ /* 0x000fe20007f1e0ff */
[C---:B-1----:R-:W-:Y:S01]  /*2460*/  HMMA.16816.F32.BF16 R120, R8.reuse, R12, RZ ;  /* 0x0000000c0878723c */ /* 0x042fe200000418ff */
[----:B------:R-:W-:Y:S02]  /*2470*/  STL [R1+0x3c], R5 ;  /* 0x00003c0501007387 */ /* 0x000fe40000100800 */
[----:B------:R-:W-:Y:S02]  /*2480*/  IADD3.X R2, R5, R3, R4, P0, !PT ;  /* 0x0000000305027210 */ /* 0x000fe400007fe404 */
[C---:B------:R-:W-:Y:S01]  /*2490*/  LEA R3, P0, R0.reuse, c[0x0][0x1f8], 0x1 ;  /* 0x00007e0000037a11 */ /* 0x040fe200078008ff */
[----:B------:R-:W-:Y:S03]  /*24a0*/  LDSM.16.M88.4 R4, [R204+0x1000] ;  /* 0x00100000cc04783b */ /* 0x000fe60000000200 */
[----:B------:R-:W-:Y:S01]  /*24b0*/  LEA.HI.X R12, R0, c[0x0][0x1fc], R2, 0x1, P0 ;  /* 0x00007f00000c7a11 */ /* 0x000fe200000f0c02 */
[C---:B------:R-:W-:Y:S01]  /*24c0*/  HMMA.16816.F32.BF16 R52, R8.reuse, R24, RZ ;  /* 0x000000180834723c */ /* 0x040fe200000418ff */
[----:B------:R-:W1:Y:S04]  /*24d0*/  SHFL.IDX PT, R0, R3, RZ, 0x1c1f ;  /* 0x001c1fff03007589 */ /* 0x000e6800000e0000 */
[----:B------:R-:W2:Y:S04]  /*24e0*/  SHFL.IDX PT, R2, R12, RZ, 0x1c1f ;  /* 0x001c1fff0c027589 */ /* 0x000ea800000e0000 */
[----:B------:R-:W3:Y:S04]  /*24f0*/  SHFL.IDX PT, R3, R3, 0x1, 0x1c1f ;  /* 0x003c1f0003037f89 */ /* 0x000ee800000e0000 */
[----:B------:R-:W4:Y:S01]  /*2500*/  SHFL.IDX PT, R12, R12, 0x1, 0x1c1f ;  /* 0x003c1f000c0c7f89 */ /* 0x000f2200000e0000 */
[C---:B------:R-:W-:Y:S03]  /*2510*/  HMMA.16816.F32.BF16 R60, R8.reuse, R26, RZ ;  /* 0x0000001a083c723c */ /* 0x040fe600000418ff */
[----:B------:R-:W5:Y:S04]  /*2520*/  LDSM.16.M88.4 R24, [R214] ;  /* 0x00000000d618783b */ /* 0x000f680000000200 */
[----:B------:R-:W5:Y:S01]  /*2530*/  LDSM.16.M88.4 R32, [R216] ;  /* 0x00000000d820783b */ /* 0x000f620000000200 */
[----:B------:R-:W-:Y:S01]  /*2540*/  HMMA.16816.F32.BF16 R56, R8, R20, RZ ;  /* 0x000000140838723c */ /* 0x000fe200000418ff */
[----:B------:R-:W-:-:S06]  /*2550*/  SHF.L.U64.HI R140, R218, 0x1, R99 ;  /* 0x00000001da8c7819 */ /* 0x000fcc0000010263 */
[----:B-1----:R-:W-:Y:S01]  /*2560*/  IADD3 R20, P0, R0, R151, RZ ;  /* 0x0000009700147210 */ /* 0x002fe20007f1e0ff */
[----:B------:R-:W-:Y:S01]  /*2570*/  HMMA.16816.F32.BF16 R76, R8, R18, RZ ;  /* 0x00000012084c723c */ /* 0x000fe200000418ff */
[----:B------:R-:W-:-:S03]  /*2580*/  ISETP.LT.OR P6, PT, R28, 0x1, P3 ;  /* 0x000000011c00780c */ /* 0x000fc60001fc1670 */
[----:B--2---:R-:W-:-:S03]  /*2590*/  IMAD.X R21, R2, 0x1, R141, P0 ;  /* 0x0000000102157824 */ /* 0x004fc600000e068d */
[----:B------:R-:W-:Y:S01]  /*25a0*/  IADD3 R18, P2, R0, R152, RZ ;  /* 0x0000009800127210 */ /* 0x000fe20007f5e0ff */
[----:B------:R-:W-:Y:S04]  /*25b0*/  HMMA.16816.F32.BF16 R72, R8, R22, RZ ;  /* 0x000000160848723c */ /* 0x000fe800000418ff */
[----:B------:R-:W-:-:S03]  /*25c0*/  IMAD.X R19, R2, 0x1, R142, P2 ;  /* 0x0000000102137824 */ /* 0x000fc600010e068e */
[----:B------:R-:W-:Y:S01]  /*25d0*/  IADD3 R22, P1, R0, R150, RZ ;  /* 0x0000009600167210 */ /* 0x000fe20007f3e0ff */
[----:B------:R-:W-:Y:S01]  /*25e0*/  HMMA.16816.F32.BF16 R100, R8, R14, RZ ;  /* 0x0000000e0864723c */ /* 0x000fe200000418ff */
[----:B------:R-:W-:-:S03]  /*25f0*/  ISETP.GE.AND P2, PT, R252, c[0x0][0x1d4], PT ;  /* 0x00007500fc007a0c */ /* 0x000fc60003f46270 */
[----:B------:R-:W-:-:S03]  /*2600*/  IMAD.X R23, R2, 0x1, R140, P1 ;  /* 0x0000000102177824 */ /* 0x000fc600008e068c */
[C---:B---3--:R-:W-:Y:S01]  /*2610*/  IADD3 R14, P0, R3.reuse, R151, RZ ;  /* 0x00000097030e7210 */ /* 0x048fe20007f1e0ff */
[----:B------:R-:W-:Y:S01]  /*2620*/  HMMA.16816.F32.BF16 R80, R8, R16, RZ ;  /* 0x000000100850723c */ /* 0x000fe200000418ff */
[----:B------:R-:W1:Y:S03]  /*2630*/  LDSM.16.M88.4 R8, [R204] ;  /* 0x00000000cc08783b */ /* 0x000e660000000200 */
[----:B----4-:R-:W-:Y:S01]  /*2640*/  IMAD.X R15, R12, 0x1, R141, P0 ;  /* 0x000000010c0f7824 */ /* 0x010fe200000e068d */
[----:B------:R-:W-:Y:S01]  /*2650*/  ISETP.LT.OR P0, PT, R28, 0x1, P2 ;  /* 0x000000011c00780c */ /* 0x000fe20001701670 */
[----:B------:R-:W-:Y:S01]  /*2660*/  @!PT LDS RZ, [RZ] ;  /* 0x00000000fffff984 */ /* 0x000fe20000000800 */
[----:B------:R-:W-:Y:S01]  /*2670*/  @!PT LDS RZ, [RZ] ;  /* 0x00000000fffff984 */ /* 0x000fe20000000800 */
[----:B------:R-:W-:Y:S01]  /*2680*/  @!PT LDS RZ, [RZ] ;  /* 0x00000000fffff984 */ /* 0x000fe20000000800 */
[----:B------:R2:W-:Y:S01]  /*2690*/  LDGSTS.E.BYPASS.LTC128B.128 [R219+0x100], [R22.64], !P6 ;  /* 0x0010000016db7fae */ /* 0x0005e2000f101d46 */
[----:B------:R-:W-:-:S05]  /*26a0*/  IADD3 R16, P1, R3, R150, RZ ;  /* 0x0000009603107210 */ /* 0x000fca0007f3e0ff */
[----:B------:R-:W-:Y:S01]  /*26b0*/  IMAD.X R17, R12, 0x1, R140, P1 ;  /* 0x000000010c117824 */ /* 0x000fe200008e068c */
[----:B------:R-:W-:Y:S02]  /*26c0*/  ISETP.GE.AND P1, PT, R96, c[0x0][0x1d4], PT ;  /* 0x0000750060007a0c */ /* 0x000fe40003f26270 */
[C---:B------:R-:W-:Y:S02]  /*26d0*/  ISETP.LT.OR P3, PT, R28.reuse, 0x21, P3 ;  /* 0x000000211c00780c */ /* 0x040fe40001f61670 */
[C---:B------:R-:W-:Y:S01]  /*26e0*/  ISETP.LT.OR P6, PT, R28.reuse, 0x1, P1 ;  /* 0x000000011c00780c */ /* 0x040fe20000fc1670 */
[----:B------:R2:W-:Y:S01]  /*26f0*/  LDGSTS.E.BYPASS.LTC128B.128 [R219+0x1100], [R20.64], !P0 ;  /* 0x0110000014db7fae */ /* 0x0005e2000c101d46 */
[C---:B------:R-:W-:Y:S02]  /*2700*/  ISETP.LT.OR P2, PT, R28.reuse, 0x21, P2 ;  /* 0x000000211c00780c */ /* 0x040fe40001741670 */
[----:B------:R-:W-:Y:S02]  /*2710*/  ISETP.LT.OR P1, PT, R28, 0x21, P1 ;  /* 0x000000211c00780c */ /* 0x000fe40000f21670 */
[----:B------:R-:W-:-:S05]  /*2720*/  IADD3 R2, P0, R3, R152, RZ ;  /* 0x0000009803027210 */ /* 0x000fca0007f1e0ff */
[----:B------:R-:W-:Y:S02]  /*2730*/  IMAD.X R3, R12, 0x1, R142, P0 ;  /* 0x000000010c037824 */ /* 0x000fe400000e068e */
[----:B------:R3:W-:Y:S01]  /*2740*/  LDGSTS.E.BYPASS.LTC128B.128 [R219+0x2100], [R18.64], !P6 ;  /* 0x0210000012db7fae */ /* 0x0007e2000f101d46 */
[C---:B-----5:R-:W-:Y:S03]  /*2750*/  HMMA.16816.F32.BF16 R136, R4.reuse, R24, R48 ;  /* 0x000000180488723c */ /* 0x060fe60000041830 */
[----:B------:R3:W-:Y:S04]  /*2760*/  LDGSTS.E.BYPASS.LTC128B.128 [R219+0x900], [R16.64], !P3 ;  /* 0x0090000010db7fae */ /* 0x0007e8000d901d46 */
[----:B------:R4:W-:Y:S01]  /*2770*/  LDGSTS.E.BYPASS.LTC128B.128 [R219+0x1900], [R14.64], !P2 ;  /* 0x019000000edb7fae */ /* 0x0009e2000d101d46 */
[C---:B------:R-:W-:Y:S03]  /*2780*/  HMMA.16816.F32.BF16 R96, R4.reuse, R32, R44 ;  /* 0x000000200460723c */ /* 0x040fe6000004182c */
[----:B------:R2:W-:Y:S04]  /*2790*/  LDGSTS.E.BYPASS.LTC128B.128 [R219+0x2900], [R2.64], !P1 ;  /* 0x0290000002db7fae */ /* 0x0005e8000c901d46 */
[----:B------:R-:W-:Y:S04]  /*27a0*/  LDSM.16.M88.4 R48, [R200+0x1000] ;  /* 0x00100000c830783b */ /* 0x000fe80000000200 */
[----:B------:R-:W-:Y:S01]  /*27b0*/  LDSM.16.M88.4 R44, [R200+0x1400] ;  /* 0x00140000c82c783b */ /* 0x000fe20000000200 */
[-C--:B------:R-:W-:Y:S03]  /*27c0*/  HMMA.16816.F32.BF16 R144, R4, R40.reuse, R68 ;  /* 0x000000280490723c */ /* 0x080fe60000041844 */
[----:B------:R-:W-:Y:S04]  /*27d0*/  LDSM.16.M88.4 R28, [R212] ;  /* 0x00000000d41c783b */ /* 0x000fe80000000200 */
[----:B------:R-:W0:Y:S01]  /*27e0*/  LDGDEPBAR ;  /* 0x00000000000079af */ /* 0x000e220000000000 */
[----:B-1----:R-:W-:Y:S03]  /*27f0*/  HMMA.16816.F32.BF16 R128, R8, R40, R56 ;  /* 0x000000280880723c */ /* 0x002fe60000041838 */
[----:B---3--:R-:W-:Y:S04]  /*2800*/  LDSM.16.M88.4 R16, [R200+0x1c00] ;  /* 0x001c0000c810783b */ /* 0x008fe80000000200 */
[----:B----4-:R-:W1:Y:S01]  /*2810*/  LDSM.16.M88.4 R12, [R203+0x3000] ;  /* 0x00300000cb0c783b */ /* 0x010e620000000200 */
[C---:B------:R-:W-:Y:S08]  /*2820*/  HMMA.16816.F32.BF16 R64, R4.reuse, R36, R64 ;  /* 0x000000240440723c */ /* 0x040ff00000041840 */
[----:B------:R-:W-:Y:S08]  /*2830*/  HMMA.16816.F32.BF16 R68, R4, R38, R84 ;  /* 0x000000260444723c */ /* 0x000ff00000041854 */
[C---:B------:R-:W-:Y:S08]  /*2840*/  HMMA.16816.F32.BF16 R120, R8.reuse, R36, R120 ;  /* 0x000000240878723c */ /* 0x040ff00000041878 */
[----:B------:R-:W-:Y:S01]  /*2850*/  HMMA.16816.F32.BF16 R56, R8, R38, R100 ;  /* 0x000000260838723c */ /* 0x000fe20000041864 */
[----:B------:R-:W3:Y:S07]  /*2860*/  LDSM.16.M88.4 R36, [R200+0x1800] ;  /* 0x00180000c824783b */ /* 0x000eee0000000200 */
[----:B--2---:R-:W-:Y:S08]  /*2870*/  HMMA.16816.F32.BF16 R20, R4, R34, R88 ;  /* 0x000000220414723c */ /* 0x004ff00000041858 */
[C---:B------:R-:W-:Y:S08]  /*2880*/  HMMA.16816.F32.BF16 R124, R8.reuse, R32, R80 ;  /* 0x00000020087c723c */ /* 0x040ff00000041850 */
[C---:B------:R-:W-:Y:S01]  /*2890*/  HMMA.16816.F32.BF16 R132, R8.reuse, R24, R52 ;  /* 0x000000180884723c */ /* 0x040fe20000041834 */
[----:B------:R-:W-:Y:S07]  /*28a0*/  LDSM.16.M88.4 R52, [R210] ;  /* 0x00000000d234783b */ /* 0x000fee0000000200 */
[C---:B------:R-:W-:Y:S01]  /*28b0*/  HMMA.16816.F32.BF16 R108, R8.reuse, R34, R76 ;  /* 0x00000022086c723c */ /* 0x040fe2000004184c */
[----:B------:R-:W-:Y:S07]  /*28c0*/  LDSM.16.M88.4 R32, [R213] ;  /* 0x00000000d520783b */ /* 0x000fee0000000200 */
[C---:B------:R-:W-:Y:S08]  /*28d0*/  HMMA.16816.F32.BF16 R112, R8.reuse, R42, R72 ;  /* 0x0000002a0870723c */ /* 0x040ff00000041848 */
[----:B------:R-:W-:Y:S01]  /*28e0*/  HMMA.16816.F32.BF16 R104, R8, R26, R60 ;  /* 0x0000001a0868723c */ /* 0x000fe2000004183c */
[----:B------:R-:W2:Y:S07]  /*28f0*/  LDSM.16.M88.4 R8, [R203+0x2000] ;  /* 0x00200000cb08783b */ /* 0x000eae0000000200 */
[C---:B------:R-:W-:Y:S08]  /*2900*/  HMMA.16816.F32.BF16 R92, R4.reuse, R42, R92 ;  /* 0x0000002a045c723c */ /* 0x040ff0000004185c */
[----:B------:R-:W-:Y:S01]  /*2910*/  HMMA.16816.F32.BF16 R116, R4, R26, R116 ;  /* 0x0000001a0474723c */ /* 0x000fe20000041874 */
[----:B------:R-:W-:Y:S04]  /*2920*/  LDSM.16.M88.4 R24, [R211] ;  /* 0x00000000d318783b */ /* 0x000fe80000000200 */
[----:B------:R-:W-:Y:S03]  /*2930*/  LDSM.16.M88.4 R4, [R204+0x3000] ;  /* 0x00300000cc04783b */ /* 0x000fe60000000200 */
[C---:B-1----:R-:W-:Y:S08]  /*2940*/  HMMA.16816.F32.BF16 R100, R12.reuse, R48, R64 ;  /* 0x000000300c64723c */ /* 0x042ff00000041840 */
[C---:B------:R-:W-:Y:S01]  /*2950*/  HMMA.16816.F32.BF16 R64, R12.reuse, R46, R20 ;  /* 0x0000002e0c40723c */ /* 0x040fe20000041814 */
[----:B------:R-:W1:Y:S07]  /*2960*/  LDSM.16.M88.4 R20, [R204+0x2000] ;  /* 0x00200000cc14783b */ /* 0x000e6e0000000200 */
[C---:B------:R-:W-:Y:S08]  /*2970*/  HMMA.16816.F32.BF16 R96, R12.reuse, R44, R96 ;  /* 0x0000002c0c60723c */ /* 0x040ff00000041860 */
[C---:B------:R-:W-:Y:S08]  /*2980*/  HMMA.16816.F32.BF16 R84, R12.reuse, R50, R68 ;  /* 0x000000320c54723c */ /* 0x040ff00000041844 */
[C---:B---3--:R-:W-:Y:S08]  /*2990*/  HMMA.16816.F32.BF16 R80, R12.reuse, R36, R144 ;  /* 0x000000240c50723c */ /* 0x048ff00000041890 */
[C---:B------:R-:W-:Y:S08]  /*29a0*/  HMMA.16816.F32.BF16 R88, R12.reuse, R16, R136 ;  /* 0x000000100c58723c */ /* 0x040ff00000041888 */
[C---:B------:R-:W-:Y:S08]  /*29b0*/  HMMA.16816.F32.BF16 R92, R12.reuse, R38, R92 ;  /* 0x000000260c5c723c */ /* 0x040ff0000004185c */
[----:B------:R-:W-:Y:S08]  /*29c0*/  HMMA.16816.F32.BF16 R76, R12, R18, R116 ;  /* 0x000000120c4c723c */ /* 0x000ff00000041874 */
[C---:B--2---:R-:W-:Y:S08]  /*29d0*/  HMMA.16816.F32.BF16 R40, R8.reuse, R44, R124 ;  /* 0x0000002c0828723c */ /* 0x044ff0000004187c */
        /* <DEDUP_REMOVED lines=9> */
[----:B------:R-:W2:Y:S07]  /*2a70*/  LDSM.16.M88.4 R16, [R203+0x5000] ;  /* 0x00500000cb10783b */ /* 0x000eae0000000200 */
[C---:B-1----:R-:W-:Y:S01]  /*2a80*/  HMMA.16816.F32.BF16 R108, R20.reuse, R24, R12 ;  /* 0x00000018146c723c */ /* 0x042fe2000004180c */
[----:B------:R-:W1:Y:S07]  /*2a90*/  LDSM.16.M88.4 R12, [R203+0x4000] ;  /* 0x00400000cb0c783b */ /* 0x000e6e0000000200 */
        /* <DEDUP_REMOVED lines=8> */
[----:B------:R-:W-:Y:S07]  /*2b20*/  LDSM.16.M88.4 R32, [R209] ;  /* 0x00000000d120783b */ /* 0x000fee0000000200 */
[C---:B------:R-:W-:Y:S08]  /*2b30*/  HMMA.16816.F32.BF16 R132, R4.reuse, R28, R96 ;  /* 0x0000001c0484723c */ /* 0x040ff00000041860 */
[C---:B------:R-:W-:Y:S01]  /*2b40*/  HMMA.16816.F32.BF16 R128, R4.reuse, R30, R64 ;  /* 0x0000001e0480723c */ /* 0x040fe20000041840 */
[----:B------:R-:W-:Y:S07]  /*2b50*/  LDSM.16.M88.4 R28, [R208] ;  /* 0x00000000d01c783b */ /* 0x000fee0000000200 */
[C---:B------:R-:W-:Y:S08]  /*2b60*/  HMMA.16816.F32.BF16 R84, R4.reuse, R24, R80 ;  /* 0x000000180454723c */ /* 0x040ff00000041850 */
[C---:B------:R-:W-:Y:S08]  /*2b70*/  HMMA.16816.F32.BF16 R80, R4.reuse, R26, R92 ;  /* 0x0000001a0450723c */ /* 0x040ff0000004185c */
[C---:B------:R-:W-:Y:S08]  /*2b80*/  HMMA.16816.F32.BF16 R124, R4.reuse, R52, R88 ;  /* 0x00000034047c723c */ /* 0x040ff00000041858 */
[----:B------:R-:W-:Y:S01]  /*2b90*/  HMMA.16816.F32.BF16 R64, R4, R54, R76 ;  /* 0x000000360440723c */ /* 0x000fe2000004184c */
[----:B------:R-:W5:Y:S07]  /*2ba0*/  LDSM.16.M88.4 R4, [R204+0x5000] ;  /* 0x00500000cc04783b */ /* 0x000f6e0000000200 */
[C---:B------:R-:W-:Y:S01]  /*2bb0*/  HMMA.16816.F32.BF16 R104, R20.reuse, R26, R60 ;  /* 0x0000001a1468723c */ /* 0x040fe2000004183c */
[----:B------:R-:W-:Y:S07]  /*2bc0*/  LDSM.16.M88.4 R24, [R207] ;  /* 0x00000000cf18783b */ /* 0x000fee0000000200 */
[C---:B------:R-:W-:Y:S08]  /*2bd0*/  HMMA.16816.F32.BF16 R72, R20.reuse, R52, R68 ;  /* 0x000000341448723c */ /* 0x040ff00000041844 */
[----:B------:R-:W-:Y:S01]  /*2be0*/  HMMA.16816.F32.BF16 R68, R20, R54, R8 ;  /* 0x000000361444723c */ /* 0x000fe20000041808 */
[----:B------:R-:W3:Y:S04]  /*2bf0*/  LDSM.16.M88.4 R8, [R204+0x4000] ;  /* 0x00400000cc08783b */ /* 0x000ee80000000200 */
[----:B------:R-:W4:Y:S01]  /*2c00*/  LDSM.16.M88.4 R20, [R206] ;  /* 0x00000000ce14783b */ /* 0x000f220000000200 */
[----:B------:R-:W-:Y:S01]  /*2c10*/  ISETP.GE.AND P0, PT, R221, 0x2, PT ;  /* 0x00000002dd00780c */ /* 0x000fe20003f06270 */
[----:B------:R-:W-:-:S04]  /*2c20*/  DEPBAR.LE SB0, 0x0 ;  /* 0x000080000000791a */ /* 0x000fc80000000000 */
[C---:B--2---:R-:W-:Y:S08]  /*2c30*/  HMMA.16816.F32.BF16 R100, R16.reuse, R48, R100 ;  /* 0x000000301064723c */ /* 0x044ff00000041864 */
[----:B------:R-:W-:Y:S08]  /*2c40*/  HMMA.16816.F32.BF16 R96, R16, R50, R136 ;  /* 0x000000321060723c */ /* 0x000ff00000041888 */
[C---:B-1----:R-:W-:Y:S08]  /*2c50*/  HMMA.16816.F32.BF16 R60, R12.reuse, R48, R120 ;  /* 0x000000300c3c723c */ /* 0x042ff00000041878 */
        /* <DEDUP_REMOVED lines=12> */
[----:B------:R-:W-:Y:S01]  /*2d20*/  HMMA.16816.F32.BF16 R12, R12, R38, R68 ;  /* 0x000000260c0c723c */ /* 0x000fe20000041844 */
[----:B------:R-:W-:Y:S01]  /*2d30*/  BSSY B0, `(.L_x_1462) ;  /* 0x000005c000007945 */ /* 0x000fe20003800000 */
[----:B------:R-:W-:-:S06]  /*2d40*/  ISETP.GT.AND P3, PT, R158, 0x3f, PT ;  /* 0x0000003f9e00780c */ /* 0x000fcc0003f64270 */
[C---:B-----5:R-:W-:Y:S08]  /*2d50*/  HMMA.16816.F32.BF16 R100, R4.reuse, R32, R100 ;  /* 0x000000200464723c */ /* 0x060ff00000041864 */
        /* <DEDUP_REMOVED lines=14> */
[----:B------:R-:W-:Y:S01]  /*2e40*/  HMMA.16816.F32.BF16 R28, R8, R22, R12 ;  /* 0x00000016081c723c */ /* 0x000fe2000004180c */
[----:B------:R-:W-:Y:S06]  /*2e50*/  BAR.SYNC.DEFER_BLOCKING 0x0 ;  /* 0x0000000000007b1d */ /* 0x000fec0000010000 */
[----:B------:R-:W-:Y:S01]  /*2e60*/  @!UPT UIADD3 URZ, URZ, URZ, URZ ;  /* 0x0000003f3f3ff290 */ /* 0x000fe2000fffe03f */
[----:B------:R-:W-:Y:S11]  /*2e70*/  @!P0 BRA `(.L_x_1463) ;  /* 0x0000047000008947 */ /* 0x000ff60003800000 */
[----:B------:R-:W-:Y:S01]  /*2e80*/  IMAD R2, R221, 0x40, R159 ;  /* 0x00000040dd027824 */ /* 0x000fe200078e029f */
[----:B------:R-:W-:-:S04]  /*2e90*/  MOV R220, RZ ;  /* 0x000000ff00dc7202 */ /* 0x000fc80000000f00 */
[----:B------:R-:W-:-:S05]  /*2ea0*/  IADD3 R2, R2, -0x80, R158 ;  /* 0xffffff8002027810 */ /* 0x000fca0007ffe09e */
[----:B------:R-:W-:-:S04]  /*2eb0*/  @P4 IMAD.HI.U32 R3, R2, c[0x0][0x2bc], RZ ;  /* 0x0000af0002034a27 */ /* 0x000fc800078e00ff */
[----:B------:R-:W-:Y:S01]  /*2ec0*/  IMAD.MOV.U32 R0, RZ, RZ, R2 ;  /* 0x000000ffff007224 */ /* 0x000fe200078e0002 */
        /* <DEDUP_REMOVED lines=23> */
.L_x_1526:
[----:B------:R-:W-:Y:S05]  /*3040*/  BRA.DIV ~URZ, `(.L_x_1465) ;  /* 0x0000cff27f007947 */ /* 0x000fea000b800000 */
[----:B------:R-:W3:Y:S01]  /*3050*/  SHFL.IDX PT, R0, R12, RZ, 0x1c1f ;  /* 0x001c1fff0c007589 */ /* 0x000ee200000e0000 */
[C---:B------:R-:W-:Y:S02]  /*3060*/  IADD3 R8, R218.reuse, 0x40, RZ ;  /* 0x00000040da087810 */ /* 0x040fe40007ffe0ff */
[----:B------:R-:W-:Y:S02]  /*3070*/  ISETP.GE.AND P2, PT, R218, c[0x0][0x1d4], PT ;  /* 0x00007500da007a0c */ /* 0x000fe40003f46270 */
[----:B------:R-:W-:Y:S02]  /*3080*/  ISETP.GE.AND P1, PT, R252, c[0x0][0x1d4], PT ;  /* 0x00007500fc007a0c */ /* 0x000fe40003f26270 */
[----:B------:R-:W-:Y:S02]  /*3090*/  SEL R11, RZ, 0x10, P2 ;  /* 0x00000010ff0b7807 */ /* 0x000fe40001000000 */
[----:B------:R-:W-:-:S02]  /*30a0*/  SEL R10, RZ, 0x10, P1 ;  /* 0x00000010ff0a7807 */ /* 0x000fc40000800000 */
[C---:B---3--:R-:W-:Y:S02]  /*30b0*/  IADD3 R6, P0, R0.reuse, R150, RZ ;  /* 0x0000009600067210 */ /* 0x048fe40007f1e0ff */
[----:B------:R-:W-:-:S03]  /*30c0*/  IADD3 R2, P6, R0, R151, RZ ;  /* 0x0000009700027210 */ /* 0x000fc60007fde0ff */
[----:B--2---:R-:W-:Y:S01]  /*30d0*/  IMAD.X R7, R4, 0x1, R140, P0 ;  /* 0x0000000104077824 */ /* 0x004fe200000e068c */
[----:B------:R-:W-:Y:S01]  /*30e0*/  ISETP.GE.AND P0, PT, R8, c[0x0][0x1d4], PT ;  /* 0x0000750008007a0c */ /* 0x000fe20003f06270 */
[----:B------:R-:W-:Y:S01]  /*30f0*/  IMAD.X R3, R4, 0x1, R141, P6 ;  /* 0x0000000104037824 */ /* 0x000fe200030e068d */
        /* <DEDUP_REMOVED lines=10> */
.L_x_1527:
        /* <DEDUP_REMOVED lines=8> */
[----:B------:R-:W-:Y:S02]  /*3220*/  IADD3.X R9, RZ, R4, R140, P1, P0 ;  /* 0x00000004ff097210 */ /* 0x000fe40000fe048c */
        /* <DEDUP_REMOVED lines=12> */
.L_x_1463:
[----:B------:R-:W-:Y:S05]  /*32f0*/  BSYNC B0 ;  /* 0x0000000000007941 */ /* 0x000fea0003800000 */
.L_x_1462:
[----:B-1----:R-:W2:Y:S04]  /*3300*/  LDL R3, [R1+0x40] ;  /* 0x0000400001037983 */ /* 0x002ea80000100800 */
[----:B------:R-:W2:Y:S04]  /*3310*/  LDL R0, [R1+0x50] ;  /* 0x0000500001007983 */ /* 0x000ea80000100800 */
[----:B------:R-:W3:Y:S01]  /*3320*/  LDL R6, [R1+0x4c] ;  /* 0x00004c0001067983 */ /* 0x000ee20000100800 */
[----:B------:R-:W-:-:S02]  /*3330*/  MOV R2, 0xffffffc0 ;  /* 0xffffffc000027802 */ /* 0x000fc40000000f00 */
[----:B------:R-:W-:Y:S01]  /*3340*/  MOV R4, c[0x0][0x2ac] ;  /* 0x0000ab0000047a02 */ /* 0x000fe20000000f00 */
[----:B------:R-:W0:Y:S02]  /*3350*/  LDGDEPBAR ;  /* 0x00000000000079af */ /* 0x000e240000000000 */
[----:B------:R-:W-:-:S04]  /*3360*/  IMAD R2, R221, R2, 0x41 ;  /* 0x00000041dd027424 */ /* 0x000fc800078e0202 */
[----:B------:R-:W-:Y:S01]  /*3370*/  IMAD R2, R4, c[0x0][0x1d0], R2 ;  /* 0x0000740004027a24 */ /* 0x000fe200078e0202 */
[----:B--2---:R-:W-:Y:S02]  /*3380*/  IADD3 R0, R0, R3, RZ ;  /* 0x0000000300007210 */ /* 0x004fe40007ffe0ff */
[----:B---3--:R-:W-:-:S03]  /*3390*/  IADD3 R5, -R6, R143, RZ ;  /* 0x0000008f06057210 */ /* 0x008fc60007ffe1ff */
[----:B------:R-:W-:Y:S01]  /*33a0*/  @P5 IMAD.HI.U32 R3, R0, c[0x0][0x2c8], RZ ;  /* 0x0000b20000035a27 */ /* 0x000fe200078e00ff */
[----:B------:R-:W-:-:S04]  /*33b0*/  IADD3 R4, R2, -c[0x0][0x168], -R6 ;  /* 0x80005a0002047a10 */ /* 0x000fc80007ffe806 */
[----:B------:R-:W-:Y:S01]  /*33c0*/  @P5 SHF.R.U32.HI R0, RZ, c[0x0][0x2cc], R3 ;  /* 0x0000b300ff005a19 */ /* 0x000fe20000011603 */
[----:B------:R-:W-:Y:S05]  /*33d0*/  BRA.DIV ~URZ, `(.L_x_1466) ;  /* 0x0000ceb27f007947 */ /* 0x000fea000b800000 */
[----:B------:R1:W2:Y:S02]  /*33e0*/  SHFL.IDX PT, R2, R0, RZ, 0x1c1f ;  /* 0x001c1fff00027589 */ /* 0x0002a400000e0000 */
.L_x_1528:
        /* <DEDUP_REMOVED lines=42> */
[C---:B------:R-:W-:Y:S02]  /*3690*/  ISETP.GT.AND P0, PT, R3.reuse, 0x9, PT ;  /* 0x000000090300780c */ /* 0x040fe40003f04270 */
[----:B------:R-:W-:Y:S02]  /*36a0*/  ISETP.GT.AND P1, PT, R3, 0x8, PT ;  /* 0x000000080300780c */ /* 0x000fe40003f24270 */
[----:B------:R-:W-:Y:S02]  /*36b0*/  FSEL R18, R59, -INF , P0 ;  /* 0xff8000003b127808 */ /* 0x000fe40000000000 */
[----:B------:R-:W-:Y:S02]  /*36c0*/  ISETP.GT.AND P0, PT, R3, 0x19, PT ;  /* 0x000000190300780c */ /* 0x000fe40003f04270 */
[----:B------:R-:W-:Y:S02]  /*36d0*/  FSEL R14, R58, -INF , P1 ;  /* 0xff8000003a0e7808 */ /* 0x000fe40000800000 */
[----:B------:R-:W-:-:S02]  /*36e0*/  FSEL R26, R51, -INF , P0 ;  /* 0xff800000331a7808 */ /* 0x000fc40000000000 */
[C---:B------:R-:W-:Y:S02]  /*36f0*/  ISETP.GT.AND P0, PT, R3.reuse, 0x29, PT ;  /* 0x000000290300780c */ /* 0x040fe40003f04270 */
[----:B------:R-:W-:Y:S02]  /*3700*/  ISETP.GT.AND P1, PT, R3, 0x18, PT ;  /* 0x000000180300780c */ /* 0x000fe40003f24270 */
[----:B------:R-:W-:Y:S02]  /*3710*/  FSEL R145, R43, -INF , P0 ;  /* 0xff8000002b917808 */ /* 0x000fe40000000000 */
[----:B------:R-:W-:Y:S02]  /*3720*/  ISETP.GT.AND P0, PT, R3, 0x31, PT ;  /* 0x000000310300780c */ /* 0x000fe40003f04270 */
[----:B------:R-:W-:Y:S02]  /*3730*/  IMNMX R2, R5, R2, PT ;  /* 0x0000000205027217 */ /* 0x000fe40003800200 */
[----:B------:R-:W-:-:S02]  /*3740*/  FSEL R25, R50, -INF , P1 ;  /* 0xff80000032197808 */ /* 0x000fc40000800000 */
[----:B------:R-:W-:Y:S02]  /*3750*/  ISETP.GT.AND P1, PT, R3, 0x28, PT ;  /* 0x000000280300780c */ /* 0x000fe40003f24270 */
[----:B------:R-:W-:Y:S02]  /*3760*/  FSEL R190, R35, -INF , P0 ;  /* 0xff80000023be7808 */ /* 0x000fe40000000000 */
[----:B------:R-:W-:Y:S02]  /*3770*/  ISETP.GT.AND P2, PT, R3, 0x1, PT ;  /* 0x000000010300780c */ /* 0x000fe40003f44270 */
[----:B------:R-:W-:Y:S02]  /*3780*/  ISETP.GT.AND P0, PT, R2, RZ, PT ;  /* 0x000000ff0200720c */ /* 0x000fe40003f04270 */
[----:B------:R-:W-:Y:S02]  /*3790*/  IMNMX R0, R5, R0, PT ;  /* 0x0000000005007217 */ /* 0x000fe40003800200 */
[----:B------:R-:W-:-:S02]  /*37a0*/  FSEL R146, R42, -INF , P1 ;  /* 0xff8000002a927808 */ /* 0x000fc40000800000 */
[----:B------:R-:W-:Y:S02]  /*37b0*/  FSEL R10, R63, -INF , P2 ;  /* 0xff8000003f0a7808 */ /* 0x000fe40001000000 */
[C---:B------:R-:W-:Y:S02]  /*37c0*/  ISETP.GT.AND P1, PT, R3.reuse, 0x39, PT ;  /* 0x000000390300780c */ /* 0x040fe40003f24270 */
[----:B------:R-:W-:Y:S02]  /*37d0*/  FSEL R22, R100, -INF , P0 ;  /* 0xff80000064167808 */ /* 0x000fe40000000000 */
[----:B------:R-:W-:Y:S02]  /*37e0*/  ISETP.GT.AND P2, PT, R3, 0x11, PT ;  /* 0x000000110300780c */ /* 0x000fe40003f44270 */
[----:B------:R-:W-:Y:S02]  /*37f0*/  ISETP.GT.AND P0, PT, R0, 0x1, PT ;  /* 0x000000010000780c */ /* 0x000fe40003f04270 */
[----:B------:R-:W-:-:S02]  /*3800*/  FSEL R188, R31, -INF , P1 ;  /* 0xff8000001fbc7808 */ /* 0x000fc40000800000 */
[----:B------:R-:W-:Y:S02]  /*3810*/  FSEL R21, R55, -INF , P2 ;  /* 0xff80000037157808 */ /* 0x000fe40001000000 */
[----:B------:R-:W-:Y:S02]  /*3820*/  FSEL R31, R103, -INF , P0 ;  /* 0xff800000671f7808 */ /* 0x000fe40000000000 */
[----:B------:R-:W-:Y:S02]  /*3830*/  ISETP.GT.AND P2, PT, R3, 0x21, PT ;  /* 0x000000210300780c */ /* 0x000fe40003f44270 */
[----:B------:R-:W-:Y:S02]  /*3840*/  ISETP.GT.AND P0, PT, R2, 0x9, PT ;  /* 0x000000090200780c */ /* 0x000fe40003f04270 */
[----:B------:R-:W-:Y:S02]  /*3850*/  FSEL R150, R47, -INF , P2 ;  /* 0xff8000002f967808 */ /* 0x000fe40001000000 */
[----:B------:R-:W-:-:S02]  /*3860*/  FSEL R28, R97, -INF , P0 ;  /* 0xff800000611c7808 */ /* 0x000fc40000000000 */
[C---:B------:R-:W-:Y:S02]  /*3870*/  ISETP.GT.AND P2, PT, R3.reuse, 0x38, PT ;  /* 0x000000380300780c */ /* 0x040fe40003f44270 */
[C---:B------:R-:W-:Y:S02]  /*3880*/  ISETP.GT.AND P1, PT, R2.reuse, 0x1, PT ;  /* 0x000000010200780c */ /* 0x040fe40003f24270 */
[----:B------:R-:W-:Y:S02]  /*3890*/  ISETP.GT.AND P0, PT, R2, 0x10, PT ;  /* 0x000000100200780c */ /* 0x000fe40003f04270 */
[----:B------:R-:W-:Y:S02]  /*38a0*/  ISETP.GT.AND P6, PT, R3, RZ, PT ;  /* 0x000000ff0300720c */ /* 0x000fe40003fc4270 */
[----:B------:R-:W-:Y:S02]  /*38b0*/  FSEL R189, R30, -INF , P2 ;  /* 0xff8000001ebd7808 */ /* 0x000fe40001000000 */
[----:B------:R-:W-:-:S02]  /*38c0*/  FSEL R24, R101, -INF , P1 ;  /* 0xff80000065187808 */ /* 0x000fc40000800000 */
[----:B------:R-:W-:Y:S02]  /*38d0*/  FSEL R29, R92, -INF , P0 ;  /* 0xff8000005c1d7808 */ /* 0x000fe40000000000 */
[----:B------:R-:W-:Y:S02]  /*38e0*/  ISETP.GT.AND P2, PT, R0, RZ, PT ;  /* 0x000000ff0000720c */ /* 0x000fe40003f44270 */
[----:B------:R-:W-:Y:S02]  /*38f0*/  ISETP.GT.AND P1, PT, R2, 0x8, PT ;  /* 0x000000080200780c */ /* 0x000fe40003f24270 */
[----:B------:R-:W-:Y:S02]  /*3900*/  ISETP.GT.AND P0, PT, R0, 0x11, PT ;  /* 0x000000110000780c */ /* 0x000fe40003f04270 */
[----:B------:R-:W-:Y:S02]  /*3910*/  FSEL R9, R62, -INF , P6 ;  /* 0xff8000003e097808 */ /* 0x000fe40003000000 */
[----:B------:R-:W-:-:S02]  /*3920*/  ISETP.GT.AND P6, PT, R3, 0x10, PT ;  /* 0x000000100300780c */ /* 0x000fc40003fc4270 */
[----:B------:R-:W-:Y:S02]  /*3930*/  FSEL R30, R102, -INF , P2 ;  /* 0xff800000661e7808 */ /* 0x000fe40001000000 */
[----:B------:R-:W-:Y:S02]  /*3940*/  FSEL R27, R96, -INF , P1 ;  /* 0xff800000601b7808 */ /* 0x000fe40000800000 */
[----:B------:R-:W-:Y:S02]  /*3950*/  FSEL R42, R95, -INF , P0 ;  /* 0xff8000005f2a7808 */ /* 0x000fe40000000000 */
[C---:B------:R-:W-:Y:S02]  /*3960*/  ISETP.GT.AND P2, PT, R0.reuse, 0x8, PT ;  /* 0x000000080000780c */ /* 0x040fe40003f44270 */
[----:B------:R-:W-:Y:S02]  /*3970*/  ISETP.GT.AND P1, PT, R0, 0x9, PT ;  /* 0x000000090000780c */ /* 0x000fe40003f24270 */
[----:B------:R-:W-:-:S02]  /*3980*/  ISETP.GT.AND P0, PT, R2, 0x19, PT ;  /* 0x000000190200780c */ /* 0x000fc40003f04270 */
[----:B------:R-:W-:Y:S02]  /*3990*/  FSEL R19, R54, -INF , P6 ;  /* 0xff80000036137808 */ /* 0x000fe40003000000 */
[----:B------:R-:W-:Y:S02]  /*39a0*/  ISETP.GT.AND P6, PT, R3, 0x20, PT ;  /* 0x000000200300780c */ /* 0x000fe40003fc4270 */
[----:B------:R-:W-:Y:S02]  /*39b0*/  FSEL R33, R98, -INF , P2 ;  /* 0xff80000062217808 */ /* 0x000fe40001000000 */
[----:B------:R-:W-:Y:S02]  /*39c0*/  FSEL R35, R99, -INF , P1 ;  /* 0xff80000063237808 */ /* 0x000fe40000800000 */
[----:B------:R-:W-:Y:S02]  /*39d0*/  FSEL R41, R89, -INF , P0 ;  /* 0xff80000059297808 */ /* 0x000fe40000000000 */
[----:B------:R-:W-:-:S02]  /*39e0*/  ISETP.GT.AND P2, PT, R2, 0x11, PT ;  /* 0x000000110200780c */ /* 0x000fc40003f44270 */
[C---:B------:R-:W-:Y:S02]  /*39f0*/  ISETP.GT.AND P1, PT, R0.reuse, 0x10, PT ;  /* 0x000000100000780c */ /* 0x040fe40003f24270 */
[----:B------:R-:W-:Y:S02]  /*3a00*/  ISETP.GT.AND P0, PT, R0, 0x18, PT ;  /* 0x000000180000780c */ /* 0x000fe40003f04270 */
[----:B------:R-:W-:Y:S02]  /*3a10*/  FSEL R151, R46, -INF , P6 ;  /* 0xff8000002e977808 */ /* 0x000fe40003000000 */
[----:B------:R-:W-:Y:S02]  /*3a20*/  ISETP.GT.AND P6, PT, R3, 0x30, PT ;  /* 0x000000300300780c */ /* 0x000fe40003fc4270 */
[----:B------:R-:W-:Y:S02]  /*3a30*/  FSEL R32, R93, -INF , P2 ;  /* 0xff8000005d207808 */ /* 0x000fe40001000000 */
[----:B------:R-:W-:-:S02]  /*3a40*/  FSEL R40, R94, -INF , P1 ;  /* 0xff8000005e287808 */ /* 0x000fc40000800000 */
[----:B------:R-:W-:Y:S02]  /*3a50*/  FSEL R43, R90, -INF , P0 ;  /* 0xff8000005a2b7808 */ /* 0x000fe40000000000 */
[C---:B------:R-:W-:Y:S02]  /*3a60*/  ISETP.GT.AND P2, PT, R2.reuse, 0x18, PT ;  /* 0x000000180200780c */ /* 0x040fe40003f44270 */
[----:B------:R-:W-:Y:S02]  /*3a70*/  ISETP.GT.AND P1, PT, R2, 0x20, PT ;  /* 0x000000200200780c */ /* 0x000fe40003f24270 */
[----:B------:R-:W-:Y:S02]  /*3a80*/  ISETP.GT.AND P0, PT, R0, 0x21, PT ;  /* 0x000000210000780c */ /* 0x000fe40003f04270 */
[----:B------:R-:W-:Y:S02]  /*3a90*/  FSEL R191, R34, -INF , P6 ;  /* 0xff80000022bf7808 */ /* 0x000fe40003000000 */
[----:B------:R-:W-:-:S02]  /*3aa0*/  FSEL R34, R88, -INF , P2 ;  /* 0xff80000058227808 */ /* 0x000fc40001000000 */
[----:B------:R-:W-:Y:S02]  /*3ab0*/  FSEL R138, R84, -INF , P1 ;  /* 0xff800000548a7808 */ /* 0x000fe40000800000 */
[----:B------:R-:W-:Y:S02]  /*3ac0*/  FSEL R125, R87, -INF , P0 ;  /* 0xff800000577d7808 */ /* 0x000fe40000000000 */
[C---:B------:R-:W-:Y:S02]  /*3ad0*/  ISETP.GT.AND P2, PT, R0.reuse, 0x19, PT ;  /* 0x000000190000780c */ /* 0x040fe40003f44270 */
[----:B------:R-:W-:Y:S02]  /*3ae0*/  ISETP.GT.AND P1, PT, R0, 0x20, PT ;  /* 0x000000200000780c */ /* 0x000fe40003f24270 */
        /* <DEDUP_REMOVED lines=14> */
[C---:B------:R-:W-:Y:S02]  /*3bd0*/  ISETP.GT.AND P2, PT, R2.reuse, 0x31, PT ;  /* 0x000000310200780c */ /* 0x040fe40003f44270 */
[----:B------:R-:W-:Y:S02]  /*3be0*/  ISETP.GT.AND P1, PT, R2, 0x38, PT ;  /* 0x000000380200780c */ /* 0x000fe40003f24270 */
[----:B------:R-:W-:Y:S02]  /*3bf0*/  FSEL R127, R82, -INF , P6 ;  /* 0xff800000527f7808 */ /* 0x000fe40003000000 */
[----:B------:R-:W-:Y:S02]  /*3c00*/  ISETP.GT.AND P0, PT, R0, 0x30, PT ;  /* 0x000000300000780c */ /* 0x000fe40003f04270 */
[----:B------:R-:W-:Y:S02]  /*3c10*/  ISETP.GT.AND P6, PT, R2, 0x39, PT ;  /* 0x000000390200780c */ /* 0x000fe40003fc4270 */
[----:B------:R-:W-:-:S02]  /*3c20*/  FMNMX.FTZ R2, R11, R3, !PT ;  /* 0x000000030b027209 */ /* 0x000fc40007810000 */
[----:B------:R-:W-:Y:S02]  /*3c30*/  FSEL R186, R77, -INF , P2 ;  /* 0xff8000004dba7808 */ /* 0x000fe40001000000 */
[----:B------:R-:W-:Y:S02]  /*3c40*/  FSEL R185, R64, -INF , P1 ;  /* 0xff80000040b97808 */ /* 0x000fe40000800000 */
[----:B------:R-:W-:Y:S02]  /*3c50*/  FSEL R179, R78, -INF , P0 ;  /* 0xff8000004eb37808 */ /* 0x000fe40000000000 */
        /* <DEDUP_REMOVED lines=53> */
[----:B------:R-:W-:Y:S02]  /*3fb0*/  FSEL R184, R65, -INF , P6 ;  /* 0xff80000041b87808 */ /* 0x000fe40003000000 */
        /* <DEDUP_REMOVED lines=26> */
.L_x_1529:
[C---:B------:R-:W-:Y:S01]  /*4160*/  FMUL.FTZ R16, R149.reuse, c[0x0][0x2d0] ;  /* 0x0000b40095107a20 */ /* 0x040fe20000410000 */
[----:B------:R-:W-:Y:S01]  /*4170*/  FSETP.NEU.FTZ.AND P0, PT, R149, -INF , PT ;  /* 0xff8000009500780b */ /* 0x000fe20003f1d000 */
[----:B------:R-:W-:Y:S01]  /*4180*/  FMUL.FTZ R3, R148, c[0x0][0x2d0] ;  /* 0x0000b40094037a20 */ /* 0x000fe20000410000 */
[----:B----4-:R-:W-:Y:S01]  /*4190*/  FMNMX.FTZ R17, R17, R6, !PT ;  /* 0x0000000611117209 */ /* 0x010fe20007810000 */
[----:B------:R-:W-:Y:S01]  /*41a0*/  WARPSYNC 0xffffffff ;  /* 0xffffffff00007948 */ /* 0x000fe20003800000 */
[----:B------:R-:W-:Y:S01]  /*41b0*/  FSEL R16, R16, RZ, P0 ;  /* 0x000000ff10107208 */ /* 0x000fe20000000000 */
[----:B------:R-:W1:Y:S01]  /*41c0*/  LDSM.16.MT88.4 R36, [R201] ;  /* 0x00000000c924783b */ /* 0x000e620000004200 */
[----:B------:R-:W-:-:S03]  /*41d0*/  FSETP.NEU.FTZ.AND P0, PT, R148, -INF , PT ;  /* 0xff8000009400780b */ /* 0x000fc60003f1d000 */
[--C-:B------:R-:W-:Y:S01]  /*41e0*/  FFMA.FTZ R0, R7, c[0x0][0x2d0], -R16.reuse ;  /* 0x0000b40007007a23 */ /* 0x100fe20000010810 */
[----:B------:R-:W-:Y:S01]  /*41f0*/  FSEL R3, R3, RZ, P0 ;  /* 0x000000ff03037208 */ /* 0x000fe20000000000 */
[--C-:B------:R-:W-:Y:S01]  /*4200*/  FFMA.FTZ R2, R20, c[0x0][0x2d0], -R16.reuse ;  /* 0x0000b40014027a23 */ /* 0x100fe20000010810 */
[----:B------:R-:W-:Y:S01]  /*4210*/  FSETP.NEU.FTZ.AND P0, PT, R147, -INF , PT ;  /* 0xff8000009300780b */ /* 0x000fe20003f1d000 */
[----:B------:R2:W-:Y:S01]  /*4220*/  MUFU.EX2 R231, R0 ;  /* 0x0000000000e77308 */ /* 0x0005e20000000800 */
[----:B------:R-:W3:Y:S04]  /*4230*/  LDSM.16.MT88.4 R52, [R202] ;  /* 0x00000000ca34783b */ /* 0x000ee80000004200 */
[----:B------:R-:W4:Y:S03]  /*4240*/  LDSM.16.MT88.4 R44, [R201+0x1000] ;  /* 0x00100000c92c783b */ /* 0x000f260000004200 */
[----:B------:R5:W-:Y:S01]  /*4250*/  MUFU.EX2 R172, R2 ;  /* 0x0000000200ac7308 */ /* 0x000be20000000800 */
[----:B------:R-:W1:Y:S04]  /*4260*/  LDSM.16.MT88.4 R64, [R201+0x400] ;  /* 0x00040000c940783b */ /* 0x000e680000004200 */
[----:B------:R-:W1:Y:S01]  /*4270*/  LDSM.16.MT88.4 R60, [R202+0x400] ;  /* 0x00040000ca3c783b */ /* 0x000e620000004200 */
[----:B--2---:R-:W-:-:S03]  /*4280*/  FFMA.FTZ R0, R8, c[0x0][0x2d0], -R16 ;  /* 0x0000b40008007a23 */ /* 0x004fc60000010810 */
[----:B------:R-:W2:Y:S01]  /*4290*/  LDSM.16.MT88.4 R56, [R201+0x1400] ;  /* 0x00140000c938783b */ /* 0x000ea20000004200 */
[----:B------:R3:W3:Y:S01]  /*42a0*/  MUFU.EX2 R230, R0 ;  /* 0x0000000000e67308 */ /* 0x0006e20000000800 */
[----:B-----5:R-:W-:-:S05]  /*42b0*/  FMUL.FTZ R2, R147, c[0x0][0x2d0] ;  /* 0x0000b40093027a20 */ /* 0x020fca0000410000 */
[----:B------:R-:W-:Y:S02]  /*42c0*/  FSEL R2, R2, RZ, P0 ;  /* 0x000000ff02027208 */ /* 0x000fe40000000000 */
[----:B------:R-:W-:Y:S01]  /*42d0*/  FSETP.NEU.FTZ.AND P0, PT, R17, -INF , PT ;  /* 0xff8000001100780b */ /* 0x000fe20003f1d000 */
[----:B---3--:R-:W-:Y:S01]  /*42e0*/  FFMA.FTZ R0, R11, c[0x0][0x2d0], -R16 ;  /* 0x0000b4000b007a23 */ /* 0x008fe20000010810 */
[----:B------:R-:W-:-:S03]  /*42f0*/  F2FP.BF16.PACK_AB R20, R230, R231 ;  /* 0x000000e7e614723e */ /* 0x000fc600000010ff */
[----:B------:R3:W-:Y:S02]  /*4300*/  MUFU.EX2 R197, R0 ;  /* 0x0000000000c57308 */ /* 0x0007e40000000800 */
[----:B---3--:R-:W-:-:S06]  /*4310*/  FFMA.FTZ R0, R12, c[0x0][0x2d0], -R16 ;  /* 0x0000b4000c007a23 */ /* 0x008fcc0000010810 */
[----:B------:R3:W-:Y:S02]  /*4320*/  MUFU.EX2 R196, R0 ;  /* 0x0000000000c47308 */ /* 0x0007e40000000800 */
[----:B---3--:R-:W-:-:S06]  /*4330*/  FFMA.FTZ R0, R13, c[0x0][0x2d0], -R16 ;  /* 0x0000b4000d007a23 */ /* 0x008fcc0000010810 */
[----:B------:R3:W-:Y:S02]  /*4340*/  MUFU.EX2 R175, R0 ;  /* 0x0000000000af7308 */ /* 0x0007e40000000800 */
[----:B---3--:R-:W-:-:S06]  /*4350*/  FFMA.FTZ R0, R15, c[0x0][0x2d0], -R16 ;  /* 0x0000b4000f007a23 */ /* 0x008fcc0000010810 */
[----:B------:R3:W5:Y:S02]  /*4360*/  MUFU.EX2 R174, R0 ;  /* 0x0000000000ae7308 */ /* 0x0007640000000800 */
[----:B---3--:R-:W-:Y:S01]  /*4370*/  FFMA.FTZ R0, R23, c[0x0][0x2d0], -R16 ;  /* 0x0000b40017007a23 */ /* 0x008fe20000010810 */
[----:B-----5:R-:W-:-:S05]  /*4380*/  F2FP.BF16.PACK_AB R8, R174, R175 ;  /* 0x000000afae08723e */ /* 0x020fca00000010ff */
[----:B------:R3:W5:Y:S02]  /*4390*/  MUFU.EX2 R4, R0 ;  /* 0x0000000000047308 */ /* 0x0007640000000800 */
[----:B---3--:R-:W-:-:S06]  /*43a0*/  FFMA.FTZ R0, R9, c[0x0][0x2d0], -R3 ;  /* 0x0000b40009007a23 */ /* 0x008fcc0000010803 */
[----:B------:R3:W-:Y:S02]  /*43b0*/  MUFU.EX2 R229, R0 ;  /* 0x0000000000e57308 */ /* 0x0007e40000000800 */
[----:B---3--:R-:W-:-:S06]  /*43c0*/  FFMA.FTZ R0, R10, c[0x0][0x2d0], -R3 ;  /* 0x0000b4000a007a23 */ /* 0x008fcc0000010803 */
[----:B------:R3:W-:Y:S02]  /*43d0*/  MUFU.EX2 R228, R0 ;  /* 0x0000000000e47308 */ /* 0x0007e40000000800 */
[----:B---3--:R-:W-:-:S06]  /*43e0*/  FFMA.FTZ R0, R14, c[0x0][0x2d0], -R3 ;  /* 0x0000b4000e007a23 */ /* 0x008fcc0000010803 */
[----:B------:R3:W-:Y:S02]  /*43f0*/  MUFU.EX2 R248, R0 ;  /* 0x0000000000f87308 */ /* 0x0007e40000000800 */
[--C-:B---3--:R-:W-:Y:S01]  /*4400*/  FFMA.FTZ R0, R18, c[0x0][0x2d0], -R3.reuse ;  /* 0x0000b40012007a23 */ /* 0x108fe20000010803 */
[----:B-----5:R-:W-:Y:S01]  /*4410*/  MOV R18, R4 ;  /* 0x0000000400127202 */ /* 0x020fe20000000f00 */
[----:B------:R-:W-:-:S04]  /*4420*/  FFMA.FTZ R4, R25, c[0x0][0x2d0], -R3 ;  /* 0x0000b40019047a23 */ /* 0x000fc80000010803 */
[----:B------:R3:W5:Y:S01]  /*4430*/  MUFU.EX2 R250, R0 ;  /* 0x0000000000fa7308 */ /* 0x0007620000000800 */
[----:B------:R-:W-:-:S07]  /*4440*/  F2FP.BF16.PACK_AB R10, R18, R172 ;  /* 0x000000ac120a723e */ /* 0x000fce00000010ff */
[----:B------:R1:W-:Y:S01]  /*4450*/  MUFU.EX2 R144, R4 ;  /* 0x0000000400907308 */ /* 0x0003e20000000800 */
[----:B---3--:R-:W-:Y:S01]  /*4460*/  FFMA.FTZ R0, R19, c[0x0][0x2d0], -R3 ;  /* 0x0000b40013007a23 */ /* 0x008fe20000010803 */
[----:B-----5:R-:W-:-:S06]  /*4470*/  F2FP.BF16.PACK_AB R23, R250, R248 ;  /* 0x000000f8fa17723e */ /* 0x020fcc00000010ff */
[----:B------:R3:W-:Y:S01]  /*4480*/  MUFU.EX2 R251, R0 ;  /* 0x0000000000fb7308 */ /* 0x0007e20000000800 */
[----:B-1----:R-:W-:-:S07]  /*4490*/  FFMA.FTZ R4, R32, c[0x0][0x2d0], -R2 ;  /* 0x0000b40020047a23 */ /* 0x002fce0000010802 */
[----:B------:R1:W-:Y:S01]  /*44a0*/  MUFU.EX2 R246, R4 ;  /* 0x0000000400f67308 */ /* 0x0003e20000000800 */
[----:B---3--:R-:W-:Y:S01]  /*44b0*/  FFMA.FTZ R0, R21, c[0x0][0x2d0], -R3 ;  /* 0x0000b40015007a23 */ /* 0x008fe20000010803 */
[----:B------:R-:W-:-:S06]  /*44c0*/  F2FP.BF16.PACK_AB R21, R228, R229 ;  /* 0x000000e5e415723e */ /* 0x000fcc00000010ff */
[----:B------:R3:W5:Y:S01]  /*44d0*/  MUFU.EX2 R173, R0 ;  /* 0x0000000000ad7308 */ /* 0x0007620000000800 */
[----:B-1----:R-:W-:-:S07]  /*44e0*/  FFMA.FTZ R4, R34, c[0x0][0x2d0], -R2 ;  /* 0x0000b40022047a23 */ /* 0x002fce0000010802 */
[----:B------:R-:W-:Y:S01]  /*44f0*/  MUFU.EX2 R249, R4 ;  /* 0x0000000400f97308 */ /* 0x000fe20000000800 */
[----:B---3--:R-:W-:Y:S01]  /*4500*/  FFMA.FTZ R0, R26, c[0x0][0x2d0], -R3 ;  /* 0x0000b4001a007a23 */ /* 0x008fe20000010803 */
[----:B-----5:R-:W-:-:S06]  /*4510*/  F2FP.BF16.PACK_AB R9, R173, R251 ;  /* 0x000000fbad09723e */ /* 0x020fcc00000010ff */
[----:B------:R1:W3:Y:S02]  /*4520*/  MUFU.EX2 R19, R0 ;  /* 0x0000000000137308 */ /* 0x0002e40000000800 */
[----:B-1----:R-:W-:Y:S01]  /*4530*/  FFMA.FTZ R0, R22, c[0x0][0x2d0], -R2 ;  /* 0x0000b40016007a23 */ /* 0x002fe20000010802 */
[----:B------:R-:W-:Y:S02]  /*4540*/  F2FP.BF16.PACK_AB R22, R196, R197 ;  /* 0x000000c5c416723e */ /* 0x000fe400000010ff */
[----:B---3--:R-:W-:-:S03]  /*4550*/  F2FP.BF16.PACK_AB R11, R19, R144 ;  /* 0x00000090130b723e */ /* 0x008fc600000010ff */
[----:B------:R1:W-:Y:S02]  /*4560*/  MUFU.EX2 R239, R0 ;  /* 0x0000000000ef7308 */ /* 0x0003e40000000800 */
[C---:B------:R-:W-:Y:S08]  /*4570*/  HMMA.16816.F32.BF16 R88, R20.reuse, R36, RZ ;  /* 0x000000241458723c */ /* 0x040ff000000418ff */
[----:B------:R-:W-:Y:S01]  /*4580*/  HMMA.16816.F32.BF16 R84, R20, R52, RZ ;  /* 0x000000341454723c */ /* 0x000fe200000418ff */
[----:B-1----:R-:W-:-:S04]  /*4590*/  FFMA.FTZ R0, R24, c[0x0][0x2d0], -R2 ;  /* 0x0000b40018007a23 */ /* 0x002fc80000010802 */
[----:B------:R1:W3:Y:S03]  /*45a0*/  MUFU.EX2 R238, R0 ;  /* 0x0000000000ee7308 */ /* 0x0002e60000000800 */
[----:B----4-:R-:W-:Y:S08]  /*45b0*/  HMMA.16816.F32.BF16 R80, R20, R44, RZ ;  /* 0x0000002c1450723c */ /* 0x010ff000000418ff */
[C---:B------:R-:W-:Y:S01]  /*45c0*/  HMMA.16816.F32.BF16 R152, R8.reuse, R64, R88 ;  /* 0x000000400898723c */ /* 0x040fe20000041858 */
[--C-:B-1----:R-:W-:Y:S01]  /*45d0*/  FFMA.FTZ R0, R27, c[0x0][0x2d0], -R2.reuse ;  /* 0x0000b4001b007a23 */ /* 0x102fe20000010802 */
[----:B---3--:R-:W-:Y:S01]  /*45e0*/  F2FP.BF16.PACK_AB R12, R238, R239 ;  /* 0x000000efee0c723e */ /* 0x008fe200000010ff */
[----:B------:R-:W-:Y:S05]  /*45f0*/  LDSM.16.MT88.4 R24, [R202+0x2000] ;  /* 0x00200000ca18783b */ /* 0x000fea0000004200 */
[C---:B------:R-:W-:Y:S01]  /*4600*/  HMMA.16816.F32.BF16 R160, R8.reuse, R60, R84 ;  /* 0x0000003c08a0723c */ /* 0x040fe20000041854 */
[----:B------:R1:W-:Y:S07]  /*4610*/  MUFU.EX2 R243, R0 ;  /* 0x0000000000f37308 */ /* 0x0003ee0000000800 */
[----:B--2---:R-:W-:Y:S01]  /*4620*/  HMMA.16816.F32.BF16 R168, R8, R56, R80 ;  /* 0x0000003808a8723c */ /* 0x004fe20000041850 */
[----:B-1----:R-:W-:-:S04]  /*4630*/  FFMA.FTZ R0, R28, c[0x0][0x2d0], -R2 ;  /* 0x0000b4001c007a23 */ /* 0x002fc80000010802 */
[----:B------:R1:W2:Y:S02]  /*4640*/  MUFU.EX2 R244, R0 ;  /* 0x0000000000f47308 */ /* 0x0002a40000000800 */
[----:B-1----:R-:W-:Y:S01]  /*4650*/  FFMA.FTZ R0, R29, c[0x0][0x2d0], -R2 ;  /* 0x0000b4001d007a23 */ /* 0x002fe20000010802 */
[----:B--2---:R-:W-:-:S05]  /*4660*/  F2FP.BF16.PACK_AB R14, R244, R243 ;  /* 0x000000f3f40e723e */ /* 0x004fca00000010ff */
[----:B------:R1:W-:Y:S02]  /*4670*/  MUFU.EX2 R247, R0 ;  /* 0x0000000000f77308 */ /* 0x0003e40000000800 */
[----:B-1----:R-:W-:-:S05]  /*4680*/  FMUL.FTZ R0, R17, c[0x0][0x2d0] ;  /* 0x0000b40011007a20 */ /* 0x002fca0000410000 */
[----:B------:R-:W-:-:S05]  /*4690*/  FSEL R0, R0, RZ, P0 ;  /* 0x000000ff00007208 */ /* 0x000fca0000000000 */
[----:B------:R-:W-:-:S04]  /*46a0*/  FFMA.FTZ R4, R30, c[0x0][0x2d0], -R0 ;  /* 0x0000b4001e047a23 */ /* 0x000fc80000010800 */
[----:B------:R1:W-:Y:S02]  /*46b0*/  MUFU.EX2 R235, R4 ;  /* 0x0000000400eb7308 */ /* 0x0003e40000000800 */
[--C-:B-1----:R-:W-:Y:S02]  /*46c0*/  FFMA.FTZ R4, R31, c[0x0][0x2d0], -R0.reuse ;  /* 0x0000b4001f047a23 */ /* 0x102fe40000010800 */
[----:B------:R-:W1:Y:S04]  /*46d0*/  LDSM.16.MT88.4 R28, [R201+0x2000] ;  /* 0x00200000c91c783b */ /* 0x000e680000004200 */
[----:B------:R2:W3:Y:S02]  /*46e0*/  MUFU.EX2 R232, R4 ;  /* 0x0000000400e87308 */ /* 0x0004e40000000800 */
[----:B--2---:R-:W-:Y:S01]  /*46f0*/  FFMA.FTZ R4, R33, c[0x0][0x2d0], -R0 ;  /* 0x0000b40021047a23 */ /* 0x004fe20000010800 */
[----:B---3--:R-:W-:-:S05]  /*4700*/  F2FP.BF16.PACK_AB R13, R232, R235 ;  /* 0x000000ebe80d723e */ /* 0x008fca00000010ff */
[----:B------:R2:W-:Y:S02]  /*4710*/  MUFU.EX2 R234, R4 ;  /* 0x0000000400ea7308 */ /* 0x0005e40000000800 */
[----:B--2---:R-:W-:Y:S02]  /*4720*/  FFMA.FTZ R4, R35, c[0x0][0x2d0], -R0 ;  /* 0x0000b40023047a23 */ /* 0x004fe40000010800 */
[----:B------:R-:W2:Y:S01]  /*4730*/  LDSM.16.MT88.4 R32, [R202+0x1000] ;  /* 0x00100000ca20783b */ /* 0x000ea20000004200 */
[----:B-1----:R-:W-:Y:S03]  /*4740*/  HMMA.16816.F32.BF16 R80, R20, R28, RZ ;  /* 0x0000001c1450723c */ /* 0x002fe600000418ff */
[----:B------:R1:W3:Y:S02]  /*4750*/  MUFU.EX2 R237, R4 ;  /* 0x0000000400ed7308 */ /* 0x0002e40000000800 */
[----:B-1----:R-:W-:Y:S01]  /*4760*/  FFMA.FTZ R4, R41, c[0x0][0x2d0], -R2 ;  /* 0x0000b40029047a23 */ /* 0x002fe20000010802 */
[----:B---3--:R-:W-:-:S05]  /*4770*/  F2FP.BF16.PACK_AB R15, R237, R234 ;  /* 0x000000eaed0f723e */ /* 0x008fca00000010ff */
[----:B------:R1:W3:Y:S02]  /*4780*/  MUFU.EX2 R245, R4 ;  /* 0x0000000400f57308 */ /* 0x0002e40000000800 */
[C---:B------:R-:W-:Y:S08]  /*4790*/  HMMA.16816.F32.BF16 R76, R12.reuse, R36, RZ ;  /* 0x000000240c4c723c */ /* 0x040ff000000418ff */
[----:B------:R-:W-:Y:S01]  /*47a0*/  HMMA.16816.F32.BF16 R72, R12, R52, RZ ;  /* 0x000000340c48723c */ /* 0x000fe200000418ff */
[----:B-1----:R-:W-:Y:S01]  /*47b0*/  FFMA.FTZ R4, R40, c[0x0][0x2d0], -R0 ;  /* 0x0000b40028047a23 */ /* 0x002fe20000010800 */
[----:B---3--:R-:W-:-:S03]  /*47c0*/  F2FP.BF16.PACK_AB R6, R245, R249 ;  /* 0x000000f9f506723e */ /* 0x008fc600000010ff */
[----:B------:R1:W-:Y:S03]  /*47d0*/  MUFU.EX2 R236, R4 ;  /* 0x0000000400ec7308 */ /* 0x0003e60000000800 */
[C---:B------:R-:W-:Y:S08]  /*47e0*/  HMMA.16816.F32.BF16 R68, R12.reuse, R44, RZ ;  /* 0x0000002c0c44723c */ /* 0x040ff000000418ff */
[----:B--2---:R-:W-:Y:S01]  /*47f0*/  HMMA.16816.F32.BF16 R92, R12, R32, RZ ;  /* 0x000000200c5c723c */ /* 0x004fe200000418ff */
[----:B-1----:R-:W-:-:S07]  /*4800*/  FFMA.FTZ R4, R42, c[0x0][0x2d0], -R0 ;  /* 0x0000b4002a047a23 */ /* 0x002fce0000010800 */
[C---:B------:R-:W-:Y:S01]  /*4810*/  HMMA.16816.F32.BF16 R88, R12.reuse, R38, RZ ;  /* 0x000000260c58723c */ /* 0x040fe200000418ff */
[----:B------:R1:W2:Y:S07]  /*4820*/  MUFU.EX2 R242, R4 ;  /* 0x0000000400f27308 */ /* 0x0002ae0000000800 */
[C---:B------:R-:W-:Y:S08]  /*4830*/  HMMA.16816.F32.BF16 R96, R12.reuse, R54, RZ ;  /* 0x000000360c60723c */ /* 0x040ff000000418ff */
[C---:B------:R-:W-:Y:S01]  /*4840*/  HMMA.16816.F32.BF16 R100, R12.reuse, R46, RZ ;  /* 0x0000002e0c64723c */ /* 0x040fe200000418ff */
[--C-:B-1----:R-:W-:Y:S01]  /*4850*/  FFMA.FTZ R4, R43, c[0x0][0x2d0], -R0.reuse ;  /* 0x0000b4002b047a23 */ /* 0x102fe20000010800 */
[----:B--2---:R-:W-:Y:S01]  /*4860*/  F2FP.BF16.PACK_AB R5, R242, R236 ;  /* 0x000000ecf205723e */ /* 0x004fe200000010ff */
[----:B------:R-:W-:Y:S02]  /*4870*/  LDSM.16.MT88.4 R40, [R201+0x2400] ;  /* 0x00240000c928783b */ /* 0x000fe40000004200 */
[----:B------:R1:W-:Y:S03]  /*4880*/  MUFU.EX2 R241, R4 ;  /* 0x0000000400f17308 */ /* 0x0003e60000000800 */
[C---:B------:R-:W-:Y:S08]  /*4890*/  HMMA.16816.F32.BF16 R104, R12.reuse, R34, RZ ;  /* 0x000000220c68723c */ /* 0x040ff000000418ff */
[----:B------:R-:W-:Y:S01]  /*48a0*/  HMMA.16816.F32.BF16 R108, R12, R30, RZ ;  /* 0x0000001e0c6c723c */ /* 0x000fe200000418ff */
[----:B-1----:R-:W-:-:S07]  /*48b0*/  FFMA.FTZ R4, R48, c[0x0][0x2d0], -R0 ;  /* 0x0000b40030047a23 */ /* 0x002fce0000010800 */
        /* <DEDUP_REMOVED lines=19> */
[----:B------:R-:W3:Y:S07]  /*49f0*/  LDSM.16.MT88.4 R24, [R202+0x800] ;  /* 0x00080000ca18783b */ /* 0x000eee0000004200 */
[C---:B-1----:R-:W-:Y:S08]  /*4a00*/  HMMA.16816.F32.BF16 R116, R8.reuse, R48, R84 ;  /* 0x000000300874723c */ /* 0x042ff00000041854 */
[C---:B------:R-:W-:Y:S08]  /*4a10*/  HMMA.16816.F32.BF16 R84, R8.reuse, R40, R80 ;  /* 0x000000280854723c */ /* 0x040ff00000041850 */
[C---:B------:R-:W-:Y:S08]  /*4a20*/  HMMA.16816.F32.BF16 R80, R8.reuse, R62, R52 ;  /* 0x0000003e0850723c */ /* 0x040ff00000041834 */
[C---:B------:R-:W-:Y:S08]  /*4a30*/  HMMA.16816.F32.BF16 R128, R8.reuse, R58, R44 ;  /* 0x0000003a0880723c */ /* 0x040ff0000004182c */
        /* <DEDUP_REMOVED lines=14> */
[C---:B------:R-:W-:Y:S01]  /*4b20*/  HMMA.16816.F32.BF16 R64, R4.reuse, R66, R88 ;  /* 0x000000420440723c */ /* 0x040fe20000041858 */
[----:B------:R-:W-:Y:S02]  /*4b30*/  MOV R75, R196 ;  /* 0x000000c4004b7202 */ /* 0x000fe40000000f00 */
[----:B------:R-:W-:Y:S02]  /*4b40*/  MOV R74, R175 ;  /* 0x000000af004a7202 */ /* 0x000fe40000000f00 */
[----:B------:R-:W-:Y:S02]  /*4b50*/  MOV R73, R174 ;  /* 0x000000ae00497202 */ /* 0x000fe40000000f00 */
[----:B------:R-:W-:Y:S01]  /*4b60*/  MOV R89, R144 ;  /* 0x0000009000597202 */ /* 0x000fe20000000f00 */
[----:B------:R-:W-:Y:S01]  /*4b70*/  HMMA.16816.F32.BF16 R60, R4, R62, R96 ;  /* 0x0000003e043c723c */ /* 0x000fe20000041860 */
[----:B------:R-:W-:-:S02]  /*4b80*/  MOV R91, R197 ;  /* 0x000000c5005b7202 */ /* 0x000fc40000000f00 */
[----:B------:R-:W-:Y:S02]  /*4b90*/  MOV R72, R173 ;  /* 0x000000ad00487202 */ /* 0x000fe40000000f00 */
[----:B------:R-:W-:Y:S01]  /*4ba0*/  MOV R90, R172 ;  /* 0x000000ac005a7202 */ /* 0x000fe20000000f00 */
[--C-:B-1----:R-:W-:Y:S02]  /*4bb0*/  FFMA.FTZ R8, R165, c[0x0][0x2d0], -R16.reuse ;  /* 0x0000b400a5087a23 */ /* 0x102fe40000010810 */
[C---:B------:R-:W-:Y:S02]  /*4bc0*/  HMMA.16816.F32.BF16 R56, R4.reuse, R58, R100 ;  /* 0x0000003a0438723c */ /* 0x040fe40000041864 */
[----:B------:R1:W-:Y:S06]  /*4bd0*/  MUFU.EX2 R226, R8 ;  /* 0x0000000800e27308 */ /* 0x0003ec0000000800 */
[C---:B------:R-:W-:Y:S08]  /*4be0*/  HMMA.16816.F32.BF16 R48, R4.reuse, R50, R104 ;  /* 0x000000320430723c */ /* 0x040ff00000041868 */
[----:B------:R-:W-:Y:S01]  /*4bf0*/  HMMA.16816.F32.BF16 R40, R4, R42, R108 ;  /* 0x0000002a0428723c */ /* 0x000fe2000004186c */
[----:B------:R-:W-:Y:S01]  /*4c00*/  LDSM.16.MT88.4 R108, [R202+0xc00] ;  /* 0x000c0000ca6c783b */ /* 0x000fe20000004200 */
[----:B-1----:R-:W-:-:S04]  /*4c10*/  FFMA.FTZ R8, R164, c[0x0][0x2d0], -R16 ;  /* 0x0000b400a4087a23 */ /* 0x002fc80000010810 */
[----:B------:R1:W2:Y:S02]  /*4c20*/  MUFU.EX2 R227, R8 ;  /* 0x0000000800e37308 */ /* 0x0002a40000000800 */
[----:B------:R-:W-:Y:S01]  /*4c30*/  HMMA.16816.F32.BF16 R36, R4, R14, R112 ;  /* 0x0000000e0424723c */ /* 0x000fe20000041870 */
[----:B------:R-:W4:Y:S06]  /*4c40*/  LDSM.16.MT88.4 R12, [R201+0x800] ;  /* 0x00080000c90c783b */ /* 0x000f2c0000004200 */
[----:B------:R-:W-:Y:S02]  /*4c50*/  FFMA.FTZ R4, R139, c[0x0][0x2d0], -R2 ;  /* 0x0000b4008b047a23 */ /* 0x000fe40000010802 */
[----:B-1----:R-:W-:Y:S01]  /*4c60*/  FFMA.FTZ R8, R151, c[0x0][0x2d0], -R3 ;  /* 0x0000b40097087a23 */ /* 0x002fe20000010803 */
[----:B--2---:R-:W-:Y:S01]  /*4c70*/  F2FP.BF16.PACK_AB R10, R227, R226 ;  /* 0x000000e2e30a723e */ /* 0x004fe200000010ff */
[----:B------:R1:W-:Y:S08]  /*4c80*/  MUFU.EX2 R151, R4 ;  /* 0x0000000400977308 */ /* 0x0003f00000000800 */
[----:B------:R2:W-:Y:S01]  /*4c90*/  MUFU.EX2 R199, R8 ;  /* 0x0000000800c77308 */ /* 0x0005e20000000800 */
[----:B-1----:R-:W-:-:S07]  /*4ca0*/  FFMA.FTZ R4, R126, c[0x0][0x2d0], -R0 ;  /* 0x0000b4007e047a23 */ /* 0x002fce0000010800 */
[----:B------:R1:W-:Y:S01]  /*4cb0*/  MUFU.EX2 R144, R4 ;  /* 0x0000000400907308 */ /* 0x0003e20000000800 */
[----:B--2---:R-:W-:-:S07]  /*4cc0*/  FFMA.FTZ R8, R150, c[0x0][0x2d0], -R3 ;  /* 0x0000b40096087a23 */ /* 0x004fce0000010803 */
[----:B------:R2:W5:Y:S01]  /*4cd0*/  MUFU.EX2 R217, R8 ;  /* 0x0000000800d97308 */ /* 0x0005620000000800 */
[----:B-1----:R-:W-:Y:S02]  /*4ce0*/  FFMA.FTZ R4, R125, c[0x0][0x2d0], -R0 ;  /* 0x0000b4007d047a23 */ /* 0x002fe40000010800 */
[----:B--2---:R-:W-:Y:S01]  /*4cf0*/  FFMA.FTZ R8, R146, c[0x0][0x2d0], -R3 ;  /* 0x0000b40092087a23 */ /* 0x004fe20000010803 */
[----:B-----5:R-:W-:-:S04]  /*4d00*/  F2FP.BF16.PACK_AB R9, R217, R199 ;  /* 0x000000c7d909723e */ /* 0x020fc800000010ff */
[----:B------:R1:W-:Y:S02]  /*4d10*/  MUFU.EX2 R222, R8 ;  /* 0x0000000800de7308 */ /* 0x0003e40000000800 */
[----:B-1----:R-:W-:-:S06]  /*4d20*/  FFMA.FTZ R8, R145, c[0x0][0x2d0], -R3 ;  /* 0x0000b40091087a23 */ /* 0x002fcc0000010803 */
[----:B------:R1:W2:Y:S08]  /*4d30*/  MUFU.EX2 R145, R4 ;  /* 0x0000000400917308 */ /* 0x0002b00000000800 */
[----:B------:R5:W3:Y:S01]  /*4d40*/  MUFU.EX2 R223, R8 ;  /* 0x0000000800df7308 */ /* 0x000ae20000000800 */
[----:B-1----:R-:W-:Y:S01]  /*4d50*/  FFMA.FTZ R4, R127, c[0x0][0x2d0], -R0 ;  /* 0x0000b4007f047a23 */ /* 0x002fe20000010800 */
[----:B--2---:R-:W-:-:S06]  /*4d60*/  F2FP.BF16.PACK_AB R5, R145, R144 ;  /* 0x000000909105723e */ /* 0x004fcc00000010ff */
[----:B------:R1:W-:Y:S01]  /*4d70*/  MUFU.EX2 R146, R4 ;  /* 0x0000000400927308 */ /* 0x0003e20000000800 */
[----:B-----5:R-:W-:Y:S01]  /*4d80*/  FFMA.FTZ R8, R138, c[0x0][0x2d0], -R2 ;  /* 0x0000b4008a087a23 */ /* 0x020fe20000010802 */
[----:B---3--:R-:W-:-:S06]  /*4d90*/  F2FP.BF16.PACK_AB R11, R223, R222 ;  /* 0x000000dedf0b723e */ /* 0x008fcc00000010ff */
[----:B------:R2:W-:Y:S01]  /*4da0*/  MUFU.EX2 R196, R8 ;  /* 0x0000000800c47308 */ /* 0x0005e20000000800 */
[----:B-1----:R-:W-:Y:S02]  /*4db0*/  FFMA.FTZ R4, R124, c[0x0][0x2d0], -R0 ;  /* 0x0000b4007c047a23 */ /* 0x002fe40000010800 */
[----:B------:R-:W-:Y:S05]  /*4dc0*/  LDSM.16.MT88.4 R124, [R201+0x1c00] ;  /* 0x001c0000c97c783b */ /* 0x000fea0000004200 */
[----:B------:R-:W1:Y:S01]  /*4dd0*/  MUFU.EX2 R150, R4 ;  /* 0x0000000400967308 */ /* 0x000e620000000800 */
[----:B--2---:R-:W-:-:S07]  /*4de0*/  FFMA.FTZ R8, R137, c[0x0][0x2d0], -R2 ;  /* 0x0000b40089087a23 */ /* 0x004fce0000010802 */
[----:B------:R2:W3:Y:S01]  /*4df0*/  MUFU.EX2 R197, R8 ;  /* 0x0000000800c57308 */ /* 0x0004e20000000800 */
[----:B-1----:R-:W-:Y:S01]  /*4e00*/  F2FP.BF16.PACK_AB R7, R150, R146 ;  /* 0x000000929607723e */ /* 0x002fe200000010ff */
[----:B--2---:R-:W-:Y:S01]  /*4e10*/  FFMA.FTZ R8, R136, c[0x0][0x2d0], -R2 ;  /* 0x0000b40088087a23 */ /* 0x004fe20000010802 */
[----:B---3--:R-:W-:-:S05]  /*4e20*/  F2FP.BF16.PACK_AB R4, R197, R196 ;  /* 0x000000c4c504723e */ /* 0x008fca00000010ff */
[----:B------:R1:W2:Y:S02]  /*4e30*/  MUFU.EX2 R198, R8 ;  /* 0x0000000800c67308 */ /* 0x0002a40000000800 */
[----:B-1----:R-:W-:Y:S02]  /*4e40*/  F2FP.BF16.PACK_AB R8, R225, R224 ;  /* 0x000000e0e108723e */ /* 0x002fe400000010ff */
[----:B--2---:R-:W-:-:S05]  /*4e50*/  F2FP.BF16.PACK_AB R6, R151, R198 ;  /* 0x000000c69706723e */ /* 0x004fca00000010ff */
[C---:B------:R-:W-:Y:S08]  /*4e60*/  HMMA.16816.F32.BF16 R112, R8.reuse, R26, R80 ;  /* 0x0000001a0870723c */ /* 0x040ff00000041850 */
[-C--:B----4-:R-:W-:Y:S08]  /*4e70*/  HMMA.16816.F32.BF16 R152, R8, R12.reuse, R152 ;  /* 0x0000000c0898723c */ /* 0x090ff00000041898 */
[----:B------:R-:W-:Y:S08]  /*4e80*/  HMMA.16816.F32.BF16 R156, R4, R12, R156 ;  /* 0x0000000c049c723c */ /* 0x000ff0000004189c */
[-C--:B------:R-:W-:Y:S08]  /*4e90*/  HMMA.16816.F32.BF16 R164, R8, R14.reuse, R68 ;  /* 0x0000000e08a4723c */ /* 0x080ff00000041844 */
[----:B------:R-:W-:Y:S01]  /*4ea0*/  HMMA.16816.F32.BF16 R64, R4, R14, R64 ;  /* 0x0000000e0440723c */ /* 0x000fe20000041840 */
[----:B------:R-:W1:Y:S07]  /*4eb0*/  LDSM.16.MT88.4 R12, [R202+0x1800] ;  /* 0x00180000ca0c783b */ /* 0x000e6e0000004200 */
[----:B------:R-:W-:Y:S01]  /*4ec0*/  HMMA.16816.F32.BF16 R80, R8, R30, R32 ;  /* 0x0000001e0850723c */ /* 0x000fe20000041820 */
[----:B------:R-:W2:Y:S07]  /*4ed0*/  LDSM.16.MT88.4 R32, [R202+0x2800] ;  /* 0x00280000ca20783b */ /* 0x000eae0000004200 */
[----:B------:R-:W-:Y:S08]  /*4ee0*/  HMMA.16816.F32.BF16 R172, R4, R24, R132 ;  /* 0x0000001804ac723c */ /* 0x000ff00000041884 */
[C---:B------:R-:W-:Y:S08]  /*4ef0*/  HMMA.16816.F32.BF16 R104, R8.reuse, R28, R84 ;  /* 0x0000001c0868723c */ /* 0x040ff00000041854 */
[C---:B------:R-:W-:Y:S01]  /*4f00*/  HMMA.16816.F32.BF16 R100, R8.reuse, R24, R160 ;  /* 0x000000180864723c */ /* 0x040fe200000418a0 */
[----:B------:R-:W-:Y:S07]  /*4f10*/  LDSM.16.MT88.4 R160, [R201+0xc00] ;  /* 0x000c0000c9a0783b */ /* 0x000fee0000004200 */
[C---:B------:R-:W-:Y:S01]  /*4f20*/  HMMA.16816.F32.BF16 R68, R8.reuse, R20, R168 ;  /* 0x000000140844723c */ /* 0x040fe200000418a8 */
[----:B------:R-:W-:Y:S07]  /*4f30*/  LDSM.16.MT88.4 R168, [R202+0x1c00] ;  /* 0x001c0000caa8783b */ /* 0x000fee0000004200 */
[C---:B-1----:R-:W-:Y:S08]  /*4f40*/  HMMA.16816.F32.BF16 R132, R8.reuse, R12, R116 ;  /* 0x0000000c0884723c */ /* 0x042ff00000041874 */
[C---:B------:R-:W-:Y:S08]  /*4f50*/  HMMA.16816.F32.BF16 R128, R8.reuse, R22, R128 ;  /* 0x000000160880723c */ /* 0x040ff00000041880 */
[C---:B------:R-:W-:Y:S08]  /*4f60*/  HMMA.16816.F32.BF16 R52, R8.reuse, R14, R52 ;  /* 0x0000000e0834723c */ /* 0x040ff00000041834 */
[C---:B--2---:R-:W-:Y:S08]  /*4f70*/  HMMA.16816.F32.BF16 R84, R8.reuse, R32, R120 ;  /* 0x000000200854723c */ /* 0x044ff00000041878 */
[----:B------:R-:W-:Y:S01]  /*4f80*/  HMMA.16816.F32.BF16 R44, R8, R34, R44 ;  /* 0x00000022082c723c */ /* 0x000fe2000004182c */
[----:B------:R-:W2:Y:S06]  /*4f90*/  LDL R9, [R1+0x40] ;  /* 0x0000400001097983 */ /* 0x000eac0000100800 */
[----:B------:R-:W-:Y:S01]  /*4fa0*/  FFMA.FTZ R8, R195, c[0x0][0x2d0], -R16 ;  /* 0x0000b400c3087a23 */ /* 0x000fe20000010810 */
[----:B------:R-:W-:Y:S01]  /*4fb0*/  HMMA.16816.F32.BF16 R60, R4, R26, R60 ;  /* 0x0000001a043c723c */ /* 0x000fe2000004183c */
[----:B------:R-:W-:-:S02]  /*4fc0*/  MOV R195, R72 ;  /* 0x0000004800c37202 */ /* 0x000fc40000000f00 */
[----:B------:R1:W-:Y:S05]  /*4fd0*/  MUFU.EX2 R24, R8 ;  /* 0x0000000800187308 */ /* 0x0003ea0000000800 */
[C---:B------:R-:W-:Y:S07]  /*4fe0*/  HMMA.16816.F32.BF16 R120, R4.reuse, R20, R180 ;  /* 0x000000140478723c */ /* 0x040fee00000418b4 */
[----:B------:R-:W-:Y:S01]  /*4ff0*/  MOV R182, R18 ;  /* 0x0000001200b67202 */ /* 0x000fe20000000f00 */
[----:B------:R-:W-:Y:S01]  /*5000*/  HMMA.16816.F32.BF16 R56, R4, R22, R56 ;  /* 0x000000160438723c */ /* 0x000fe20000041838 */
[----:B------:R-:W-:Y:S01]  /*5010*/  MOV R181, R89 ;  /* 0x0000005900b57202 */ /* 0x000fe20000000f00 */
[----:B-1----:R-:W-:Y:S01]  /*5020*/  FFMA.FTZ R8, R194, c[0x0][0x2d0], -R16 ;  /* 0x0000b400c2087a23 */ /* 0x002fe20000010810 */
[----:B------:R-:W-:-:S02]  /*5030*/  MOV R194, R73 ;  /* 0x0000004900c27202 */ /* 0x000fc40000000f00 */
[----:B------:R-:W-:Y:S01]  /*5040*/  MOV R180, R90 ;  /* 0x0000005a00b47202 */ /* 0x000fe20000000f00 */
[----:B------:R1:W3:Y:S02]  /*5050*/  MUFU.EX2 R25, R8 ;  /* 0x0000000800197308 */ /* 0x0002e40000000800 */
[----:B------:R-:W-:Y:S01]  /*5060*/  HMMA.16816.F32.BF16 R48, R4, R14, R48 ;  /* 0x0000000e0430723c */ /* 0x000fe20000041830 */
[----:B------:R-:W-:-:S07]  /*5070*/  MOV R183, R19 ;  /* 0x0000001300b77202 */ /* 0x000fce0000000f00 */
[----:B------:R-:W-:Y:S01]  /*5080*/  HMMA.16816.F32.BF16 R136, R4, R12, R92 ;  /* 0x0000000c0488723c */ /* 0x000fe2000004185c */
[----:B-1----:R-:W-:Y:S01]  /*5090*/  FFMA.FTZ R8, R193, c[0x0][0x2d0], -R16 ;  /* 0x0000b400c1087a23 */ /* 0x002fe20000010810 */
[----:B------:R-:W-:-:S03]  /*50a0*/  MOV R193, R74 ;  /* 0x0000004a00c17202 */ /* 0x000fc60000000f00 */
[----:B------:R1:W-:Y:S02]  /*50b0*/  MUFU.EX2 R27, R8 ;  /* 0x00000008001b7308 */ /* 0x0003e40000000800 */
[----:B-1----:R-:W-:Y:S01]  /*50c0*/  FFMA.FTZ R8, R192, c[0x0][0x2d0], -R16 ;  /* 0x0000b400c0087a23 */ /* 0x002fe20000010810 */
[----:B------:R-:W-:Y:S02]  /*50d0*/  MOV R192, R75 ;  /* 0x0000004b00c07202 */ /* 0x000fe40000000f00 */
[C---:B------:R-:W-:Y:S03]  /*50e0*/  HMMA.16816.F32.BF16 R72, R4.reuse, R28, R76 ;  /* 0x0000001c0448723c */ /* 0x040fe6000004184c */
[----:B------:R1:W-:Y:S05]  /*50f0*/  MUFU.EX2 R26, R8 ;  /* 0x00000008001a7308 */ /* 0x0003ea0000000800 */
[----:B------:R-:W-:Y:S01]  /*5100*/  HMMA.16816.F32.BF16 R40, R4, R30, R40 ;  /* 0x0000001e0428723c */ /* 0x000fe20000041828 */
[----:B------:R-:W-:-:S07]  /*5110*/  MOV R29, R91 ;  /* 0x0000005b001d7202 */ /* 0x000fce0000000f00 */
[----:B------:R-:W-:Y:S01]  /*5120*/  HMMA.16816.F32.BF16 R36, R4, R34, R36 ;  /* 0x000000220424723c */ /* 0x000fe20000041824 */
[--C-:B-1----:R-:W-:Y:S02]  /*5130*/  FFMA.FTZ R8, R191, c[0x0][0x2d0], -R3.reuse ;  /* 0x0000b400bf087a23 */ /* 0x102fe40000010803 */
[----:B------:R-:W-:Y:S01]  /*5140*/  FADD.FTZ R10, R229, R228 ;  /* 0x000000e4e50a7221 */ /* 0x000fe20000010000 */
[----:B---3--:R-:W-:Y:S01]  /*5150*/  F2FP.BF16.PACK_AB R96, R25, R24 ;  /* 0x000000181960723e */ /* 0x008fe200000010ff */
[----:B------:R1:W-:Y:S01]  /*5160*/  MUFU.EX2 R20, R8 ;  /* 0x0000000800147308 */ /* 0x0003e20000000800 */
[----:B------:R-:W-:Y:S01]  /*5170*/  LDSM.16.MT88.4 R76, [R201+0x2c00] ;  /* 0x002c0000c94c783b */ /* 0x000fe20000004200 */
[----:B-1----:R-:W-:-:S06]  /*5180*/  FFMA.FTZ R8, R190, c[0x0][0x2d0], -R3 ;  /* 0x0000b400be087a23 */ /* 0x002fcc0000010803 */
[----:B------:R1:W3:Y:S02]  /*5190*/  MUFU.EX2 R21, R8 ;  /* 0x0000000800157308 */ /* 0x0002e40000000800 */
[--C-:B-1----:R-:W-:Y:S02]  /*51a0*/  FFMA.FTZ R8, R189, c[0x0][0x2d0], -R3.reuse ;  /* 0x0000b400bd087a23 */ /* 0x102fe40000010803 */
[----:B------:R-:W-:-:S04]  /*51b0*/  FFMA.FTZ R3, R188, c[0x0][0x2d0], -R3 ;  /* 0x0000b400bc037a23 */ /* 0x000fc80000010803 */
[----:B------:R1:W-:Y:S02]  /*51c0*/  MUFU.EX2 R22, R3 ;  /* 0x0000000300167308 */ /* 0x0003e40000000800 */
[----:B-1----:R-:W-:-:S06]  /*51d0*/  FFMA.FTZ R3, R187, c[0x0][0x2d0], -R2 ;  /* 0x0000b400bb037a23 */ /* 0x002fcc0000010802 */
[----:B------:R1:W-:Y:S01]  /*51e0*/  MUFU.EX2 R15, R3 ;  /* 0x00000003000f7308 */ /* 0x0003e20000000800 */
[----:B------:R-:W-:Y:S01]  /*51f0*/  HMMA.16816.F32.BF16 R88, R4, R32, R140 ;  /* 0x000000200458723c */ /* 0x000fe2000004188c */
[----:B------:R-:W4:Y:S01]  /*5200*/  LDSM.16.MT88.4 R4, [R202+0x2c00] ;  /* 0x002c0000ca04783b */ /* 0x000f220000004200 */
[----:B-1----:R-:W-:-:S05]  /*5210*/  FFMA.FTZ R3, R186, c[0x0][0x2d0], -R2 ;  /* 0x0000b400ba037a23 */ /* 0x002fca0000010802 */
[----:B------:R1:W-:Y:S02]  /*5220*/  MUFU.EX2 R18, R3 ;  /* 0x0000000300127308 */ /* 0x0003e40000000800 */
        /* <DEDUP_REMOVED lines=9> */
[----:B------:R2:W-:Y:S08]  /*52c0*/  MUFU.EX2 R13, R2 ;  /* 0x00000002000d7308 */ /* 0x0005f00000000800 */
[----:B------:R1:W-:Y:S08]  /*52d0*/  MUFU.EX2 R14, R0 ;  /* 0x00000000000e7308 */ /* 0x0003f00000000800 */
[----:B------:R-:W5:Y:S08]  /*52e0*/  MUFU.EX2 R23, R8 ;  /* 0x0000000800177308 */ /* 0x000f700000000800 */
[----:B------:R1:W1:Y:S01]  /*52f0*/  MUFU.EX2 R19, R3 ;  /* 0x0000000300137308 */ /* 0x0002620000000800 */
[----:B--2---:R-:W-:Y:S01]  /*5300*/  @P5 IMAD.HI.U32 R2, R9, c[0x0][0x2c8], RZ ;  /* 0x0000b20009025a27 */ /* 0x004fe200078e00ff */
[----:B-1----:R-:W-:-:S02]  /*5310*/  MOV R0, R9 ;  /* 0x0000000900007202 */ /* 0x002fc40000000f00 */
[----:B------:R-:W-:Y:S02]  /*5320*/  MOV R9, c[0x0][0x2ac] ;  /* 0x0000ab0000097a02 */ /* 0x000fe40000000f00 */
[----:B------:R-:W-:-:S03]  /*5330*/  @P5 SHF.R.U32.HI R0, RZ, c[0x0][0x2cc], R2 ;  /* 0x0000b300ff005a19 */ /* 0x000fc60000011602 */
[----:B------:R-:W-:-:S05]  /*5340*/  IMAD R9, R9, c[0x0][0x1d0], RZ ;  /* 0x0000740009097a24 */ /* 0x000fca00078e02ff */
[----:B------:R-:W-:Y:S01]  /*5350*/  IADD3 R0, R0, -c[0x0][0x168], R9 ;  /* 0x80005a0000007a10 */ /* 0x000fe20007ffe009 */
[----:B------:R-:W-:-:S03]  /*5360*/  FADD.FTZ R3, R231, R230 ;  /* 0x000000e6e7037221 */ /* 0x000fc60000010000 */
[----:B------:R-:W-:Y:S01]  /*5370*/  SHF.R.S32.HI R2, RZ, 0x1f, R0 ;  /* 0x0000001fff027819 */ /* 0x000fe20000011400 */
[----:B------:R-:W-:Y:S02]  /*5380*/  FADD.FTZ R8, R239, R238 ;  /* 0x000000eeef087221 */ /* 0x000fe40000010000 */
[----:B------:R-:W-:Y:S01]  /*5390*/  FADD.FTZ R3, R29, R3 ;  /* 0x000000031d037221 */ /* 0x000fe20000010000 */
[----:B------:R-:W-:Y:S01]  /*53a0*/  LEA.HI R9, R2, R0, RZ, 0x6 ;  /* 0x0000000002097211 */ /* 0x000fe200078f30ff */
[----:B------:R-:W-:Y:S01]  /*53b0*/  FADD.FTZ R2, R248, R10 ;  /* 0x0000000af8027221 */ /* 0x000fe20000010000 */
[----:B---3--:R-:W-:Y:S01]  /*53c0*/  F2FP.BF16.PACK_AB R97, R21, R20 ;  /* 0x000000141561723e */ /* 0x008fe200000010ff */
[----:B------:R-:W-:Y:S01]  /*53d0*/  FADD.FTZ R0, R243, R8 ;  /* 0x00000008f3007221 */ /* 0x000fe20000010000 */
[----:B------:R-:W-:Y:S01]  /*53e0*/  F2FP.BF16.PACK_AB R98, R26, R27 ;  /* 0x0000001b1a62723e */ /* 0x000fe200000010ff */
[----:B------:R-:W-:Y:S01]  /*53f0*/  FADD.FTZ R8, R235, R232 ;  /* 0x000000e8eb087221 */ /* 0x000fe20000010000 */
[----:B-----5:R-:W-:Y:S01]  /*5400*/  F2FP.BF16.PACK_AB R99, R22, R23 ;  /* 0x000000171663723e */ /* 0x020fe200000010ff */
[----:B------:R-:W-:Y:S01]  /*5410*/  FADD.FTZ R3, R192, R3 ;  /* 0x00000003c0037221 */ /* 0x000fe20000010000 */
[----:B------:R-:W-:-:S02]  /*5420*/  F2FP.BF16.PACK_AB R92, R18, R15 ;  /* 0x0000000f125c723e */ /* 0x000fc400000010ff */
[----:B------:R-:W-:Y:S02]  /*5430*/  F2FP.BF16.PACK_AB R94, R16, R19 ;  /* 0x00000013105e723e */ /* 0x000fe400000010ff */
[----:B------:R-:W-:Y:S02]  /*5440*/  F2FP.BF16.PACK_AB R93, R12, R11 ;  /* 0x0000000b0c5d723e */ /* 0x000fe400000010ff */
[----:B------:R-:W-:Y:S01]  /*5450*/  F2FP.BF16.PACK_AB R95, R14, R13 ;  /* 0x0000000d0e5f723e */ /* 0x000fe200000010ff */
[----:B------:R-:W-:Y:S02]  /*5460*/  FADD.FTZ R2, R250, R2 ;  /* 0x00000002fa027221 */ /* 0x000fe40000010000 */
[----:B------:R-:W-:Y:S02]  /*5470*/  FADD.FTZ R0, R244, R0 ;  /* 0x00000000f4007221 */ /* 0x000fe40000010000 */
[----:B------:R-:W-:Y:S02]  /*5480*/  FADD.FTZ R8, R234, R8 ;  /* 0x00000008ea087221 */ /* 0x000fe40000010000 */
[----:B------:R-:W-:Y:S01]  /*5490*/  FADD.FTZ R3, R193, R3 ;  /* 0x00000003c1037221 */ /* 0x000fe20000010000 */
[----:B----4-:R-:W-:Y:S01]  /*54a0*/  HMMA.16816.F32.BF16 R84, R96, R4, R84 ;  /* 0x000000046054723c */ /* 0x010fe20000041854 */
[----:B------:R-:W-:-:S02]  /*54b0*/  FADD.FTZ R2, R251, R2 ;  /* 0x00000002fb027221 */ /* 0x000fc40000010000 */
        /* <DEDUP_REMOVED lines=38> */
[----:B------:R-:W-:-:S05]  /*5720*/  FADD.FTZ R0, R11, R2 ;  /* 0x000000020b007221 */ /* 0x000fca0000010000 */
        /* <DEDUP_REMOVED lines=39> */
[----:B------:R-:W-:Y:S11]  /*59a0*/  ISETP.GE.AND P0, PT, R221, R7, PT ;  /* 0x00000007dd00720c */ /* 0x000ff60003f06270 */
[----:B------:R-:W-:Y:S02]  /*59b0*/  @!UPT UIADD3 URZ, URZ, URZ, URZ ;  /* 0x0000003f3f3ff290 */ /* 0x000fe4000fffe03f */
[----:B------:R-:W-:Y:S05]  /*59c0*/  @!P0 BRA `(.L_x_1468) ;  /* 0x0000430000008947 */ /* 0x000fea0003800000 */
[----:B------:R-:W-:Y:S01]  /*59d0*/  MOV R146, R148 ;  /* 0x0000009400927202 */ /* 0x000fe20000000f00 */
[----:B------:R-:W-:Y:S01]  /*59e0*/  IMAD.MOV.U32 R151, RZ, RZ, R17 ;  /* 0x000000ffff977224 */ /* 0x000fe200078e0011 */
[----:B------:R-:W-:Y:S01]  /*59f0*/  MOV R145, R149 ;  /* 0x0000009500917202 */ /* 0x000fe20000000f00 */
[----:B------:R-:W-:Y:S01]  /*5a00*/  IMAD.MOV.U32 R235, RZ, RZ, R221 ;  /* 0x000000ffffeb7224 */ /* 0x000fe200078e00dd */
[----:B------:R-:W-:Y:S02]  /*5a10*/  MOV R150, R147 ;  /* 0x0000009300967202 */ /* 0x000fe40000000f00 */
.L_x_1479:
        /* <DEDUP_REMOVED lines=30> */
[----:B------:R-:W-:Y:S01]  /*5c00*/  SHF.R.S32.HI R6, RZ, 0x1f, R218 ;  /* 0x0000001fff067819 */ /* 0x000fe200000114da */
[----:B------:R-:W-:Y:S02]  /*5c10*/  IMAD R4, R220, c[0x0][0x21c], R4 ;  /* 0x00008700dc047a24 */ /* 0x000fe400078e0204 */
[----:B------:R-:W-:Y:S01]  /*5c20*/  IMAD.IADD R3, R3, 0x1, R0 ;  /* 0x0000000103037824 */ /* 0x000fe200078e0200 */
[----:B------:R-:W-:Y:S01]  /*5c30*/  SHF.L.U64.HI R13, R218, 0x1, R6 ;  /* 0x00000001da0d7819 */ /* 0x000fe20000010206 */
[----:B------:R-:W-:Y:S02]  /*5c40*/  IMAD.SHL.U32 R22, R5, 0x2, RZ ;  /* 0x0000000205167824 */ /* 0x000fe400078e00ff */
[----:B------:R-:W-:Y:S04]  /*5c50*/  IMAD.WIDE.U32 R2, R220, c[0x0][0x218], R2 ;  /* 0x00008600dc027a25 */ /* 0x000fe800078e0002 */
[----:B------:R-:W-:Y:S02]  /*5c60*/  IMAD.SHL.U32 R21, R252, 0x2, RZ ;  /* 0x00000002fc157824 */ /* 0x000fe400078e00ff */
[----:B------:R-:W-:Y:S01]  /*5c70*/  IMAD.SHL.U32 R20, R218, 0x2, RZ ;  /* 0x00000002da147824 */ /* 0x000fe200078e00ff */
[----:B---3--:R-:W-:Y:S04]  /*5c80*/  IADD3 R0, P0, R8, R2, RZ ;  /* 0x0000000208007210 */ /* 0x008fe80007f1e0ff */
[----:B----4-:R-:W-:Y:S02]  /*5c90*/  IADD3.X R4, R7, R3, R4, P0, !PT ;  /* 0x0000000307047210 */ /* 0x010fe400007fe404 */
[C---:B------:R-:W-:Y:S02]  /*5ca0*/  LEA R12, P0, R0.reuse, c[0x0][0x1f8], 0x1 ;  /* 0x00007e00000c7a11 */ /* 0x040fe400078008ff */
[----:B------:R-:W-:Y:S02]  /*5cb0*/  SHF.R.S32.HI R7, RZ, 0x1f, R252 ;  /* 0x0000001fff077819 */ /* 0x000fe400000114fc */
[----:B------:R-:W-:Y:S02]  /*5cc0*/  LEA.HI.X R5, R0, c[0x0][0x1fc], R4, 0x1, P0 ;  /* 0x00007f0000057a11 */ /* 0x000fe400000f0c04 */
[----:B------:R-:W-:Y:S01]  /*5cd0*/  SHF.L.U64.HI R14, R252, 0x1, R7 ;  /* 0x00000001fc0e7819 */ /* 0x000fe20000010207 */
[----:B------:R-:W-:-:S05]  /*5ce0*/  BRA.DIV ~URZ, `(.L_x_1471) ;  /* 0x0000b3b27f007947 */ /* 0x000fca000b800000 */
[----:B------:R1:W3:Y:S02]  /*5cf0*/  SHFL.IDX PT, R4, R5, RZ, 0x1c1f ;  /* 0x001c1fff05047589 */ /* 0x0002e400000e0000 */
.L_x_1530:
[----:B------:R-:W-:-:S05]  /*5d00*/  BRA.DIV ~URZ, `(.L_x_1472) ;  /* 0x0000b4027f007947 */ /* 0x000fca000b800000 */
[----:B------:R-:W4:Y:S01]  /*5d10*/  SHFL.IDX PT, R0, R12, RZ, 0x1c1f ;  /* 0x001c1fff0c007589 */ /* 0x000f2200000e0000 */
[----:B------:R-:W-:Y:S02]  /*5d20*/  ISETP.GE.AND P2, PT, R218, c[0x0][0x1d4], PT ;  /* 0x00007500da007a0c */ /* 0x000fe40003f46270 */
[----:B------:R-:W-:Y:S02]  /*5d30*/  ISETP.GE.AND P1, PT, R252, c[0x0][0x1d4], PT ;  /* 0x00007500fc007a0c */ /* 0x000fe40003f26270 */
[----:B------:R-:W-:Y:S02]  /*5d40*/  IADD3 R8, R218, 0x40, RZ ;  /* 0x00000040da087810 */ /* 0x000fe40007ffe0ff */
[----:B------:R-:W-:Y:S02]  /*5d50*/  SEL R11, RZ, 0x10, P2 ;  /* 0x00000010ff0b7807 */ /* 0x000fe40001000000 */
[----:B------:R-:W-:Y:S02]  /*5d60*/  SEL R10, RZ, 0x10, P1 ;  /* 0x00000010ff0a7807 */ /* 0x000fe40000800000 */
[C---:B----4-:R-:W-:Y:S02]  /*5d70*/  IADD3 R6, P0, R0.reuse, R20, RZ ;  /* 0x0000001400067210 */ /* 0x050fe40007f1e0ff */
[----:B------:R-:W-:Y:S03]  /*5d80*/  IADD3 R2, P6, R0, R21, RZ ;  /* 0x0000001500027210 */ /* 0x000fe60007fde0ff */
[----:B---3--:R-:W-:Y:S01]  /*5d90*/  IMAD.X R7, R4, 0x1, R13, P0 ;  /* 0x0000000104077824 */ /* 0x008fe200000e060d */
        /* <DEDUP_REMOVED lines=12> */
.L_x_1531:
[----:B---3--:R-:W-:Y:S02]  /*5e60*/  IADD3 R2, -R10, 0x10, RZ ;  /* 0x000000100a027810 */ /* 0x008fe40007ffe1ff */
[----:B------:R-:W-:Y:S02]  /*5e70*/  IADD3 R8, -R11, 0x10, RZ ;  /* 0x000000100b087810 */ /* 0x000fe40007ffe1ff */
[----:B------:R-:W-:Y:S02]  /*5e80*/  LOP3.LUT R6, R2, 0xf, RZ, 0xc0, !PT ;  /* 0x0000000f02067812 */ /* 0x000fe400078ec0ff */
[----:B------:R-:W-:Y:S02]  /*5e90*/  LOP3.LUT R8, R8, 0xf, RZ, 0xc0, !PT ;  /* 0x0000000f08087812 */ /* 0x000fe400078ec0ff */
[----:B------:R-:W-:Y:S02]  /*5ea0*/  IADD3 R3, -R5, 0x10, RZ ;  /* 0x0000001005037810 */ /* 0x000fe40007ffe1ff */
[-C--:B--2---:R-:W-:Y:S02]  /*5eb0*/  IADD3 R6, P6, P2, R6, R0.reuse, R21 ;  /* 0x0000000006067210 */ /* 0x084fe40007ade015 */
[----:B------:R-:W-:Y:S02]  /*5ec0*/  IADD3 R8, P1, P0, R8, R0, R20 ;  /* 0x0000000008087210 */ /* 0x000fe4000783e014 */
[----:B------:R-:W-:Y:S02]  /*5ed0*/  LOP3.LUT R2, R3, 0xf, RZ, 0xc0, !PT ;  /* 0x0000000f03027812 */ /* 0x000fe400078ec0ff */
[-C--:B------:R-:W-:Y:S02]  /*5ee0*/  IADD3.X R7, RZ, R4.reuse, R14, P6, P2 ;  /* 0x00000004ff077210 */ /* 0x080fe400037e440e */
[----:B------:R-:W-:Y:S02]  /*5ef0*/  ISETP.NE.U32.AND P6, PT, R11, RZ, PT ;  /* 0x000000ff0b00720c */ /* 0x000fe40003fc5070 */
[----:B------:R-:W-:Y:S02]  /*5f00*/  IADD3.X R9, RZ, R4, R13, P1, P0 ;  /* 0x00000004ff097210 */ /* 0x000fe40000fe040d */
        /* <DEDUP_REMOVED lines=10> */
.L_x_1470:
[----:B---34-:R-:W-:Y:S05]  /*5fb0*/  BSYNC B0 ;  /* 0x0000000000007941 */ /* 0x018fea0003800000 */
.L_x_1469:
        /* <DEDUP_REMOVED lines=85> */
[-C--:B---3--:R-:W-:Y:S01]  /*6510*/  HMMA.16816.F32.BF16 R4, R172, R180.reuse, R4 ;  /* 0x000000b4ac04723c */ /* 0x088fe20000041804 */
[----:B------:R-:W3:Y:S07]  /*6520*/  LDSM.16.M88.4 R192, [R200+0x2c00] ;  /* 0x002c0000c8c0783b */ /* 0x000eee0000000200 */
[C---:B----4-:R-:W-:Y:S08]  /*6530*/  HMMA.16816.F32.BF16 R8, R188.reuse, R180, R8 ;  /* 0x000000b4bc08723c */ /* 0x050ff00000041808 */
[-C--:B------:R-:W-:Y:S08]  /*6540*/  HMMA.16816.F32.BF16 R12, R188, R182.reuse, R12 ;  /* 0x000000b6bc0c723c */ /* 0x080ff0000004180c */
[C---:B------:R-:W-:Y:S01]  /*6550*/  HMMA.16816.F32.BF16 R16, R172.reuse, R182, R16 ;  /* 0x000000b6ac10723c */ /* 0x040fe20000041810 */
[----:B------:R-:W-:Y:S07]  /*6560*/  LDSM.16.M88.4 R180, [R209] ;  /* 0x00000000d1b4783b */ /* 0x000fee0000000200 */
[-C--:B-1----:R-:W-:Y:S08]  /*6570*/  HMMA.16816.F32.BF16 R20, R172, R176.reuse, R20 ;  /* 0x000000b0ac14723c */ /* 0x082ff00000041814 */
        /* <DEDUP_REMOVED lines=8> */
[----:B------:R-:W4:Y:S07]  /*6600*/  LDSM.16.M88.4 R184, [R204+0x5000] ;  /* 0x00500000ccb8783b */ /* 0x000f2e0000000200 */
[-C--:B---3--:R-:W-:Y:S08]  /*6610*/  HMMA.16816.F32.BF16 R52, R172, R192.reuse, R52 ;  /* 0x000000c0ac34723c */ /* 0x088ff00000041834 */
[C---:B------:R-:W-:Y:S08]  /*6620*/  HMMA.16816.F32.BF16 R56, R188.reuse, R192, R56 ;  /* 0x000000c0bc38723c */ /* 0x040ff00000041838 */
[-C--:B------:R-:W-:Y:S01]  /*6630*/  HMMA.16816.F32.BF16 R60, R188, R194.reuse, R60 ;  /* 0x000000c2bc3c723c */ /* 0x080fe2000004183c */
[----:B------:R-:W-:Y:S07]  /*6640*/  LDSM.16.M88.4 R188, [R207] ;  /* 0x00000000cfbc783b */ /* 0x000fee0000000200 */
[----:B------:R-:W-:Y:S01]  /*6650*/  HMMA.16816.F32.BF16 R64, R172, R194, R64 ;  /* 0x000000c2ac40723c */ /* 0x000fe20000041840 */
[----:B------:R-:W3:Y:S07]  /*6660*/  LDSM.16.M88.4 R172, [R208] ;  /* 0x00000000d0ac783b */ /* 0x000eee0000000200 */
[-C--:B-1----:R-:W-:Y:S01]  /*6670*/  HMMA.16816.F32.BF16 R4, R176, R180.reuse, R4 ;  /* 0x000000b4b004723c */ /* 0x082fe20000041804 */
[----:B------:R-:W1:Y:S01]  /*6680*/  LDSM.16.M88.4 R192, [R206] ;  /* 0x00000000cec0783b */ /* 0x000e620000000200 */
[----:B------:R-:W-:Y:S06]  /*6690*/  DEPBAR.LE SB0, 0x0 ;  /* 0x000080000000791a */ /* 0x000fec0000000000 */
[C---:B----4-:R-:W-:Y:S01]  /*66a0*/  HMMA.16816.F32.BF16 R8, R184.reuse, R180, R8 ;  /* 0x000000b4b808723c */ /* 0x050fe20000041808 */
[----:B------:R-:W-:Y:S07]  /*66b0*/  BAR.SYNC.DEFER_BLOCKING 0x0 ;  /* 0x0000000000007b1d */ /* 0x000fee0000010000 */
        /* <DEDUP_REMOVED lines=14> */
[----:B------:R-:W-:Y:S07]  /*67a0*/  @!UPT UIADD3 URZ, URZ, URZ, URZ ;  /* 0x0000003f3f3ff290 */ /* 0x000fee000fffe03f */
[----:B------:R-:W-:-:S11]  /*67b0*/  @!P0 BRA `(.L_x_1474) ;  /* 0x0000058000008947 */ /* 0x000fd60003800000 */
[C---:B------:R-:W-:Y:S01]  /*67c0*/  IADD3 R217, R218.reuse, 0x40, RZ ;  /* 0x00000040dad97810 */ /* 0x040fe20007ffe0ff */
[----:B------:R-:W3:Y:S01]  /*67d0*/  LDL R2, [R1+0x28] ;  /* 0x0000280001027983 */ /* 0x000ee20000100800 */
[----:B------:R-:W-:Y:S01]  /*67e0*/  IADD3 R147, R218, 0x40, RZ ;  /* 0x00000040da937810 */ /* 0x000fe20007ffe0ff */
[----:B------:R-:W-:Y:S01]  /*67f0*/  IMAD.MOV.U32 R220, RZ, RZ, RZ ;  /* 0x000000ffffdc7224 */ /* 0x000fe200078e00ff */
[----:B------:R-:W-:Y:S01]  /*6800*/  SHF.R.S32.HI R217, RZ, 0x1f, R217 ;  /* 0x0000001fffd97819 */ /* 0x000fe200000114d9 */
[----:B------:R-:W-:Y:S01]  /*6810*/  IMAD.SHL.U32 R182, R252, 0x2, RZ ;  /* 0x00000002fcb67824 */ /* 0x000fe200078e00ff */
[----:B------:R-:W4:Y:S01]  /*6820*/  LDL R0, [R1] ;  /* 0x0000000001007983 */ /* 0x000f220000100800 */
[C---:B------:R-:W-:Y:S01]  /*6830*/  IMAD.SHL.U32 R183, R147.reuse, 0x2, RZ ;  /* 0x0000000293b77824 */ /* 0x040fe200078e00ff */
[----:B------:R-:W-:Y:S01]  /*6840*/  SHF.L.U64.HI R180, R147, 0x1, R217 ;  /* 0x0000000193b47819 */ /* 0x000fe200000102d9 */
[----:B------:R-:W-:Y:S01]  /*6850*/  IMAD.SHL.U32 R181, R218, 0x2, RZ ;  /* 0x00000002dab57824 */ /* 0x000fe200078e00ff */
[----:B------:R-:W-:Y:S01]  /*6860*/  SHF.R.S32.HI R217, RZ, 0x1f, R252 ;  /* 0x0000001fffd97819 */ /* 0x000fe200000114fc */
[----:B------:R-:W5:Y:S01]  /*6870*/  LDL.64 R148, [R1+0x20] ;  /* 0x0000200001947983 */ /* 0x000f620000100a00 */
[----:B------:R-:W-:Y:S02]  /*6880*/  SHF.R.S32.HI R147, RZ, 0x1f, R218 ;  /* 0x0000001fff937819 */ /* 0x000fe400000114da */
[----:B------:R-:W-:Y:S02]  /*6890*/  SHF.L.U64.HI R179, R252, 0x1, R217 ;  /* 0x00000001fcb37819 */ /* 0x000fe400000102d9 */
[----:B------:R-:W-:Y:S01]  /*68a0*/  SHF.L.U64.HI R178, R218, 0x1, R147 ;  /* 0x00000001dab27819 */ /* 0x000fe20000010293 */
[----:B--2---:R-:W2:Y:S04]  /*68b0*/  LDL R144, [R1+0x38] ;  /* 0x0000380001907983 */ /* 0x004ea80000100800 */
[----:B------:R-:W2:Y:S06]  /*68c0*/  LDL.64 R222, [R1+0x18] ;  /* 0x0000180001de7983 */ /* 0x000eac0000100a00 */
[----:B------:R-:W2:Y:S01]  /*68d0*/  LDL R221, [R1+0x2c] ;  /* 0x00002c0001dd7983 */ /* 0x000ea20000100800 */
[----:B---3--:R-:W-:Y:S05]  /*68e0*/  IMAD R2, R235, 0x40, R2 ;  /* 0x00000040eb027824 */ /* 0x008fea00078e0202 */
[----:B----4-:R-:W-:Y:S05]  /*68f0*/  IADD3 R2, R2, -0x40, R0 ;  /* 0xffffffc002027810 */ /* 0x010fea0007ffe000 */
[----:B------:R-:W-:Y:S04]  /*6900*/  @P4 IMAD.HI.U32 R3, R2, c[0x0][0x2bc], RZ ;  /* 0x0000af0002034a27 */ /* 0x000fe800078e00ff */
[----:B------:R-:W-:Y:S01]  /*6910*/  IMAD.MOV.U32 R0, RZ, RZ, R2 ;  /* 0x000000ffff007224 */ /* 0x000fe200078e0002 */
[----:B------:R-:W-:Y:S04]  /*6920*/  @P4 SHF.R.U32.HI R0, RZ, c[0x0][0x2c0], R3 ;  /* 0x0000b000ff004a19 */ /* 0x000fe80000011603 */
[C---:B-----5:R-:W-:Y:S04]  /*6930*/  @!P3 IADD3 R3, P0, R0.reuse, R148, RZ ;  /* 0x000000940003b210 */ /* 0x060fe80007f1e0ff */
[----:B--2---:R-:W-:Y:S01]  /*6940*/  @!P3 LEA.HI.X.SX32 R144, R0, R144, 0x1, P0 ;  /* 0x000000900090b211 */ /* 0x004fe200000f0eff */
        /* <DEDUP_REMOVED lines=20> */
.L_x_1532:
[----:B------:R-:W-:-:S05]  /*6a90*/  BRA.DIV ~URZ, `(.L_x_1476) ;  /* 0x0000a9327f007947 */ /* 0x000fca000b800000 */
[----:B------:R-:W3:Y:S01]  /*6aa0*/  SHFL.IDX PT, R0, R177, RZ, 0x1c1f ;  /* 0x001c1fffb1007589 */ /* 0x000ee200000e0000 */
[----:B------:R-:W-:Y:S02]  /*6ab0*/  ISETP.GE.AND P2, PT, R218, c[0x0][0x1d4], PT ;  /* 0x00007500da007a0c */ /* 0x000fe40003f46270 */
        /* <DEDUP_REMOVED lines=19> */
.L_x_1533:
[----:B--2---:R-:W-:Y:S02]  /*6bf0*/  IADD3 R2, -R175, 0x10, RZ ;  /* 0x00000010af027810 */ /* 0x004fe40007ffe1ff */
[----:B------:R-:W-:Y:S02]  /*6c00*/  IADD3 R172, -R176, 0x10, RZ ;  /* 0x00000010b0ac7810 */ /* 0x000fe40007ffe1ff */
[----:B------:R-:W-:Y:S02]  /*6c10*/  LOP3.LUT R148, R2, 0xf, RZ, 0xc0, !PT ;  /* 0x0000000f02947812 */ /* 0x000fe400078ec0ff */
[----:B------:R-:W-:Y:S02]  /*6c20*/  LOP3.LUT R172, R172, 0xf, RZ, 0xc0, !PT ;  /* 0x0000000facac7812 */ /* 0x000fe400078ec0ff */
[----:B------:R-:W-:Y:S02]  /*6c30*/  IADD3 R3, -R174, 0x10, RZ ;  /* 0x00000010ae037810 */ /* 0x000fe40007ffe1ff */
[-C--:B------:R-:W-:Y:S02]  /*6c40*/  IADD3 R148, P6, P2, R148, R0.reuse, R182 ;  /* 0x0000000094947210 */ /* 0x080fe40007ade0b6 */
[----:B------:R-:W-:Y:S02]  /*6c50*/  IADD3 R172, P1, P0, R172, R0, R181 ;  /* 0x00000000acac7210 */ /* 0x000fe4000783e0b5 */
[----:B------:R-:W-:Y:S02]  /*6c60*/  LOP3.LUT R2, R3, 0xf, RZ, 0xc0, !PT ;  /* 0x0000000f03027812 */ /* 0x000fe400078ec0ff */
[-C--:B----4-:R-:W-:Y:S02]  /*6c70*/  IADD3.X R149, RZ, R144.reuse, R179, P6, P2 ;  /* 0x00000090ff957210 */ /* 0x090fe400037e44b3 */
        /* <DEDUP_REMOVED lines=12> */
.L_x_1474:
[----:B------:R-:W-:Y:S05]  /*6d40*/  BSYNC B0 ;  /* 0x0000000000007941 */ /* 0x000fea0003800000 */
.L_x_1473:
[----:B------:R-:W3:Y:S01]  /*6d50*/  LDL R144, [R1+0x40] ;  /* 0x0000400001907983 */ /* 0x000ee20000100800 */
[----:B------:R-:W-:Y:S03]  /*6d60*/  MOV R0, 0x1 ;  /* 0x0000000100007802 */ /* 0x000fe60000000f00 */
[----:B-1----:R-:W3:Y:S02]  /*6d70*/  LDL R3, [R1+0x50] ;  /* 0x0000500001037983 */ /* 0x002ee40000100800 */
[----:B------:R-:W-:Y:S02]  /*6d80*/  IMAD R0, R235, -0x40, R0 ;  /* 0xffffffc0eb007824 */ /* 0x000fe400078e0200 */
[----:B------:R-:W4:Y:S04]  /*6d90*/  LDL R2, [R1+0x4c] ;  /* 0x00004c0001027983 */ /* 0x000f280000100800 */
[----:B------:R-:W0:Y:S01]  /*6da0*/  LDGDEPBAR ;  /* 0x00000000000079af */ /* 0x000e220000000000 */
[----:B---3--:R-:W-:Y:S02]  /*6db0*/  IADD3 R147, R3, R144, RZ ;  /* 0x0000009003937210 */ /* 0x008fe40007ffe0ff */
[----:B------:R-:W-:Y:S02]  /*6dc0*/  MOV R3, c[0x0][0x2ac] ;  /* 0x0000ab0000037a02 */ /* 0x000fe40000000f00 */
[----:B----4-:R-:W-:Y:S01]  /*6dd0*/  IADD3 R0, -R2, R0, RZ ;  /* 0x0000000002007210 */ /* 0x010fe20007ffe1ff */
[----:B------:R-:W-:Y:S04]  /*6de0*/  @P5 IMAD.HI.U32 R2, R147, c[0x0][0x2c8], RZ ;  /* 0x0000b20093025a27 */ /* 0x000fe800078e00ff */
[----:B------:R-:W-:Y:S01]  /*6df0*/  IMAD R0, R3, c[0x0][0x1d0], R0 ;  /* 0x0000740003007a24 */ /* 0x000fe200078e0200 */
[----:B------:R-:W-:Y:S04]  /*6e00*/  @P5 SHF.R.U32.HI R147, RZ, c[0x0][0x2cc], R2 ;  /* 0x0000b300ff935a19 */ /* 0x000fe80000011602 */
[----:B------:R-:W-:Y:S01]  /*6e10*/  IADD3 R144, R0, -c[0x0][0x168], RZ ;  /* 0x80005a0000907a10 */ /* 0x000fe20007ffe0ff */
[----:B------:R-:W-:-:S05]  /*6e20*/  BRA.DIV ~URZ, `(.L_x_1477) ;  /* 0x0000a7f27f007947 */ /* 0x000fca000b800000 */
[----:B------:R1:W3:Y:S02]  /*6e30*/  SHFL.IDX PT, R0, R147, RZ, 0x1c1f ;  /* 0x001c1fff93007589 */ /* 0x0002e400000e0000 */
.L_x_1534:
[----:B---3--:R-:W-:Y:S05]  /*6e40*/  IMAD.IADD R0, R144, 0x1, R0 ;  /* 0x0000000190007824 */ /* 0x008fea00078e0200 */
        /* <DEDUP_REMOVED lines=33> */
[----:B------:R-:W-:Y:S01]  /*7060*/  FMNMX.FTZ R3, R172, R145, !PT ;  /* 0x00000091ac037209 */ /* 0x000fe20007810000 */
[----:B------:R-:W3:Y:S08]  /*7070*/  SHFL.IDX PT, R0, R147, 0x2, 0x1c1f ;  /* 0x005c1f0093007f89 */ /* 0x000ef000000e0000 */
[----:B------:R-:W4:Y:S08]  /*7080*/  SHFL.IDX PT, R2, R147, 0x1, 0x1c1f ;  /* 0x003c1f0093027f89 */ /* 0x000f3000000e0000 */
[----:B-1----:R-:W1:Y:S01]  /*7090*/  SHFL.IDX PT, R147, R147, 0x3, 0x1c1f ;  /* 0x007c1f0093937f89 */ /* 0x002e6200000e0000 */
[----:B---3--:R-:W-:Y:S05]  /*70a0*/  IMAD.IADD R0, R144, 0x1, R0 ;  /* 0x0000000190007824 */ /* 0x008fea00078e0200 */
[C---:B------:R-:W-:Y:S02]  /*70b0*/  ISETP.GT.AND P6, PT, R0.reuse, RZ, PT ;  /* 0x000000ff0000720c */ /* 0x040fe40003fc4270 */
[----:B------:R-:W-:Y:S01]  /*70c0*/  ISETP.GT.AND P2, PT, R0, 0x1, PT ;  /* 0x000000010000780c */ /* 0x000fe20003f44270 */
[----:B----4-:R-:W-:Y:S01]  /*70d0*/  IMAD.IADD R2, R144, 0x1, R2 ;  /* 0x0000000190027824 */ /* 0x010fe200078e0202 */
[----:B------:R-:W-:Y:S02]  /*70e0*/  FSEL R8, R8, -INF , P6 ;  /* 0xff80000008087808 */ /* 0x000fe40003000000 */
[----:B------:R-:W-:Y:S02]  /*70f0*/  FSEL R9, R9, -INF , P2 ;  /* 0xff80000009097808 */ /* 0x000fe40001000000 */
[C---:B------:R-:W-:Y:S02]  /*7100*/  ISETP.GT.AND P6, PT, R2.reuse, 0x8, PT ;  /* 0x000000080200780c */ /* 0x040fe40003fc4270 */
[----:B------:R-:W-:Y:S01]  /*7110*/  ISETP.GT.AND P2, PT, R2, 0x9, PT ;  /* 0x000000090200780c */ /* 0x000fe20003f44270 */
[----:B-1----:R-:W-:Y:S01]  /*7120*/  IMAD.IADD R144, R144, 0x1, R147 ;  /* 0x0000000190907824 */ /* 0x002fe200078e0293 */
[----:B------:R-:W-:Y:S02]  /*7130*/  FSEL R18, R18, -INF , P6 ;  /* 0xff80000012127808 */ /* 0x000fe40003000000 */
[----:B------:R-:W-:Y:S02]  /*7140*/  FSEL R19, R19, -INF , P2 ;  /* 0xff80000013137808 */ /* 0x000fe40001000000 */
[C---:B------:R-:W-:Y:S02]  /*7150*/  ISETP.GT.AND P6, PT, R0.reuse, 0x8, PT ;  /* 0x000000080000780c */ /* 0x040fe40003fc4270 */
[----:B------:R-:W-:Y:S02]  /*7160*/  ISETP.GT.AND P2, PT, R0, 0x9, PT ;  /* 0x000000090000780c */ /* 0x000fe40003f44270 */
[----:B------:R-:W-:Y:S02]  /*7170*/  FSEL R12, R12, -INF , P6 ;  /* 0xff8000000c0c7808 */ /* 0x000fe40003000000 */
[C---:B------:R-:W-:Y:S02]  /*7180*/  ISETP.GT.AND P6, PT, R2.reuse, 0x10, PT ;  /* 0x000000100200780c */ /* 0x040fe40003fc4270 */
[----:B------:R-:W-:Y:S02]  /*7190*/  FSEL R13, R13, -INF , P2 ;  /* 0xff8000000d0d7808 */ /* 0x000fe40001000000 */
[C---:B------:R-:W-:Y:S02]  /*71a0*/  ISETP.GT.AND P2, PT, R2.reuse, 0x11, PT ;  /* 0x000000110200780c */ /* 0x040fe40003f44270 */
[C---:B------:R-:W-:Y:S02]  /*71b0*/  ISETP.GT.AND P1, PT, R2.reuse, RZ, PT ;  /* 0x000000ff0200720c */ /* 0x040fe40003f24270 */
[----:B------:R-:W-:Y:S02]  /*71c0*/  ISETP.GT.AND P0, PT, R2, 0x1, PT ;  /* 0x000000010200780c */ /* 0x000fe40003f04270 */
[----:B------:R-:W-:Y:S02]  /*71d0*/  FSEL R64, R22, -INF , P6 ;  /* 0xff80000016407808 */ /* 0x000fe40003000000 */
[----:B------:R-:W-:Y:S02]  /*71e0*/  FSEL R65, R23, -INF , P2 ;  /* 0xff80000017417808 */ /* 0x000fe40001000000 */
[C---:B------:R-:W-:Y:S02]  /*71f0*/  ISETP.GT.AND P6, PT, R0.reuse, 0x10, PT ;  /* 0x000000100000780c */ /* 0x040fe40003fc4270 */
[----:B------:R-:W-:Y:S02]  /*7200*/  ISETP.GT.AND P2, PT, R0, 0x11, PT ;  /* 0x000000110000780c */ /* 0x000fe40003f44270 */
[----:B------:R-:W-:Y:S02]  /*7210*/  FSEL R16, R6, -INF , P1 ;  /* 0xff80000006107808 */ /* 0x000fe40000800000 */
[----:B------:R-:W-:Y:S02]  /*7220*/  FSEL R7, R7, -INF , P0 ;  /* 0xff80000007077808 */ /* 0x000fe40000000000 */
[C---:B------:R-:W-:Y:S02]  /*7230*/  ISETP.GT.AND P1, PT, R144.reuse, RZ, PT ;  /* 0x000000ff9000720c */ /* 0x040fe40003f24270 */
[----:B------:R-:W-:Y:S02]  /*7240*/  ISETP.GT.AND P0, PT, R144, 0x1, PT ;  /* 0x000000019000780c */ /* 0x000fe40003f04270 */
[----:B------:R-:W-:Y:S02]  /*7250*/  FSEL R189, R24, -INF , P6 ;  /* 0xff80000018bd7808 */ /* 0x000fe40003000000 */
[C---:B------:R-:W-:Y:S02]  /*7260*/  ISETP.GT.AND P6, PT, R2.reuse, 0x18, PT ;  /* 0x000000180200780c */ /* 0x040fe40003fc4270 */
[----:B------:R-:W-:Y:S02]  /*7270*/  FSEL R191, R25, -INF , P2 ;  /* 0xff80000019bf7808 */ /* 0x000fe40001000000 */
[----:B------:R-:W-:Y:S02]  /*7280*/  ISETP.GT.AND P2, PT, R2, 0x19, PT ;  /* 0x000000190200780c */ /* 0x000fe40003f44270 */
[----:B------:R-:W-:Y:S02]  /*7290*/  FSEL R10, R10, -INF , P1 ;  /* 0xff8000000a0a7808 */ /* 0x000fe40000800000 */
[----:B------:R-:W-:Y:S02]  /*72a0*/  FSEL R11, R11, -INF , P0 ;  /* 0xff8000000b0b7808 */ /* 0x000fe40000000000 */
[C---:B------:R-:W-:Y:S02]  /*72b0*/  ISETP.GT.AND P1, PT, R144.reuse, 0x8, PT ;  /* 0x000000089000780c */ /* 0x040fe40003f24270 */
        /* <DEDUP_REMOVED lines=32> */
[----:B------:R-:W-:Y:S02]  /*74c0*/  FSEL R221, R51, -INF , P2 ;  /* 0xff80000033dd7808 */ /* 0x000fe40001000000 */
[C---:B------:R-:W-:Y:S02]  /*74d0*/  ISETP.GT.AND P6, PT, R0.reuse, 0x28, PT ;  /* 0x000000280000780c */ /* 0x040fe40003fc4270 */
[----:B------:R-:W-:Y:S02]  /*74e0*/  ISETP.GT.AND P2, PT, R0, 0x29, PT ;  /* 0x000000290000780c */ /* 0x000fe40003f44270 */
        /* <DEDUP_REMOVED lines=94> */
[----:B------:R-:W3:Y:S08]  /*7ad0*/  SHFL.BFLY PT, R148, R3, 0x2, 0x1f ;  /* 0x0c401f0003947f89 */ /* 0x000ef000000e0000 */
[----:B------:R-:W4:Y:S08]  /*7ae0*/  SHFL.BFLY PT, R5, R2, 0x2, 0x1f ;  /* 0x0c401f0002057f89 */ /* 0x000f3000000e0000 */
[----:B------:R-:W5:Y:S01]  /*7af0*/  SHFL.BFLY PT, R6, R144, 0x2, 0x1f ;  /* 0x0c401f0090067f89 */ /* 0x000f6200000e0000 */
[----:B-1----:R-:W-:Y:S07]  /*7b00*/  FMNMX.FTZ R0, R4, R0, !PT ;  /* 0x0000000004007209 */ /* 0x002fee0007810000 */
[----:B------:R-:W1:Y:S01]  /*7b10*/  SHFL.BFLY PT, R149, R0, 0x1, 0x1f ;  /* 0x0c201f0000957f89 */ /* 0x000e6200000e0000 */
[----:B---3--:R-:W-:Y:S07]  /*7b20*/  FMNMX.FTZ R148, R3, R148, !PT ;  /* 0x0000009403947209 */ /* 0x008fee0007810000 */
[----:B------:R-:W3:Y:S01]  /*7b30*/  SHFL.BFLY PT, R4, R148, 0x1, 0x1f ;  /* 0x0c201f0094047f89 */ /* 0x000ee200000e0000 */
[----:B----4-:R-:W-:Y:S07]  /*7b40*/  FMNMX.FTZ R2, R2, R5, !PT ;  /* 0x0000000502027209 */ /* 0x010fee0007810000 */
[----:B------:R-:W4:Y:S01]  /*7b50*/  SHFL.BFLY PT, R147, R2, 0x1, 0x1f ;  /* 0x0c201f0002937f89 */ /* 0x000f2200000e0000 */
[----:B-----5:R-:W-:Y:S07]  /*7b60*/  FMNMX.FTZ R144, R144, R6, !PT ;  /* 0x0000000690907209 */ /* 0x020fee0007810000 */
[----:B------:R2:W2:Y:S01]  /*7b70*/  SHFL.BFLY PT, R3, R144, 0x1, 0x1f ;  /* 0x0c201f0090037f89 */ /* 0x0004a200000e0000 */
[----:B-1----:R-:W-:Y:S02]  /*7b80*/  FMNMX.FTZ R149, R0, R149, !PT ;  /* 0x0000009500957209 */ /* 0x002fe40007810000 */
[----:B---3--:R-:W-:Y:S02]  /*7b90*/  FMNMX.FTZ R148, R148, R4, !PT ;  /* 0x0000000494947209 */ /* 0x008fe40007810000 */
[----:B----4-:R-:W-:Y:S03]  /*7ba0*/  FMNMX.FTZ R147, R2, R147, !PT ;  /* 0x0000009302937209 */ /* 0x010fe60007810000 */
.L_x_1535:
        /* <DEDUP_REMOVED lines=8> */
[----:B------:R-:W1:Y:S01]  /*7c30*/  LDSM.16.MT88.4 R20, [R201] ;  /* 0x00000000c914783b */ /* 0x000e620000004200 */
[----:B------:R-:W-:Y:S01]  /*7c40*/  FSETP.NEU.FTZ.AND P0, PT, R147, -INF , PT ;  /* 0xff8000009300780b */ /* 0x000fe20003f1d000 */
[--C-:B------:R-:W-:Y:S01]  /*7c50*/  FFMA.FTZ R0, R172, c[0x0][0x2d0], -R180.reuse ;  /* 0x0000b400ac007a23 */ /* 0x100fe200000108b4 */
[----:B--2---:R-:W-:Y:S01]  /*7c60*/  FMNMX.FTZ R144, R3, R144, !PT ;  /* 0x0000009003907209 */ /* 0x004fe20007810000 */
[--C-:B------:R-:W-:Y:S01]  /*7c70*/  FFMA.FTZ R2, R173, c[0x0][0x2d0], -R180.reuse ;  /* 0x0000b400ad027a23 */ /* 0x100fe200000108b4 */
[----:B------:R-:W-:Y:S01]  /*7c80*/  FSEL R182, R182, RZ, P0 ;  /* 0x000000ffb6b67208 */ /* 0x000fe20000000000 */
[----:B------:R2:W-:Y:S01]  /*7c90*/  MUFU.EX2 R251, R0 ;  /* 0x0000000000fb7308 */ /* 0x0005e20000000800 */
[----:B------:R-:W-:Y:S01]  /*7ca0*/  FFMA.FTZ R48, R183, c[0x0][0x2d0], -R180 ;  /* 0x0000b400b7307a23 */ /* 0x000fe200000108b4 */
[----:B------:R-:W3:Y:S01]  /*7cb0*/  LDSM.16.MT88.4 R36, [R202] ;  /* 0x00000000ca24783b */ /* 0x000ee20000004200 */
[--C-:B------:R-:W-:Y:S02]  /*7cc0*/  FFMA.FTZ R60, R65, c[0x0][0x2d0], -R181.reuse ;  /* 0x0000b400413c7a23 */ /* 0x100fe400000108b5 */
[--C-:B------:R-:W-:Y:S02]  /*7cd0*/  FFMA.FTZ R4, R9, c[0x0][0x2d0], -R182.reuse ;  /* 0x0000b40009047a23 */ /* 0x100fe400000108b6 */
[--C-:B------:R-:W-:Y:S03]  /*7ce0*/  FFMA.FTZ R5, R8, c[0x0][0x2d0], -R182.reuse ;  /* 0x0000b40008057a23 */ /* 0x100fe600000108b6 */
[----:B------:R4:W5:Y:S01]  /*7cf0*/  MUFU.EX2 R67, R2 ;  /* 0x0000000200437308 */ /* 0x0009620000000800 */
[----:B------:R-:W1:Y:S09]  /*7d00*/  LDSM.16.MT88.4 R52, [R201+0x1000] ;  /* 0x00100000c934783b */ /* 0x000e720000004200 */
[----:B------:R-:W-:Y:S01]  /*7d10*/  MUFU.EX2 R6, R4 ;  /* 0x0000000400067308 */ /* 0x000fe20000000800 */
[--C-:B--2---:R-:W-:Y:S09]  /*7d20*/  FFMA.FTZ R0, R16, c[0x0][0x2d0], -R181.reuse ;  /* 0x0000b40010007a23 */ /* 0x104ff200000108b5 */
[----:B------:R2:W-:Y:S01]  /*7d30*/  MUFU.EX2 R56, R0 ;  /* 0x0000000000387308 */ /* 0x0005e20000000800 */
[--C-:B----4-:R-:W-:Y:S09]  /*7d40*/  FFMA.FTZ R2, R19, c[0x0][0x2d0], -R181.reuse ;  /* 0x0000b40013027a23 */ /* 0x110ff200000108b5 */
[----:B------:R4:W-:Y:S10]  /*7d50*/  MUFU.EX2 R63, R2 ;  /* 0x00000002003f7308 */ /* 0x0009f40000000800 */
[----:B------:R-:W-:Y:S01]  /*7d60*/  MUFU.EX2 R66, R5 ;  /* 0x0000000500427308 */ /* 0x000fe20000000800 */
[--C-:B--2---:R-:W-:Y:S09]  /*7d70*/  FFMA.FTZ R0, R7, c[0x0][0x2d0], -R181.reuse ;  /* 0x0000b40007007a23 */ /* 0x104ff200000108b5 */
[----:B------:R2:W1:Y:S01]  /*7d80*/  MUFU.EX2 R61, R0 ;  /* 0x00000000003d7308 */ /* 0x0004620000000800 */
[----:B----4-:R-:W-:Y:S09]  /*7d90*/  FFMA.FTZ R2, R13, c[0x0][0x2d0], -R182 ;  /* 0x0000b4000d027a23 */ /* 0x010ff200000108b6 */
[----:B------:R4:W-:Y:S01]  /*7da0*/  MUFU.EX2 R62, R2 ;  /* 0x00000002003e7308 */ /* 0x0009e20000000800 */
[--C-:B--2---:R-:W-:Y:S09]  /*7db0*/  FFMA.FTZ R0, R174, c[0x0][0x2d0], -R180.reuse ;  /* 0x0000b400ae007a23 */ /* 0x104ff200000108b4 */
[----:B------:R2:W-:Y:S01]  /*7dc0*/  MUFU.EX2 R27, R0 ;  /* 0x00000000001b7308 */ /* 0x0005e20000000800 */
[----:B----4-:R-:W-:Y:S01]  /*7dd0*/  FSEL R2, R148, RZ, P1 ;  /* 0x000000ff94027208 */ /* 0x010fe20000800000 */
[----:B--2---:R-:W-:Y:S01]  /*7de0*/  FFMA.FTZ R0, R17, c[0x0][0x2d0], -R180 ;  /* 0x0000b40011007a23 */ /* 0x004fe200000108b4 */
[----:B-----5:R-:W-:Y:S02]  /*7df0*/  F2FP.BF16.PACK_AB R172, R67, R251 ;  /* 0x000000fb43ac723e */ /* 0x020fe400000010ff */
[----:B-1----:R-:W-:Y:S05]  /*7e00*/  F2FP.BF16.PACK_AB R173, R61, R56 ;  /* 0x000000383dad723e */ /* 0x002fea00000010ff */
[----:B------:R1:W2:Y:S02]  /*7e10*/  MUFU.EX2 R57, R0 ;  /* 0x0000000000397308 */ /* 0x0002a40000000800 */
[----:B-1----:R-:W-:Y:S01]  /*7e20*/  FFMA.FTZ R0, R18, c[0x0][0x2d0], -R181 ;  /* 0x0000b40012007a23 */ /* 0x002fe200000108b5 */
[----:B--2---:R-:W-:Y:S07]  /*7e30*/  F2FP.BF16.PACK_AB R174, R57, R27 ;  /* 0x0000001b39ae723e */ /* 0x004fee00000010ff */
[----:B------:R1:W2:Y:S02]  /*7e40*/  MUFU.EX2 R26, R0 ;  /* 0x00000000001a7308 */ /* 0x0002a40000000800 */
[----:B-1----:R-:W-:Y:S01]  /*7e50*/  FFMA.FTZ R0, R12, c[0x0][0x2d0], -R182 ;  /* 0x0000b4000c007a23 */ /* 0x002fe200000108b6 */
[----:B--2---:R-:W-:Y:S07]  /*7e60*/  F2FP.BF16.PACK_AB R175, R63, R26 ;  /* 0x0000001a3faf723e */ /* 0x004fee00000010ff */
[----:B------:R1:W2:Y:S02]  /*7e70*/  MUFU.EX2 R25, R0 ;  /* 0x0000000000197308 */ /* 0x0002a40000000800 */
[----:B-1----:R-:W-:Y:S02]  /*7e80*/  FSEL R0, R149, RZ, P2 ;  /* 0x000000ff95007208 */ /* 0x002fe40001000000 */
[----:B--2---:R-:W-:Y:S03]  /*7e90*/  F2FP.BF16.PACK_AB R178, R62, R25 ;  /* 0x000000193eb2723e */ /* 0x004fe600000010ff */
[----:B------:R-:W-:Y:S04]  /*7ea0*/  FADD.FTZ R0, -R0, R145 ;  /* 0x0000009100007221 */ /* 0x000fe80000010100 */
[----:B------:R-:W-:Y:S04]  /*7eb0*/  FMUL.FTZ R0, R0, c[0x0][0x2d0] ;  /* 0x0000b40000007a20 */ /* 0x000fe80000410000 */
[----:B------:R1:W2:Y:S02]  /*7ec0*/  MUFU.EX2 R145, R0 ;  /* 0x0000000000917308 */ /* 0x0002a40000000800 */
[----:B-1----:R-:W-:Y:S01]  /*7ed0*/  FADD.FTZ R0, -R2, R146 ;  /* 0x0000009202007221 */ /* 0x002fe20000010100 */
[----:B------:R-:W-:Y:S01]  /*7ee0*/  FSEL R2, R147, RZ, P0 ;  /* 0x000000ff93027208 */ /* 0x000fe20000000000 */
[C---:B------:R-:W-:Y:S01]  /*7ef0*/  FMUL.FTZ R146, R144.reuse, c[0x0][0x2d0] ;  /* 0x0000b40090927a20 */ /* 0x040fe20000410000 */
[----:B------:R-:W-:Y:S01]  /*7f00*/  FSETP.NEU.FTZ.AND P0, PT, R144, -INF , PT ;  /* 0xff8000009000780b */ /* 0x000fe20003f1d000 */
[----:B------:R-:W-:Y:S02]  /*7f10*/  FMUL.FTZ R0, R0, c[0x0][0x2d0] ;  /* 0x0000b40000007a20 */ /* 0x000fe40000410000 */
[C---:B--2---:R-:W-:Y:S01]  /*7f20*/  FMUL.FTZ R5, R145.reuse, R153 ;  /* 0x0000009991057220 */ /* 0x044fe20000410000 */
[----:B------:R-:W-:Y:S01]  /*7f30*/  FSEL R146, R146, RZ, P0 ;  /* 0x000000ff92927208 */ /* 0x000fe20000000000 */
[----:B------:R1:W2:Y:S01]  /*7f40*/  MUFU.EX2 R3, R0 ;  /* 0x0000000000037308 */ /* 0x0002a20000000800 */
[C---:B------:R-:W-:Y:S02]  /*7f50*/  FMUL.FTZ R16, R145.reuse, R164 ;  /* 0x000000a491107220 */ /* 0x040fe40000410000 */
[----:B------:R-:W-:Y:S01]  /*7f60*/  FMUL.FTZ R17, R145, R165 ;  /* 0x000000a591117220 */ /* 0x000fe20000410000 */
[----:B------:R-:W-:Y:S01]  /*7f70*/  MOV R165, R27 ;  /* 0x0000001b00a57202 */ /* 0x000fe20000000f00 */
[----:B------:R-:W-:Y:S02]  /*7f80*/  FFMA.FTZ R4, R11, c[0x0][0x2d0], -R146 ;  /* 0x0000b4000b047a23 */ /* 0x000fe40000010892 */
[C---:B------:R-:W-:Y:S02]  /*7f90*/  FMUL.FTZ R32, R145.reuse, R112 ;  /* 0x0000007091207220 */ /* 0x040fe40000410000 */
[C---:B------:R-:W-:Y:S01]  /*7fa0*/  FMUL.FTZ R33, R145.reuse, R113 ;  /* 0x0000007191217220 */ /* 0x040fe20000410000 */
[----:B------:R4:W5:Y:S01]  /*7fb0*/  MUFU.EX2 R28, R4 ;  /* 0x00000004001c7308 */ /* 0x0009620000000800 */
[C---:B------:R-:W-:Y:S02]  /*7fc0*/  FMUL.FTZ R49, R145.reuse, R129 ;  /* 0x0000008191317220 */ /* 0x040fe40000410000 */
[C---:B------:R-:W-:Y:S01]  /*7fd0*/  FMUL.FTZ R65, R145.reuse, R141 ;  /* 0x0000008d91417220 */ /* 0x040fe20000410000 */
[----:B------:R-:W-:Y:S01]  /*7fe0*/  MOV R141, R66 ;  /* 0x00000042008d7202 */ /* 0x000fe20000000f00 */
[C---:B------:R-:W-:Y:S02]  /*7ff0*/  FMUL.FTZ R68, R145.reuse, R68 ;  /* 0x0000004491447220 */ /* 0x040fe40000410000 */
[C---:B------:R-:W-:Y:S02]  /*8000*/  FMUL.FTZ R69, R145.reuse, R69 ;  /* 0x0000004591457220 */ /* 0x040fe40000410000 */
[C---:B------:R-:W-:Y:S01]  /*8010*/  FMUL.FTZ R80, R145.reuse, R80 ;  /* 0x0000005091507220 */ /* 0x040fe20000410000 */
[----:B------:R3:W-:Y:S01]  /*8020*/  MUFU.EX2 R153, R60 ;  /* 0x0000003c00997308 */ /* 0x0007e20000000800 */
[C---:B------:R-:W-:Y:S02]  /*8030*/  FMUL.FTZ R81, R145.reuse, R81 ;  /* 0x0000005191517220 */ /* 0x040fe40000410000 */
[----:B------:R-:W-:Y:S02]  /*8040*/  FMUL.FTZ R84, R145, R84 ;  /* 0x0000005491547220 */ /* 0x000fe40000410000 */
[----:B-1----:R-:W-:Y:S02]  /*8050*/  FADD.FTZ R0, -R2, R150 ;  /* 0x0000009602007221 */ /* 0x002fe40000010100 */
[C---:B--2---:R-:W-:Y:S02]  /*8060*/  FMUL.FTZ R7, R3.reuse, R155 ;  /* 0x0000009b03077220 */ /* 0x044fe40000410000 */
[----:B------:R-:W-:Y:S02]  /*8070*/  FMUL.FTZ R0, R0, c[0x0][0x2d0] ;  /* 0x0000b40000007a20 */ /* 0x000fe40000410000 */
[----:B------:R-:W-:Y:S01]  /*8080*/  FMUL.FTZ R18, R3, R166 ;  /* 0x000000a603127220 */ /* 0x000fe20000410000 */
[----:B------:R-:W-:Y:S01]  /*8090*/  MOV R166, R26 ;  /* 0x0000001a00a67202 */ /* 0x000fe20000000f00 */
[----:B------:R1:W2:Y:S01]  /*80a0*/  MUFU.EX2 R2, R0 ;  /* 0x0000000000027308 */ /* 0x0002a20000000800 */
[----:B----4-:R-:W-:Y:S01]  /*80b0*/  FFMA.FTZ R4, R15, c[0x0][0x2d0], -R146 ;  /* 0x0000b4000f047a23 */ /* 0x010fe20000010892 */
[----:B-----5:R-:W-:Y:S01]  /*80c0*/  MOV R164, R28 ;  /* 0x0000001c00a47202 */ /* 0x020fe20000000f00 */
[C---:B------:R-:W-:Y:S01]  /*80d0*/  FMUL.FTZ R19, R3.reuse, R167 ;  /* 0x000000a703137220 */ /* 0x040fe20000410000 */
[----:B------:R-:W-:Y:S01]  /*80e0*/  MOV R167, R25 ;  /* 0x0000001900a77202 */ /* 0x000fe20000000f00 */
[C---:B------:R-:W-:Y:S02]  /*80f0*/  FMUL.FTZ R34, R3.reuse, R114 ;  /* 0x0000007203227220 */ /* 0x040fe40000410000 */
[C---:B------:R-:W-:Y:S02]  /*8100*/  FMUL.FTZ R35, R3.reuse, R115 ;  /* 0x0000007303237220 */ /* 0x040fe40000410000 */
[C---:B------:R-:W-:Y:S01]  /*8110*/  FMUL.FTZ R50, R3.reuse, R130 ;  /* 0x0000008203327220 */ /* 0x040fe20000410000 */
[----:B------:R4:W5:Y:S01]  /*8120*/  MUFU.EX2 R24, R4 ;  /* 0x0000000400187308 */ /* 0x0009620000000800 */
[C---:B------:R-:W-:Y:S01]  /*8130*/  FMUL.FTZ R51, R3.reuse, R131 ;  /* 0x0000008303337220 */ /* 0x040fe20000410000 */
[----:B------:R-:W-:Y:S01]  /*8140*/  LDSM.16.MT88.4 R112, [R202+0x400] ;  /* 0x00040000ca70783b */ /* 0x000fe20000004200 */
[----:B---3--:R-:W-:Y:S01]  /*8150*/  FFMA.FTZ R60, R188, c[0x0][0x2d0], -R180 ;  /* 0x0000b400bc3c7a23 */ /* 0x008fe200000108b4 */
[----:B------:R-:W-:Y:S01]  /*8160*/  MOV R188, R63 ;  /* 0x0000003f00bc7202 */ /* 0x000fe20000000f00 */
[C---:B------:R-:W-:Y:S02]  /*8170*/  FMUL.FTZ R70, R3.reuse, R70 ;  /* 0x0000004603467220 */ /* 0x040fe40000410000 */
[C---:B------:R-:W-:Y:S02]  /*8180*/  FMUL.FTZ R71, R3.reuse, R71 ;  /* 0x0000004703477220 */ /* 0x040fe40000410000 */
[C---:B------:R-:W-:Y:S02]  /*8190*/  FMUL.FTZ R82, R3.reuse, R82 ;  /* 0x0000005203527220 */ /* 0x040fe40000410000 */
[----:B------:R-:W-:Y:S02]  /*81a0*/  FMUL.FTZ R83, R3, R83 ;  /* 0x0000005303537220 */ /* 0x000fe40000410000 */
[C---:B------:R-:W-:Y:S02]  /*81b0*/  FMUL.FTZ R85, R145.reuse, R85 ;  /* 0x0000005591557220 */ /* 0x040fe40000410000 */
[--C-:B-1----:R-:W-:Y:S02]  /*81c0*/  FFMA.FTZ R0, R10, c[0x0][0x2d0], -R146.reuse ;  /* 0x0000b4000a007a23 */ /* 0x102fe40000010892 */
[C---:B--2---:R-:W-:Y:S02]  /*81d0*/  FMUL.FTZ R8, R2.reuse, R156 ;  /* 0x0000009c02087220 */ /* 0x044fe40000410000 */
[----:B------:R-:W1:Y:S01]  /*81e0*/  MUFU.EX2 R150, R0 ;  /* 0x0000000000967308 */ /* 0x000e620000000800 */
[C---:B------:R-:W-:Y:S02]  /*81f0*/  FMUL.FTZ R9, R2.reuse, R157 ;  /* 0x0000009d02097220 */ /* 0x040fe40000410000 */
[C---:B------:R-:W-:Y:S02]  /*8200*/  FMUL.FTZ R12, R2.reuse, R160 ;  /* 0x000000a0020c7220 */ /* 0x040fe40000410000 */
[----:B----4-:R-:W-:Y:S01]  /*8210*/  FMUL.FTZ R4, R145, R152 ;  /* 0x0000009891047220 */ /* 0x010fe20000410000 */
[----:B-----5:R-:W-:Y:S01]  /*8220*/  MOV R160, R24 ;  /* 0x0000001800a07202 */ /* 0x020fe20000000f00 */
        /* <DEDUP_REMOVED lines=11> */
[--C-:B------:R-:W-:Y:S02]  /*82e0*/  FFMA.FTZ R0, R14, c[0x0][0x2d0], -R146.reuse ;  /* 0x0000b4000e007a23 */ /* 0x100fe40000010892 */
[C---:B------:R-:W-:Y:S02]  /*82f0*/  FMUL.FTZ R28, R2.reuse, R108 ;  /* 0x0000006c021c7220 */ /* 0x040fe40000410000 */
[----:B------:R1:W3:Y:S01]  /*8300*/  MUFU.EX2 R44, R0 ;  /* 0x00000000002c7308 */ /* 0x0002e20000000800 */
[C---:B------:R-:W-:Y:S02]  /*8310*/  FMUL.FTZ R77, R2.reuse, R77 ;  /* 0x0000004d024d7220 */ /* 0x040fe40000410000 */
[----:B------:R-:W-:Y:S02]  /*8320*/  FMUL.FTZ R86, R3, R86 ;  /* 0x0000005603567220 */ /* 0x000fe40000410000 */
[----:B--2---:R-:W-:Y:S02]  /*8330*/  FMUL.FTZ R48, R145, R128 ;  /* 0x0000008091307220 */ /* 0x004fe40000410000 */
[----:B------:R-:W-:Y:S02]  /*8340*/  FMUL.FTZ R87, R3, R87 ;  /* 0x0000005703577220 */ /* 0x000fe40000410000 */
[C---:B------:R-:W-:Y:S02]  /*8350*/  FMUL.FTZ R88, R2.reuse, R88 ;  /* 0x0000005802587220 */ /* 0x040fe40000410000 */
[C---:B------:R-:W-:Y:S02]  /*8360*/  FMUL.FTZ R89, R2.reuse, R89 ;  /* 0x0000005902597220 */ /* 0x040fe40000410000 */
[C---:B------:R-:W-:Y:S02]  /*8370*/  FMUL.FTZ R92, R2.reuse, R92 ;  /* 0x0000005c025c7220 */ /* 0x040fe40000410000 */
[----:B------:R-:W-:Y:S02]  /*8380*/  FMUL.FTZ R93, R2, R93 ;  /* 0x0000005d025d7220 */ /* 0x000fe40000410000 */
[----:B------:R-:W-:Y:S02]  /*8390*/  FFMA.FTZ R108, R194, c[0x0][0x2d0], -R146 ;  /* 0x0000b400c26c7a23 */ /* 0x000fe40000010892 */
[C---:B------:R-:W-:Y:S02]  /*83a0*/  FMUL.FTZ R96, R145.reuse, R96 ;  /* 0x0000006091607220 */ /* 0x040fe40000410000 */
[----:B------:R-:W-:Y:S01]  /*83b0*/  MUFU.EX2 R161, R108 ;  /* 0x0000006c00a17308 */ /* 0x000fe20000000800 */
[----:B------:R-:W-:Y:S01]  /*83c0*/  FMUL.FTZ R97, R145, R97 ;  /* 0x0000006191617220 */ /* 0x000fe20000410000 */
[----:B-1----:R-:W-:Y:S01]  /*83d0*/  FSEL R0, R144, RZ, P0 ;  /* 0x000000ff90007208 */ /* 0x002fe20000000000 */
[C---:B------:R-:W-:Y:S01]  /*83e0*/  FMUL.FTZ R98, R3.reuse, R98 ;  /* 0x0000006203627220 */ /* 0x040fe20000410000 */
[----:B---3--:R-:W-:Y:S01]  /*83f0*/  F2FP.BF16.PACK_AB R179, R24, R44 ;  /* 0x0000002c18b3723e */ /* 0x008fe200000010ff */
[----:B------:R-:W-:Y:S01]  /*8400*/  FMUL.FTZ R24, R2, R104 ;  /* 0x0000006802187220 */ /* 0x000fe20000410000 */
[----:B------:R-:W-:Y:S01]  /*8410*/  MOV R183, R44 ;  /* 0x0000002c00b77202 */ /* 0x000fe20000000f00 */
[----:B------:R-:W-:Y:S01]  /*8420*/  FADD.FTZ R0, -R0, R151 ;  /* 0x0000009700007221 */ /* 0x000fe20000010100 */
[----:B------:R-:W-:Y:S01]  /*8430*/  MOV R151, R6 ;  /* 0x0000000600977202 */ /* 0x000fe20000000f00 */
[----:B------:R-:W-:Y:S01]  /*8440*/  FMUL.FTZ R6, R3, R154 ;  /* 0x0000009a03067220 */ /* 0x000fe20000410000 */
[----:B------:R-:W-:Y:S01]  /*8450*/  MOV R154, R56 ;  /* 0x00000038009a7202 */ /* 0x000fe20000000f00 */
[----:B------:R-:W-:Y:S01]  /*8460*/  FMUL.FTZ R0, R0, c[0x0][0x2d0] ;  /* 0x0000b40000007a20 */ /* 0x000fe20000410000 */
[----:B------:R-:W-:Y:S01]  /*8470*/  F2FP.BF16.PACK_AB R176, R151, R66 ;  /* 0x0000004297b0723e */ /* 0x000fe200000010ff */
[----:B------:R-:W-:Y:S02]  /*8480*/  FMUL.FTZ R66, R3, R142 ;  /* 0x0000008e03427220 */ /* 0x000fe40000410000 */
[--C-:B------:R-:W-:Y:S01]  /*8490*/  FFMA.FTZ R125, R229, c[0x0][0x2d0], -R180.reuse ;  /* 0x0000b400e57d7a23 */ /* 0x100fe200000108b4 */
[-C--:B------:R-:W-:Y:S01]  /*84a0*/  HMMA.16816.F32.BF16 R4, R172, R20.reuse, R4 ;  /* 0x00000014ac04723c */ /* 0x080fe20000041804 */
[----:B------:R-:W1:Y:S04]  /*84b0*/  MUFU.EX2 R0, R0 ;  /* 0x0000000000007308 */ /* 0x000e680000000800 */
[----:B------:R-:W-:Y:S02]  /*84c0*/  FMUL.FTZ R44, R2, R124 ;  /* 0x0000007c022c7220 */ /* 0x000fe40000410000 */
[--C-:B------:R-:W-:Y:S02]  /*84d0*/  FFMA.FTZ R56, R64, c[0x0][0x2d0], -R181.reuse ;  /* 0x0000b40040387a23 */ /* 0x100fe400000108b5 */
[--C-:B------:R-:W-:Y:S02]  /*84e0*/  FFMA.FTZ R64, R187, c[0x0][0x2d0], -R180.reuse ;  /* 0x0000b400bb407a23 */ /* 0x100fe400000108b4 */
[----:B------:R-:W-:Y:S01]  /*84f0*/  MUFU.EX2 R156, R56 ;  /* 0x00000038009c7308 */ /* 0x000fe20000000800 */
[----:B------:R-:W-:Y:S01]  /*8500*/  MOV R187, R61 ;  /* 0x0000003d00bb7202 */ /* 0x000fe20000000f00 */
[----:B------:R-:W-:Y:S02]  /*8510*/  FMUL.FTZ R61, R2, R169 ;  /* 0x000000a9023d7220 */ /* 0x000fe40000410000 */
[----:B------:R-:W-:Y:S02]  /*8520*/  FMUL.FTZ R99, R3, R99 ;  /* 0x0000006303637220 */ /* 0x000fe40000410000 */
[--C-:B------:R-:W-:Y:S02]  /*8530*/  FFMA.FTZ R124, R217, c[0x0][0x2d0], -R181.reuse ;  /* 0x0000b400d97c7a23 */ /* 0x100fe400000108b5 */
[--C-:B------:R-:W-:Y:S02]  /*8540*/  FFMA.FTZ R120, R222, c[0x0][0x2d0], -R181.reuse ;  /* 0x0000b400de787a23 */ /* 0x100fe400000108b5 */
[----:B------:R-:W-:Y:S02]  /*8550*/  FFMA.FTZ R121, R232, c[0x0][0x2d0], -R180 ;  /* 0x0000b400e8797a23 */ /* 0x000fe400000108b4 */
[--C-:B------:R-:W-:Y:S02]  /*8560*/  FFMA.FTZ R128, R250, c[0x0][0x2d0], -R182.reuse ;  /* 0x0000b400fa807a23 */ /* 0x100fe400000108b6 */
[C---:B-1----:R-:W-:Y:S01]  /*8570*/  FMUL.FTZ R10, R0.reuse, R158 ;  /* 0x0000009e000a7220 */ /* 0x042fe20000410000 */
[----:B------:R-:W-:Y:S01]  /*8580*/  MOV R158, R62 ;  /* 0x0000003e009e7202 */ /* 0x000fe20000000f00 */
[C---:B------:R-:W-:Y:S02]  /*8590*/  FMUL.FTZ R11, R0.reuse, R159 ;  /* 0x0000009f000b7220 */ /* 0x040fe40000410000 */
[C---:B------:R-:W-:Y:S02]  /*85a0*/  FMUL.FTZ R26, R0.reuse, R106 ;  /* 0x0000006a001a7220 */ /* 0x040fe40000410000 */
[C---:B------:R-:W-:Y:S02]  /*85b0*/  FMUL.FTZ R27, R0.reuse, R107 ;  /* 0x0000006b001b7220 */ /* 0x040fe40000410000 */
[----:B------:R-:W-:Y:S01]  /*85c0*/  LDSM.16.MT88.4 R104, [R201+0x2000] ;  /* 0x00200000c968783b */ /* 0x000fe20000004200 */
[C---:B------:R-:W-:Y:S04]  /*85d0*/  HMMA.16816.F32.BF16 R8, R176.reuse, R20, R8 ;  /* 0x00000014b008723c */ /* 0x040fe80000041808 */
[C---:B------:R-:W-:Y:S02]  /*85e0*/  FMUL.FTZ R14, R0.reuse, R162 ;  /* 0x000000a2000e7220 */ /* 0x040fe40000410000 */
[----:B------:R-:W-:Y:S01]  /*85f0*/  FMUL.FTZ R15, R0, R163 ;  /* 0x000000a3000f7220 */ /* 0x000fe20000410000 */
[----:B------:R-:W1:Y:S01]  /*8600*/  MUFU.EX2 R162, R60 ;  /* 0x0000003c00a27308 */ /* 0x000e620000000800 */
[C---:B------:R-:W-:Y:S04]  /*8610*/  FMUL.FTZ R20, R145.reuse, R100 ;  /* 0x0000006491147220 */ /* 0x040fe80000410000 */
[----:B------:R-:W-:Y:S01]  /*8620*/  FMUL.FTZ R21, R145, R101 ;  /* 0x0000006591157220 */ /* 0x000fe20000410000 */
[-C--:B------:R-:W-:Y:S03]  /*8630*/  HMMA.16816.F32.BF16 R12, R176, R22.reuse, R12 ;  /* 0x00000016b00c723c */ /* 0x080fe6000004180c */
[--C-:B------:R-:W-:Y:S01]  /*8640*/  FFMA.FTZ R129, R249, c[0x0][0x2d0], -R182.reuse ;  /* 0x0000b400f9817a23 */ /* 0x100fe200000108b6 */
[----:B------:R-:W-:Y:S01]  /*8650*/  MOV R249, R161 ;  /* 0x000000a100f97202 */ /* 0x000fe20000000f00 */
[----:B------:R-:W-:Y:S02]  /*8660*/  FFMA.FTZ R130, R248, c[0x0][0x2d0], -R182 ;  /* 0x0000b400f8827a23 */ /* 0x000fe400000108b6 */
[----:B------:R-:W-:Y:S01]  /*8670*/  FFMA.FTZ R131, R245, c[0x0][0x2d0], -R146 ;  /* 0x0000b400f5837a23 */ /* 0x000fe20000010892 */
[C---:B------:R-:W-:Y:S04]  /*8680*/  HMMA.16816.F32.BF16 R16, R172.reuse, R22, R16 ;  /* 0x00000016ac10723c */ /* 0x040fe80000041810 */
[C---:B------:R-:W-:Y:S02]  /*8690*/  FMUL.FTZ R30, R0.reuse, R110 ;  /* 0x0000006e001e7220 */ /* 0x040fe40000410000 */
[C---:B------:R-:W-:Y:S02]  /*86a0*/  FMUL.FTZ R31, R0.reuse, R111 ;  /* 0x0000006f001f7220 */ /* 0x040fe40000410000 */
[C---:B------:R-:W-:Y:S04]  /*86b0*/  FMUL.FTZ R22, R3.reuse, R102 ;  /* 0x0000006603167220 */ /* 0x040fe80000410000 */
[----:B------:R-:W-:Y:S01]  /*86c0*/  FMUL.FTZ R23, R3, R103 ;  /* 0x0000006703177220 */ /* 0x000fe20000410000 */
[----:B-1----:R-:W-:Y:S01]  /*86d0*/  MOV R250, R162 ;  /* 0x000000a200fa7202 */ /* 0x002fe20000000f00 */
[----:B------:R-:W1:Y:S01]  /*86e0*/  LDSM.16.MT88.4 R100, [R202+0x1000] ;  /* 0x00100000ca64783b */ /* 0x000e620000004200 */
[C---:B------:R-:W-:Y:S02]  /*86f0*/  FMUL.FTZ R42, R0.reuse, R122 ;  /* 0x0000007a002a7220 */ /* 0x040fe40000410000 */
[--C-:B------:R-:W-:Y:S02]  /*8700*/  FFMA.FTZ R122, R221, c[0x0][0x2d0], -R181.reuse ;  /* 0x0000b400dd7a7a23 */ /* 0x100fe400000108b5 */
[-C--:B------:R-:W-:Y:S01]  /*8710*/  HMMA.16816.F32.BF16 R20, R172, R36.reuse, R20 ;  /* 0x00000024ac14723c */ /* 0x080fe20000041814 */
[----:B------:R-:W-:Y:S02]  /*8720*/  MUFU.EX2 R221, R124 ;  /* 0x0000007c00dd7308 */ /* 0x000fe40000000800 */
[C---:B------:R-:W-:Y:S02]  /*8730*/  FMUL.FTZ R43, R0.reuse, R123 ;  /* 0x0000007b002b7220 */ /* 0x040fe40000410000 */
[--C-:B------:R-:W-:Y:S02]  /*8740*/  FFMA.FTZ R123, R197, c[0x0][0x2d0], -R180.reuse ;  /* 0x0000b400c57b7a23 */ /* 0x100fe400000108b4 */
[----:B------:R-:W-:Y:S01]  /*8750*/  FMUL.FTZ R46, R0, R126 ;  /* 0x0000007e002e7220 */ /* 0x000fe20000410000 */
[C---:B------:R-:W-:Y:S04]  /*8760*/  HMMA.16816.F32.BF16 R24, R176.reuse, R36, R24 ;  /* 0x00000024b018723c */ /* 0x040fe80000041818 */
[--C-:B------:R-:W-:Y:S02]  /*8770*/  FFMA.FTZ R126, R230, c[0x0][0x2d0], -R180.reuse ;  /* 0x0000b400e67e7a23 */ /* 0x100fe400000108b4 */
[----:B------:R-:W-:Y:S01]  /*8780*/  MUFU.EX2 R230, R120 ;  /* 0x0000007800e67308 */ /* 0x000fe20000000800 */
[----:B------:R-:W-:Y:S01]  /*8790*/  FMUL.FTZ R37, R145, R117 ;  /* 0x0000007591257220 */ /* 0x000fe20000410000 */
[-C--:B------:R-:W-:Y:S04]  /*87a0*/  HMMA.16816.F32.BF16 R28, R176, R38.reuse, R28 ;  /* 0x00000026b01c723c */ /* 0x080fe8000004181c */
[--C-:B------:R-:W-:Y:S02]  /*87b0*/  FFMA.FTZ R117, R223, c[0x0][0x2d0], -R181.reuse ;  /* 0x0000b400df757a23 */ /* 0x100fe400000108b5 */
[----:B------:R-:W-:Y:S02]  /*87c0*/  FMUL.FTZ R47, R0, R127 ;  /* 0x0000007f002f7220 */ /* 0x000fe40000410000 */
[C---:B------:R-:W-:Y:S04]  /*87d0*/  HMMA.16816.F32.BF16 R32, R172.reuse, R38, R32 ;  /* 0x00000026ac20723c */ /* 0x040fe80000041820 */
[----:B------:R-:W-:Y:S02]  /*87e0*/  FMUL.FTZ R36, R145, R116 ;  /* 0x0000007491247220 */ /* 0x000fe40000410000 */
[----:B------:R-:W-:Y:S02]  /*87f0*/  FMUL.FTZ R56, R2, R136 ;  /* 0x0000008802387220 */ /* 0x000fe40000410000 */
[C---:B------:R-:W-:Y:S04]  /*8800*/  FMUL.FTZ R38, R3.reuse, R118 ;  /* 0x0000007603267220 */ /* 0x040fe80000410000 */
[----:B------:R-:W-:Y:S02]  /*8810*/  FMUL.FTZ R39, R3, R119 ;  /* 0x0000007703277220 */ /* 0x000fe40000410000 */
[--C-:B------:R-:W-:Y:S02]  /*8820*/  FFMA.FTZ R119, R199, c[0x0][0x2d0], -R180.reuse ;  /* 0x0000b400c7777a23 */ /* 0x100fe400000108b4 */
[--C-:B------:R-:W-:Y:S02]  /*8830*/  FFMA.FTZ R118, R198, c[0x0][0x2d0], -R180.reuse ;  /* 0x0000b400c6767a23 */ /* 0x100fe400000108b4 */
[--C-:B------:R-:W-:Y:S01]  /*8840*/  FFMA.FTZ R127, R231, c[0x0][0x2d0], -R181.reuse ;  /* 0x0000b400e77f7a23 */ /* 0x100fe200000108b5 */
[-C--:B------:R-:W-:Y:S01]  /*8850*/  HMMA.16816.F32.BF16 R36, R172, R52.reuse, R36 ;  /* 0x00000034ac24723c */ /* 0x080fe20000041824 */
[----:B------:R-:W-:Y:S02]  /*8860*/  MUFU.EX2 R232, R119 ;  /* 0x0000007700e87308 */ /* 0x000fe40000000800 */
[C---:B------:R-:W-:Y:S02]  /*8870*/  FMUL.FTZ R58, R0.reuse, R138 ;  /* 0x0000008a003a7220 */ /* 0x040fe40000410000 */
[----:B------:R-:W-:Y:S02]  /*8880*/  FMUL.FTZ R59, R0, R139 ;  /* 0x0000008b003b7220 */ /* 0x000fe40000410000 */
[----:B------:R-:W-:Y:S01]  /*8890*/  FMUL.FTZ R60, R2, R168 ;  /* 0x000000a8023c7220 */ /* 0x000fe20000410000 */
[C---:B------:R-:W-:Y:S03]  /*88a0*/  HMMA.16816.F32.BF16 R40, R176.reuse, R52, R40 ;  /* 0x00000034b028723c */ /* 0x040fe60000041828 */
[----:B------:R-:W-:Y:S01]  /*88b0*/  MUFU.EX2 R231, R121 ;  /* 0x0000007900e77308 */ /* 0x000fe20000000800 */
[C---:B------:R-:W-:Y:S02]  /*88c0*/  FMUL.FTZ R62, R0.reuse, R170 ;  /* 0x000000aa003e7220 */ /* 0x040fe40000410000 */
[----:B------:R-:W-:Y:S02]  /*88d0*/  FMUL.FTZ R63, R0, R171 ;  /* 0x000000ab003f7220 */ /* 0x000fe40000410000 */
[-C--:B------:R-:W-:Y:S04]  /*88e0*/  HMMA.16816.F32.BF16 R44, R176, R54.reuse, R44 ;  /* 0x00000036b02c723c */ /* 0x080fe8000004182c */
[--C-:B------:R-:W-:Y:S01]  /*88f0*/  FFMA.FTZ R52, R184, c[0x0][0x2d0], -R180.reuse ;  /* 0x0000b400b8347a23 */ /* 0x100fe200000108b4 */
[----:B------:R-:W-:Y:S01]  /*8900*/  MUFU.EX2 R194, R127 ;  /* 0x0000007f00c27308 */ /* 0x000fe20000000800 */
[----:B------:R-:W-:Y:S01]  /*8910*/  FMUL.FTZ R53, R145, R133 ;  /* 0x0000008591357220 */ /* 0x000fe20000410000 */
[----:B------:R-:W-:Y:S01]  /*8920*/  MOV R184, R57 ;  /* 0x0000003900b87202 */ /* 0x000fe20000000f00 */
[C---:B------:R-:W-:Y:S04]  /*8930*/  HMMA.16816.F32.BF16 R48, R172.reuse, R54, R48 ;  /* 0x00000036ac30723c */ /* 0x040fe80000041830 */
[----:B------:R-:W-:Y:S02]  /*8940*/  FMUL.FTZ R57, R2, R137 ;  /* 0x0000008902397220 */ /* 0x000fe40000410000 */
[C---:B------:R-:W-:Y:S01]  /*8950*/  FMUL.FTZ R74, R0.reuse, R74 ;  /* 0x0000004a004a7220 */ /* 0x040fe20000410000 */
[----:B------:R2:W-:Y:S01]  /*8960*/  MUFU.EX2 R152, R52 ;  /* 0x0000003400987308 */ /* 0x0005e20000000800 */
[C---:B------:R-:W-:Y:S04]  /*8970*/  FMUL.FTZ R54, R3.reuse, R134 ;  /* 0x0000008603367220 */ /* 0x040fe80000410000 */
[----:B------:R-:W-:Y:S02]  /*8980*/  FMUL.FTZ R55, R3, R135 ;  /* 0x0000008703377220 */ /* 0x000fe40000410000 */
[C---:B------:R-:W-:Y:S01]  /*8990*/  FMUL.FTZ R75, R0.reuse, R75 ;  /* 0x0000004b004b7220 */ /* 0x040fe20000410000 */
[----:B------:R-:W3:Y:S01]  /*89a0*/  LDL.LU R135, [R1+0xc] ;  /* 0x00000c0001877983 */ /* 0x000ee20000300800 */
[C---:B------:R-:W-:Y:S01]  /*89b0*/  FMUL.FTZ R78, R0.reuse, R78 ;  /* 0x0000004e004e7220 */ /* 0x040fe20000410000 */
[----:B------:R4:W-:Y:S01]  /*89c0*/  MUFU.EX2 R168, R64 ;  /* 0x0000004000a87308 */ /* 0x0009e20000000800 */
[C---:B------:R-:W-:Y:S01]  /*89d0*/  FMUL.FTZ R79, R0.reuse, R79 ;  /* 0x0000004f004f7220 */ /* 0x040fe20000410000 */
[----:B------:R-:W5:Y:S01]  /*89e0*/  LDL.LU R134, [R1+0x8] ;  /* 0x0000080001867983 */ /* 0x000f620000300800 */
[C---:B------:R-:W-:Y:S02]  /*89f0*/  FMUL.FTZ R90, R0.reuse, R90 ;  /* 0x0000005a005a7220 */ /* 0x040fe40000410000 */
[C---:B------:R-:W-:Y:S01]  /*8a00*/  FMUL.FTZ R91, R0.reuse, R91 ;  /* 0x0000005b005b7220 */ /* 0x040fe20000410000 */
[----:B------:R-:W5:Y:S01]  /*8a10*/  LDL.LU R142, [R1+0x10] ;  /* 0x00001000018e7983 */ /* 0x000f620000300800 */
[C---:B------:R-:W-:Y:S02]  /*8a20*/  FMUL.FTZ R94, R0.reuse, R94 ;  /* 0x0000005e005e7220 */ /* 0x040fe40000410000 */
[----:B------:R-:W-:Y:S02]  /*8a30*/  FMUL.FTZ R95, R0, R95 ;  /* 0x0000005f005f7220 */ /* 0x000fe40000410000 */
[--C-:B------:R-:W-:Y:S02]  /*8a40*/  FFMA.FTZ R116, R224, c[0x0][0x2d0], -R181.reuse ;  /* 0x0000b400e0747a23 */ /* 0x100fe400000108b5 */
[----:B------:R-:W-:Y:S01]  /*8a50*/  MUFU.EX2 R224, R126 ;  /* 0x0000007e00e07308 */ /* 0x000fe20000000800 */
[----:B--2---:R-:W-:Y:S02]  /*8a60*/  FMUL.FTZ R52, R145, R132 ;  /* 0x0000008491347220 */ /* 0x004fe40000410000 */
[--C-:B------:R-:W-:Y:S02]  /*8a70*/  FFMA.FTZ R136, R228, c[0x0][0x2d0], -R180.reuse ;  /* 0x0000b400e4887a23 */ /* 0x100fe400000108b4 */
[----:B------:R-:W-:Y:S02]  /*8a80*/  FFMA.FTZ R180, R227, c[0x0][0x2d0], -R180 ;  /* 0x0000b400e3b47a23 */ /* 0x000fe400000108b4 */
[--C-:B------:R-:W-:Y:S01]  /*8a90*/  FFMA.FTZ R137, R226, c[0x0][0x2d0], -R181.reuse ;  /* 0x0000b400e2897a23 */ /* 0x100fe200000108b5 */
[-C--:B-1----:R-:W-:Y:S02]  /*8aa0*/  HMMA.16816.F32.BF16 R52, R172, R100.reuse, R52 ;  /* 0x00000064ac34723c */ /* 0x082fe40000041834 */
[----:B------:R-:W-:Y:S01]  /*8ab0*/  MUFU.EX2 R227, R117 ;  /* 0x0000007500e37308 */ /* 0x000fe20000000800 */
[----:B----4-:R-:W-:Y:S01]  /*8ac0*/  FMUL.FTZ R64, R145, R140 ;  /* 0x0000008c91407220 */ /* 0x010fe20000410000 */
[----:B------:R-:W-:Y:S01]  /*8ad0*/  MOV R140, R67 ;  /* 0x00000043008c7202 */ /* 0x000fe20000000f00 */
[----:B------:R-:W-:Y:S01]  /*8ae0*/  FMUL.FTZ R67, R3, R143 ;  /* 0x0000008f03437220 */ /* 0x000fe20000410000 */
[----:B------:R-:W-:Y:S01]  /*8af0*/  MOV R143, R154 ;  /* 0x0000009a008f7202 */ /* 0x000fe20000000f00 */
[--C-:B------:R-:W-:Y:S01]  /*8b00*/  FFMA.FTZ R132, R244, c[0x0][0x2d0], -R146.reuse ;  /* 0x0000b400f4847a23 */ /* 0x100fe20000010892 */
[C---:B------:R-:W-:Y:S04]  /*8b10*/  HMMA.16816.F32.BF16 R56, R176.reuse, R100, R56 ;  /* 0x00000064b038723c */ /* 0x040fe80000041838 */
[----:B------:R-:W-:Y:S01]  /*8b20*/  MUFU.EX2 R228, R123 ;  /* 0x0000007b00e47308 */ /* 0x000fe20000000800 */
[----:B------:R-:W-:Y:S01]  /*8b30*/  FFMA.FTZ R133, R238, c[0x0][0x2d0], -R146 ;  /* 0x0000b400ee857a23 */ /* 0x000fe20000010892 */
[----:B------:R-:W-:Y:S01]  /*8b40*/  MOV R238, R156 ;  /* 0x0000009c00ee7202 */ /* 0x000fe20000000f00 */
[--C-:B------:R-:W-:Y:S01]  /*8b50*/  FFMA.FTZ R100, R185, c[0x0][0x2d0], -R181.reuse ;  /* 0x0000b400b9647a23 */ /* 0x100fe200000108b5 */
[-C--:B------:R-:W-:Y:S01]  /*8b60*/  HMMA.16816.F32.BF16 R60, R176, R102.reuse, R60 ;  /* 0x00000066b03c723c */ /* 0x080fe2000004183c */
[----:B------:R-:W2:Y:S05]  /*8b70*/  LDL.LU R185, [R1+0x4] ;  /* 0x0000040001b97983 */ /* 0x000eaa0000300800 */
[----:B------:R1:W-:Y:S02]  /*8b80*/  MUFU.EX2 R163, R100 ;  /* 0x0000006400a37308 */ /* 0x0003e40000000800 */
[C---:B------:R-:W-:Y:S08]  /*8b90*/  HMMA.16816.F32.BF16 R64, R172.reuse, R102, R64 ;  /* 0x00000066ac40723c */ /* 0x040ff00000041840 */
[-C--:B------:R-:W-:Y:S01]  /*8ba0*/  HMMA.16816.F32.BF16 R68, R172, R104.reuse, R68 ;  /* 0x00000068ac44723c */ /* 0x080fe20000041844 */
[----:B------:R4:W-:Y:S07]  /*8bb0*/  MUFU.EX2 R226, R122 ;  /* 0x0000007a00e27308 */ /* 0x0009ee0000000800 */
[C---:B------:R-:W-:Y:S03]  /*8bc0*/  HMMA.16816.F32.BF16 R72, R176.reuse, R104, R72 ;  /* 0x00000068b048723c */ /* 0x040fe60000041848 */
[----:B------:R4:W-:Y:S01]  /*8bd0*/  MUFU.EX2 R229, R116 ;  /* 0x0000007400e57308 */ /* 0x0009e20000000800 */
[--C-:B-1----:R-:W-:Y:S01]  /*8be0*/  FFMA.FTZ R100, R186, c[0x0][0x2d0], -R181.reuse ;  /* 0x0000b400ba647a23 */ /* 0x102fe200000108b5 */
[----:B------:R-:W-:Y:S03]  /*8bf0*/  MOV R186, R251 ;  /* 0x000000fb00ba7202 */ /* 0x000fe60000000f00 */
[-C--:B------:R-:W-:Y:S04]  /*8c00*/  HMMA.16816.F32.BF16 R76, R176, R106.reuse, R76 ;  /* 0x0000006ab04c723c */ /* 0x080fe8000004184c */
[--C-:B------:R-:W-:Y:S01]  /*8c10*/  FFMA.FTZ R104, R191, c[0x0][0x2d0], -R182.reuse ;  /* 0x0000b400bf687a23 */ /* 0x100fe200000108b6 */
[----:B------:R1:W-:Y:S01]  /*8c20*/  MUFU.EX2 R169, R100 ;  /* 0x0000006400a97308 */ /* 0x0003e20000000800 */
[----:B------:R-:W-:Y:S02]  /*8c30*/  FFMA.FTZ R181, R225, c[0x0][0x2d0], -R181 ;  /* 0x0000b400e1b57a23 */ /* 0x000fe400000108b5 */
[C---:B------:R-:W-:Y:S01]  /*8c40*/  HMMA.16816.F32.BF16 R80, R172.reuse, R106, R80 ;  /* 0x0000006aac50723c */ /* 0x040fe20000041850 */
[----:B----4-:R-:W-:Y:S06]  /*8c50*/  LDSM.16.MT88.4 R120, [R201+0x1800] ;  /* 0x00180000c978783b */ /* 0x010fec0000004200 */
[----:B------:R4:W4:Y:S01]  /*8c60*/  MUFU.EX2 R159, R104 ;  /* 0x00000068009f7308 */ /* 0x0009220000000800 */
[--C-:B------:R-:W-:Y:S09]  /*8c70*/  FFMA.FTZ R116, R240, c[0x0][0x2d0], -R182.reuse ;  /* 0x0000b400f0747a23 */ /* 0x100ff200000108b6 */
[----:B------:R4:W-:Y:S01]  /*8c80*/  MUFU.EX2 R199, R116 ;  /* 0x0000007400c77308 */ /* 0x0009e20000000800 */
[--C-:B-1----:R-:W-:Y:S09]  /*8c90*/  FFMA.FTZ R100, R189, c[0x0][0x2d0], -R182.reuse ;  /* 0x0000b400bd647a23 */ /* 0x102ff200000108b6 */
[----:B------:R1:W1:Y:S01]  /*8ca0*/  MUFU.EX2 R155, R100 ;  /* 0x00000064009b7308 */ /* 0x0002620000000800 */
[--C-:B----4-:R-:W-:Y:S01]  /*8cb0*/  FFMA.FTZ R104, R190, c[0x0][0x2d0], -R182.reuse ;  /* 0x0000b400be687a23 */ /* 0x110fe200000108b6 */
[----:B------:R-:W-:Y:S08]  /*8cc0*/  MOV R248, R159 ;  /* 0x0000009f00f87202 */ /* 0x000ff00000000f00 */
[----:B------:R4:W-:Y:S01]  /*8cd0*/  MUFU.EX2 R138, R104 ;  /* 0x00000068008a7308 */ /* 0x0009e20000000800 */
[--C-:B------:R-:W-:Y:S09]  /*8ce0*/  FFMA.FTZ R116, R239, c[0x0][0x2d0], -R182.reuse ;  /* 0x0000b400ef747a23 */ /* 0x100ff200000108b6 */
[----:B------:R4:W-:Y:S01]  /*8cf0*/  MUFU.EX2 R217, R116 ;  /* 0x0000007400d97308 */ /* 0x0009e20000000800 */
[----:B-1----:R-:W1:Y:S01]  /*8d00*/  LDSM.16.MT88.4 R100, [R202+0x2000] ;  /* 0x00200000ca64783b */ /* 0x002e620000004200 */
[-C--:B------:R-:W-:Y:S02]  /*8d10*/  F2FP.BF16.PACK_AB R108, R159, R155.reuse ;  /* 0x0000009b9f6c723e */ /* 0x080fe400000010ff */
[----:B------:R-:W-:Y:S06]  /*8d20*/  MOV R244, R155 ;  /* 0x0000009b00f47202 */ /* 0x000fec0000000f00 */
[----:B------:R-:W-:Y:S01]  /*8d30*/  MUFU.EX2 R251, R118 ;  /* 0x0000007600fb7308 */ /* 0x000fe20000000800 */
[--C-:B----4-:R-:W-:Y:S09]  /*8d40*/  FFMA.FTZ R104, R193, c[0x0][0x2d0], -R182.reuse ;  /* 0x0000b400c1687a23 */ /* 0x110ff200000108b6 */
[----:B------:R4:W1:Y:S01]  /*8d50*/  MUFU.EX2 R170, R104 ;  /* 0x0000006800aa7308 */ /* 0x0008620000000800 */
[----:B------:R-:W-:Y:S01]  /*8d60*/  FFMA.FTZ R116, R237, c[0x0][0x2d0], -R182 ;  /* 0x0000b400ed747a23 */ /* 0x000fe200000108b6 */
[----:B------:R-:W-:Y:S08]  /*8d70*/  MOV R237, R169 ;  /* 0x000000a900ed7202 */ /* 0x000ff00000000f00 */
[----:B------:R4:W4:Y:S10]  /*8d80*/  MUFU.EX2 R225, R125 ;  /* 0x0000007d00e17308 */ /* 0x0009340000000800 */
[----:B------:R-:W-:Y:S01]  /*8d90*/  MUFU.EX2 R190, R181 ;  /* 0x000000b500be7308 */ /* 0x000fe20000000800 */
[-C--:B-1----:R-:W-:Y:S03]  /*8da0*/  HMMA.16816.F32.BF16 R84, R172, R100.reuse, R84 ;  /* 0x00000064ac54723c */ /* 0x082fe60000041854 */
[--C-:B----4-:R-:W-:Y:S01]  /*8db0*/  FFMA.FTZ R104, R192, c[0x0][0x2d0], -R146.reuse ;  /* 0x0000b400c0687a23 */ /* 0x110fe20000010892 */
[----:B------:R-:W-:Y:S05]  /*8dc0*/  F2FP.BF16.PACK_AB R110, R170, R138 ;  /* 0x0000008aaa6e723e */ /* 0x000fea00000010ff */
[----:B------:R-:W-:Y:S03]  /*8dd0*/  MUFU.EX2 R192, R180 ;  /* 0x000000b400c07308 */ /* 0x000fe60000000800 */
[----:B------:R-:W-:Y:S01]  /*8de0*/  MOV R239, R170 ;  /* 0x000000aa00ef7202 */ /* 0x000fe20000000f00 */
[C---:B------:R-:W-:Y:S01]  /*8df0*/  HMMA.16816.F32.BF16 R88, R176.reuse, R100, R88 ;  /* 0x00000064b058723c */ /* 0x040fe20000041858 */
[----:B------:R-:W-:Y:S06]  /*8e00*/  LDSM.16.MT88.4 R124, [R201+0x2800] ;  /* 0x00280000c97c783b */ /* 0x000fec0000004200 */
[--C-:B------:R-:W-:Y:S01]  /*8e10*/  FFMA.FTZ R100, R195, c[0x0][0x2d0], -R146.reuse ;  /* 0x0000b400c3647a23 */ /* 0x100fe20000010892 */
[-C--:B------:R-:W-:Y:S01]  /*8e20*/  HMMA.16816.F32.BF16 R92, R176, R102.reuse, R92 ;  /* 0x00000066b05c723c */ /* 0x080fe2000004185c */
[----:B------:R1:W4:Y:S03]  /*8e30*/  MUFU.EX2 R154, R104 ;  /* 0x00000068009a7308 */ /* 0x0003260000000800 */
[----:B------:R-:W-:Y:S03]  /*8e40*/  F2FP.BF16.PACK_AB R101, R153, R156 ;  /* 0x0000009c9965723e */ /* 0x000fe600000010ff */
[----:B------:R-:W-:Y:S01]  /*8e50*/  MOV R177, R183 ;  /* 0x000000b700b17202 */ /* 0x000fe20000000f00 */
[----:B------:R-:W-:Y:S03]  /*8e60*/  HMMA.16816.F32.BF16 R96, R172, R102, R96 ;  /* 0x00000066ac60723c */ /* 0x000fe60000041860 */
[----:B------:R4:W-:Y:S01]  /*8e70*/  MUFU.EX2 R139, R100 ;  /* 0x00000064008b7308 */ /* 0x0009e20000000800 */
[----:B------:R-:W-:Y:S02]  /*8e80*/  MOV R183, R167 ;  /* 0x000000a700b77202 */ /* 0x000fe40000000f00 */
[----:B------:R-:W-:Y:S02]  /*8e90*/  MOV R179, R188 ;  /* 0x000000bc00b37202 */ /* 0x000fe40000000f00 */
[----:B------:R-:W-:Y:S04]  /*8ea0*/  F2FP.BF16.PACK_AB R102, R168, R162 ;  /* 0x000000a2a866723e */ /* 0x000fe800000010ff */
[----:B------:R-:W-:Y:S01]  /*8eb0*/  F2FP.BF16.PACK_AB R103, R169, R163 ;  /* 0x000000a3a967723e */ /* 0x000fe200000010ff */
[----:B------:R4:W-:Y:S01]  /*8ec0*/  MUFU.EX2 R222, R116 ;  /* 0x0000007400de7308 */ /* 0x0009e20000000800 */
[----:B------:R-:W-:Y:S02]  /*8ed0*/  F2FP.BF16.PACK_AB R172, R225, R224 ;  /* 0x000000e0e1ac723e */ /* 0x000fe400000010ff */
[----:B------:R-:W-:Y:S01]  /*8ee0*/  F2FP.BF16.PACK_AB R173, R194, R221 ;  /* 0x000000ddc2ad723e */ /* 0x000fe200000010ff */
[----:B-1----:R-:W1:Y:S01]  /*8ef0*/  LDSM.16.MT88.4 R104, [R201+0x400] ;  /* 0x00040000c968783b */ /* 0x002e620000004200 */
[-C--:B----4-:R-:W-:Y:S02]  /*8f00*/  F2FP.BF16.PACK_AB R109, R161, R154.reuse ;  /* 0x0000009aa16d723e */ /* 0x090fe400000010ff */
[----:B------:R-:W-:Y:S02]  /*8f10*/  MOV R245, R154 ;  /* 0x0000009a00f57202 */ /* 0x000fe40000000f00 */
[----:B------:R-:W-:Y:S01]  /*8f20*/  MOV R178, R184 ;  /* 0x000000b800b27202 */ /* 0x000fe20000000f00 */
[----:B------:R-:W-:Y:S01]  /*8f30*/  MUFU.EX2 R189, R128 ;  /* 0x0000008000bd7308 */ /* 0x000fe20000000800 */
[----:B------:R-:W-:Y:S09]  /*8f40*/  FFMA.FTZ R100, R196, c[0x0][0x2d0], -R146 ;  /* 0x0000b400c4647a23 */ /* 0x000ff20000010892 */
[----:B------:R4:W1:Y:S01]  /*8f50*/  MUFU.EX2 R171, R100 ;  /* 0x0000006400ab7308 */ /* 0x0008620000000800 */
[--C-:B------:R-:W-:Y:S01]  /*8f60*/  FFMA.FTZ R116, R236, c[0x0][0x2d0], -R182.reuse ;  /* 0x0000b400ec747a23 */ /* 0x100fe200000108b6 */
[----:B------:R-:W-:Y:S01]  /*8f70*/  MOV R236, R168 ;  /* 0x000000a800ec7202 */ /* 0x000fe20000000f00 */
[----:B------:R-:W-:Y:S01]  /*8f80*/  FFMA.FTZ R182, R247, c[0x0][0x2d0], -R182 ;  /* 0x0000b400f7b67a23 */ /* 0x000fe200000108b6 */
[----:B------:R-:W-:Y:S06]  /*8f90*/  MOV R247, R152 ;  /* 0x0000009800f77202 */ /* 0x000fec0000000f00 */
[----:B------:R1:W-:Y:S10]  /*8fa0*/  MUFU.EX2 R223, R116 ;  /* 0x0000007400df7308 */ /* 0x0003f40000000800 */
[----:B------:R-:W1:Y:S01]  /*8fb0*/  MUFU.EX2 R188, R129 ;  /* 0x0000008100bc7308 */ /* 0x000e620000000800 */
[----:B----4-:R-:W-:Y:S02]  /*8fc0*/  F2FP.BF16.PACK_AB R100, R152, R157 ;  /* 0x0000009d9864723e */ /* 0x010fe400000010ff */
[----:B-1----:R-:W-:Y:S02]  /*8fd0*/  F2FP.BF16.PACK_AB R111, R171, R139 ;  /* 0x0000008bab6f723e */ /* 0x002fe400000010ff */
[----:B------:R-:W-:Y:S05]  /*8fe0*/  MOV R240, R171 ;  /* 0x000000ab00f07202 */ /* 0x000fea0000000f00 */
[----:B------:R-:W-:Y:S01]  /*8ff0*/  MUFU.EX2 R184, R132 ;  /* 0x0000008400b87308 */ /* 0x000fe20000000800 */
[-C--:B------:R-:W-:Y:S05]  /*9000*/  HMMA.16816.F32.BF16 R4, R100, R104.reuse, R4 ;  /* 0x000000686404723c */ /* 0x080fea0000041804 */
[----:B------:R-:W-:Y:S01]  /*9010*/  FFMA.FTZ R116, R243, c[0x0][0x2d0], -R146 ;  /* 0x0000b400f3747a23 */ /* 0x000fe20000010892 */
[----:B------:R-:W-:Y:S02]  /*9020*/  MOV R243, R163 ;  /* 0x000000a300f37202 */ /* 0x000fe40000000f00 */
[C---:B------:R-:W-:Y:S01]  /*9030*/  HMMA.16816.F32.BF16 R8, R108.reuse, R104, R8 ;  /* 0x000000686c08723c */ /* 0x040fe20000041808 */
[----:B------:R1:W-:Y:S03]  /*9040*/  MUFU.EX2 R197, R116 ;  /* 0x0000007400c57308 */ /* 0x0003e60000000800 */
[----:B------:R-:W-:Y:S04]  /*9050*/  F2FP.BF16.PACK_AB R176, R188, R189 ;  /* 0x000000bdbcb0723e */ /* 0x000fe800000010ff */
[-C--:B------:R-:W-:Y:S03]  /*9060*/  HMMA.16816.F32.BF16 R12, R108, R106.reuse, R12 ;  /* 0x0000006a6c0c723c */ /* 0x080fe6000004180c */
[----:B------:R-:W4:Y:S05]  /*9070*/  MUFU.EX2 R193, R136 ;  /* 0x0000008800c17308 */ /* 0x000f2a0000000800 */
[C---:B------:R-:W-:Y:S01]  /*9080*/  HMMA.16816.F32.BF16 R16, R100.reuse, R106, R16 ;  /* 0x0000006a6410723c */ /* 0x040fe20000041810 */
[----:B------:R-:W5:Y:S04]  /*9090*/  LDSM.16.MT88.4 R104, [R201+0x1400] ;  /* 0x00140000c968783b */ /* 0x000f680000004200 */
[----:B------:R-:W5:Y:S03]  /*90a0*/  MUFU.EX2 R191, R137 ;  /* 0x0000008900bf7308 */ /* 0x000f660000000800 */
[-C--:B------:R-:W-:Y:S01]  /*90b0*/  HMMA.16816.F32.BF16 R20, R100, R112.reuse, R20 ;  /* 0x000000706414723c */ /* 0x080fe20000041814 */
[----:B-1----:R-:W-:Y:S07]  /*90c0*/  LDSM.16.MT88.4 R116, [R202+0x800] ;  /* 0x00080000ca74783b */ /* 0x002fee0000004200 */
[C---:B------:R-:W-:Y:S04]  /*90d0*/  HMMA.16816.F32.BF16 R24, R108.reuse, R112, R24 ;  /* 0x000000706c18723c */ /* 0x040fe80000041818 */
[----:B----4-:R-:W-:Y:S01]  /*90e0*/  F2FP.BF16.PACK_AB R174, R192, R193 ;  /* 0x000000c1c0ae723e */ /* 0x010fe200000010ff */
[----:B---3--:R-:W-:Y:S01]  /*90f0*/  FFMA.FTZ R135, R2, R135, R141 ;  /* 0x0000008702877223 */ /* 0x008fe2000001008d */
[----:B------:R-:W-:Y:S01]  /*9100*/  MOV R141, R165 ;  /* 0x000000a5008d7202 */ /* 0x000fe20000000f00 */
[----:B-----5:R-:W-:Y:S01]  /*9110*/  FFMA.FTZ R134, R0, R134, R150 ;  /* 0x0000008600867223 */ /* 0x020fe20000010096 */
[-C--:B------:R-:W-:Y:S04]  /*9120*/  HMMA.16816.F32.BF16 R28, R108, R114.reuse, R28 ;  /* 0x000000726c1c723c */ /* 0x080fe8000004181c */
[----:B------:R-:W-:Y:S01]  /*9130*/  FFMA.FTZ R3, R3, R142, R143 ;  /* 0x0000008e03037223 */ /* 0x000fe2000001008f */
[----:B------:R-:W-:Y:S02]  /*9140*/  MOV R142, R164 ;  /* 0x000000a4008e7202 */ /* 0x000fe40000000f00 */
[----:B------:R-:W-:Y:S01]  /*9150*/  MOV R143, R151 ;  /* 0x00000097008f7202 */ /* 0x000fe20000000f00 */
[C---:B------:R-:W-:Y:S01]  /*9160*/  HMMA.16816.F32.BF16 R32, R100.reuse, R114, R32 ;  /* 0x000000726420723c */ /* 0x040fe20000041820 */
[----:B------:R-:W1:Y:S01]  /*9170*/  LDSM.16.MT88.4 R112, [R202+0x1400] ;  /* 0x00140000ca70783b */ /* 0x000e620000004200 */
[----:B------:R-:W-:Y:S02]  /*9180*/  MUFU.EX2 R151, R133 ;  /* 0x0000008500977308 */ /* 0x000fe40000000800 */
[----:B------:R-:W-:Y:S01]  /*9190*/  FADD.FTZ R0, R143, R135 ;  /* 0x000000878f007221 */ /* 0x000fe20000010000 */
[----:B------:R-:W-:Y:S01]  /*91a0*/  F2FP.BF16.PACK_AB R175, R190, R191 ;  /* 0x000000bfbeaf723e */ /* 0x000fe200000010ff */
[----:B------:R-:W-:Y:S02]  /*91b0*/  FADD.FTZ R2, R187, R3 ;  /* 0x00000003bb027221 */ /* 0x000fe40000010000 */
[-C--:B------:R-:W-:Y:S04]  /*91c0*/  HMMA.16816.F32.BF16 R36, R100, R104.reuse, R36 ;  /* 0x000000686424723c */ /* 0x080fe80000041824 */
[----:B------:R-:W-:Y:S04]  /*91d0*/  MUFU.EX2 R187, R130 ;  /* 0x0000008200bb7308 */ /* 0x000fe80000000800 */
[C---:B------:R-:W-:Y:S08]  /*91e0*/  HMMA.16816.F32.BF16 R40, R108.reuse, R104, R40 ;  /* 0x000000686c28723c */ /* 0x040ff00000041828 */
[-C--:B------:R-:W-:Y:S04]  /*91f0*/  HMMA.16816.F32.BF16 R44, R108, R106.reuse, R44 ;  /* 0x0000006a6c2c723c */ /* 0x080fe8000004182c */
[----:B--2---:R-:W-:Y:S02]  /*9200*/  FFMA.FTZ R145, R145, R185, R186 ;  /* 0x000000b991917223 */ /* 0x004fe400000100ba */
[----:B------:R-:W2:Y:S02]  /*9210*/  MUFU.EX2 R186, R182 ;  /* 0x000000b600ba7308 */ /* 0x000ea40000000800 */
[C---:B------:R-:W-:Y:S01]  /*9220*/  HMMA.16816.F32.BF16 R48, R100.reuse, R106, R48 ;  /* 0x0000006a6430723c */ /* 0x040fe20000041830 */
[----:B------:R-:W3:Y:S03]  /*9230*/  LDSM.16.MT88.4 R104, [R201+0x2400] ;  /* 0x00240000c968783b */ /* 0x000ee60000004200 */
[----:B------:R-:W-:Y:S01]  /*9240*/  FADD.FTZ R145, R140, R145 ;  /* 0x000000918c917221 */ /* 0x000fe20000010000 */
[----:B------:R-:W-:Y:S03]  /*9250*/  MOV R140, R166 ;  /* 0x000000a6008c7202 */ /* 0x000fe60000000f00 */
[-C--:B-1----:R-:W-:Y:S01]  /*9260*/  HMMA.16816.F32.BF16 R52, R100, R112.reuse, R52 ;  /* 0x000000706434723c */ /* 0x082fe20000041834 */
[----:B------:R-:W-:Y:S01]  /*9270*/  LDSM.16.MT88.4 R164, [R201+0xc00] ;  /* 0x000c0000c9a4783b */ /* 0x000fe20000004200 */
[----:B------:R1:W-:Y:S02]  /*9280*/  MUFU.EX2 R185, R131 ;  /* 0x0000008300b97308 */ /* 0x0003e40000000800 */
[----:B------:R-:W-:Y:S02]  /*9290*/  FADD.FTZ R3, R141, R145 ;  /* 0x000000918d037221 */ /* 0x000fe40000010000 */
[----:B------:R-:W-:Y:S02]  /*92a0*/  FADD.FTZ R2, R140, R2 ;  /* 0x000000028c027221 */ /* 0x000fe40000010000 */
[C---:B------:R-:W-:Y:S04]  /*92b0*/  HMMA.16816.F32.BF16 R56, R108.reuse, R112, R56 ;  /* 0x000000706c38723c */ /* 0x040fe80000041838 */
[----:B------:R-:W-:Y:S01]  /*92c0*/  FADD.FTZ R3, R178, R3 ;  /* 0x00000003b2037221 */ /* 0x000fe20000010000 */
[----:B--2---:R-:W-:Y:S01]  /*92d0*/  F2FP.BF16.PACK_AB R178, R186, R187 ;  /* 0x000000bbbab2723e */ /* 0x004fe200000010ff */
[----:B------:R-:W-:Y:S02]  /*92e0*/  FADD.FTZ R145, R179, R2 ;  /* 0x00000002b3917221 */ /* 0x000fe40000010000 */
[-C--:B------:R-:W-:Y:S04]  /*92f0*/  HMMA.16816.F32.BF16 R60, R108, R114.reuse, R60 ;  /* 0x000000726c3c723c */ /* 0x080fe8000004183c */
[----:B------:R-:W-:Y:S04]  /*9300*/  MOV R2, R158 ;  /* 0x0000009e00027202 */ /* 0x000fe80000000f00 */
[C---:B------:R-:W-:Y:S01]  /*9310*/  HMMA.16816.F32.BF16 R64, R100.reuse, R114, R64 ;  /* 0x000000726440723c */ /* 0x040fe20000041840 */
[----:B------:R-:W2:Y:S07]  /*9320*/  LDSM.16.MT88.4 R112, [R202+0x2400] ;  /* 0x00240000ca70783b */ /* 0x000eae0000004200 */
[-C--:B---3--:R-:W-:Y:S01]  /*9330*/  HMMA.16816.F32.BF16 R68, R100, R104.reuse, R68 ;  /* 0x000000686444723c */ /* 0x088fe20000041844 */
[----:B-1----:R-:W-:Y:S07]  /*9340*/  LDSM.16.MT88.4 R128, [R201+0x1c00] ;  /* 0x001c0000c980783b */ /* 0x002fee0000004200 */
[C---:B------:R-:W-:Y:S07]  /*9350*/  HMMA.16816.F32.BF16 R72, R108.reuse, R104, R72 ;  /* 0x000000686c48723c */ /* 0x040fee0000041848 */
[--C-:B------:R-:W-:Y:S01]  /*9360*/  FFMA.FTZ R104, R241, c[0x0][0x2d0], -R146.reuse ;  /* 0x0000b400f1687a23 */ /* 0x100fe20000010892 */
[-C--:B------:R-:W-:Y:S03]  /*9370*/  HMMA.16816.F32.BF16 R76, R108, R106.reuse, R76 ;  /* 0x0000006a6c4c723c */ /* 0x080fe6000004184c */
[----:B------:R1:W-:Y:S01]  /*9380*/  MUFU.EX2 R198, R104 ;  /* 0x0000006800c67308 */ /* 0x0003e20000000800 */
[----:B------:R-:W-:Y:S04]  /*9390*/  MOV R241, R139 ;  /* 0x0000008b00f17202 */ /* 0x000fe80000000f00 */
[C---:B------:R-:W-:Y:S08]  /*93a0*/  HMMA.16816.F32.BF16 R80, R100.reuse, R106, R80 ;  /* 0x0000006a6450723c */ /* 0x040ff00000041850 */
[-C--:B--2---:R-:W-:Y:S08]  /*93b0*/  HMMA.16816.F32.BF16 R84, R100, R112.reuse, R84 ;  /* 0x000000706454723c */ /* 0x084ff00000041854 */
[C---:B------:R-:W-:Y:S04]  /*93c0*/  HMMA.16816.F32.BF16 R88, R108.reuse, R112, R88 ;  /* 0x000000706c58723c */ /* 0x040fe80000041858 */
[--C-:B-1----:R-:W-:Y:S01]  /*93d0*/  FFMA.FTZ R104, R242, c[0x0][0x2d0], -R146.reuse ;  /* 0x0000b400f2687a23 */ /* 0x102fe20000010892 */
[----:B------:R-:W-:Y:S02]  /*93e0*/  MOV R242, R138 ;  /* 0x0000008a00f27202 */ /* 0x000fe40000000f00 */
[--C-:B------:R-:W-:Y:S01]  /*93f0*/  FFMA.FTZ R112, R246, c[0x0][0x2d0], -R146.reuse ;  /* 0x0000b400f6707a23 */ /* 0x100fe20000010892 */
[-C--:B------:R-:W-:Y:S01]  /*9400*/  HMMA.16816.F32.BF16 R92, R108, R114.reuse, R92 ;  /* 0x000000726c5c723c */ /* 0x080fe2000004185c */
[----:B------:R1:W2:Y:S03]  /*9410*/  MUFU.EX2 R196, R104 ;  /* 0x0000006800c47308 */ /* 0x0002a60000000800 */
[----:B------:R-:W-:Y:S01]  /*9420*/  MOV R246, R153 ;  /* 0x0000009900f67202 */ /* 0x000fe20000000f00 */
[----:B------:R-:W-:Y:S01]  /*9430*/  FFMA.FTZ R146, R234, c[0x0][0x2d0], -R146 ;  /* 0x0000b400ea927a23 */ /* 0x000fe20000010892 */
[----:B------:R-:W-:Y:S02]  /*9440*/  MOV R234, R157 ;  /* 0x0000009d00ea7202 */ /* 0x000fe40000000f00 */
[----:B------:R-:W-:Y:S03]  /*9450*/  HMMA.16816.F32.BF16 R96, R100, R114, R96 ;  /* 0x000000726460723c */ /* 0x000fe60000041860 */
[----:B------:R3:W4:Y:S01]  /*9460*/  MUFU.EX2 R195, R112 ;  /* 0x0000007000c37308 */ /* 0x0007220000000800 */
[----:B------:R-:W-:Y:S01]  /*9470*/  F2FP.BF16.PACK_AB R108, R217, R199 ;  /* 0x000000c7d96c723e */ /* 0x000fe200000010ff */
[----:B------:R-:W-:Y:S01]  /*9480*/  FADD.FTZ R3, R234, R3 ;  /* 0x00000003ea037221 */ /* 0x000fe20000010000 */
[----:B------:R-:W-:Y:S02]  /*9490*/  F2FP.BF16.PACK_AB R110, R223, R222 ;  /* 0x000000dedf6e723e */ /* 0x000fe400000010ff */
[----:B------:R-:W-:Y:S01]  /*94a0*/  F2FP.BF16.PACK_AB R100, R251, R232 ;  /* 0x000000e8fb64723e */ /* 0x000fe200000010ff */
[----:B------:R-:W-:Y:S03]  /*94b0*/  FADD.FTZ R3, R247, R3 ;  /* 0x00000003f7037221 */ /* 0x000fe60000010000 */
[----:B------:R-:W-:Y:S01]  /*94c0*/  F2FP.BF16.PACK_AB R101, R227, R229 ;  /* 0x000000e5e365723e */ /* 0x000fe200000010ff */
[----:B------:R5:W5:Y:S01]  /*94d0*/  MUFU.EX2 R150, R146 ;  /* 0x0000009200967308 */ /* 0x000b620000000800 */
[----:B------:R-:W-:Y:S02]  /*94e0*/  F2FP.BF16.PACK_AB R102, R231, R228 ;  /* 0x000000e4e766723e */ /* 0x000fe400000010ff */
[----:B------:R-:W-:Y:S01]  /*94f0*/  F2FP.BF16.PACK_AB R103, R226, R230 ;  /* 0x000000e6e267723e */ /* 0x000fe200000010ff */
[----:B-1----:R-:W1:Y:S01]  /*9500*/  LDSM.16.MT88.4 R104, [R201+0x800] ;  /* 0x00080000c968783b */ /* 0x002e620000004200 */
[----:B--2---:R-:W-:Y:S07]  /*9510*/  F2FP.BF16.PACK_AB R109, R196, R198 ;  /* 0x000000c6c46d723e */ /* 0x004fee00000010ff */
[----:B---3--:R-:W2:Y:S01]  /*9520*/  LDSM.16.MT88.4 R112, [R202+0x1800] ;  /* 0x00180000ca70783b */ /* 0x008ea20000004200 */
[----:B----4-:R-:W-:Y:S01]  /*9530*/  F2FP.BF16.PACK_AB R111, R195, R197 ;  /* 0x000000c5c36f723e */ /* 0x010fe200000010ff */
[----:B-----5:R-:W-:Y:S01]  /*9540*/  FADD.FTZ R146, R183, R0 ;  /* 0x00000000b7927221 */ /* 0x020fe20000010000 */
[----:B------:R-:W-:Y:S05]  /*9550*/  F2FP.BF16.PACK_AB R179, R150, R151 ;  /* 0x0000009796b3723e */ /* 0x000fea00000010ff */
[----:B------:R-:W-:Y:S01]  /*9560*/  LDSM.16.MT88.4 R180, [R201+0x2c00] ;  /* 0x002c0000c9b4783b */ /* 0x000fe20000004200 */
[----:B------:R-:W-:Y:S01]  /*9570*/  FADD.FTZ R2, R2, R146 ;  /* 0x0000009202027221 */ /* 0x000fe20000010000 */
[----:B------:R-:W-:Y:S01]  /*9580*/  MOV R146, R148 ;  /* 0x0000009400927202 */ /* 0x000fe20000000f00 */
        /* <DEDUP_REMOVED lines=16> */
[C---:B------:R-:W-:Y:S01]  /*9690*/  HMMA.16816.F32.BF16 R64, R100.reuse, R114, R64 ;  /* 0x000000726440723c */ /* 0x040fe20000041840 */
[----:B------:R-:W2:Y:S07]  /*96a0*/  LDSM.16.MT88.4 R112, [R202+0xc00] ;  /* 0x000c0000ca70783b */ /* 0x000eae0000004200 */
[-C--:B------:R-:W-:Y:S08]  /*96b0*/  HMMA.16816.F32.BF16 R68, R100, R124.reuse, R68 ;  /* 0x0000007c6444723c */ /* 0x080ff00000041844 */
[C---:B------:R-:W-:Y:S08]  /*96c0*/  HMMA.16816.F32.BF16 R72, R108.reuse, R124, R72 ;  /* 0x0000007c6c48723c */ /* 0x040ff00000041848 */
[-C--:B------:R-:W-:Y:S08]  /*96d0*/  HMMA.16816.F32.BF16 R76, R108, R126.reuse, R76 ;  /* 0x0000007e6c4c723c */ /* 0x080ff0000004184c */
[C---:B------:R-:W-:Y:S08]  /*96e0*/  HMMA.16816.F32.BF16 R80, R100.reuse, R126, R80 ;  /* 0x0000007e6450723c */ /* 0x040ff00000041850 */
[-C--:B-1----:R-:W-:Y:S08]  /*96f0*/  HMMA.16816.F32.BF16 R84, R100, R104.reuse, R84 ;  /* 0x000000686454723c */ /* 0x082ff00000041854 */
[C---:B------:R-:W-:Y:S07]  /*9700*/  HMMA.16816.F32.BF16 R88, R108.reuse, R104, R88 ;  /* 0x000000686c58723c */ /* 0x040fee0000041858 */
[----:B------:R-:W-:Y:S01]  /*9710*/  FADD.FTZ R104, R142, R134 ;  /* 0x000000868e687221 */ /* 0x000fe20000010000 */
[-C--:B------:R-:W-:Y:S01]  /*9720*/  HMMA.16816.F32.BF16 R92, R108, R106.reuse, R92 ;  /* 0x0000006a6c5c723c */ /* 0x080fe2000004185c */
[----:B------:R-:W1:Y:S03]  /*9730*/  LDSM.16.MT88.4 R140, [R202+0x1c00] ;  /* 0x001c0000ca8c783b */ /* 0x000e660000004200 */
[----:B------:R-:W-:Y:S01]  /*9740*/  FADD.FTZ R0, R177, R104 ;  /* 0x00000068b1007221 */ /* 0x000fe20000010000 */
[----:B------:R-:W-:Y:S03]  /*9750*/  F2FP.BF16.PACK_AB R177, R184, R185 ;  /* 0x000000b9b8b1723e */ /* 0x000fe600000010ff */
[----:B------:R-:W-:Y:S08]  /*9760*/  HMMA.16816.F32.BF16 R96, R100, R106, R96 ;  /* 0x0000006a6460723c */ /* 0x000ff00000041860 */
[-C--:B------:R-:W-:Y:S01]  /*9770*/  HMMA.16816.F32.BF16 R152, R172, R164.reuse, R4 ;  /* 0x000000a4ac98723c */ /* 0x080fe20000041804 */
[----:B------:R-:W3:Y:S07]  /*9780*/  LDSM.16.MT88.4 R4, [R202+0x2c00] ;  /* 0x002c0000ca04783b */ /* 0x000eee0000004200 */
[C---:B------:R-:W-:Y:S07]  /*9790*/  HMMA.16816.F32.BF16 R156, R176.reuse, R164, R8 ;  /* 0x000000a4b09c723c */ /* 0x040fee0000041808 */
[----:B------:R-:W-:Y:S01]  /*97a0*/  MOV R11, R160 ;  /* 0x000000a0000b7202 */ /* 0x000fe20000000f00 */
[----:B------:R-:W-:Y:S01]  /*97b0*/  FADD.FTZ R10, R238, R145 ;  /* 0x00000091ee0a7221 */ /* 0x000fe20000010000 */
[-C--:B------:R-:W-:Y:S01]  /*97c0*/  HMMA.16816.F32.BF16 R160, R176, R166.reuse, R12 ;  /* 0x000000a6b0a0723c */ /* 0x080fe2000004180c */
[----:B------:R-:W4:Y:S02]  /*97d0*/  LDL R12, [R1+0x14] ;  /* 0x00001400010c7983 */ /* 0x000f240000100800 */
[----:B------:R-:W-:Y:S01]  /*97e0*/  FADD.FTZ R0, R11, R0 ;  /* 0x000000000b007221 */ /* 0x000fe20000010000 */
[----:B------:R-:W-:Y:S01]  /*97f0*/  MOV R145, R149 ;  /* 0x0000009500917202 */ /* 0x000fe20000000f00 */
[----:B------:R-:W-:Y:S02]  /*9800*/  FADD.FTZ R9, R244, R2 ;  /* 0x00000002f4097221 */ /* 0x000fe40000010000 */
[----:B------:R-:W-:Y:S01]  /*9810*/  FADD.FTZ R2, R246, R10 ;  /* 0x0000000af6027221 */ /* 0x000fe20000010000 */
[C---:B------:R-:W-:Y:S04]  /*9820*/  HMMA.16816.F32.BF16 R164, R172.reuse, R166, R16 ;  /* 0x000000a6aca4723c */ /* 0x040fe80000041810 */
[----:B------:R-:W-:Y:S02]  /*9830*/  FADD.FTZ R10, R250, R3 ;  /* 0x00000003fa0a7221 */ /* 0x000fe40000010000 */
[----:B------:R-:W-:Y:S01]  /*9840*/  FADD.FTZ R8, R245, R0 ;  /* 0x00000000f5087221 */ /* 0x000fe20000010000 */
[-C--:B------:R-:W-:Y:S01]  /*9850*/  MOV R17, R144.reuse ;  /* 0x0000009000117202 */ /* 0x080fe20000000f00 */
        /* <DEDUP_REMOVED lines=24> */
[-C--:B-1----:R-:W-:Y:S04]  /*99e0*/  HMMA.16816.F32.BF16 R132, R172, R140.reuse, R52 ;  /* 0x0000008cac84723c */ /* 0x082fe80000041834 */
        /* <DEDUP_REMOVED lines=11> */
[-C--:B------:R-:W-:Y:S08]  /*9aa0*/  HMMA.16816.F32.BF16 R68, R172, R180.reuse, R68 ;  /* 0x000000b4ac44723c */ /* 0x080ff00000041844 */
        /* <DEDUP_REMOVED lines=8> */
[----:B------:R-:W-:Y:S01]  /*9b30*/  FADD.FTZ R2, R221, R8 ;  /* 0x00000008dd027221 */ /* 0x000fe20000010000 */
[----:B------:R-:W-:Y:S01]  /*9b40*/  IADD3 R221, R235, -0x1, RZ ;  /* 0xffffffffebdd7810 */ /* 0x000fe20007ffe0ff */
        /* <DEDUP_REMOVED lines=21> */
[----:B----4-:R-:W-:Y:S02]  /*9ca0*/  ISETP.GT.AND P0, PT, R235, R12, PT ;  /* 0x0000000ceb00720c */ /* 0x010fe40003f04270 */
[----:B------:R-:W-:Y:S11]  /*9cb0*/  MOV R235, R221 ;  /* 0x000000dd00eb7202 */ /* 0x000ff60000000f00 */
[----:B-1----:R-:W-:-:S05]  /*9cc0*/  @P0 BRA `(.L_x_1479) ;  /* 0xffffbd5000000947 */ /* 0x002fca000383ffff */
.L_x_1468:
[----:B------:R-:W-:-:S13]  /*9cd0*/  ISETP.GE.AND P0, PT, R221, RZ, PT ;  /* 0x000000ffdd00720c */ /* 0x000fda0003f06270 */
[----:B------:R-:W-:Y:S05]  /*9ce0*/  @!P0 BRA `(.L_x_1480) ;  /* 0x000034d000008947 */ /* 0x000fea0003800000 */
[----:B------:R-:W-:Y:S01]  /*9cf0*/  IMAD.MOV.U32 R145, RZ, RZ, R148 ;  /* 0x000000ffff917224 */ /* 0x000fe200078e0094 */
[----:B------:R-:W-:Y:S01]  /*9d00*/  MOV R151, R17 ;  /* 0x0000001100977202 */ /* 0x000fe20000000f00 */
[----:B-1----:R-:W-:Y:S01]  /*9d10*/  IMAD.MOV.U32 R0, RZ, RZ, R149 ;  /* 0x000000ffff007224 */ /* 0x002fe200078e0095 */
[----:B------:R-:W-:Y:S02]  /*9d20*/  MOV R150, R147 ;  /* 0x0000009300967202 */ /* 0x000fe40000000f00 */
.L_x_1487:
[----:B------:R-:W2:Y:S01]  /*9d30*/  LDL.64 R6, [R1+0x30] ;  /* 0x0000300001067983 */ /* 0x000ea20000100a00 */
[----:B------:R-:W-:Y:S04]  /*9d40*/  DEPBAR.LE SB0, 0x0 ;  /* 0x000080000000791a */ /* 0x000fe80000000000 */
[----:B------:R-:W3:Y:S01]  /*9d50*/  LDL R5, [R1+0x3c] ;  /* 0x00003c0001057983 */ /* 0x000ee20000100800 */
[----:B------:R-:W-:Y:S01]  /*9d60*/  WARPSYNC 0xffffffff ;  /* 0xffffffff00007948 */ /* 0x000fe20003800000 */
[----:B------:R-:W-:Y:S01]  /*9d70*/  SHF.R.S32.HI R4, RZ, 0x1f, R233 ;  /* 0x0000001fff047819 */ /* 0x000fe200000114e9 */
[C---:B------:R-:W-:Y:S01]  /*9d80*/  IMAD.WIDE.U32 R2, R233.reuse, c[0x0][0x208], RZ ;  /* 0x00008200e9027a25 */ /* 0x040fe200078e00ff */
[----:B------:R-:W-:Y:S03]  /*9d90*/  BAR.SYNC.DEFER_BLOCKING 0x0 ;  /* 0x0000000000007b1d */ /* 0x000fe60000010000 */
[----:B------:R-:W-:Y:S02]  /*9da0*/  IMAD R4, R4, c[0x0][0x208], RZ ;  /* 0x0000820004047a24 */ /* 0x000fe400078e02ff */
[----:B------:R-:W-:Y:S02]  /*9db0*/  IMAD.SHL.U32 R45, R252, 0x2, RZ ;  /* 0x00000002fc2d7824 */ /* 0x000fe400078e00ff */
[----:B------:R-:W-:Y:S02]  /*9dc0*/  IMAD R4, R233, c[0x0][0x20c], R4 ;  /* 0x00008300e9047a24 */ /* 0x000fe400078e0204 */
[----:B------:R-:W-:Y:S02]  /*9dd0*/  IMAD.SHL.U32 R47, R218, 0x2, RZ ;  /* 0x00000002da2f7824 */ /* 0x000fe400078e00ff */
[----:B------:R-:W-:Y:S01]  /*9de0*/  IMAD.IADD R3, R3, 0x1, R4 ;  /* 0x0000000103037824 */ /* 0x000fe200078e0204 */
[----:B------:R-:W-:Y:S03]  /*9df0*/  SHF.R.S32.HI R4, RZ, 0x1f, R220 ;  /* 0x0000001fff047819 */ /* 0x000fe600000114dc */
[----:B------:R-:W-:Y:S04]  /*9e00*/  IMAD.WIDE.U32 R2, R220, c[0x0][0x218], R2 ;  /* 0x00008600dc027a25 */ /* 0x000fe800078e0002 */
[----:B------:R-:W-:Y:S04]  /*9e10*/  IMAD R4, R4, c[0x0][0x218], RZ ;  /* 0x0000860004047a24 */ /* 0x000fe800078e02ff */
[----:B------:R-:W-:Y:S01]  /*9e20*/  IMAD R4, R220, c[0x0][0x21c], R4 ;  /* 0x00008700dc047a24 */ /* 0x000fe200078e0204 */
        /* <DEDUP_REMOVED lines=14> */
[----:B------:R-:W-:Y:S02]  /*9f10*/  SHF.R.S32.HI R6, RZ, 0x1f, R252 ;  /* 0x0000001fff067819 */ /* 0x000fe400000114fc */
[----:B---3--:R-:W-:Y:S01]  /*9f20*/  IADD3.X R2, R5, R3, R4, P0, !PT ;  /* 0x0000000305027210 */ /* 0x008fe200007fe404 */
[----:B------:R-:W-:Y:S01]  /*9f30*/  IMAD.SHL.U32 R54, R7, 0x2, RZ ;  /* 0x0000000207367824 */ /* 0x000fe200078e00ff */
[----:B------:R-:W-:Y:S02]  /*9f40*/  IADD3 R5, R218, 0x40, RZ ;  /* 0x00000040da057810 */ /* 0x000fe40007ffe0ff */
[C---:B------:R-:W-:Y:S02]  /*9f50*/  LEA R52, P0, R147.reuse, c[0x0][0x1f8], 0x1 ;  /* 0x00007e0093347a11 */ /* 0x040fe400078008ff */
[----:B------:R-:W-:Y:S02]  /*9f60*/  SHF.R.S32.HI R5, RZ, 0x1f, R5 ;  /* 0x0000001fff057819 */ /* 0x000fe40000011405 */
[----:B------:R-:W-:Y:S02]  /*9f70*/  LEA.HI.X R147, R147, c[0x0][0x1fc], R2, 0x1, P0 ;  /* 0x00007f0093937a11 */ /* 0x000fe400000f0c02 */
[----:B------:R-:W-:Y:S02]  /*9f80*/  SHF.L.U64.HI R53, R7, 0x1, R5 ;  /* 0x0000000107357819 */ /* 0x000fe40000010205 */
[----:B------:R-:W-:Y:S02]  /*9f90*/  SHF.R.S32.HI R5, RZ, 0x1f, R218 ;  /* 0x0000001fff057819 */ /* 0x000fe400000114da */
[----:B------:R-:W-:Y:S02]  /*9fa0*/  SHF.L.U64.HI R39, R252, 0x1, R6 ;  /* 0x00000001fc277819 */ /* 0x000fe40000010206 */
[----:B------:R-:W-:Y:S01]  /*9fb0*/  SHF.L.U64.HI R38, R218, 0x1, R5 ;  /* 0x00000001da267819 */ /* 0x000fe20000010205 */
[----:B------:R-:W-:-:S05]  /*9fc0*/  BRA.DIV ~URZ, `(.L_x_1481) ;  /* 0x000083e27f007947 */ /* 0x000fca000b800000 */
[----:B-1--4-:R1:W2:Y:S02]  /*9fd0*/  SHFL.IDX PT, R3, R147, RZ, 0x1c1f ;  /* 0x001c1fff93037589 */ /* 0x0122a400000e0000 */
.L_x_1536:
[-C--:B------:R-:W-:Y:S01]  /*9fe0*/  HMMA.16816.F32.BF16 R4, R64, R16.reuse, RZ ;  /* 0x000000104004723c */ /* 0x080fe200000418ff */
[----:B------:R-:W3:Y:S01]  /*9ff0*/  SHFL.IDX PT, R2, R52, RZ, 0x1c1f ;  /* 0x001c1fff34027589 */ /* 0x000ee200000e0000 */
[----:B------:R-:W-:Y:S01]  /*a000*/  BSSY B0, `(.L_x_1482) ;  /* 0x00000ef000007945 */ /* 0x000fe20003800000 */
[----:B------:R-:W-:Y:S02]  /*a010*/  ISETP.GE.AND P0, PT, R218, c[0x0][0x1d4], PT ;  /* 0x00007500da007a0c */ /* 0x000fe40003f06270 */
[----:B------:R-:W-:Y:S02]  /*a020*/  ISETP.GE.AND P2, PT, R252, c[0x0][0x1d4], PT ;  /* 0x00007500fc007a0c */ /* 0x000fe40003f46270 */
[----:B------:R-:W-:Y:S01]  /*a030*/  IADD3 R148, R218, 0x40, RZ ;  /* 0x00000040da947810 */ /* 0x000fe20007ffe0ff */
[C---:B------:R-:W-:Y:S01]  /*a040*/  HMMA.16816.F32.BF16 R8, R60.reuse, R16, RZ ;  /* 0x000000103c08723c */ /* 0x040fe200000418ff */
[----:B------:R-:W4:Y:S03]  /*a050*/  SHFL.IDX PT, R52, R52, 0x1, 0x1c1f ;  /* 0x003c1f0034347f89 */ /* 0x000f2600000e0000 */
        /* <DEDUP_REMOVED lines=12> */
[----:B------:R-:W-:Y:S03]  /*a120*/  IADD3 R36, P6, R2, R45, RZ ;  /* 0x0000002d02247210 */ /* 0x000fe60007fde0ff */
[C-C-:B--2---:R-:W-:Y:S01]  /*a130*/  IMAD.X R29, R3.reuse, 0x1, R38.reuse, P1 ;  /* 0x00000001031d7824 */ /* 0x144fe200008e0626 */
[----:B------:R-:W-:Y:S02]  /*a140*/  ISETP.GE.AND P1, PT, R148, c[0x0][0x1d4], PT ;  /* 0x0000750094007a0c */ /* 0x000fe40003f26270 */
[C---:B------:R-:W-:Y:S01]  /*a150*/  IMAD.X R37, R3.reuse, 0x1, R39, P6 ;  /* 0x0000000103257824 */ /* 0x040fe200030e0627 */
[----:B------:R-:W-:Y:S01]  /*a160*/  IADD3 R2, P6, R2, R54, RZ ;  /* 0x0000003602027210 */ /* 0x000fe20007fde0ff */
[----:B------:R2:W-:Y:S01]  /*a170*/  LDGSTS.E.BYPASS.LTC128B.128 [R219+0x100], [R28.64], !P0 ;  /* 0x001000001cdb7fae */ /* 0x0005e2000c101d46 */
[-C--:B----4-:R-:W-:Y:S03]  /*a180*/  IADD3 R46, P5, P0, R46, R52.reuse, R47 ;  /* 0x000000342e2e7210 */ /* 0x090fe600078be02f */
[----:B------:R-:W-:Y:S01]  /*a190*/  IMAD.X R3, R3, 0x1, R53, P6 ;  /* 0x0000000103037824 */ /* 0x000fe200030e0635 */
[----:B------:R-:W-:Y:S02]  /*a1a0*/  ISETP.NE.U32.AND P6, PT, R217, RZ, PT ;  /* 0x000000ffd900720c */ /* 0x000fe40003fc5070 */
[-C--:B-1----:R-:W-:Y:S01]  /*a1b0*/  IADD3.X R47, RZ, R147.reuse, R38, P5, P0 ;  /* 0x00000093ff2f7210 */ /* 0x082fe20002fe0426 */
[----:B------:R1:W-:Y:S01]  /*a1c0*/  LDGSTS.E.BYPASS.LTC128B.128 [R219+0x1100], [R36.64], !P2 ;  /* 0x0110000024db7fae */ /* 0x0003e2000d101d46 */
[-C--:B------:R-:W-:Y:S04]  /*a1d0*/  IADD3 R44, P5, P0, R44, R52.reuse, R45 ;  /* 0x000000342c2c7210 */ /* 0x080fe800078be02d */
[-C--:B------:R-:W-:Y:S02]  /*a1e0*/  IADD3.X R45, RZ, R147.reuse, R39, P5, P0 ;  /* 0x00000093ff2d7210 */ /* 0x080fe40002fe0427 */
[----:B------:R-:W-:Y:S01]  /*a1f0*/  ISETP.NE.U32.AND P0, PT, R40, RZ, PT ;  /* 0x000000ff2800720c */ /* 0x000fe20003f05070 */
[----:B------:R3:W-:Y:S08]  /*a200*/  LDGSTS.E.BYPASS.LTC128B.128 [R219+0x2100], [R2.64], !P1 ;  /* 0x0210000002db7fae */ /* 0x0007f0000c901d46 */
[----:B------:R4:W-:Y:S01]  /*a210*/  LDGSTS.E.BYPASS.LTC128B.128.ZFILL [R219+0x900], [R46.64], P6 ;  /* 0x009000002edb7fae */ /* 0x0009e2000b141d46 */
[-C--:B--2---:R-:W-:Y:S07]  /*a220*/  HMMA.16816.F32.BF16 R28, R60, R34.reuse, RZ ;  /* 0x000000223c1c723c */ /* 0x084fee00000418ff */
[----:B------:R4:W-:Y:S01]  /*a230*/  LDGSTS.E.BYPASS.LTC128B.128.ZFILL [R219+0x1900], [R44.64], P0 ;  /* 0x019000002cdb7fae */ /* 0x0009e20008141d46 */
[C---:B------:R-:W-:Y:S08]  /*a240*/  HMMA.16816.F32.BF16 R32, R64.reuse, R34, RZ ;  /* 0x000000224020723c */ /* 0x040ff000000418ff */
[-C--:B-1----:R-:W-:Y:S01]  /*a250*/  HMMA.16816.F32.BF16 R36, R64, R48.reuse, RZ ;  /* 0x000000304024723c */ /* 0x082fe200000418ff */
[----:B---3--:R-:W-:Y:S04]  /*a260*/  SEL R2, RZ, 0x10, P1 ;  /* 0x00000010ff027807 */ /* 0x008fe80000800000 */
        /* <DEDUP_REMOVED lines=77> */
[----:B------:R-:W-:Y:S07]  /*a740*/  LDSM.16.M88.4 R184, [R200+0x2800] ;  /* 0x00280000c8b8783b */ /* 0x000fee0000000200 */
[----:B------:R-:W-:Y:S01]  /*a750*/  HMMA.16816.F32.BF16 R64, R176, R194, R64 ;  /* 0x000000c2b040723c */ /* 0x000fe20000041840 */
[----:B------:R-:W1:Y:S07]  /*a760*/  LDSM.16.M88.4 R176, [R200+0x2400] ;  /* 0x00240000c8b0783b */ /* 0x000e6e0000000200 */
[-C--:B--2---:R-:W-:Y:S01]  /*a770*/  HMMA.16816.F32.BF16 R4, R172, R180.reuse, R4 ;  /* 0x000000b4ac04723c */ /* 0x084fe20000041804 */
[----:B------:R-:W2:Y:S07]  /*a780*/  LDSM.16.M88.4 R192, [R200+0x2c00] ;  /* 0x002c0000c8c0783b */ /* 0x000eae0000000200 */
[C---:B---3--:R-:W-:Y:S08]  /*a790*/  HMMA.16816.F32.BF16 R8, R188.reuse, R180, R8 ;  /* 0x000000b4bc08723c */ /* 0x048ff00000041808 */
        /* <DEDUP_REMOVED lines=13> */
[-C--:B--2---:R-:W-:Y:S08]  /*a870*/  HMMA.16816.F32.BF16 R52, R172, R192.reuse, R52 ;  /* 0x000000c0ac34723c */ /* 0x084ff00000041834 */
[C---:B------:R-:W-:Y:S08]  /*a880*/  HMMA.16816.F32.BF16 R56, R188.reuse, R192, R56 ;  /* 0x000000c0bc38723c */ /* 0x040ff00000041838 */
[-C--:B------:R-:W-:Y:S01]  /*a890*/  HMMA.16816.F32.BF16 R60, R188, R194.reuse, R60 ;  /* 0x000000c2bc3c723c */ /* 0x080fe2000004183c */
[----:B------:R-:W-:Y:S07]  /*a8a0*/  LDSM.16.M88.4 R188, [R207] ;  /* 0x00000000cfbc783b */ /* 0x000fee0000000200 */
[----:B------:R-:W-:Y:S01]  /*a8b0*/  HMMA.16816.F32.BF16 R64, R172, R194, R64 ;  /* 0x000000c2ac40723c */ /* 0x000fe20000041840 */
[----:B------:R-:W2:Y:S07]  /*a8c0*/  LDSM.16.M88.4 R172, [R208] ;  /* 0x00000000d0ac783b */ /* 0x000eae0000000200 */
[-C--:B-1----:R-:W-:Y:S01]  /*a8d0*/  HMMA.16816.F32.BF16 R4, R176, R180.reuse, R4 ;  /* 0x000000b4b004723c */ /* 0x082fe20000041804 */
[----:B------:R-:W1:Y:S01]  /*a8e0*/  LDSM.16.M88.4 R192, [R206] ;  /* 0x00000000cec0783b */ /* 0x000e620000000200 */
[----:B------:R-:W-:Y:S06]  /*a8f0*/  DEPBAR.LE SB0, 0x0 ;  /* 0x000080000000791a */ /* 0x000fec0000000000 */
[C---:B---3--:R-:W-:Y:S01]  /*a900*/  HMMA.16816.F32.BF16 R8, R184.reuse, R180, R8 ;  /* 0x000000b4b808723c */ /* 0x048fe20000041808 */
[----:B------:R-:W-:Y:S07]  /*a910*/  BAR.SYNC.DEFER_BLOCKING 0x0 ;  /* 0x0000000000007b1d */ /* 0x000fee0000010000 */
        /* <DEDUP_REMOVED lines=16> */
[----:B------:R-:W2:Y:S01]  /*aa20*/  LDL R222, [R1+0x28] ;  /* 0x0000280001de7983 */ /* 0x000ea20000100800 */
[----:B------:R-:W-:Y:S02]  /*aa30*/  IMAD.MOV.U32 R220, RZ, RZ, RZ ;  /* 0x000000ffffdc7224 */ /* 0x000fe400078e00ff */
[----:B------:R-:W-:Y:S01]  /*aa40*/  IMAD.SHL.U32 R180, R148, 0x2, RZ ;  /* 0x0000000294b47824 */ /* 0x000fe200078e00ff */
[----:B------:R-:W3:Y:S01]  /*aa50*/  LDL R144, [R1] ;  /* 0x0000000001907983 */ /* 0x000ee20000100800 */
[----:B------:R-:W-:Y:S02]  /*aa60*/  IMAD.SHL.U32 R179, R252, 0x2, RZ ;  /* 0x00000002fcb37824 */ /* 0x000fe400078e00ff */
[C---:B------:R-:W-:Y:S01]  /*aa70*/  IMAD.SHL.U32 R181, R218.reuse, 0x2, RZ ;  /* 0x00000002dab57824 */ /* 0x040fe200078e00ff */
[----:B------:R-:W4:Y:S06]  /*aa80*/  LDL.64 R226, [R1+0x20] ;  /* 0x0000200001e27983 */ /* 0x000f2c0000100a00 */
[----:B------:R-:W5:Y:S04]  /*aa90*/  LDL R146, [R1+0x38] ;  /* 0x0000380001927983 */ /* 0x000f680000100800 */
[----:B------:R-:W4:Y:S06]  /*aaa0*/  LDL.64 R224, [R1+0x18] ;  /* 0x0000180001e07983 */ /* 0x000f2c0000100a00 */
[----:B------:R-:W5:Y:S01]  /*aab0*/  LDL R223, [R1+0x2c] ;  /* 0x00002c0001df7983 */ /* 0x000f620000100800 */
[----:B--2---:R-:W-:Y:S01]  /*aac0*/  IMAD R3, R221, 0x40, R222 ;  /* 0x00000040dd037824 */ /* 0x004fe200078e02de */
[----:B------:R-:W-:Y:S04]  /*aad0*/  IADD3 R222, R218, 0x40, RZ ;  /* 0x00000040dade7810 */ /* 0x000fe80007ffe0ff */
[----:B---3--:R-:W-:Y:S02]  /*aae0*/  IADD3 R3, R3, -0x40, R144 ;  /* 0xffffffc003037810 */ /* 0x008fe40007ffe090 */
[----:B------:R-:W-:Y:S03]  /*aaf0*/  SHF.R.S32.HI R222, RZ, 0x1f, R222 ;  /* 0x0000001fffde7819 */ /* 0x000fe600000114de */
[----:B------:R-:W-:Y:S01]  /*ab00*/  @P4 IMAD.HI.U32 R144, R3, c[0x0][0x2bc], RZ ;  /* 0x0000af0003904a27 */ /* 0x000fe200078e00ff */
[----:B------:R-:W-:Y:S02]  /*ab10*/  SHF.L.U64.HI R177, R148, 0x1, R222 ;  /* 0x0000000194b17819 */ /* 0x000fe400000102de */
[----:B------:R-:W-:Y:S01]  /*ab20*/  SHF.R.S32.HI R222, RZ, 0x1f, R252 ;  /* 0x0000001fffde7819 */ /* 0x000fe200000114fc */
[--C-:B------:R-:W-:Y:S01]  /*ab30*/  IMAD.MOV.U32 R2, RZ, RZ, R3.reuse ;  /* 0x000000ffff027224 */ /* 0x100fe200078e0003 */
[----:B------:R-:W-:Y:S02]  /*ab40*/  @P4 SHF.R.U32.HI R2, RZ, c[0x0][0x2c0], R144 ;  /* 0x0000b000ff024a19 */ /* 0x000fe40000011690 */
[----:B------:R-:W-:Y:S02]  /*ab50*/  SHF.R.S32.HI R148, RZ, 0x1f, R218 ;  /* 0x0000001fff947819 */ /* 0x000fe400000114da */
[----:B----4-:R-:W-:Y:S02]  /*ab60*/  @!P3 IADD3 R144, P0, R2, R226, RZ ;  /* 0x000000e20290b210 */ /* 0x010fe40007f1e0ff */
[----:B------:R-:W-:Y:S02]  /*ab70*/  SHF.L.U64.HI R176, R252, 0x1, R222 ;  /* 0x00000001fcb07819 */ /* 0x000fe400000102de */
[----:B-----5:R-:W-:Y:S01]  /*ab80*/  @!P3 LEA.HI.X.SX32 R147, R2, R146, 0x1, P0 ;  /* 0x000000920293b211 */ /* 0x020fe200000f0eff */
[----:B------:R-:W-:Y:S01]  /*ab90*/  IMAD.MOV R2, RZ, RZ, -R2 ;  /* 0x000000ffff027224 */ /* 0x000fe200078e0a02 */
[----:B------:R-:W-:Y:S02]  /*aba0*/  @!P3 LEA R146, P0, R144, c[0x0][0x2a0], 0x2 ;  /* 0x0000a8009092ba11 */ /* 0x000fe400078010ff */
[----:B------:R-:W-:Y:S01]  /*abb0*/  SHF.L.U64.HI R178, R218, 0x1, R148 ;  /* 0x00000001dab27819 */ /* 0x000fe20000010294 */
[----:B------:R-:W-:Y:S01]  /*abc0*/  IMAD R233, R2, c[0x0][0x2b8], R3 ;  /* 0x0000ae0002e97a24 */ /* 0x000fe200078e0203 */
[----:B------:R-:W-:Y:S04]  /*abd0*/  @!P3 LEA.HI.X R147, R144, c[0x0][0x2a4], R147, 0x2, P0 ;  /* 0x0000a9009093ba11 */ /* 0x000fe800000f1493 */
[----:B------:R-:W-:Y:S01]  /*abe0*/  SHF.R.S32.HI R2, RZ, 0x1f, R233 ;  /* 0x0000001fff027819 */ /* 0x000fe200000114e9 */
[----:B------:R-:W2:Y:S04]  /*abf0*/  @!P3 LDG.E R220, [R146.64] ;  /* 0x0000000692dcb981 */ /* 0x000ea8000c1e1900 */
[----:B------:R-:W-:Y:S02]  /*ac00*/  IMAD R144, R2, c[0x0][0x1e0], RZ ;  /* 0x0000780002907a24 */ /* 0x000fe400078e02ff */
[C---:B------:R-:W-:Y:S04]  /*ac10*/  IMAD.WIDE.U32 R2, R233.reuse, c[0x0][0x1e0], RZ ;  /* 0x00007800e9027a25 */ /* 0x040fe800078e00ff */
        /* <DEDUP_REMOVED lines=12> */
.L_x_1537:
[----:B------:R-:W-:-:S05]  /*ace0*/  BRA.DIV ~URZ, `(.L_x_1485) ;  /* 0x000077927f007947 */ /* 0x000fca000b800000 */
[----:B------:R-:W3:Y:S01]  /*acf0*/  SHFL.IDX PT, R2, R175, RZ, 0x1c1f ;  /* 0x001c1fffaf027589 */ /* 0x000ee200000e0000 */
[C---:B------:R-:W-:Y:S02]  /*ad00*/  IADD3 R146, -R217.reuse, 0x10, RZ ;  /* 0x00000010d9927810 */ /* 0x040fe40007ffe1ff */
[----:B------:R-:W-:Y:S02]  /*ad10*/  ISETP.NE.U32.AND P0, PT, R217, RZ, PT ;  /* 0x000000ffd900720c */ /* 0x000fe40003f05070 */
[----:B------:R-:W-:Y:S04]  /*ad20*/  LOP3.LUT R146, R146, 0xf, RZ, 0xc0, !PT ;  /* 0x0000000f92927812 */ /* 0x000fe800078ec0ff */
[----:B---3--:R-:W-:Y:S04]  /*ad30*/  IADD3 R146, P6, P5, R146, R2, R181 ;  /* 0x0000000292927210 */ /* 0x008fe80007dde0b5 */
[----:B--2---:R-:W-:Y:S02]  /*ad40*/  IADD3.X R147, RZ, R144, R178, P6, P5 ;  /* 0x00000090ff937210 */ /* 0x004fe400037ea4b2 */
[C---:B------:R-:W-:Y:S02]  /*ad50*/  IADD3 R172, P6, R2.reuse, R179, RZ ;  /* 0x000000b302ac7210 */ /* 0x040fe40007fde0ff */
[----:B------:R-:W-:Y:S01]  /*ad60*/  IADD3 R148, P5, R2, R180, RZ ;  /* 0x000000b402947210 */ /* 0x000fe20007fbe0ff */
[----:B------:R-:W-:Y:S01]  /*ad70*/  @!PT LDS RZ, [RZ] ;  /* 0x00000000fffff984 */ /* 0x000fe20000000800 */
[----:B------:R-:W-:Y:S01]  /*ad80*/  @!PT LDS RZ, [RZ] ;  /* 0x00000000fffff984 */ /* 0x000fe20000000800 */
[----:B------:R2:W-:Y:S02]  /*ad90*/  LDGSTS.E.BYPASS.LTC128B.128.ZFILL [R219+0x3100], [R146.64], P0 ;  /* 0x0310000092db7fae */ /* 0x0005e40008141d46 */
[C---:B------:R-:W-:Y:S02]  /*ada0*/  IMAD.X R173, R144.reuse, 0x1, R176, P6 ;  /* 0x0000000190ad7824 */ /* 0x040fe400030e06b0 */
[----:B------:R2:W3:Y:S01]  /*adb0*/  SHFL.IDX PT, R2, R175, 0x1, 0x1c1f ;  /* 0x003c1f00af027f89 */ /* 0x0004e200000e0000 */
[----:B------:R-:W-:Y:S03]  /*adc0*/  IMAD.X R149, R144, 0x1, R177, P5 ;  /* 0x0000000190957824 */ /* 0x000fe600028e06b1 */
[----:B------:R2:W-:Y:S04]  /*add0*/  LDGSTS.E.BYPASS.LTC128B.128 [R219+0x4100], [R172.64], !P2 ;  /* 0x04100000acdb7fae */ /* 0x0005e8000d101d46 */
[----:B------:R2:W4:Y:S04]  /*ade0*/  SHFL.IDX PT, R144, R174, 0x1, 0x1c1f ;  /* 0x003c1f00ae907f89 */ /* 0x00052800000e0000 */
[----:B------:R2:W-:Y:S02]  /*adf0*/  LDGSTS.E.BYPASS.LTC128B.128 [R219+0x5100], [R148.64], !P1 ;  /* 0x0510000094db7fae */ /* 0x0005e4000c901d46 */
.L_x_1538:
[C---:B------:R-:W-:Y:S02]  /*ae00*/  IADD3 R3, -R217.reuse, 0x10, RZ ;  /* 0x00000010d9037810 */ /* 0x040fe40007ffe1ff */
[C---:B--23--:R-:W-:Y:S02]  /*ae10*/  IADD3 R148, P6, R2.reuse, R179, RZ ;  /* 0x000000b302947210 */ /* 0x04cfe40007fde0ff */
[----:B------:R-:W-:Y:S02]  /*ae20*/  IADD3 R146, P5, R2, R180, RZ ;  /* 0x000000b402927210 */ /* 0x000fe40007fbe0ff */
[----:B------:R-:W-:Y:S01]  /*ae30*/  ISETP.NE.U32.AND P0, PT, R217, RZ, PT ;  /* 0x000000ffd900720c */ /* 0x000fe20003f05070 */
[C---:B----4-:R-:W-:Y:S01]  /*ae40*/  IMAD.X R149, R144.reuse, 0x1, R176, P6 ;  /* 0x0000000190957824 */ /* 0x050fe200030e06b0 */
        /* <DEDUP_REMOVED lines=10> */
.L_x_1483:
[----:B------:R-:W-:Y:S05]  /*aef0*/  BSYNC B0 ;  /* 0x0000000000007941 */ /* 0x000fea0003800000 */
.L_x_1482:
[----:B--2---:R-:W-:Y:S01]  /*af00*/  FMNMX.FTZ R3, R4, R0, !PT ;  /* 0x0000000004037209 */ /* 0x004fe20007810000 */
        /* <DEDUP_REMOVED lines=65> */
[----:B------:R-:W2:Y:S04]  /*b320*/  SHFL.BFLY PT, R149, R144, 0x2, 0x1f ;  /* 0x0c401f0090957f89 */ /* 0x000ea800000e0000 */
[----:B------:R-:W3:Y:S04]  /*b330*/  SHFL.BFLY PT, R2, R148, 0x2, 0x1f ;  /* 0x0c401f0094027f89 */ /* 0x000ee800000e0000 */
[----:B------:R-:W4:Y:S04]  /*b340*/  SHFL.BFLY PT, R3, R147, 0x2, 0x1f ;  /* 0x0c401f0093037f89 */ /* 0x000f2800000e0000 */
[----:B-1----:R-:W1:Y:S01]  /*b350*/  SHFL.BFLY PT, R174, R146, 0x2, 0x1f ;  /* 0x0c401f0092ae7f89 */ /* 0x002e6200000e0000 */
[----:B--2---:R-:W-:Y:S02]  /*b360*/  FMNMX.FTZ R149, R144, R149, !PT ;  /* 0x0000009590957209 */ /* 0x004fe40007810000 */
[----:B---3--:R-:W-:Y:S02]  /*b370*/  FMNMX.FTZ R148, R148, R2, !PT ;  /* 0x0000000294947209 */ /* 0x008fe40007810000 */
[----:B----4-:R-:W-:Y:S03]  /*b380*/  FMNMX.FTZ R147, R147, R3, !PT ;  /* 0x0000000393937209 */ /* 0x010fe60007810000 */
[----:B------:R-:W2:Y:S01]  /*b390*/  SHFL.BFLY PT, R172, R148, 0x1, 0x1f ;  /* 0x0c201f0094ac7f89 */ /* 0x000ea200000e0000 */
[----:B-1----:R-:W-:Y:S03]  /*b3a0*/  FMNMX.FTZ R144, R146, R174, !PT ;  /* 0x000000ae92907209 */ /* 0x002fe60007810000 */
[----:B------:R-:W1:Y:S04]  /*b3b0*/  SHFL.BFLY PT, R3, R149, 0x1, 0x1f ;  /* 0x0c201f0095037f89 */ /* 0x000e6800000e0000 */
[----:B------:R-:W3:Y:S04]  /*b3c0*/  SHFL.BFLY PT, R173, R147, 0x1, 0x1f ;  /* 0x0c201f0093ad7f89 */ /* 0x000ee800000e0000 */
[----:B------:R4:W4:Y:S01]  /*b3d0*/  SHFL.BFLY PT, R2, R144, 0x1, 0x1f ;  /* 0x0c201f0090027f89 */ /* 0x00092200000e0000 */
[----:B--2---:R-:W-:Y:S02]  /*b3e0*/  FMNMX.FTZ R148, R148, R172, !PT ;  /* 0x000000ac94947209 */ /* 0x004fe40007810000 */
[----:B-1----:R-:W-:Y:S02]  /*b3f0*/  FMNMX.FTZ R149, R149, R3, !PT ;  /* 0x0000000395957209 */ /* 0x002fe40007810000 */
[----:B---3--:R-:W-:Y:S03]  /*b400*/  FMNMX.FTZ R147, R147, R173, !PT ;  /* 0x000000ad93937209 */ /* 0x008fe60007810000 */
.L_x_1539:
[----:B------:R-:W-:Y:S01]  /*b410*/  FADD.FTZ R0, -R149, R0 ;  /* 0x0000000095007221 */ /* 0x000fe20000010100 */
[----:B----4-:R-:W-:Y:S01]  /*b420*/  FMNMX.FTZ R2, R2, R144, !PT ;  /* 0x0000009002027209 */ /* 0x010fe20007810000 */
[----:B------:R-:W-:Y:S01]  /*b430*/  WARPSYNC 0xffffffff ;  /* 0xffffffff00007948 */ /* 0x000fe20003800000 */
[----:B------:R-:W1:Y:S01]  /*b440*/  LDSM.16.MT88.4 R172, [R201] ;  /* 0x00000000c9ac783b */ /* 0x000e620000004200 */
[----:B------:R-:W-:Y:S01]  /*b450*/  FMUL.FTZ R0, R0, c[0x0][0x2d0] ;  /* 0x0000b40000007a20 */ /* 0x000fe20000410000 */
[----:B------:R-:W-:Y:S01]  /*b460*/  ISETP.GT.AND P0, PT, R221, RZ, PT ;  /* 0x000000ffdd00720c */ /* 0x000fe20003f04270 */
[----:B------:R-:W-:Y:S02]  /*b470*/  FMUL.FTZ R144, R2, c[0x0][0x2d0] ;  /* 0x0000b40002907a20 */ /* 0x000fe40000410000 */
[----:B------:R2:W-:Y:S01]  /*b480*/  MUFU.EX2 R146, R0 ;  /* 0x0000000000927308 */ /* 0x0005e20000000800 */
[----:B------:R-:W-:Y:S02]  /*b490*/  FMUL.FTZ R180, R149, c[0x0][0x2d0] ;  /* 0x0000b40095b47a20 */ /* 0x000fe40000410000 */
[----:B------:R-:W-:Y:S01]  /*b4a0*/  FMUL.FTZ R181, R148, c[0x0][0x2d0] ;  /* 0x0000b40094b57a20 */ /* 0x000fe20000410000 */
[----:B------:R-:W3:Y:S01]  /*b4b0*/  LDL.LU R246, [R1+0x4] ;  /* 0x0000040001f67983 */ /* 0x000ee20000300800 */
[--C-:B------:R-:W-:Y:S02]  /*b4c0*/  FFMA.FTZ R10, R10, c[0x0][0x2d0], -R144.reuse ;  /* 0x0000b4000a0a7a23 */ /* 0x100fe40000010890 */
[----:B------:R-:W-:Y:S01]  /*b4d0*/  FFMA.FTZ R11, R11, c[0x0][0x2d0], -R144 ;  /* 0x0000b4000b0b7a23 */ /* 0x000fe20000010890 */
[----:B------:R-:W4:Y:S01]  /*b4e0*/  LDL.LU R245, [R1+0x10] ;  /* 0x0000100001f57983 */ /* 0x000f220000300800 */
[--C-:B------:R-:W-:Y:S01]  /*b4f0*/  FFMA.FTZ R16, R16, c[0x0][0x2d0], -R180.reuse ;  /* 0x0000b40010107a23 */ /* 0x100fe200000108b4 */
[----:B------:R-:W-:Y:S01]  /*b500*/  MUFU.EX2 R189, R10 ;  /* 0x0000000a00bd7308 */ /* 0x000fe20000000800 */
[--C-:B------:R-:W-:Y:S01]  /*b510*/  FFMA.FTZ R17, R17, c[0x0][0x2d0], -R180.reuse ;  /* 0x0000b40011117a23 */ /* 0x100fe200000108b4 */
[----:B------:R-:W5:Y:S01]  /*b520*/  LDL.LU R244, [R1+0xc] ;  /* 0x00000c0001f47983 */ /* 0x000f620000300800 */
[--C-:B------:R-:W-:Y:S02]  /*b530*/  FFMA.FTZ R18, R18, c[0x0][0x2d0], -R181.reuse ;  /* 0x0000b40012127a23 */ /* 0x100fe400000108b5 */
[--C-:B------:R-:W-:Y:S01]  /*b540*/  FFMA.FTZ R19, R19, c[0x0][0x2d0], -R181.reuse ;  /* 0x0000b40013137a23 */ /* 0x100fe200000108b5 */
[----:B------:R-:W3:Y:S01]  /*b550*/  LDL.LU R243, [R1+0x8] ;  /* 0x0000080001f37983 */ /* 0x000ee20000300800 */
[--C-:B------:R-:W-:Y:S02]  /*b560*/  FFMA.FTZ R4, R4, c[0x0][0x2d0], -R180.reuse ;  /* 0x0000b40004047a23 */ /* 0x100fe400000108b4 */
[----:B------:R-:W-:Y:S01]  /*b570*/  FFMA.FTZ R5, R5, c[0x0][0x2d0], -R180 ;  /* 0x0000b40005057a23 */ /* 0x000fe200000108b4 */
[----:B------:R-:W-:Y:S01]  /*b580*/  MUFU.EX2 R231, R11 ;  /* 0x0000000b00e77308 */ /* 0x000fe20000000800 */
[--C-:B------:R-:W-:Y:S02]  /*b590*/  FFMA.FTZ R6, R6, c[0x0][0x2d0], -R181.reuse ;  /* 0x0000b40006067a23 */ /* 0x100fe400000108b5 */
[----:B------:R-:W-:Y:S02]  /*b5a0*/  FFMA.FTZ R7, R7, c[0x0][0x2d0], -R181 ;  /* 0x0000b40007077a23 */ /* 0x000fe400000108b5 */
[----:B--2---:R-:W-:Y:S02]  /*b5b0*/  FADD.FTZ R0, -R148, R145 ;  /* 0x0000009194007221 */ /* 0x004fe40000010100 */
[--C-:B------:R-:W-:Y:S02]  /*b5c0*/  FFMA.FTZ R14, R14, c[0x0][0x2d0], -R144.reuse ;  /* 0x0000b4000e0e7a23 */ /* 0x100fe40000010890 */
[----:B------:R-:W-:Y:S01]  /*b5d0*/  FMUL.FTZ R0, R0, c[0x0][0x2d0] ;  /* 0x0000b40000007a20 */ /* 0x000fe20000410000 */
[----:B------:R-:W-:Y:S01]  /*b5e0*/  MUFU.EX2 R193, R4 ;  /* 0x0000000400c17308 */ /* 0x000fe20000000800 */
[----:B------:R-:W-:Y:S02]  /*b5f0*/  FFMA.FTZ R15, R15, c[0x0][0x2d0], -R144 ;  /* 0x0000b4000f0f7a23 */ /* 0x000fe40000010890 */
[--C-:B------:R-:W-:Y:S02]  /*b600*/  FFMA.FTZ R32, R32, c[0x0][0x2d0], -R180.reuse ;  /* 0x0000b40020207a23 */ /* 0x100fe400000108b4 */
[--C-:B------:R-:W-:Y:S02]  /*b610*/  FFMA.FTZ R33, R33, c[0x0][0x2d0], -R180.reuse ;  /* 0x0000b40021217a23 */ /* 0x100fe400000108b4 */
[--C-:B------:R-:W-:Y:S02]  /*b620*/  FFMA.FTZ R34, R34, c[0x0][0x2d0], -R181.reuse ;  /* 0x0000b40022227a23 */ /* 0x100fe400000108b5 */
[--C-:B------:R-:W-:Y:S01]  /*b630*/  FFMA.FTZ R35, R35, c[0x0][0x2d0], -R181.reuse ;  /* 0x0000b40023237a23 */ /* 0x100fe200000108b5 */
[----:B------:R2:W-:Y:S01]  /*b640*/  MUFU.EX2 R145, R0 ;  /* 0x0000000000917308 */ /* 0x0005e20000000800 */
[--C-:B------:R-:W-:Y:S02]  /*b650*/  FFMA.FTZ R36, R36, c[0x0][0x2d0], -R180.reuse ;  /* 0x0000b40024247a23 */ /* 0x100fe400000108b4 */
[----:B------:R-:W-:Y:S02]  /*b660*/  FFMA.FTZ R37, R37, c[0x0][0x2d0], -R180 ;  /* 0x0000b40025257a23 */ /* 0x000fe400000108b4 */
[--C-:B------:R-:W-:Y:S02]  /*b670*/  FFMA.FTZ R38, R38, c[0x0][0x2d0], -R181.reuse ;  /* 0x0000b40026267a23 */ /* 0x100fe400000108b5 */
[--C-:B------:R-:W-:Y:S02]  /*b680*/  FFMA.FTZ R39, R39, c[0x0][0x2d0], -R181.reuse ;  /* 0x0000b40027277a23 */ /* 0x100fe400000108b5 */
[--C-:B------:R-:W-:Y:S01]  /*b690*/  FFMA.FTZ R42, R42, c[0x0][0x2d0], -R144.reuse ;  /* 0x0000b4002a2a7a23 */ /* 0x100fe20000010890 */
[----:B------:R-:W-:Y:S01]  /*b6a0*/  MUFU.EX2 R197, R5 ;  /* 0x0000000500c57308 */ /* 0x000fe20000000800 */
[----:B------:R-:W-:Y:S02]  /*b6b0*/  FFMA.FTZ R43, R43, c[0x0][0x2d0], -R144 ;  /* 0x0000b4002b2b7a23 */ /* 0x000fe40000010890 */
[--C-:B------:R-:W-:Y:S02]  /*b6c0*/  FFMA.FTZ R48, R48, c[0x0][0x2d0], -R180.reuse ;  /* 0x0000b40030307a23 */ /* 0x100fe400000108b4 */
[----:B------:R-:W-:Y:S02]  /*b6d0*/  FFMA.FTZ R49, R49, c[0x0][0x2d0], -R180 ;  /* 0x0000b40031317a23 */ /* 0x000fe400000108b4 */
[--C-:B------:R-:W-:Y:S02]  /*b6e0*/  FFMA.FTZ R50, R50, c[0x0][0x2d0], -R181.reuse ;  /* 0x0000b40032327a23 */ /* 0x100fe400000108b5 */
[--C-:B------:R-:W-:Y:S01]  /*b6f0*/  FFMA.FTZ R51, R51, c[0x0][0x2d0], -R181.reuse ;  /* 0x0000b40033337a23 */ /* 0x100fe200000108b5 */
[----:B------:R-:W-:Y:S01]  /*b700*/  MUFU.EX2 R192, R6 ;  /* 0x0000000600c07308 */ /* 0x000fe20000000800 */
[--C-:B------:R-:W-:Y:S02]  /*b710*/  FFMA.FTZ R46, R46, c[0x0][0x2d0], -R144.reuse ;  /* 0x0000b4002e2e7a23 */ /* 0x100fe40000010890 */
[----:B------:R-:W-:Y:S02]  /*b720*/  FFMA.FTZ R47, R47, c[0x0][0x2d0], -R144 ;  /* 0x0000b4002f2f7a23 */ /* 0x000fe40000010890 */
[C---:B--2---:R-:W-:Y:S02]  /*b730*/  FADD.FTZ R0, -R147.reuse, R150 ;  /* 0x0000009693007221 */ /* 0x044fe40000010100 */
[----:B------:R-:W-:Y:S02]  /*b740*/  FMUL.FTZ R150, R147, c[0x0][0x2d0] ;  /* 0x0000b40093967a20 */ /* 0x000fe40000410000 */
[----:B------:R-:W-:Y:S01]  /*b750*/  FMUL.FTZ R0, R0, c[0x0][0x2d0] ;  /* 0x0000b40000007a20 */ /* 0x000fe20000410000 */
[----:B------:R-:W-:Y:S01]  /*b760*/  MUFU.EX2 R235, R7 ;  /* 0x0000000700eb7308 */ /* 0x000fe20000000800 */
[--C-:B------:R-:W-:Y:S02]  /*b770*/  FFMA.FTZ R8, R8, c[0x0][0x2d0], -R150.reuse ;  /* 0x0000b40008087a23 */ /* 0x100fe40000010896 */
[--C-:B------:R-:W-:Y:S02]  /*b780*/  FFMA.FTZ R9, R9, c[0x0][0x2d0], -R150.reuse ;  /* 0x0000b40009097a23 */ /* 0x100fe40000010896 */
[--C-:B------:R-:W-:Y:S02]  /*b790*/  FFMA.FTZ R12, R12, c[0x0][0x2d0], -R150.reuse ;  /* 0x0000b4000c0c7a23 */ /* 0x100fe40000010896 */
[--C-:B------:R-:W-:Y:S02]  /*b7a0*/  FFMA.FTZ R13, R13, c[0x0][0x2d0], -R150.reuse ;  /* 0x0000b4000d0d7a23 */ /* 0x100fe40000010896 */
[--C-:B------:R-:W-:Y:S01]  /*b7b0*/  FFMA.FTZ R40, R40, c[0x0][0x2d0], -R150.reuse ;  /* 0x0000b40028287a23 */ /* 0x100fe20000010896 */
[----:B------:R2:W1:Y:S01]  /*b7c0*/  MUFU.EX2 R3, R0 ;  /* 0x0000000000037308 */ /* 0x0004620000000800 */
[--C-:B------:R-:W-:Y:S02]  /*b7d0*/  FFMA.FTZ R41, R41, c[0x0][0x2d0], -R150.reuse ;  /* 0x0000b40029297a23 */ /* 0x100fe40000010896 */
[--C-:B------:R-:W-:Y:S02]  /*b7e0*/  FFMA.FTZ R44, R44, c[0x0][0x2d0], -R150.reuse ;  /* 0x0000b4002c2c7a23 */ /* 0x100fe40000010896 */
[----:B------:R-:W-:Y:S02]  /*b7f0*/  FFMA.FTZ R45, R45, c[0x0][0x2d0], -R150 ;  /* 0x0000b4002d2d7a23 */ /* 0x000fe40000010896 */
[--C-:B------:R-:W-:Y:S02]  /*b800*/  FFMA.FTZ R54, R54, c[0x0][0x2d0], -R181.reuse ;  /* 0x0000b40036367a23 */ /* 0x100fe400000108b5 */
[--C-:B------:R-:W-:Y:S01]  /*b810*/  FFMA.FTZ R53, R53, c[0x0][0x2d0], -R180.reuse ;  /* 0x0000b40035357a23 */ /* 0x100fe200000108b4 */
[----:B------:R-:W-:Y:S01]  /*b820*/  MUFU.EX2 R190, R8 ;  /* 0x0000000800be7308 */ /* 0x000fe20000000800 */
[--C-:B------:R-:W-:Y:S02]  /*b830*/  FFMA.FTZ R20, R20, c[0x0][0x2d0], -R180.reuse ;  /* 0x0000b40014147a23 */ /* 0x100fe400000108b4 */
[----:B------:R-:W-:Y:S02]  /*b840*/  FFMA.FTZ R21, R21, c[0x0][0x2d0], -R180 ;  /* 0x0000b40015157a23 */ /* 0x000fe400000108b4 */
[--C-:B------:R-:W-:Y:S02]  /*b850*/  FFMA.FTZ R22, R22, c[0x0][0x2d0], -R181.reuse ;  /* 0x0000b40016167a23 */ /* 0x100fe400000108b5 */
[----:B------:R-:W-:Y:S02]  /*b860*/  FFMA.FTZ R23, R23, c[0x0][0x2d0], -R181 ;  /* 0x0000b40017177a23 */ /* 0x000fe400000108b5 */
[--C-:B------:R-:W-:Y:S01]  /*b870*/  FFMA.FTZ R24, R24, c[0x0][0x2d0], -R150.reuse ;  /* 0x0000b40018187a23 */ /* 0x100fe20000010896 */
[----:B------:R-:W1:Y:S01]  /*b880*/  MUFU.EX2 R232, R9 ;  /* 0x0000000900e87308 */ /* 0x000e620000000800 */
[----:B------:R-:W-:Y:S02]  /*b890*/  FFMA.FTZ R25, R25, c[0x0][0x2d0], -R150 ;  /* 0x0000b40019197a23 */ /* 0x000fe40000010896 */
[--C-:B------:R-:W-:Y:S02]  /*b8a0*/  FFMA.FTZ R26, R26, c[0x0][0x2d0], -R144.reuse ;  /* 0x0000b4001a1a7a23 */ /* 0x100fe40000010890 */
[----:B--2---:R-:W-:Y:S02]  /*b8b0*/  FADD.FTZ R0, -R2, R151 ;  /* 0x0000009702007221 */ /* 0x004fe40000010100 */
[----:B------:R-:W-:Y:S02]  /*b8c0*/  FFMA.FTZ R27, R27, c[0x0][0x2d0], -R144 ;  /* 0x0000b4001b1b7a23 */ /* 0x000fe40000010890 */
[----:B------:R-:W-:Y:S01]  /*b8d0*/  FMUL.FTZ R0, R0, c[0x0][0x2d0] ;  /* 0x0000b40000007a20 */ /* 0x000fe20000410000 */
[----:B------:R-:W-:Y:S01]  /*b8e0*/  MUFU.EX2 R236, R16 ;  /* 0x0000001000ec7308 */ /* 0x000fe20000000800 */
[--C-:B------:R-:W-:Y:S02]  /*b8f0*/  FFMA.FTZ R28, R28, c[0x0][0x2d0], -R150.reuse ;  /* 0x0000b4001c1c7a23 */ /* 0x100fe40000010896 */
[----:B------:R-:W-:Y:S02]  /*b900*/  FFMA.FTZ R29, R29, c[0x0][0x2d0], -R150 ;  /* 0x0000b4001d1d7a23 */ /* 0x000fe40000010896 */
[--C-:B------:R-:W-:Y:S02]  /*b910*/  FFMA.FTZ R30, R30, c[0x0][0x2d0], -R144.reuse ;  /* 0x0000b4001e1e7a23 */ /* 0x100fe40000010890 */
[----:B------:R-:W-:Y:S02]  /*b920*/  FFMA.FTZ R31, R31, c[0x0][0x2d0], -R144 ;  /* 0x0000b4001f1f7a23 */ /* 0x000fe40000010890 */
[--C-:B------:R-:W-:Y:S01]  /*b930*/  FFMA.FTZ R52, R52, c[0x0][0x2d0], -R180.reuse ;  /* 0x0000b40034347a23 */ /* 0x100fe200000108b4 */
[----:B------:R-:W-:Y:S01]  /*b940*/  MUFU.EX2 R0, R0 ;  /* 0x0000000000007308 */ /* 0x000fe20000000800 */
[--C-:B------:R-:W-:Y:S02]  /*b950*/  FFMA.FTZ R64, R64, c[0x0][0x2d0], -R180.reuse ;  /* 0x0000b40040407a23 */ /* 0x100fe400000108b4 */
[----:B------:R-:W-:Y:S02]  /*b960*/  FFMA.FTZ R180, R65, c[0x0][0x2d0], -R180 ;  /* 0x0000b40041b47a23 */ /* 0x000fe400000108b4 */
[--C-:B------:R-:W-:Y:S02]  /*b970*/  FFMA.FTZ R67, R67, c[0x0][0x2d0], -R181.reuse ;  /* 0x0000b40043437a23 */ /* 0x100fe400000108b5 */
[----:B------:R-:W-:Y:S02]  /*b980*/  FFMA.FTZ R61, R61, c[0x0][0x2d0], -R150 ;  /* 0x0000b4003d3d7a23 */ /* 0x000fe40000010896 */
[----:B------:R-:W-:Y:S01]  /*b990*/  FFMA.FTZ R63, R63, c[0x0][0x2d0], -R144 ;  /* 0x0000b4003f3f7a23 */ /* 0x000fe20000010890 */
[----:B------:R-:W-:Y:S01]  /*b9a0*/  MUFU.EX2 R241, R17 ;  /* 0x0000001100f17308 */ /* 0x000fe20000000800 */
[--C-:B------:R-:W-:Y:S02]  /*b9b0*/  FFMA.FTZ R55, R55, c[0x0][0x2d0], -R181.reuse ;  /* 0x0000b40037377a23 */ /* 0x100fe400000108b5 */
[----:B------:R-:W-:Y:S02]  /*b9c0*/  FFMA.FTZ R66, R66, c[0x0][0x2d0], -R181 ;  /* 0x0000b40042427a23 */ /* 0x000fe400000108b5 */
[----:B------:R-:W-:Y:S02]  /*b9d0*/  FFMA.FTZ R60, R60, c[0x0][0x2d0], -R150 ;  /* 0x0000b4003c3c7a23 */ /* 0x000fe40000010896 */
[----:B------:R-:W-:Y:S02]  /*b9e0*/  FFMA.FTZ R62, R62, c[0x0][0x2d0], -R144 ;  /* 0x0000b4003e3e7a23 */ /* 0x000fe40000010890 */
[----:B------:R-:W-:Y:S01]  /*b9f0*/  FFMA.FTZ R57, R57, c[0x0][0x2d0], -R150 ;  /* 0x0000b40039397a23 */ /* 0x000fe20000010896 */
[----:B------:R-:W-:Y:S01]  /*ba00*/  MUFU.EX2 R238, R18 ;  /* 0x0000001200ee7308 */ /* 0x000fe20000000800 */
[----:B------:R-:W-:Y:S02]  /*ba10*/  FFMA.FTZ R59, R59, c[0x0][0x2d0], -R144 ;  /* 0x0000b4003b3b7a23 */ /* 0x000fe40000010890 */
[----:B------:R-:W-:Y:S01]  /*ba20*/  FFMA.FTZ R56, R56, c[0x0][0x2d0], -R150 ;  /* 0x0000b40038387a23 */ /* 0x000fe20000010896 */
[----:B------:R-:W-:Y:S01]  /*ba30*/  MOV R150, R147 ;  /* 0x0000009300967202 */ /* 0x000fe20000000f00 */
[----:B------:R-:W-:Y:S05]  /*ba40*/  FFMA.FTZ R58, R58, c[0x0][0x2d0], -R144 ;  /* 0x0000b4003a3a7a23 */ /* 0x000fea0000010890 */
[----:B------:R-:W-:Y:S10]  /*ba50*/  MUFU.EX2 R242, R19 ;  /* 0x0000001300f27308 */ /* 0x000ff40000000800 */
[----:B------:R-:W-:Y:S10]  /*ba60*/  MUFU.EX2 R239, R12 ;  /* 0x0000000c00ef7308 */ /* 0x000ff40000000800 */
[----:B------:R-:W2:Y:S10]  /*ba70*/  MUFU.EX2 R240, R13 ;  /* 0x0000000d00f07308 */ /* 0x000eb40000000800 */
[----:B------:R-:W-:Y:S10]  /*ba80*/  MUFU.EX2 R234, R14 ;  /* 0x0000000e00ea7308 */ /* 0x000ff40000000800 */
[----:B------:R-:W1:Y:S10]  /*ba90*/  MUFU.EX2 R237, R15 ;  /* 0x0000000f00ed7308 */ /* 0x000e740000000800 */
[----:B------:R-:W-:Y:S10]  /*baa0*/  MUFU.EX2 R226, R32 ;  /* 0x0000002000e27308 */ /* 0x000ff40000000800 */
[----:B------:R-:W-:Y:S10]  /*bab0*/  MUFU.EX2 R227, R33 ;  /* 0x0000002100e37308 */ /* 0x000ff40000000800 */
[----:B------:R-:W-:Y:S10]  /*bac0*/  MUFU.EX2 R224, R34 ;  /* 0x0000002200e07308 */ /* 0x000ff40000000800 */
[----:B------:R1:W-:Y:S10]  /*bad0*/  MUFU.EX2 R223, R35 ;  /* 0x0000002300df7308 */ /* 0x0003f40000000800 */
[----:B------:R-:W-:Y:S10]  /*bae0*/  MUFU.EX2 R186, R36 ;  /* 0x0000002400ba7308 */ /* 0x000ff40000000800 */
[----:B------:R-:W-:Y:S01]  /*baf0*/  MUFU.EX2 R188, R37 ;  /* 0x0000002500bc7308 */ /* 0x000fe20000000800 */
[----:B-1----:R-:W-:Y:S09]  /*bb00*/  LDSM.16.MT88.4 R32, [R202+0x2000] ;  /* 0x00200000ca20783b */ /* 0x002ff20000004200 */
[----:B------:R-:W-:Y:S10]  /*bb10*/  MUFU.EX2 R185, R38 ;  /* 0x0000002600b97308 */ /* 0x000ff40000000800 */
[----:B------:R1:W-:Y:S10]  /*bb20*/  MUFU.EX2 R187, R39 ;  /* 0x0000002700bb7308 */ /* 0x0003f40000000800 */
[----:B------:R-:W-:Y:S10]  /*bb30*/  MUFU.EX2 R151, R42 ;  /* 0x0000002a00977308 */ /* 0x000ff40000000800 */
[----:B------:R-:W-:Y:S01]  /*bb40*/  MUFU.EX2 R184, R48 ;  /* 0x0000003000b87308 */ /* 0x000fe20000000800 */
[----:B-1----:R-:W-:Y:S09]  /*bb50*/  LDSM.16.MT88.4 R36, [R202+0x2400] ;  /* 0x00240000ca24783b */ /* 0x002ff20000004200 */
[----:B------:R-:W-:Y:S10]  /*bb60*/  MUFU.EX2 R183, R49 ;  /* 0x0000003100b77308 */ /* 0x000ff40000000800 */
[----:B------:R-:W-:Y:S10]  /*bb70*/  MUFU.EX2 R182, R50 ;  /* 0x0000003200b67308 */ /* 0x000ff40000000800 */
[----:B------:R-:W-:Y:S10]  /*bb80*/  MUFU.EX2 R65, R46 ;  /* 0x0000002e00417308 */ /* 0x000ff40000000800 */
[----:B------:R-:W-:Y:S10]  /*bb90*/  MUFU.EX2 R180, R180 ;  /* 0x000000b400b47308 */ /* 0x000ff40000000800 */
[----:B------:R-:W-:Y:S10]  /*bba0*/  MUFU.EX2 R67, R67 ;  /* 0x0000004300437308 */ /* 0x000ff40000000800 */
[----:B------:R-:W-:Y:S10]  /*bbb0*/  MUFU.EX2 R61, R61 ;  /* 0x0000003d003d7308 */ /* 0x000ff40000000800 */
[----:B------:R-:W-:Y:S10]  /*bbc0*/  MUFU.EX2 R63, R63 ;  /* 0x0000003f003f7308 */ /* 0x000ff40000000800 */
[----:B------:R-:W-:Y:S10]  /*bbd0*/  MUFU.EX2 R230, R20 ;  /* 0x0000001400e67308 */ /* 0x000ff40000000800 */
[----:B------:R-:W1:Y:S10]  /*bbe0*/  MUFU.EX2 R229, R21 ;  /* 0x0000001500e57308 */ /* 0x000e740000000800 */
[----:B------:R-:W-:Y:S10]  /*bbf0*/  MUFU.EX2 R228, R22 ;  /* 0x0000001600e47308 */ /* 0x000ff40000000800 */
[----:B------:R-:W1:Y:S10]  /*bc00*/  MUFU.EX2 R225, R23 ;  /* 0x0000001700e17308 */ /* 0x000e740000000800 */
[----:B------:R1:W-:Y:S10]  /*bc10*/  MUFU.EX2 R198, R24 ;  /* 0x0000001800c67308 */ /* 0x0003f40000000800 */
[----:B------:R1:W1:Y:S10]  /*bc20*/  MUFU.EX2 R217, R25 ;  /* 0x0000001900d97308 */ /* 0x0002740000000800 */
[----:B------:R1:W-:Y:S10]  /*bc30*/  MUFU.EX2 R196, R26 ;  /* 0x0000001a00c47308 */ /* 0x0003f40000000800 */
[----:B------:R1:W-:Y:S10]  /*bc40*/  MUFU.EX2 R194, R27 ;  /* 0x0000001b00c27308 */ /* 0x0003f40000000800 */
[----:B------:R1:W-:Y:S10]  /*bc50*/  MUFU.EX2 R222, R28 ;  /* 0x0000001c00de7308 */ /* 0x0003f40000000800 */
[----:B------:R-:W1:Y:S10]  /*bc60*/  MUFU.EX2 R199, R29 ;  /* 0x0000001d00c77308 */ /* 0x000e740000000800 */
[----:B------:R1:W-:Y:S10]  /*bc70*/  MUFU.EX2 R195, R30 ;  /* 0x0000001e00c37308 */ /* 0x0003f40000000800 */
[----:B------:R-:W1:Y:S10]  /*bc80*/  MUFU.EX2 R191, R31 ;  /* 0x0000001f00bf7308 */ /* 0x000e740000000800 */
        /* <DEDUP_REMOVED lines=8> */
[----:B------:R-:W-:Y:S01]  /*bd10*/  MUFU.EX2 R58, R58 ;  /* 0x0000003a003a7308 */ /* 0x000fe20000000800 */
[C---:B------:R-:W-:Y:S01]  /*bd20*/  FMUL.FTZ R8, R3.reuse, R156 ;  /* 0x0000009c03087220 */ /* 0x040fe20000410000 */
[----:B------:R-:W-:Y:S01]  /*bd30*/  F2FP.BF16.PACK_AB R176, R232, R190 ;  /* 0x000000bee8b0723e */ /* 0x000fe200000010ff */
[----:B------:R-:W-:Y:S01]  /*bd40*/  FMUL.FTZ R9, R3, R157 ;  /* 0x0000009d03097220 */ /* 0x000fe20000410000 */
[----:B--2---:R-:W-:Y:S01]  /*bd50*/  F2FP.BF16.PACK_AB R178, R240, R239 ;  /* 0x000000eff0b2723e */ /* 0x004fe200000010ff */
[C---:B------:R-:W-:Y:S01]  /*bd60*/  FMUL.FTZ R10, R0.reuse, R158 ;  /* 0x0000009e000a7220 */ /* 0x040fe20000410000 */
[----:B------:R-:W-:Y:S01]  /*bd70*/  F2FP.BF16.PACK_AB R177, R231, R189 ;  /* 0x000000bde7b1723e */ /* 0x000fe200000010ff */
[----:B------:R-:W-:Y:S01]  /*bd80*/  FMUL.FTZ R11, R0, R159 ;  /* 0x0000009f000b7220 */ /* 0x000fe20000410000 */
[----:B------:R-:W-:Y:S01]  /*bd90*/  F2FP.BF16.PACK_AB R179, R237, R234 ;  /* 0x000000eaedb3723e */ /* 0x000fe200000010ff */
[----:B------:R-:W2:Y:S01]  /*bda0*/  LDSM.16.MT88.4 R156, [R202] ;  /* 0x00000000ca9c783b */ /* 0x000ea20000004200 */
[C---:B------:R-:W-:Y:S01]  /*bdb0*/  FMUL.FTZ R4, R146.reuse, R152 ;  /* 0x0000009892047220 */ /* 0x040fe20000410000 */
[----:B------:R-:W-:Y:S01]  /*bdc0*/  F2FP.BF16.PACK_AB R152, R197, R193 ;  /* 0x000000c1c598723e */ /* 0x000fe200000010ff */
[----:B------:R-:W-:Y:S01]  /*bdd0*/  FMUL.FTZ R5, R146, R153 ;  /* 0x0000009992057220 */ /* 0x000fe20000410000 */
[----:B------:R-:W-:Y:S01]  /*bde0*/  F2FP.BF16.PACK_AB R153, R235, R192 ;  /* 0x000000c0eb99723e */ /* 0x000fe200000010ff */
[----:B------:R-:W-:Y:S01]  /*bdf0*/  FMUL.FTZ R6, R145, R154 ;  /* 0x0000009a91067220 */ /* 0x000fe20000410000 */
[----:B------:R-:W-:Y:S01]  /*be00*/  F2FP.BF16.PACK_AB R154, R241, R236 ;  /* 0x000000ecf19a723e */ /* 0x000fe200000010ff */
[----:B------:R-:W-:Y:S01]  /*be10*/  FMUL.FTZ R7, R145, R155 ;  /* 0x0000009b91077220 */ /* 0x000fe20000410000 */
[----:B------:R-:W-:Y:S01]  /*be20*/  F2FP.BF16.PACK_AB R155, R242, R238 ;  /* 0x000000eef29b723e */ /* 0x000fe200000010ff */
[----:B------:R-:W-:Y:S01]  /*be30*/  FMUL.FTZ R12, R3, R160 ;  /* 0x000000a0030c7220 */ /* 0x000fe20000410000 */
[----:B-1----:R-:W-:Y:S01]  /*be40*/  F2FP.BF16.PACK_AB R24, R229, R230 ;  /* 0x000000e6e518723e */ /* 0x002fe200000010ff */
[----:B------:R-:W-:Y:S01]  /*be50*/  FMUL.FTZ R13, R3, R161 ;  /* 0x000000a1030d7220 */ /* 0x000fe20000410000 */
[----:B------:R-:W-:Y:S01]  /*be60*/  F2FP.BF16.PACK_AB R25, R225, R228 ;  /* 0x000000e4e119723e */ /* 0x000fe200000010ff */
[C---:B------:R-:W-:Y:S01]  /*be70*/  FMUL.FTZ R14, R0.reuse, R162 ;  /* 0x000000a2000e7220 */ /* 0x040fe20000410000 */
[----:B------:R-:W-:Y:S01]  /*be80*/  F2FP.BF16.PACK_AB R26, R227, R226 ;  /* 0x000000e2e31a723e */ /* 0x000fe200000010ff */
[-C--:B------:R-:W-:Y:S05]  /*be90*/  HMMA.16816.F32.BF16 R4, R152, R172.reuse, R4 ;  /* 0x000000ac9804723c */ /* 0x080fea0000041804 */
[----:B------:R-:W-:Y:S01]  /*bea0*/  FMUL.FTZ R15, R0, R163 ;  /* 0x000000a3000f7220 */ /* 0x000fe20000410000 */
[----:B------:R-:W-:Y:S01]  /*beb0*/  F2FP.BF16.PACK_AB R27, R223, R224 ;  /* 0x000000e0df1b723e */ /* 0x000fe200000010ff */
[----:B------:R-:W1:Y:S01]  /*bec0*/  LDSM.16.MT88.4 R160, [R201+0x1000] ;  /* 0x00100000c9a0783b */ /* 0x000e620000004200 */
[C---:B------:R-:W-:Y:S01]  /*bed0*/  HMMA.16816.F32.BF16 R8, R176.reuse, R172, R8 ;  /* 0x000000acb008723c */ /* 0x040fe20000041808 */
[----:B------:R-:W-:Y:S03]  /*bee0*/  MUFU.EX2 R173, R40 ;  /* 0x0000002800ad7308 */ /* 0x000fe60000000800 */
[C---:B------:R-:W-:Y:S01]  /*bef0*/  FMUL.FTZ R16, R146.reuse, R164 ;  /* 0x000000a492107220 */ /* 0x040fe20000410000 */
[----:B------:R-:W-:Y:S01]  /*bf00*/  F2FP.BF16.PACK_AB R28, R217, R198 ;  /* 0x000000c6d91c723e */ /* 0x000fe200000010ff */
[----:B------:R-:W-:Y:S01]  /*bf10*/  FMUL.FTZ R17, R146, R165 ;  /* 0x000000a592117220 */ /* 0x000fe20000410000 */
[----:B------:R-:W-:Y:S01]  /*bf20*/  F2FP.BF16.PACK_AB R30, R199, R222 ;  /* 0x000000dec71e723e */ /* 0x000fe200000010ff */
[-C--:B------:R-:W-:Y:S03]  /*bf30*/  HMMA.16816.F32.BF16 R12, R176, R174.reuse, R12 ;  /* 0x000000aeb00c723c */ /* 0x080fe6000004180c */
[----:B------:R-:W1:Y:S01]  /*bf40*/  MUFU.EX2 R172, R41 ;  /* 0x0000002900ac7308 */ /* 0x000e620000000800 */
[C---:B------:R-:W-:Y:S01]  /*bf50*/  FMUL.FTZ R18, R145.reuse, R166 ;  /* 0x000000a691127220 */ /* 0x040fe20000410000 */
[----:B------:R-:W-:Y:S01]  /*bf60*/  F2FP.BF16.PACK_AB R29, R194, R196 ;  /* 0x000000c4c21d723e */ /* 0x000fe200000010ff */
[----:B------:R-:W-:Y:S01]  /*bf70*/  FMUL.FTZ R19, R145, R167 ;  /* 0x000000a791137220 */ /* 0x000fe20000410000 */
[----:B------:R-:W-:Y:S01]  /*bf80*/  F2FP.BF16.PACK_AB R31, R191, R195 ;  /* 0x000000c3bf1f723e */ /* 0x000fe200000010ff */
[----:B------:R-:W-:Y:S01]  /*bf90*/  LDSM.16.MT88.4 R164, [R201+0xc00] ;  /* 0x000c0000c9a4783b */ /* 0x000fe20000004200 */
[C---:B------:R-:W-:Y:S03]  /*bfa0*/  FMUL.FTZ R100, R146.reuse, R100 ;  /* 0x0000006492647220 */ /* 0x040fe60000410000 */
[----:B------:R-:W-:Y:S01]  /*bfb0*/  FMUL.FTZ R101, R146, R101 ;  /* 0x0000006592657220 */ /* 0x000fe20000410000 */
[C---:B------:R-:W-:Y:S01]  /*bfc0*/  HMMA.16816.F32.BF16 R16, R152.reuse, R174, R16 ;  /* 0x000000ae9810723c */ /* 0x040fe20000041810 */
[----:B------:R-:W-:Y:S03]  /*bfd0*/  MUFU.EX2 R174, R44 ;  /* 0x0000002c00ae7308 */ /* 0x000fe60000000800 */
[C---:B------:R-:W-:Y:S02]  /*bfe0*/  FMUL.FTZ R102, R145.reuse, R102 ;  /* 0x0000006691667220 */ /* 0x040fe40000410000 */
[----:B------:R-:W-:Y:S02]  /*bff0*/  FMUL.FTZ R103, R145, R103 ;  /* 0x0000006791677220 */ /* 0x000fe40000410000 */
[C---:B------:R-:W-:Y:S03]  /*c000*/  FMUL.FTZ R104, R3.reuse, R104 ;  /* 0x0000006803687220 */ /* 0x040fe60000410000 */
[----:B------:R-:W-:Y:S01]  /*c010*/  MUFU.EX2 R175, R54 ;  /* 0x0000003600af7308 */ /* 0x000fe20000000800 */
[C---:B------:R-:W-:Y:S01]  /*c020*/  FMUL.FTZ R105, R3.reuse, R105 ;  /* 0x0000006903697220 */ /* 0x040fe20000410000 */
[-C--:B--2---:R-:W-:Y:S03]  /*c030*/  HMMA.16816.F32.BF16 R100, R152, R156.reuse, R100 ;  /* 0x0000009c9864723c */ /* 0x084fe60000041864 */
[C---:B------:R-:W-:Y:S02]  /*c040*/  FMUL.FTZ R106, R0.reuse, R106 ;  /* 0x0000006a006a7220 */ /* 0x040fe40000410000 */
[C---:B------:R-:W-:Y:S02]  /*c050*/  FMUL.FTZ R107, R0.reuse, R107 ;  /* 0x0000006b006b7220 */ /* 0x040fe40000410000 */
[C---:B------:R-:W-:Y:S01]  /*c060*/  FMUL.FTZ R108, R3.reuse, R108 ;  /* 0x0000006c036c7220 */ /* 0x040fe20000410000 */
[----:B------:R2:W-:Y:S01]  /*c070*/  MUFU.EX2 R54, R43 ;  /* 0x0000002b00367308 */ /* 0x0005e20000000800 */
[----:B------:R-:W-:Y:S03]  /*c080*/  FMUL.FTZ R109, R3, R109 ;  /* 0x0000006d036d7220 */ /* 0x000fe60000410000 */
[C---:B------:R-:W-:Y:S04]  /*c090*/  HMMA.16816.F32.BF16 R104, R176.reuse, R156, R104 ;  /* 0x0000009cb068723c */ /* 0x040fe80000041868 */
[C---:B------:R-:W-:Y:S02]  /*c0a0*/  FMUL.FTZ R110, R0.reuse, R110 ;  /* 0x0000006e006e7220 */ /* 0x040fe40000410000 */
[----:B------:R-:W-:Y:S02]  /*c0b0*/  FMUL.FTZ R111, R0, R111 ;  /* 0x0000006f006f7220 */ /* 0x000fe40000410000 */
[C---:B------:R-:W-:Y:S04]  /*c0c0*/  FMUL.FTZ R112, R146.reuse, R112 ;  /* 0x0000007092707220 */ /* 0x040fe80000410000 */
[C---:B------:R-:W-:Y:S01]  /*c0d0*/  FMUL.FTZ R113, R146.reuse, R113 ;  /* 0x0000007192717220 */ /* 0x040fe20000410000 */
[-C--:B------:R-:W-:Y:S03]  /*c0e0*/  HMMA.16816.F32.BF16 R108, R176, R158.reuse, R108 ;  /* 0x0000009eb06c723c */ /* 0x080fe6000004186c */
[C---:B------:R-:W-:Y:S02]  /*c0f0*/  FMUL.FTZ R114, R145.reuse, R114 ;  /* 0x0000007291727220 */ /* 0x040fe40000410000 */
[C---:B------:R-:W-:Y:S01]  /*c100*/  FMUL.FTZ R115, R145.reuse, R115 ;  /* 0x0000007391737220 */ /* 0x040fe20000410000 */
[----:B--2---:R-:W-:Y:S01]  /*c110*/  LDSM.16.MT88.4 R40, [R202+0x800] ;  /* 0x00080000ca28783b */ /* 0x004fe20000004200 */
[C---:B------:R-:W-:Y:S05]  /*c120*/  FMUL.FTZ R116, R146.reuse, R116 ;  /* 0x0000007492747220 */ /* 0x040fea0000410000 */
[C---:B------:R-:W-:Y:S02]  /*c130*/  HMMA.16816.F32.BF16 R112, R152.reuse, R158, R112 ;  /* 0x0000009e9870723c */ /* 0x040fe40000041870 */
[----:B------:R-:W2:Y:S02]  /*c140*/  LDSM.16.MT88.4 R156, [R202+0x1000] ;  /* 0x00100000ca9c783b */ /* 0x000ea40000004200 */
[----:B------:R-:W-:Y:S02]  /*c150*/  FMUL.FTZ R117, R146, R117 ;  /* 0x0000007592757220 */ /* 0x000fe40000410000 */
[C---:B------:R-:W-:Y:S02]  /*c160*/  FMUL.FTZ R118, R145.reuse, R118 ;  /* 0x0000007691767220 */ /* 0x040fe40000410000 */
[----:B------:R-:W-:Y:S04]  /*c170*/  FMUL.FTZ R119, R145, R119 ;  /* 0x0000007791777220 */ /* 0x000fe80000410000 */
[C---:B------:R-:W-:Y:S02]  /*c180*/  FMUL.FTZ R120, R3.reuse, R120 ;  /* 0x0000007803787220 */ /* 0x040fe40000410000 */
[C---:B------:R-:W-:Y:S01]  /*c190*/  FMUL.FTZ R121, R3.reuse, R121 ;  /* 0x0000007903797220 */ /* 0x040fe20000410000 */
[-C--:B-1----:R-:W-:Y:S03]  /*c1a0*/  HMMA.16816.F32.BF16 R116, R152, R160.reuse, R116 ;  /* 0x000000a09874723c */ /* 0x082fe60000041874 */
[C---:B------:R-:W-:Y:S02]  /*c1b0*/  FMUL.FTZ R122, R0.reuse, R122 ;  /* 0x0000007a007a7220 */ /* 0x040fe40000410000 */
[C---:B------:R-:W-:Y:S02]  /*c1c0*/  FMUL.FTZ R123, R0.reuse, R123 ;  /* 0x0000007b007b7220 */ /* 0x040fe40000410000 */
[C---:B------:R-:W-:Y:S02]  /*c1d0*/  FMUL.FTZ R124, R3.reuse, R124 ;  /* 0x0000007c037c7220 */ /* 0x040fe40000410000 */
        /* <DEDUP_REMOVED lines=8> */
[C---:B------:R-:W-:Y:S02]  /*c260*/  FMUL.FTZ R131, R145.reuse, R131 ;  /* 0x0000008391837220 */ /* 0x040fe40000410000 */
[C---:B------:R-:W-:Y:S02]  /*c270*/  FMUL.FTZ R132, R146.reuse, R132 ;  /* 0x0000008492847220 */ /* 0x040fe40000410000 */
[----:B------:R-:W-:Y:S03]  /*c280*/  FMUL.FTZ R133, R146, R133 ;  /* 0x0000008592857220 */ /* 0x000fe60000410000 */
[C---:B------:R-:W-:Y:S01]  /*c290*/  HMMA.16816.F32.BF16 R128, R152.reuse, R162, R128 ;  /* 0x000000a29880723c */ /* 0x040fe20000041880 */
[----:B------:R-:W1:Y:S03]  /*c2a0*/  LDSM.16.MT88.4 R160, [R201+0x2000] ;  /* 0x00200000c9a0783b */ /* 0x000e660000004200 */
[C---:B------:R-:W-:Y:S02]  /*c2b0*/  FMUL.FTZ R134, R145.reuse, R134 ;  /* 0x0000008691867220 */ /* 0x040fe40000410000 */
[----:B------:R-:W-:Y:S02]  /*c2c0*/  FMUL.FTZ R135, R145, R135 ;  /* 0x0000008791877220 */ /* 0x000fe40000410000 */
[C---:B------:R-:W-:Y:S04]  /*c2d0*/  FMUL.FTZ R136, R3.reuse, R136 ;  /* 0x0000008803887220 */ /* 0x040fe80000410000 */
[C---:B------:R-:W-:Y:S01]  /*c2e0*/  FMUL.FTZ R137, R3.reuse, R137 ;  /* 0x0000008903897220 */ /* 0x040fe20000410000 */
[-C--:B--2---:R-:W-:Y:S03]  /*c2f0*/  HMMA.16816.F32.BF16 R132, R152, R156.reuse, R132 ;  /* 0x0000009c9884723c */ /* 0x084fe60000041884 */
        /* <DEDUP_REMOVED lines=15> */
[----:B------:R-:W2:Y:S03]  /*c3f0*/  LDSM.16.MT88.4 R156, [R201+0x400] ;  /* 0x00040000c99c783b */ /* 0x000ea60000004200 */
[C---:B------:R-:W-:Y:S02]  /*c400*/  FMUL.FTZ R70, R145.reuse, R70 ;  /* 0x0000004691467220 */ /* 0x040fe40000410000 */
[----:B------:R-:W-:Y:S02]  /*c410*/  FMUL.FTZ R71, R145, R71 ;  /* 0x0000004791477220 */ /* 0x000fe40000410000 */
[C---:B------:R-:W-:Y:S04]  /*c420*/  FMUL.FTZ R72, R3.reuse, R72 ;  /* 0x0000004803487220 */ /* 0x040fe80000410000 */
        /* <DEDUP_REMOVED lines=31> */
[----:B------:R-:W-:Y:S01]  /*c620*/  FMUL.FTZ R97, R146, R97 ;  /* 0x0000006192617220 */ /* 0x000fe20000410000 */
[-C--:B------:R-:W-:Y:S01]  /*c630*/  HMMA.16816.F32.BF16 R92, R176, R34.reuse, R92 ;  /* 0x00000022b05c723c */ /* 0x080fe2000004185c */
[----:B------:R1:W-:Y:S02]  /*c640*/  MUFU.EX2 R179, R51 ;  /* 0x0000003300b37308 */ /* 0x0003e40000000800 */
[C---:B------:R-:W-:Y:S02]  /*c650*/  FMUL.FTZ R98, R145.reuse, R98 ;  /* 0x0000006291627220 */ /* 0x040fe40000410000 */
[----:B------:R-:W-:Y:S02]  /*c660*/  FMUL.FTZ R99, R145, R99 ;  /* 0x0000006391637220 */ /* 0x000fe40000410000 */
[----:B---3--:R-:W-:Y:S02]  /*c670*/  FFMA.FTZ R0, R0, R243, R189 ;  /* 0x000000f300007223 */ /* 0x008fe400000100bd */
[----:B------:R-:W-:Y:S02]  /*c680*/  FFMA.FTZ R146, R146, R246, R193 ;  /* 0x000000f692927223 */ /* 0x000fe400000100c1 */
[----:B------:R-:W3:Y:S01]  /*c690*/  MUFU.EX2 R176, R45 ;  /* 0x0000002d00b07308 */ /* 0x000ee20000000800 */
[----:B------:R-:W-:Y:S01]  /*c6a0*/  HMMA.16816.F32.BF16 R96, R152, R34, R96 ;  /* 0x000000229860723c */ /* 0x000fe20000041860 */
[----:B------:R-:W3:Y:S03]  /*c6b0*/  LDSM.16.MT88.4 R32, [R201+0x1400] ;  /* 0x00140000c920783b */ /* 0x000ee60000004200 */
[----:B------:R-:W-:Y:S02]  /*c6c0*/  FADD.FTZ R146, R197, R146 ;  /* 0x00000092c5927221 */ /* 0x000fe40000010000 */
[----:B----4-:R-:W-:Y:S02]  /*c6d0*/  FFMA.FTZ R145, R145, R245, R192 ;  /* 0x000000f591917223 */ /* 0x010fe400000100c0 */
[-C--:B--2---:R-:W-:Y:S01]  /*c6e0*/  HMMA.16816.F32.BF16 R4, R24, R156.reuse, R4 ;  /* 0x0000009c1804723c */ /* 0x084fe20000041804 */
[----:B------:R-:W2:Y:S01]  /*c6f0*/  LDSM.16.MT88.4 R152, [R202+0x1400] ;  /* 0x00140000ca98783b */ /* 0x000ea20000004200 */
[----:B------:R-:W-:Y:S06]  /*c700*/  MUFU.EX2 R178, R53 ;  /* 0x0000003500b27308 */ /* 0x000fec0000000800 */
[C---:B------:R-:W-:Y:S01]  /*c710*/  HMMA.16816.F32.BF16 R8, R28.reuse, R156, R8 ;  /* 0x0000009c1c08723c */ /* 0x040fe20000041808 */
[----:B-1----:R-:W-:Y:S03]  /*c720*/  LDSM.16.MT88.4 R48, [R201+0x2800] ;  /* 0x00280000c930783b */ /* 0x002fe60000004200 */
[----:B------:R1:W4:Y:S04]  /*c730*/  MUFU.EX2 R53, R47 ;  /* 0x0000002f00357308 */ /* 0x0003280000000800 */
[-C--:B------:R-:W-:Y:S06]  /*c740*/  HMMA.16816.F32.BF16 R12, R28, R158.reuse, R12 ;  /* 0x0000009e1c0c723c */ /* 0x080fec000004180c */
[----:B------:R5:W2:Y:S02]  /*c750*/  MUFU.EX2 R177, R52 ;  /* 0x0000003400b17308 */ /* 0x000aa40000000800 */
[C---:B------:R-:W-:Y:S08]  /*c760*/  HMMA.16816.F32.BF16 R16, R24.reuse, R158, R16 ;  /* 0x0000009e1810723c */ /* 0x040ff00000041810 */
[-C--:B------:R-:W-:Y:S01]  /*c770*/  HMMA.16816.F32.BF16 R100, R24, R160.reuse, R100 ;  /* 0x000000a01864723c */ /* 0x080fe20000041864 */
[----:B-1----:R-:W-:Y:S07]  /*c780*/  LDSM.16.MT88.4 R44, [R201+0x1800] ;  /* 0x00180000c92c783b */ /* 0x002fee0000004200 */
[C---:B------:R-:W-:Y:S04]  /*c790*/  HMMA.16816.F32.BF16 R104, R28.reuse, R160, R104 ;  /* 0x000000a01c68723c */ /* 0x040fe80000041868 */
[----:B-----5:R-:W-:Y:S04]  /*c7a0*/  FFMA.FTZ R52, R3, R244, R190 ;  /* 0x000000f403347223 */ /* 0x020fe800000100be */
[-C--:B------:R-:W-:Y:S04]  /*c7b0*/  HMMA.16816.F32.BF16 R108, R28, R162.reuse, R108 ;  /* 0x000000a21c6c723c */ /* 0x080fe8000004186c */
[----:B------:R-:W-:Y:S01]  /*c7c0*/  FADD.FTZ R3, R235, R145 ;  /* 0x00000091eb037221 */ /* 0x000fe20000010000 */
[----:B------:R-:W-:Y:S03]  /*c7d0*/  MOV R145, R148 ;  /* 0x0000009400917202 */ /* 0x000fe60000000f00 */
[C---:B------:R-:W-:Y:S04]  /*c7e0*/  HMMA.16816.F32.BF16 R112, R24.reuse, R162, R112 ;  /* 0x000000a21870723c */ /* 0x040fe80000041870 */
[----:B------:R-:W-:Y:S04]  /*c7f0*/  FADD.FTZ R3, R238, R3 ;  /* 0x00000003ee037221 */ /* 0x000fe80000010000 */
[-C--:B---3--:R-:W-:Y:S04]  /*c800*/  HMMA.16816.F32.BF16 R116, R24, R32.reuse, R116 ;  /* 0x000000201874723c */ /* 0x088fe80000041874 */
[----:B------:R-:W-:Y:S04]  /*c810*/  FADD.FTZ R3, R242, R3 ;  /* 0x00000003f2037221 */ /* 0x000fe80000010000 */
[C---:B------:R-:W-:Y:S04]  /*c820*/  HMMA.16816.F32.BF16 R120, R28.reuse, R32, R120 ;  /* 0x000000201c78723c */ /* 0x040fe80000041878 */
[----:B------:R-:W-:Y:S04]  /*c830*/  FADD.FTZ R3, R228, R3 ;  /* 0x00000003e4037221 */ /* 0x000fe80000010000 */
[-C--:B------:R-:W-:Y:S04]  /*c840*/  HMMA.16816.F32.BF16 R124, R28, R34.reuse, R124 ;  /* 0x000000221c7c723c */ /* 0x080fe8000004187c */
[----:B------:R-:W-:Y:S04]  /*c850*/  FADD.FTZ R3, R225, R3 ;  /* 0x00000003e1037221 */ /* 0x000fe80000010000 */
[C---:B------:R-:W-:Y:S01]  /*c860*/  HMMA.16816.F32.BF16 R128, R24.reuse, R34, R128 ;  /* 0x000000221880723c */ /* 0x040fe20000041880 */
[----:B------:R-:W1:Y:S07]  /*c870*/  LDSM.16.MT88.4 R32, [R201+0x2400] ;  /* 0x00240000c920783b */ /* 0x000e6e0000004200 */
[-C--:B--2---:R-:W-:Y:S08]  /*c880*/  HMMA.16816.F32.BF16 R132, R24, R152.reuse, R132 ;  /* 0x000000981884723c */ /* 0x084ff00000041884 */
[C---:B------:R-:W-:Y:S08]  /*c890*/  HMMA.16816.F32.BF16 R136, R28.reuse, R152, R136 ;  /* 0x000000981c88723c */ /* 0x040ff00000041888 */
[-C--:B------:R-:W-:Y:S08]  /*c8a0*/  HMMA.16816.F32.BF16 R20, R28, R154.reuse, R20 ;  /* 0x0000009a1c14723c */ /* 0x080ff00000041814 */
[C---:B------:R-:W-:Y:S08]  /*c8b0*/  HMMA.16816.F32.BF16 R140, R24.reuse, R154, R140 ;  /* 0x0000009a188c723c */ /* 0x040ff0000004188c */
[-C--:B-1----:R-:W-:Y:S08]  /*c8c0*/  HMMA.16816.F32.BF16 R68, R24, R32.reuse, R68 ;  /* 0x000000201844723c */ /* 0x082ff00000041844 */
[C---:B------:R-:W-:Y:S08]  /*c8d0*/  HMMA.16816.F32.BF16 R72, R28.reuse, R32, R72 ;  /* 0x000000201c48723c */ /* 0x040ff00000041848 */
[-C--:B------:R-:W-:Y:S08]  /*c8e0*/  HMMA.16816.F32.BF16 R76, R28, R34.reuse, R76 ;  /* 0x000000221c4c723c */ /* 0x080ff0000004184c */
[C---:B------:R-:W-:Y:S01]  /*c8f0*/  HMMA.16816.F32.BF16 R80, R24.reuse, R34, R80 ;  /* 0x000000221850723c */ /* 0x040fe20000041850 */
[----:B------:R-:W1:Y:S07]  /*c900*/  LDSM.16.MT88.4 R32, [R201+0x800] ;  /* 0x00080000c920783b */ /* 0x000e6e0000004200 */
[-C--:B------:R-:W-:Y:S08]  /*c910*/  HMMA.16816.F32.BF16 R84, R24, R36.reuse, R84 ;  /* 0x000000241854723c */ /* 0x080ff00000041854 */
[C---:B------:R-:W-:Y:S08]  /*c920*/  HMMA.16816.F32.BF16 R88, R28.reuse, R36, R88 ;  /* 0x000000241c58723c */ /* 0x040ff00000041858 */
[-C--:B------:R-:W-:Y:S07]  /*c930*/  HMMA.16816.F32.BF16 R92, R28, R38.reuse, R92 ;  /* 0x000000261c5c723c */ /* 0x080fee000004185c */
[----:B------:R-:W-:Y:S01]  /*c940*/  F2FP.BF16.PACK_AB R28, R172, R173 ;  /* 0x000000adac1c723e */ /* 0x000fe200000010ff */
[----:B------:R-:W-:Y:S01]  /*c950*/  HMMA.16816.F32.BF16 R96, R24, R38, R96 ;  /* 0x000000261860723c */ /* 0x000fe20000041860 */
[----:B------:R-:W2:Y:S03]  /*c960*/  LDSM.16.MT88.4 R36, [R202+0x1800] ;  /* 0x00180000ca24783b */ /* 0x000ea60000004200 */
[----:B------:R-:W-:Y:S02]  /*c970*/  F2FP.BF16.PACK_AB R30, R176, R174 ;  /* 0x000000aeb01e723e */ /* 0x000fe400000010ff */
[----:B------:R-:W-:Y:S02]  /*c980*/  F2FP.BF16.PACK_AB R29, R54, R151 ;  /* 0x00000097361d723e */ /* 0x000fe400000010ff */
[----:B------:R-:W-:Y:S04]  /*c990*/  F2FP.BF16.PACK_AB R24, R188, R186 ;  /* 0x000000babc18723e */ /* 0x000fe800000010ff */
[----:B------:R-:W-:Y:S02]  /*c9a0*/  F2FP.BF16.PACK_AB R25, R187, R185 ;  /* 0x000000b9bb19723e */ /* 0x000fe400000010ff */
[----:B------:R-:W-:Y:S02]  /*c9b0*/  F2FP.BF16.PACK_AB R26, R183, R184 ;  /* 0x000000b8b71a723e */ /* 0x000fe400000010ff */
[----:B------:R-:W-:Y:S02]  /*c9c0*/  F2FP.BF16.PACK_AB R27, R179, R182 ;  /* 0x000000b6b31b723e */ /* 0x000fe400000010ff */
[----:B----4-:R-:W-:Y:S05]  /*c9d0*/  F2FP.BF16.PACK_AB R31, R53, R65 ;  /* 0x00000041351f723e */ /* 0x010fea00000010ff */
        /* <DEDUP_REMOVED lines=9> */
[----:B------:R-:W-:Y:S07]  /*ca70*/  LDSM.16.MT88.4 R40, [R201+0x1c00] ;  /* 0x001c0000c928783b */ /* 0x000fee0000004200 */
[-C--:B------:R-:W-:Y:S08]  /*ca80*/  HMMA.16816.F32.BF16 R116, R24, R44.reuse, R116 ;  /* 0x0000002c1874723c */ /* 0x080ff00000041874 */
[C---:B------:R-:W-:Y:S08]  /*ca90*/  HMMA.16816.F32.BF16 R120, R28.reuse, R44, R120 ;  /* 0x0000002c1c78723c */ /* 0x040ff00000041878 */
[-C--:B------:R-:W-:Y:S08]  /*caa0*/  HMMA.16816.F32.BF16 R124, R28, R46.reuse, R124 ;  /* 0x0000002e1c7c723c */ /* 0x080ff0000004187c */
[C---:B------:R-:W-:Y:S01]  /*cab0*/  HMMA.16816.F32.BF16 R128, R24.reuse, R46, R128 ;  /* 0x0000002e1880723c */ /* 0x040fe20000041880 */
[----:B------:R-:W-:Y:S07]  /*cac0*/  LDSM.16.MT88.4 R44, [R202+0x1c00] ;  /* 0x001c0000ca2c783b */ /* 0x000fee0000004200 */
        /* <DEDUP_REMOVED lines=10> */
[C---:B------:R-:W-:Y:S08]  /*cb70*/  HMMA.16816.F32.BF16 R88, R28.reuse, R32, R88 ;  /* 0x000000201c58723c */ /* 0x040ff00000041858 */
[-C--:B------:R-:W-:Y:S07]  /*cb80*/  HMMA.16816.F32.BF16 R92, R28, R34.reuse, R92 ;  /* 0x000000221c5c723c */ /* 0x080fee000004185c */
[----:B------:R-:W-:Y:S01]  /*cb90*/  F2FP.BF16.PACK_AB R30, R61, R60 ;  /* 0x0000003c3d1e723e */ /* 0x000fe200000010ff */
[----:B------:R-:W-:Y:S01]  /*cba0*/  HMMA.16816.F32.BF16 R96, R24, R34, R96 ;  /* 0x000000221860723c */ /* 0x000fe20000041860 */
[----:B------:R-:W1:Y:S03]  /*cbb0*/  LDSM.16.MT88.4 R32, [R201+0x2c00] ;  /* 0x002c0000c920783b */ /* 0x000e660000004200 */
[----:B------:R-:W-:Y:S01]  /*cbc0*/  FADD.FTZ R29, R232, R52 ;  /* 0x00000034e81d7221 */ /* 0x000fe20000010000 */
[----:B------:R-:W-:Y:S01]  /*cbd0*/  F2FP.BF16.PACK_AB R31, R63, R62 ;  /* 0x0000003e3f1f723e */ /* 0x000fe200000010ff */
[----:B------:R-:W-:Y:S01]  /*cbe0*/  FADD.FTZ R28, R231, R0 ;  /* 0x00000000e71c7221 */ /* 0x000fe20000010000 */
[----:B------:R-:W-:Y:S01]  /*cbf0*/  F2FP.BF16.PACK_AB R24, R178, R177 ;  /* 0x000000b1b218723e */ /* 0x000fe200000010ff */
[----:B------:R-:W-:Y:S01]  /*cc00*/  FADD.FTZ R50, R239, R29 ;  /* 0x0000001def327221 */ /* 0x000fe20000010000 */
[----:B------:R-:W-:Y:S03]  /*cc10*/  F2FP.BF16.PACK_AB R25, R55, R175 ;  /* 0x000000af3719723e */ /* 0x000fe600000010ff */
[----:B------:R-:W-:Y:S01]  /*cc20*/  F2FP.BF16.PACK_AB R26, R180, R64 ;  /* 0x00000040b41a723e */ /* 0x000fe200000010ff */
[----:B------:R-:W-:Y:S01]  /*cc30*/  FADD.FTZ R49, R234, R28 ;  /* 0x0000001cea317221 */ /* 0x000fe20000010000 */
[----:B------:R-:W-:Y:S01]  /*cc40*/  F2FP.BF16.PACK_AB R27, R67, R66 ;  /* 0x00000042431b723e */ /* 0x000fe200000010ff */
[----:B------:R-:W-:Y:S01]  /*cc50*/  FADD.FTZ R0, R236, R146 ;  /* 0x00000092ec007221 */ /* 0x000fe20000010000 */
[----:B------:R-:W-:Y:S02]  /*cc60*/  F2FP.BF16.PACK_AB R28, R57, R56 ;  /* 0x00000038391c723e */ /* 0x000fe400000010ff */
[----:B------:R-:W-:Y:S01]  /*cc70*/  F2FP.BF16.PACK_AB R29, R59, R58 ;  /* 0x0000003a3b1d723e */ /* 0x000fe200000010ff */
[----:B------:R-:W-:Y:S02]  /*cc80*/  FADD.FTZ R48, R241, R0 ;  /* 0x00000000f1307221 */ /* 0x000fe40000010000 */
[-C--:B------:R-:W-:Y:S01]  /*cc90*/  HMMA.16816.F32.BF16 R152, R24, R164.reuse, R4 ;  /* 0x000000a41898723c */ /* 0x080fe20000041804 */
[----:B------:R-:W3:Y:S02]  /*cca0*/  LDSM.16.MT88.4 R4, [R202+0x2c00] ;  /* 0x002c0000ca04783b */ /* 0x000ee40000004200 */
[----:B------:R-:W-:Y:S05]  /*ccb0*/  FADD.FTZ R0, R237, R49 ;  /* 0x00000031ed007221 */ /* 0x000fea0000010000 */
[C---:B------:R-:W-:Y:S07]  /*ccc0*/  HMMA.16816.F32.BF16 R156, R28.reuse, R164, R8 ;  /* 0x000000a41c9c723c */ /* 0x040fee0000041808 */
[----:B------:R-:W-:Y:S01]  /*ccd0*/  FADD.FTZ R9, R196, R0 ;  /* 0x00000000c4097221 */ /* 0x000fe20000010000 */
[-C--:B------:R-:W-:Y:S04]  /*cce0*/  HMMA.16816.F32.BF16 R160, R28, R166.reuse, R12 ;  /* 0x000000a61ca0723c */ /* 0x080fe8000004180c */
[----:B------:R-:W-:Y:S02]  /*ccf0*/  FADD.FTZ R10, R240, R50 ;  /* 0x00000032f00a7221 */ /* 0x000fe40000010000 */
[----:B------:R-:W-:Y:S02]  /*cd00*/  FADD.FTZ R8, R230, R48 ;  /* 0x00000030e6087221 */ /* 0x000fe40000010000 */
        /* <DEDUP_REMOVED lines=24> */
[----:B------:R-:W-:Y:S01]  /*ce90*/  FADD.FTZ R3, R151, R11 ;  /* 0x0000000b97037221 */ /* 0x000fe20000010000 */
[----:B------:R-:W-:Y:S01]  /*cea0*/  MOV R151, R2 ;  /* 0x0000000200977202 */ /* 0x000fe20000000f00 */
[C---:B------:R-:W-:Y:S04]  /*ceb0*/  HMMA.16816.F32.BF16 R128, R24.reuse, R42, R128 ;  /* 0x0000002a1880723c */ /* 0x040fe80000041880 */
[----:B------:R-:W-:Y:S02]  /*cec0*/  FADD.FTZ R11, R187, R9 ;  /* 0x00000009bb0b7221 */ /* 0x000fe40000010000 */
[----:B------:R-:W-:Y:S02]  /*ced0*/  FADD.FTZ R9, R54, R3 ;  /* 0x0000000336097221 */ /* 0x000fe40000010000 */
[-C--:B------:R-:W-:Y:S04]  /*cee0*/  HMMA.16816.F32.BF16 R132, R24, R44.reuse, R132 ;  /* 0x0000002c1884723c */ /* 0x080fe80000041884 */
[----:B------:R-:W-:Y:S04]  /*cef0*/  FADD.FTZ R8, R173, R12 ;  /* 0x0000000cad087221 */ /* 0x000fe80000010000 */
[C---:B------:R-:W-:Y:S04]  /*cf00*/  HMMA.16816.F32.BF16 R136, R28.reuse, R44, R136 ;  /* 0x0000002c1c88723c */ /* 0x040fe80000041888 */
[----:B------:R-:W-:Y:S02]  /*cf10*/  FADD.FTZ R10, R172, R8 ;  /* 0x00000008ac0a7221 */ /* 0x000fe40000010000 */
[----:B------:R-:W-:Y:S02]  /*cf20*/  FADD.FTZ R8, R184, R0 ;  /* 0x00000000b8087221 */ /* 0x000fe40000010000 */
[-C--:B------:R-:W-:Y:S04]  /*cf30*/  HMMA.16816.F32.BF16 R168, R28, R46.reuse, R20 ;  /* 0x0000002e1ca8723c */ /* 0x080fe80000041814 */
[----:B------:R-:W-:Y:S02]  /*cf40*/  FADD.FTZ R3, R174, R10 ;  /* 0x0000000aae037221 */ /* 0x000fe40000010000 */
[----:B------:R-:W-:Y:S02]  /*cf50*/  FADD.FTZ R10, R183, R8 ;  /* 0x00000008b70a7221 */ /* 0x000fe40000010000 */
[C---:B------:R-:W-:Y:S04]  /*cf60*/  HMMA.16816.F32.BF16 R140, R24.reuse, R46, R140 ;  /* 0x0000002e188c723c */ /* 0x040fe8000004188c */
[----:B------:R-:W-:Y:S04]  /*cf70*/  FADD.FTZ R0, R65, R9 ;  /* 0x0000000941007221 */ /* 0x000fe80000010000 */
[-C--:B-1----:R-:W-:Y:S04]  /*cf80*/  HMMA.16816.F32.BF16 R68, R24, R32.reuse, R68 ;  /* 0x000000201844723c */ /* 0x082fe80000041844 */
[----:B------:R-:W-:Y:S04]  /*cf90*/  FADD.FTZ R8, R53, R0 ;  /* 0x0000000035087221 */ /* 0x000fe80000010000 */
[C---:B------:R-:W-:Y:S04]  /*cfa0*/  HMMA.16816.F32.BF16 R72, R28.reuse, R32, R72 ;  /* 0x000000201c48723c */ /* 0x040fe80000041848 */
[----:B------:R-:W-:Y:S04]  /*cfb0*/  FADD.FTZ R8, R58, R8 ;  /* 0x000000083a087221 */ /* 0x000fe80000010000 */
        /* <DEDUP_REMOVED lines=32> */
.L_x_1480:
[----:B------:R-:W-:Y:S05]  /*d1c0*/  BRA.DIV ~URZ, `(.L_x_1488) ;  /* 0x000057027f007947 */ /* 0x000fea000b800000 */
[----:B-1----:R-:W2:Y:S04]  /*d1d0*/  LDL R0, [R1+0x4] ;  /* 0x0000040001007983 */ /* 0x002ea80000100800 */
[----:B--2---:R1:W2:Y:S02]  /*d1e0*/  SHFL.BFLY PT, R4, R0, 0x2, 0x1f ;  /* 0x0c401f0000047f89 */ /* 0x0042a400000e0000 */
.L_x_1540:
        /* <DEDUP_REMOVED lines=19> */
.L_x_1541:
        /* <DEDUP_REMOVED lines=11> */
[----:B------:R-:W-:Y:S02]  /*d3d0*/  MOV R44, 0xff800000 ;  /* 0xff800000002c7802 */ /* 0x000fe40000000f00 */
[----:B------:R-:W-:-:S03]  /*d3e0*/  @P1 MOV R13, 0x3f317218 ;  /* 0x3f317218000d1802 */ /* 0x000fc60000000f00 */
[----:B------:R-:W2:Y:S08]  /*d3f0*/  @P2 MUFU.RCP R3, R5 ;  /* 0x0000000500032308 */ /* 0x000eb00000001000 */
[----:B------:R-:W3:Y:S01]  /*d400*/  @P1 MUFU.RCP R2, R6 ;  /* 0x0000000600021308 */ /* 0x000ee20000001000 */
[C---:B-1----:R-:W-:Y:S02]  /*d410*/  FMUL.FTZ R152, R0.reuse, R152 ;  /* 0x0000009800987220 */ /* 0x042fe40000410000 */
[----:B------:R-:W-:-:S02]  /*d420*/  FMUL.FTZ R43, R0, R153 ;  /* 0x00000099002b7220 */ /* 0x000fc40000410000 */
[C---:B------:R-:W-:Y:S02]  /*d430*/  FMUL.FTZ R164, R0.reuse, R164 ;  /* 0x000000a400a47220 */ /* 0x040fe40000410000 */
[C---:B------:R-:W-:Y:S01]  /*d440*/  FMUL.FTZ R40, R0.reuse, R165 ;  /* 0x000000a500287220 */ /* 0x040fe20000410000 */
[----:B------:R-:W1:Y:S01]  /*d450*/  @P3 MUFU.LG2 R8, R4 ;  /* 0x0000000400083308 */ /* 0x000e620000000c00 */
[C---:B------:R-:W-:Y:S02]  /*d460*/  FMUL.FTZ R100, R0.reuse, R100 ;  /* 0x0000006400647220 */ /* 0x040fe40000410000 */
[C---:B------:R-:W-:Y:S02]  /*d470*/  FMUL.FTZ R37, R0.reuse, R101 ;  /* 0x0000006500257220 */ /* 0x040fe40000410000 */
[C---:B------:R-:W-:Y:S02]  /*d480*/  FMUL.FTZ R112, R0.reuse, R112 ;  /* 0x0000007000707220 */ /* 0x040fe40000410000 */
[C---:B------:R-:W-:Y:S01]  /*d490*/  FMUL.FTZ R34, R0.reuse, R113 ;  /* 0x0000007100227220 */ /* 0x040fe20000410000 */
[----:B------:R4:W5:Y:S01]  /*d4a0*/  @P2 MUFU.LG2 R4, R5 ;  /* 0x0000000500042308 */ /* 0x0009620000000c00 */
[----:B------:R-:W-:-:S02]  /*d4b0*/  FMUL.FTZ R116, R0, R116 ;  /* 0x0000007400747220 */ /* 0x000fc40000410000 */
[C---:B------:R-:W-:Y:S02]  /*d4c0*/  FMUL.FTZ R31, R0.reuse, R117 ;  /* 0x00000075001f7220 */ /* 0x040fe40000410000 */
[C---:B------:R-:W-:Y:S02]  /*d4d0*/  FMUL.FTZ R128, R0.reuse, R128 ;  /* 0x0000008000807220 */ /* 0x040fe40000410000 */
[C---:B------:R-:W-:Y:S01]  /*d4e0*/  FMUL.FTZ R28, R0.reuse, R129 ;  /* 0x00000081001c7220 */ /* 0x040fe20000410000 */
[----:B------:R-:W1:Y:S01]  /*d4f0*/  @P1 MUFU.LG2 R6, R6 ;  /* 0x0000000600061308 */ /* 0x000e620000000c00 */
[C---:B------:R-:W-:Y:S02]  /*d500*/  FMUL.FTZ R132, R0.reuse, R132 ;  /* 0x0000008400847220 */ /* 0x040fe40000410000 */
[C---:B------:R-:W-:Y:S02]  /*d510*/  FMUL.FTZ R24, R0.reuse, R133 ;  /* 0x0000008500187220 */ /* 0x040fe40000410000 */
[----:B------:R-:W-:-:S02]  /*d520*/  FMUL.FTZ R140, R0, R140 ;  /* 0x0000008c008c7220 */ /* 0x000fc40000410000 */
[C---:B------:R-:W-:Y:S01]  /*d530*/  FMUL.FTZ R20, R0.reuse, R141 ;  /* 0x0000008d00147220 */ /* 0x040fe20000410000 */
[----:B----4-:R-:W-:Y:S01]  /*d540*/  @P3 MOV R5, 0x3f317218 ;  /* 0x3f31721800053802 */ /* 0x010fe20000000f00 */
[C---:B------:R-:W-:Y:S02]  /*d550*/  FMUL.FTZ R68, R0.reuse, R68 ;  /* 0x0000004400447220 */ /* 0x040fe40000410000 */
[C---:B------:R-:W-:Y:S02]  /*d560*/  FMUL.FTZ R16, R0.reuse, R69 ;  /* 0x0000004500107220 */ /* 0x040fe40000410000 */
[C---:B------:R-:W-:Y:S02]  /*d570*/  FMUL.FTZ R80, R0.reuse, R80 ;  /* 0x0000005000507220 */ /* 0x040fe40000410000 */
[C---:B------:R-:W-:Y:S02]  /*d580*/  FMUL.FTZ R12, R0.reuse, R81 ;  /* 0x00000051000c7220 */ /* 0x040fe40000410000 */
[----:B------:R-:W-:-:S02]  /*d590*/  FMUL.FTZ R84, R0, R84 ;  /* 0x0000005400547220 */ /* 0x000fc40000410000 */
[C---:B------:R-:W-:Y:S02]  /*d5a0*/  FMUL.FTZ R85, R0.reuse, R85 ;  /* 0x0000005500557220 */ /* 0x040fe40000410000 */
[C---:B------:R-:W-:Y:S02]  /*d5b0*/  FMUL.FTZ R96, R0.reuse, R96 ;  /* 0x0000006000607220 */ /* 0x040fe40000410000 */
[----:B------:R-:W-:Y:S01]  /*d5c0*/  FMUL.FTZ R97, R0, R97 ;  /* 0x0000006100617220 */ /* 0x000fe20000410000 */
[----:B------:R-:W-:Y:S01]  /*d5d0*/  MOV R0, RZ ;  /* 0x000000ff00007202 */ /* 0x000fe20000000f00 */
[C---:B--2---:R-:W-:Y:S02]  /*d5e0*/  FMUL.FTZ R154, R3.reuse, R154 ;  /* 0x0000009a039a7220 */ /* 0x044fe40000410000 */
[C---:B------:R-:W-:Y:S02]  /*d5f0*/  FMUL.FTZ R42, R3.reuse, R155 ;  /* 0x0000009b032a7220 */ /* 0x040fe40000410000 */
[C---:B------:R-:W-:Y:S01]  /*d600*/  FMUL.FTZ R166, R3.reuse, R166 ;  /* 0x000000a603a67220 */ /* 0x040fe20000410000 */
[----:B------:R-:W-:Y:S01]  /*d610*/  @P0 MUFU.RCP R0, R7 ;  /* 0x0000000700000308 */ /* 0x000fe20000001000 */
        /* <DEDUP_REMOVED lines=22> */
[C---:B---3--:R-:W-:Y:S02]  /*d780*/  FMUL.FTZ R156, R2.reuse, R156 ;  /* 0x0000009c029c7220 */ /* 0x048fe40000410000 */
        /* <DEDUP_REMOVED lines=22> */
[----:B------:R-:W-:Y:S02]  /*d8f0*/  FMUL.FTZ R93, R2, R93 ;  /* 0x0000005d025d7220 */ /* 0x000fe40000410000 */
[----:B------:R-:W2:Y:S01]  /*d900*/  @P0 MUFU.LG2 R2, R7 ;  /* 0x0000000700020308 */ /* 0x000ea20000000c00 */
[----:B-1----:R-:W-:Y:S02]  /*d910*/  @P3 FMUL.FTZ R9, R8, 0.69314718246459960938 ;  /* 0x3f31721808093820 */ /* 0x002fe40000410000 */
[----:B-----5:R-:W-:Y:S02]  /*d920*/  @P2 FMUL.FTZ R8, R4, 0.69314718246459960938 ;  /* 0x3f31721804082820 */ /* 0x020fe40000410000 */
[----:B------:R-:W-:Y:S02]  /*d930*/  @P2 FMUL.FTZ R4, R3, c[0x0][0x2d0] ;  /* 0x0000b40003042a20 */ /* 0x000fe40000410000 */
[----:B------:R-:W-:-:S02]  /*d940*/  @P1 FMUL.FTZ R6, R6, 0.69314718246459960938 ;  /* 0x3f31721806061820 */ /* 0x000fc40000410000 */
[----:B------:R-:W-:Y:S02]  /*d950*/  @P1 FMUL.FTZ R3, R13, c[0x0][0x2d0] ;  /* 0x0000b4000d031a20 */ /* 0x000fe40000410000 */
[----:B------:R-:W-:Y:S02]  /*d960*/  @P3 FMUL.FTZ R5, R5, c[0x0][0x2d0] ;  /* 0x0000b40005053a20 */ /* 0x000fe40000410000 */
[----:B------:R-:W-:Y:S01]  /*d970*/  @P1 FFMA.FTZ R47, R3, R147, R6 ;  /* 0x00000093032f1223 */ /* 0x000fe20000010006 */
[----:B------:R-:W-:Y:S01]  /*d980*/  @P0 MOV R3, 0x3f317218 ;  /* 0x3f31721800030802 */ /* 0x000fe20000000f00 */
[----:B------:R-:W-:Y:S01]  /*d990*/  @P2 FFMA.FTZ R46, R4, R148, R8 ;  /* 0x00000094042e2223 */ /* 0x000fe20000010008 */
[----:B------:R-:W-:Y:S01]  /*d9a0*/  MOV R4, 0x1 ;  /* 0x0000000100047802 */ /* 0x000fe20000000f00 */
[----:B--2---:R-:W-:Y:S02]  /*d9b0*/  @P0 FMUL.FTZ R2, R2, 0.69314718246459960938 ;  /* 0x3f31721802020820 */ /* 0x004fe40000410000 */
[----:B------:R-:W-:-:S02]  /*d9c0*/  @P0 FMUL.FTZ R3, R3, c[0x0][0x2d0] ;  /* 0x0000b40003030a20 */ /* 0x000fc40000410000 */
[----:B------:R-:W-:Y:S02]  /*d9d0*/  @P3 FFMA.FTZ R45, R5, R149, R9 ;  /* 0x00000095052d3223 */ /* 0x000fe40000010009 */
        /* <DEDUP_REMOVED lines=23> */
[----:B------:R-:W-:Y:S01]  /*db50*/  FMUL.FTZ R95, R0, R95 ;  /* 0x0000005f005f7220 */ /* 0x000fe20000410000 */
[----:B------:R-:W-:Y:S01]  /*db60*/  PRMT R0, R4, 0x7610, R0 ;  /* 0x0000761004007816 */ /* 0x000fe20000000000 */
[----:B------:R-:W-:Y:S02]  /*db70*/  @P0 FFMA.FTZ R44, R3, R17, R2 ;  /* 0x00000011032c0223 */ /* 0x000fe40000010002 */
.L_x_1449:
        /* <DEDUP_REMOVED lines=19> */
.L_x_1491:
[----:B--2---:R-:W-:Y:S05]  /*dcb0*/  BSYNC B0 ;  /* 0x0000000000007941 */ /* 0x004fea0003800000 */
.L_x_1490:
        /* <DEDUP_REMOVED lines=116> */
[----:B------:R-:W-:Y:S05]  /*e400*/  CALL.REL.NOINC `($__internal_9_$__cuda_sm70_shflsync_idx_p) ;  /* 0x00004bb000007944 */ /* 0x000fea0003c00000 */
.L_x_1494:
[----:B-1----:R-:W2:Y:S04]  /*e410*/  LDL R2, [R1+0x50] ;  /* 0x0000500001027983 */ /* 0x002ea80000100800 */
[----:B------:R-:W3:Y:S04]  /*e420*/  LDL.LU R8, [R1+0x48] ;  /* 0x0000480001087983 */ /* 0x000ee80000300800 */
[----:B------:R-:W4:Y:S04]  /*e430*/  LDL.LU R15, [R1+0x44] ;  /* 0x00004400010f7983 */ /* 0x000f280000300800 */
[----:B------:R-:W5:Y:S04]  /*e440*/  LDL R14, [R1] ;  /* 0x00000000010e7983 */ /* 0x000f680000100800 */
[----:B------:R-:W2:Y:S01]  /*e450*/  LDL.LU R19, [R1+0x40] ;  /* 0x0000400001137983 */ /* 0x000ea20000300800 */
[----:B------:R-:W-:-:S03]  /*e460*/  IMAD.MOV.U32 R0, RZ, RZ, 0x1 ;  /* 0x00000001ff007424 */ /* 0x000fc600078e00ff */
[----:B------:R-:W4:Y:S02]  /*e470*/  LDL R13, [R1+0x70] ;  /* 0x00007000010d7983 */ /* 0x000f240000100800 */
[----:B------:R-:W-:Y:S02]  /*e480*/  ISETP.NE.AND P1, PT, R0, c[0x0][0x4e8], PT ;  /* 0x00013a0000007a0c */ /* 0x000fe40003f25270 */
[----:B------:R-:W4:Y:S01]  /*e490*/  LDL R18, [R1+0x68] ;  /* 0x0000680001127983 */ /* 0x000f220000100800 */
[----:B------:R-:W-:Y:S02]  /*e4a0*/  ULDC UR5, c[0x0][0x4e8] ;  /* 0x00013a0000057ab9 */ /* 0x000fe40000000800 */
[----:B------:R-:W-:Y:S02]  /*e4b0*/  ULDC UR4, c[0x0][0x388] ;  /* 0x0000e20000047ab9 */ /* 0x000fe40000000800 */
[----:B------:R-:W-:Y:S01]  /*e4c0*/  UIMAD UR4, UR5, UR4, URZ ;  /* 0x00000004050472a4 */ /* 0x000fe2000f8e023f */
[----:B------:R-:W1:Y:S01]  /*e4d0*/  S2R R20, SR_TID.X ;  /* 0x0000000000147919 */ /* 0x000e620000002100 */
[----:B------:R-:W-:Y:S01]  /*e4e0*/  BSSY B0, `(.L_x_1495) ;  /* 0x0000077000007945 */ /* 0x000fe20003800000 */
[----:B------:R-:W-:-:S02]  /*e4f0*/  IADD3 R65, R218, 0x40, RZ ;  /* 0x00000040da417810 */ /* 0x000fc40007ffe0ff */
[----:B------:R-:W-:Y:S02]  /*e500*/  SHF.R.S32.HI R66, RZ, 0x1f, R252 ;  /* 0x0000001fff427819 */ /* 0x000fe400000114fc */
[----:B------:R-:W-:Y:S02]  /*e510*/  SHF.R.S32.HI R67, RZ, 0x1f, R218 ;  /* 0x0000001fff437819 */ /* 0x000fe400000114da */
[----:B---3--:R-:W-:-:S05]  /*e520*/  SHF.R.S32.HI R5, RZ, 0x1f, R8 ;  /* 0x0000001fff057819 */ /* 0x008fca0000011408 */
[----:B------:R-:W-:Y:S02]  /*e530*/  IMAD R6, R5, c[0x0][0x490], RZ ;  /* 0x0001240005067a24 */ /* 0x000fe400078e02ff */
[----:B--2---:R-:W-:-:S04]  /*e540*/  IMAD.IADD R4, R2, 0x1, R19 ;  /* 0x0000000102047824 */ /* 0x004fc800078e0213 */
[----:B------:R-:W-:-:S04]  /*e550*/  @P1 IMAD.HI.U32 R7, R4, c[0x0][0x4ec], RZ ;  /* 0x00013b0004071a27 */ /* 0x000fc800078e00ff */
[----:B------:R-:W-:-:S04]  /*e560*/  IMAD.WIDE.U32 R2, R8, c[0x0][0x490], RZ ;  /* 0x0001240008027a25 */ /* 0x000fc800078e00ff */
[C---:B------:R-:W-:Y:S02]  /*e570*/  IMAD R6, R8.reuse, c[0x0][0x494], R6 ;  /* 0x0001250008067a24 */ /* 0x040fe400078e0206 */
[----:B------:R-:W-:Y:S01]  /*e580*/  IMAD.MOV.U32 R0, RZ, RZ, R4 ;  /* 0x000000ffff007224 */ /* 0x000fe200078e0004 */
[----:B------:R-:W-:Y:S02]  /*e590*/  @P1 SHF.R.U32.HI R0, RZ, c[0x0][0x4f0], R7 ;  /* 0x00013c00ff001a19 */ /* 0x000fe40000011607 */
[----:B------:R-:W-:Y:S01]  /*e5a0*/  IADD3 R3, R3, R6, RZ ;  /* 0x0000000603037210 */ /* 0x000fe20007ffe0ff */
[----:B------:R-:W-:Y:S01]  /*e5b0*/  IMAD R6, R5, c[0x0][0x3e8], RZ ;  /* 0x0000fa0005067a24 */ /* 0x000fe200078e02ff */
[----:B----4-:R-:W-:Y:S01]  /*e5c0*/  SHF.R.S32.HI R5, RZ, 0x1f, R15 ;  /* 0x0000001fff057819 */ /* 0x010fe2000001140f */
[----:B------:R-:W-:Y:S02]  /*e5d0*/  IMAD.MOV R7, RZ, RZ, -R0 ;  /* 0x000000ffff077224 */ /* 0x000fe400078e0a00 */
[----:B------:R-:W-:-:S02]  /*e5e0*/  IMAD R10, R8, c[0x0][0x3ec], R6 ;  /* 0x0000fb00080a7a24 */ /* 0x000fc400078e0206 */
[----:B------:R-:W-:Y:S02]  /*e5f0*/  IMAD R4, R7, c[0x0][0x4e8], R4 ;  /* 0x00013a0007047a24 */ /* 0x000fe400078e0204 */
[----:B------:R-:W-:-:S04]  /*e600*/  IMAD.WIDE.U32 R8, R8, c[0x0][0x3e8], RZ ;  /* 0x0000fa0008087a25 */ /* 0x000fc800078e00ff */
[----:B------:R-:W-:Y:S02]  /*e610*/  IMAD R11, R5, c[0x0][0x498], RZ ;  /* 0x00012600050b7a24 */ /* 0x000fe400078e02ff */
[----:B------:R-:W-:Y:S01]  /*e620*/  IMAD.WIDE.U32 R6, R15, c[0x0][0x498], R2 ;  /* 0x000126000f067a25 */ /* 0x000fe200078e0002 */
[----:B------:R-:W-:-:S03]  /*e630*/  MOV R2, R8 ;  /* 0x0000000800027202 */ /* 0x000fc60000000f00 */
[----:B------:R-:W-:Y:S01]  /*e640*/  IMAD R12, R5, c[0x0][0x3f0], RZ ;  /* 0x0000fc00050c7a24 */ /* 0x000fe200078e02ff */
[----:B------:R-:W-:Y:S01]  /*e650*/  SHF.R.S32.HI R5, RZ, 0x1f, R0 ;  /* 0x0000001fff057819 */ /* 0x000fe20000011400 */
[----:B------:R-:W-:Y:S01]  /*e660*/  IMAD R11, R15, c[0x0][0x49c], R11 ;  /* 0x000127000f0b7a24 */ /* 0x000fe200078e020b */
[----:B------:R-:W-:Y:S01]  /*e670*/  IADD3 R6, P0, R0, R6, RZ ;  /* 0x0000000600067210 */ /* 0x000fe20007f1e0ff */
[----:B------:R-:W-:-:S03]  /*e680*/  IMAD.IADD R3, R9, 0x1, R10 ;  /* 0x0000000109037824 */ /* 0x000fc600078e020a */
[----:B------:R-:W-:Y:S01]  /*e690*/  IADD3.X R7, R5, R7, R11, P0, !PT ;  /* 0x0000000705077210 */ /* 0x000fe200007fe40b */
[C---:B------:R-:W-:Y:S02]  /*e6a0*/  IMAD R11, R15.reuse, c[0x0][0x3f4], R12 ;  /* 0x0000fd000f0b7a24 */ /* 0x040fe400078e020c */
[----:B------:R-:W-:Y:S02]  /*e6b0*/  IMAD.WIDE.U32 R8, R15, c[0x0][0x3f0], R2 ;  /* 0x0000fc000f087a25 */ /* 0x000fe400078e0002 */
[----:B------:R-:W2:Y:S01]  /*e6c0*/  S2R R15, SR_TID.X ;  /* 0x00000000000f7919 */ /* 0x000ea20000002100 */
[----:B------:R-:W-:Y:S01]  /*e6d0*/  SHF.R.S32.HI R0, RZ, 0x1f, R4 ;  /* 0x0000001fff007819 */ /* 0x000fe20000011404 */
[----:B-----5:R-:W-:-:S04]  /*e6e0*/  IMAD.IADD R5, R14, 0x1, R19 ;  /* 0x000000010e057824 */ /* 0x020fc800078e0213 */
[----:B------:R-:W-:Y:S02]  /*e6f0*/  IMAD R0, R0, c[0x0][0x488], RZ ;  /* 0x0001220000007a24 */ /* 0x000fe400078e02ff */
[----:B------:R-:W-:-:S04]  /*e700*/  IMAD.WIDE.U32 R2, R4, c[0x0][0x488], R6 ;  /* 0x0001220004027a25 */ /* 0x000fc800078e0006 */
[----:B------:R-:W-:Y:S02]  /*e710*/  IMAD R10, R4, c[0x0][0x48c], R0 ;  /* 0x00012300040a7a24 */ /* 0x000fe400078e0200 */
[----:B------:R-:W-:Y:S01]  /*e720*/  @P1 IMAD.HI.U32 R6, R5, c[0x0][0x4ec], RZ ;  /* 0x00013b0005061a27 */ /* 0x000fe200078e00ff */
[----:B------:R-:W-:-:S03]  /*e730*/  LEA R4, P0, R2, c[0x0][0x450], 0x2 ;  /* 0x0001140002047a11 */ /* 0x000fc600078010ff */
[----:B------:R-:W-:Y:S01]  /*e740*/  IMAD.IADD R3, R3, 0x1, R10 ;  /* 0x0000000103037824 */ /* 0x000fe200078e020a */
[----:B--2---:R-:W-:-:S04]  /*e750*/  SHF.R.S32.HI R14, RZ, 0x1f, R15 ;  /* 0x0000001fff0e7819 */ /* 0x004fc8000001140f */
[-C--:B------:R-:W-:Y:S01]  /*e760*/  LEA.HI R14, R14, R15.reuse, RZ, 0x5 ;  /* 0x0000000f0e0e7211 */ /* 0x080fe200078f28ff */
[----:B------:R-:W-:Y:S01]  /*e770*/  IMAD.MOV.U32 R0, RZ, RZ, R5 ;  /* 0x000000ffff007224 */ /* 0x000fe200078e0005 */
[----:B------:R-:W-:Y:S02]  /*e780*/  @P1 SHF.R.U32.HI R0, RZ, c[0x0][0x4f0], R6 ;  /* 0x00013c00ff001a19 */ /* 0x000fe40000011606 */
[----:B------:R-:W-:Y:S01]  /*e790*/  LOP3.LUT R14, R14, 0xffffffe0, RZ, 0xc0, !PT ;  /* 0xffffffe00e0e7812 */ /* 0x000fe200078ec0ff */
[----:B------:R-:W-:Y:S01]  /*e7a0*/  IMAD.MOV.U32 R6, RZ, RZ, R8 ;  /* 0x000000ffff067224 */ /* 0x000fe200078e0008 */
[----:B------:R-:W-:Y:S02]  /*e7b0*/  LEA.HI.X R3, R2, c[0x0][0x454], R3, 0x2, P0 ;  /* 0x0001150002037a11 */ /* 0x000fe400000f1403 */
[----:B------:R-:W-:Y:S02]  /*e7c0*/  IADD3 R14, -R14, R15, RZ ;  /* 0x0000000f0e0e7210 */ /* 0x000fe40007ffe1ff */
[----:B------:R-:W-:Y:S01]  /*e7d0*/  SHF.R.S32.HI R8, RZ, 0x1f, R0 ;  /* 0x0000001fff087819 */ /* 0x000fe20000011400 */
[----:B------:R-:W-:Y:S01]  /*e7e0*/  IMAD.IADD R2, R13, 0x1, R19 ;  /* 0x000000010d027824 */ /* 0x000fe200078e0213 */
[----:B------:R-:W-:Y:S01]  /*e7f0*/  IADD3 R7, R9, R11, RZ ;  /* 0x0000000b09077210 */ /* 0x000fe20007ffe0ff */
[----:B------:R-:W-:Y:S01]  /*e800*/  SHFL.IDX PT, R12, R4, RZ, 0x1c1f ;  /* 0x001c1fff040c7589 */ /* 0x000fe200000e0000 */
[----:B------:R-:W-:Y:S01]  /*e810*/  LOP3.LUT P0, RZ, R14, 0x3, RZ, 0xc0, !PT ;  /* 0x000000030eff7812 */ /* 0x000fe2000780c0ff */
[----:B------:R-:W-:-:S02]  /*e820*/  IMAD R16, R8, c[0x0][0x3e0], RZ ;  /* 0x0000f80008107a24 */ /* 0x000fc400078e02ff */
[----:B------:R-:W2:Y:S04]  /*e830*/  SHFL.IDX PT, R13, R3, RZ, 0x1c1f ;  /* 0x001c1fff030d7589 */ /* 0x000ea800000e0000 */
[----:B------:R-:W-:Y:S04]  /*e840*/  SHFL.IDX PT, R10, R4, 0x1, 0x1c1f ;  /* 0x003c1f00040a7f89 */ /* 0x000fe800000e0000 */
[----:B------:R-:W3:Y:S04]  /*e850*/  SHFL.IDX PT, R11, R3, 0x1, 0x1c1f ;  /* 0x003c1f00030b7f89 */ /* 0x000ee800000e0000 */
[----:B------:R-:W-:Y:S04]  /*e860*/  SHFL.IDX PT, R14, R4, 0x2, 0x1c1f ;  /* 0x005c1f00040e7f89 */ /* 0x000fe800000e0000 */
[----:B------:R-:W4:Y:S04]  /*e870*/  SHFL.IDX PT, R15, R3, 0x2, 0x1c1f ;  /* 0x005c1f00030f7f89 */ /* 0x000f2800000e0000 */
[----:B------:R-:W-:Y:S04]  /*e880*/  SHFL.IDX PT, R8, R4, 0x3, 0x1c1f ;  /* 0x007c1f0004087f89 */ /* 0x000fe800000e0000 */
[----:B------:R5:W1:Y:S01]  /*e890*/  SHFL.IDX PT, R9, R3, 0x3, 0x1c1f ;  /* 0x007c1f0003097f89 */ /* 0x000a6200000e0000 */
[----:B------:R-:W-:-:S02]  /*e8a0*/  IADD3 R17, R2, 0x8, RZ ;  /* 0x0000000802117810 */ /* 0x000fc40007ffe0ff */
[----:B------:R-:W-:Y:S02]  /*e8b0*/  ISETP.GE.OR P3, PT, R2, UR4, P0 ;  /* 0x0000000402007c0c */ /* 0x000fe40008766670 */
[----:B------:R-:W-:Y:S01]  /*e8c0*/  ISETP.GE.OR P2, PT, R17, UR4, P0 ;  /* 0x0000000411007c0c */ /* 0x000fe20008746670 */
[C---:B------:R-:W-:Y:S02]  /*e8d0*/  IMAD R16, R0.reuse, c[0x0][0x3e4], R16 ;  /* 0x0000f90000107a24 */ /* 0x040fe400078e0210 */
[----:B------:R-:W-:Y:S01]  /*e8e0*/  IMAD.WIDE.U32 R6, R0, c[0x0][0x3e0], R6 ;  /* 0x0000f80000067a25 */ /* 0x000fe200078e0006 */
[C---:B-----5:R-:W-:Y:S02]  /*e8f0*/  IADD3 R3, R2.reuse, 0x40, RZ ;  /* 0x0000004002037810 */ /* 0x060fe40007ffe0ff */
        /* <DEDUP_REMOVED lines=10> */
[----:B-1----:R4:W-:Y:S01]  /*e9a0*/  @!P0 ST.E [R8.64], R44 ;  /* 0x0000002c08008985 */ /* 0x0029e2000c101906 */
[----:B------:R-:W-:-:S03]  /*e9b0*/  SHF.R.S32.HI R18, RZ, 0x1f, R20 ;  /* 0x0000001fff127819 */ /* 0x000fc60000011414 */
[----:B------:R4:W1:Y:S04]  /*e9c0*/  LDS.128 R36, [R0+0x880] ;  /* 0x0008800000247984 */ /* 0x0008680000000c00 */
        /* <DEDUP_REMOVED lines=8> */
[----:B------:R-:W-:Y:S01]  /*ea50*/  IADD3 R3, R7, R16, RZ ;  /* 0x0000001007037210 */ /* 0x000fe20007ffe0ff */
[----:B------:R-:W-:Y:S01]  /*ea60*/  IMAD.MOV.U32 R2, RZ, RZ, R6 ;  /* 0x000000ffff027224 */ /* 0x000fe200078e0006 */
[----:B------:R-:W-:Y:S01]  /*ea70*/  LEA.HI R18, R18, R20, RZ, 0x2 ;  /* 0x0000001412127211 */ /* 0x000fe200078f10ff */
[----:B------:R-:W-:-:S02]  /*ea80*/  IMAD R5, R5, c[0x0][0x3d8], RZ ;  /* 0x0000f60005057a24 */ /* 0x000fc400078e02ff */
[----:B------:R-:W-:Y:S01]  /*ea90*/  IMAD.WIDE.U32 R2, R4, c[0x0][0x3d8], R2 ;  /* 0x0000f60004027a25 */ /* 0x000fe200078e0002 */
[----:B------:R-:W-:-:S03]  /*eaa0*/  SHF.R.S32.HI R18, RZ, 0x2, R18 ;  /* 0x00000002ff127819 */ /* 0x000fc60000011412 */
[----:B------:R-:W-:Y:S01]  /*eab0*/  IMAD R5, R4, c[0x0][0x3dc], R5 ;  /* 0x0000f70004057a24 */ /* 0x000fe200078e0205 */
[----:B--2---:R-:W-:Y:S01]  /*eac0*/  LEA R12, P0, R2, c[0x0][0x380], 0x1 ;  /* 0x0000e000020c7a11 */ /* 0x004fe200078008ff */
[----:B---3--:R-:W-:-:S03]  /*ead0*/  IMAD.IADD R11, R18, 0x1, R19 ;  /* 0x00000001120b7824 */ /* 0x008fc600078e0213 */
[----:B------:R-:W-:-:S04]  /*eae0*/  IADD3 R3, R3, R5, RZ ;  /* 0x0000000503037210 */ /* 0x000fc80007ffe0ff */
[----:B------:R-:W-:Y:S02]  /*eaf0*/  LEA.HI.X R10, R2, c[0x0][0x384], R3, 0x1, P0 ;  /* 0x0000e100020a7a11 */ /* 0x000fe400000f0c03 */
[----:B------:R-:W-:Y:S01]  /*eb00*/  ISETP.GE.AND P0, PT, R11, UR4, PT ;  /* 0x000000040b007c0c */ /* 0x000fe2000bf06270 */
[----:B------:R4:W2:Y:S01]  /*eb10*/  SHFL.IDX PT, R2, R12, RZ, 0x1c1f ;  /* 0x001c1fff0c027589 */ /* 0x0008a200000e0000 */
[----:B------:R-:W-:-:S03]  /*eb20*/  IADD3 R13, R218, 0x40, RZ ;  /* 0x00000040da0d7810 */ /* 0x000fc60007ffe0ff */
[----:B------:R4:W3:Y:S01]  /*eb30*/  SHFL.IDX PT, R3, R10, RZ, 0x1c1f ;  /* 0x001c1fff0a037589 */ /* 0x0008e200000e0000 */
[----:B------:R-:W-:-:S07]  /*eb40*/  SHF.R.S32.HI R13, RZ, 0x1f, R13 ;  /* 0x0000001fff0d7819 */ /* 0x000fce000001140d */
[----:B------:R-:W-:Y:S05]  /*eb50*/  @P0 BRA `(.L_x_1496) ;  /* 0x000000f000000947 */ /* 0x000fea0003800000 */
[----:B------:R-:W5:Y:S01]  /*eb60*/  LDS.128 R24, [R0+0x80] ;  /* 0x0000800000187984 */ /* 0x000f620000000c00 */
[----:B------:R-:W-:Y:S02]  /*eb70*/  ISETP.GE.AND P5, PT, R218, c[0x0][0x3c8], PT ;  /* 0x0000f200da007a0c */ /* 0x000fe40003fa6270 */
[----:B------:R-:W-:Y:S01]  /*eb80*/  ISETP.GE.AND P4, PT, R252, c[0x0][0x3c8], PT ;  /* 0x0000f200fc007a0c */ /* 0x000fe20003f86270 */
[----:B------:R-:W4:Y:S01]  /*eb90*/  LDS.128 R20, [R0+0x2080] ;  /* 0x0020800000147984 */ /* 0x000f220000000c00 */
[----:B------:R-:W-:-:S03]  /*eba0*/  ISETP.GE.AND P3, PT, R65, c[0x0][0x3c8], PT ;  /* 0x0000f20041007a0c */ /* 0x000fc60003f66270 */
[----:B------:R-:W3:Y:S06]  /*ebb0*/  LDS.128 R16, [R0+0x4080] ;  /* 0x0040800000107984 */ /* 0x000eec0000000c00 */
[-C--:B--2---:R-:W-:Y:S02]  /*ebc0*/  @!P5 LEA R6, P2, R218, R2.reuse, 0x1 ;  /* 0x00000002da06d211 */ /* 0x084fe400078408ff */
[-C--:B------:R-:W-:Y:S02]  /*ebd0*/  @!P4 LEA R4, P1, R252, R2.reuse, 0x1 ;  /* 0x00000002fc04c211 */ /* 0x080fe400078208ff */
[----:B------:R-:W-:-:S02]  /*ebe0*/  @!P3 LEA R2, P0, R65, R2, 0x1 ;  /* 0x000000024102b211 */ /* 0x000fc400078008ff */
[-C--:B---3--:R-:W-:Y:S02]  /*ebf0*/  @!P5 LEA.HI.X R7, R218, R3.reuse, R67, 0x1, P2 ;  /* 0x00000003da07d211 */ /* 0x088fe400010f0c43 */
[-C--:B------:R-:W-:Y:S02]  /*ec00*/  @!P4 LEA.HI.X R5, R252, R3.reuse, R66, 0x1, P1 ;  /* 0x00000003fc05c211 */ /* 0x080fe400008f0c42 */
[----:B------:R-:W-:Y:S01]  /*ec10*/  @!P3 LEA.HI.X R3, R65, R3, R13, 0x1, P0 ;  /* 0x000000034103b211 */ /* 0x000fe200000f0c0d */
[----:B-----5:R2:W-:Y:S04]  /*ec20*/  @!P5 ST.E.128 [R6.64], R24 ;  /* 0x000000180600d985 */ /* 0x0205e8000c101d06 */
[----:B----4-:R2:W-:Y:S04]  /*ec30*/  @!P4 ST.E.128 [R4.64], R20 ;  /* 0x000000140400c985 */ /* 0x0105e8000c101d06 */
[----:B------:R2:W-:Y:S02]  /*ec40*/  @!P3 ST.E.128 [R2.64], R16 ;  /* 0x000000100200b985 */ /* 0x0005e4000c101d06 */
.L_x_1496:
[----:B------:R-:W-:Y:S05]  /*ec50*/  BSYNC B0 ;  /* 0x0000000000007941 */ /* 0x000fea0003800000 */
.L_x_1495:
[----:B--23--:R-:W-:Y:S01]  /*ec60*/  IADD3 R3, R11, 0x20, RZ ;  /* 0x000000200b037810 */ /* 0x00cfe20007ffe0ff */
[----:B------:R2:W3:Y:S01]  /*ec70*/  SHFL.IDX PT, R2, R10, 0x1, 0x1c1f ;  /* 0x003c1f000a027f89 */ /* 0x0004e200000e0000 */
[----:B------:R-:W-:Y:S02]  /*ec80*/  BSSY B0, `(.L_x_1497) ;  /* 0x0000010000007945 */ /* 0x000fe40003800000 */
[----:B------:R-:W-:Y:S01]  /*ec90*/  ISETP.GE.AND P0, PT, R3, UR4, PT ;  /* 0x0000000403007c0c */ /* 0x000fe2000bf06270 */
[----:B----4-:R2:W4:-:S12]  /*eca0*/  SHFL.IDX PT, R0, R12, 0x1, 0x1c1f ;  /* 0x003c1f000c007f89 */ /* 0x01051800000e0000 */
[----:B------:R-:W-:Y:S05]  /*ecb0*/  @P0 BRA `(.L_x_1498) ;  /* 0x000000c000000947 */ /* 0x000fea0003800000 */
[----:B------:R-:W-:Y:S02]  /*ecc0*/  ISETP.GE.AND P2, PT, R218, c[0x0][0x3c8], PT ;  /* 0x0000f200da007a0c */ /* 0x000fe40003f46270 */
[----:B------:R-:W-:Y:S02]  /*ecd0*/  ISETP.GE.AND P1, PT, R252, c[0x0][0x3c8], PT ;  /* 0x0000f200fc007a0c */ /* 0x000fe40003f26270 */
[----:B------:R-:W-:-:S09]  /*ece0*/  ISETP.GE.AND P0, PT, R65, c[0x0][0x3c8], PT ;  /* 0x0000f20041007a0c */ /* 0x000fd20003f06270 */
[-C--:B----4-:R-:W-:Y:S02]  /*ecf0*/  @!P2 LEA R8, P5, R218, R0.reuse, 0x1 ;  /* 0x00000000da08a211 */ /* 0x090fe400078a08ff */
[-C--:B------:R-:W-:Y:S02]  /*ed00*/  @!P1 LEA R6, P4, R252, R0.reuse, 0x1 ;  /* 0x00000000fc069211 */ /* 0x080fe400078808ff */
[C---:B------:R-:W-:Y:S02]  /*ed10*/  @!P0 LEA R4, P3, R65.reuse, R0, 0x1 ;  /* 0x0000000041048211 */ /* 0x040fe400078608ff */
[-C--:B---3--:R-:W-:Y:S02]  /*ed20*/  @!P2 LEA.HI.X R9, R218, R2.reuse, R67, 0x1, P5 ;  /* 0x00000002da09a211 */ /* 0x088fe400028f0c43 */
[-C--:B------:R-:W-:Y:S02]  /*ed30*/  @!P1 LEA.HI.X R7, R252, R2.reuse, R66, 0x1, P4 ;  /* 0x00000002fc079211 */ /* 0x080fe400020f0c42 */
[----:B------:R-:W-:Y:S01]  /*ed40*/  @!P0 LEA.HI.X R5, R65, R2, R13, 0x1, P3 ;  /* 0x0000000241058211 */ /* 0x000fe200018f0c0d */
[----:B-1----:R1:W-:Y:S04]  /*ed50*/  @!P2 ST.E.128 [R8.64], R36 ;  /* 0x000000240800a985 */ /* 0x0023e8000c101d06 */
[----:B------:R1:W-:Y:S04]  /*ed60*/  @!P1 ST.E.128 [R6.64], R32 ;  /* 0x0000002006009985 */ /* 0x0003e8000c101d06 */
[----:B------:R1:W-:Y:S02]  /*ed70*/  @!P0 ST.E.128 [R4.64], R28 ;  /* 0x0000001c04008985 */ /* 0x0003e4000c101d06 */
.L_x_1498:
[----:B------:R-:W-:Y:S05]  /*ed80*/  BSYNC B0 ;  /* 0x0000000000007941 */ /* 0x000fea0003800000 */
.L_x_1497:
[----:B------:R-:W-:Y:S01]  /*ed90*/  IADD3 R3, R11, 0x40, RZ ;  /* 0x000000400b037810 */ /* 0x000fe20007ffe0ff */
[----:B---3--:R3:W2:Y:S01]  /*eda0*/  SHFL.IDX PT, R2, R10, 0x2, 0x1c1f ;  /* 0x005c1f000a027f89 */ /* 0x0086a200000e0000 */
[----:B------:R-:W-:Y:S02]  /*edb0*/  BSSY B0, `(.L_x_1499) ;  /* 0x0000010000007945 */ /* 0x000fe40003800000 */
[----:B------:R-:W-:Y:S01]  /*edc0*/  ISETP.GE.AND P0, PT, R3, UR4, PT ;  /* 0x0000000403007c0c */ /* 0x000fe2000bf06270 */
[----:B----4-:R3:W4:-:S12]  /*edd0*/  SHFL.IDX PT, R0, R12, 0x2, 0x1c1f ;  /* 0x005c1f000c007f89 */ /* 0x01071800000e0000 */
[----:B------:R-:W-:Y:S05]  /*ede0*/  @P0 BRA `(.L_x_1500) ;  /* 0x000000c000000947 */ /* 0x000fea0003800000 */
[----:B------:R-:W-:Y:S02]  /*edf0*/  ISETP.GE.AND P2, PT, R218, c[0x0][0x3c8], PT ;  /* 0x0000f200da007a0c */ /* 0x000fe40003f46270 */
[----:B------:R-:W-:Y:S02]  /*ee00*/  ISETP.GE.AND P1, PT, R252, c[0x0][0x3c8], PT ;  /* 0x0000f200fc007a0c */ /* 0x000fe40003f26270 */
[----:B------:R-:W-:-:S09]  /*ee10*/  ISETP.GE.AND P0, PT, R65, c[0x0][0x3c8], PT ;  /* 0x0000f20041007a0c */ /* 0x000fd20003f06270 */
[-C--:B-1--4-:R-:W-:Y:S02]  /*ee20*/  @!P2 LEA R8, P5, R218, R0.reuse, 0x1 ;  /* 0x00000000da08a211 */ /* 0x092fe400078a08ff */
[-C--:B------:R-:W-:Y:S02]  /*ee30*/  @!P1 LEA R6, P4, R252, R0.reuse, 0x1 ;  /* 0x00000000fc069211 */ /* 0x080fe400078808ff */
[C---:B------:R-:W-:Y:S02]  /*ee40*/  @!P0 LEA R4, P3, R65.reuse, R0, 0x1 ;  /* 0x0000000041048211 */ /* 0x040fe400078608ff */
[-C--:B--2---:R-:W-:Y:S02]  /*ee50*/  @!P2 LEA.HI.X R9, R218, R2.reuse, R67, 0x1, P5 ;  /* 0x00000002da09a211 */ /* 0x084fe400028f0c43 */
[-C--:B------:R-:W-:Y:S02]  /*ee60*/  @!P1 LEA.HI.X R7, R252, R2.reuse, R66, 0x1, P4 ;  /* 0x00000002fc079211 */ /* 0x080fe400020f0c42 */
[----:B------:R-:W-:Y:S01]  /*ee70*/  @!P0 LEA.HI.X R5, R65, R2, R13, 0x1, P3 ;  /* 0x0000000241058211 */ /* 0x000fe200018f0c0d */
[----:B------:R1:W-:Y:S04]  /*ee80*/  @!P2 ST.E.128 [R8.64], R48 ;  /* 0x000000300800a985 */ /* 0x0003e8000c101d06 */
[----:B------:R1:W-:Y:S04]  /*ee90*/  @!P1 ST.E.128 [R6.64], R44 ;  /* 0x0000002c06009985 */ /* 0x0003e8000c101d06 */
[----:B------:R1:W-:Y:S02]  /*eea0*/  @!P0 ST.E.128 [R4.64], R40 ;  /* 0x0000002804008985 */ /* 0x0003e4000c101d06 */
.L_x_1500:
[----:B------:R-:W-:Y:S05]  /*eeb0*/  BSYNC B0 ;  /* 0x0000000000007941 */ /* 0x000fea0003800000 */
.L_x_1499:
[----:B------:R-:W-:Y:S01]  /*eec0*/  IADD3 R3, R11, 0x60, RZ ;  /* 0x000000600b037810 */ /* 0x000fe20007ffe0ff */
[----:B--2---:R2:W3:Y:S03]  /*eed0*/  SHFL.IDX PT, R2, R10, 0x3, 0x1c1f ;  /* 0x007c1f000a027f89 */ /* 0x0044e600000e0000 */
[----:B------:R-:W-:Y:S01]  /*eee0*/  ISETP.GE.AND P0, PT, R3, UR4, PT ;  /* 0x0000000403007c0c */ /* 0x000fe2000bf06270 */
[----:B----4-:R2:W4:-:S12]  /*eef0*/  SHFL.IDX PT, R0, R12, 0x3, 0x1c1f ;  /* 0x007c1f000c007f89 */ /* 0x01051800000e0000 */
[----:B------:R-:W-:Y:S05]  /*ef00*/  @P0 BRA `(.L_x_1501) ;  /* 0x00000c1000000947 */ /* 0x000fea0003800000 */
[----:B------:R-:W-:Y:S02]  /*ef10*/  ISETP.GE.AND P1, PT, R218, c[0x0][0x3c8], PT ;  /* 0x0000f200da007a0c */ /* 0x000fe40003f26270 */
[----:B------:R-:W-:-:S11]  /*ef20*/  ISETP.GE.AND P0, PT, R252, c[0x0][0x3c8], PT ;  /* 0x0000f200fc007a0c */ /* 0x000fd60003f06270 */
[-C--:B-1--4-:R-:W-:Y:S02]  /*ef30*/  @!P1 LEA R6, P3, R218, R0.reuse, 0x1 ;  /* 0x00000000da069211 */ /* 0x092fe400078608ff */
[----:B------:R-:W-:Y:S02]  /*ef40*/  @!P0 LEA R4, P2, R252, R0, 0x1 ;  /* 0x00000000fc048211 */ /* 0x000fe400078408ff */
[-C--:B---3--:R-:W-:Y:S02]  /*ef50*/  @!P1 LEA.HI.X R7, R218, R2.reuse, R67, 0x1, P3 ;  /* 0x00000002da079211 */ /* 0x088fe400018f0c43 */
        /* <DEDUP_REMOVED lines=9> */
.L_x_1493:
        /* <DEDUP_REMOVED lines=42> */
.L_x_1503:
[----:B------:R-:W-:Y:S05]  /*f290*/  BSYNC B0 ;  /* 0x0000000000007941 */ /* 0x000fea0003800000 */
.L_x_1502:
[----:B------:R-:W2:Y:S01]  /*f2a0*/  LDL R2, [R1] ;  /* 0x0000000001027983 */ /* 0x000ea20000100800 */
        /* <DEDUP_REMOVED lines=30> */
.L_x_1542:
[----:B------:R-:W-:Y:S05]  /*f490*/  BRA.DIV ~URZ, `(.L_x_1505) ;  /* 0x000037627f007947 */ /* 0x000fea000b800000 */
[----:B------:R3:W4:Y:S02]  /*f4a0*/  SHFL.IDX PT, R0, R11, RZ, 0x1c1f ;  /* 0x001c1fff0b007589 */ /* 0x00072400000e0000 */
.L_x_1543:
        /* <DEDUP_REMOVED lines=12> */
[----:B------:R-:W-:Y:S02]  /*f570*/  ISETP.GE.AND P2, PT, R218, c[0x0][0x3c8], PT ;  /* 0x0000f200da007a0c */ /* 0x000fe40003f46270 */
[----:B------:R-:W-:Y:S02]  /*f580*/  ISETP.GE.AND P1, PT, R252, c[0x0][0x3c8], PT ;  /* 0x0000f200fc007a0c */ /* 0x000fe40003f26270 */
[----:B------:R-:W-:Y:S02]  /*f590*/  ISETP.GE.AND P0, PT, R13, c[0x0][0x3c8], PT ;  /* 0x0000f2000d007a0c */ /* 0x000fe40003f06270 */
[----:B------:R-:W-:Y:S02]  /*f5a0*/  IADD3 R14, R218, 0x40, RZ ;  /* 0x00000040da0e7810 */ /* 0x000fe40007ffe0ff */
[----:B------:R-:W-:-:S02]  /*f5b0*/  SHF.R.S32.HI R16, RZ, 0x1f, R218 ;  /* 0x0000001fff107819 */ /* 0x000fc400000114da */
[----:B------:R-:W-:Y:S02]  /*f5c0*/  SHF.R.S32.HI R15, RZ, 0x1f, R252 ;  /* 0x0000001fff0f7819 */ /* 0x000fe400000114fc */
[----:B------:R-:W-:Y:S02]  /*f5d0*/  SHF.R.S32.HI R14, RZ, 0x1f, R14 ;  /* 0x0000001fff0e7819 */ /* 0x000fe4000001140e */
[-C--:B----4-:R-:W-:Y:S02]  /*f5e0*/  @!P2 LEA R8, P5, R218, R0.reuse, 0x1 ;  /* 0x00000000da08a211 */ /* 0x090fe400078a08ff */
[-C--:B------:R-:W-:Y:S02]  /*f5f0*/  @!P1 LEA R6, P4, R252, R0.reuse, 0x1 ;  /* 0x00000000fc069211 */ /* 0x080fe400078808ff */
[----:B------:R-:W-:Y:S02]  /*f600*/  @!P0 LEA R2, P3, R13, R0, 0x1 ;  /* 0x000000000d028211 */ /* 0x000fe400078608ff */
[----:B--2---:R-:W-:-:S02]  /*f610*/  @!P2 LEA.HI.X R9, R218, R4, R16, 0x1, P5 ;  /* 0x00000004da09a211 */ /* 0x004fc400028f0c10 */
[-C--:B------:R-:W-:Y:S02]  /*f620*/  @!P1 LEA.HI.X R7, R252, R4.reuse, R15, 0x1, P4 ;  /* 0x00000004fc079211 */ /* 0x080fe400020f0c0f */
[----:B------:R-:W-:Y:S01]  /*f630*/  @!P0 LEA.HI.X R3, R13, R4, R14, 0x1, P3 ;  /* 0x000000040d038211 */ /* 0x000fe200018f0c0e */
[----:B------:R1:W-:Y:S04]  /*f640*/  @!P2 ST.E.128 [R8.64], RZ ;  /* 0x000000ff0800a985 */ /* 0x0003e8000c101d06 */
[----:B------:R1:W-:Y:S04]  /*f650*/  @!P1 ST.E.128 [R6.64], RZ ;  /* 0x000000ff06009985 */ /* 0x0003e8000c101d06 */
[----:B------:R1:W-:Y:S02]  /*f660*/  @!P0 ST.E.128 [R2.64], RZ ;  /* 0x000000ff02008985 */ /* 0x0003e4000c101d06 */
.L_x_1507:
[----:B------:R-:W-:Y:S05]  /*f670*/  BSYNC B0 ;  /* 0x0000000000007941 */ /* 0x000fea0003800000 */
.L_x_1506:
[----:B------:R-:W-:Y:S05]  /*f680*/  BRA.DIV ~URZ, `(.L_x_1508) ;  /* 0x000035e27f007947 */ /* 0x000fea000b800000 */
[----:B--2---:R2:W1:Y:S04]  /*f690*/  SHFL.IDX PT, R4, R5, 0x1, 0x1c1f ;  /* 0x003c1f0005047f89 */ /* 0x00446800000e0000 */
[----:B----4-:R2:W4:Y:S02]  /*f6a0*/  SHFL.IDX PT, R0, R11, 0x1, 0x1c1f ;  /* 0x003c1f000b007f89 */ /* 0x01052400000e0000 */
.L_x_1544:
[----:B-1----:R-:W-:Y:S01]  /*f6b0*/  IADD3 R2, R10, 0x20, RZ ;  /* 0x000000200a027810 */ /* 0x002fe20007ffe0ff */
[----:B------:R-:W-:Y:S03]  /*f6c0*/  BSSY B0, `(.L_x_1509) ;  /* 0x0000014000007945 */ /* 0x000fe60003800000 */
        /* <DEDUP_REMOVED lines=13> */
[----:B------:R-:W-:-:S02]  /*f7a0*/  @!P2 LEA.HI.X R9, R218, R4, R16, 0x1, P5 ;  /* 0x00000004da09a211 */ /* 0x000fc400028f0c10 */
[-C--:B------:R-:W-:Y:S02]  /*f7b0*/  @!P1 LEA.HI.X R7, R252, R4.reuse, R15, 0x1, P4 ;  /* 0x00000004fc079211 */ /* 0x080fe400020f0c0f */
[----:B------:R-:W-:Y:S01]  /*f7c0*/  @!P0 LEA.HI.X R3, R13, R4, R14, 0x1, P3 ;  /* 0x000000040d038211 */ /* 0x000fe200018f0c0e */
[----:B------:R1:W-:Y:S04]  /*f7d0*/  @!P2 ST.E.128 [R8.64], RZ ;  /* 0x000000ff0800a985 */ /* 0x0003e8000c101d06 */
[----:B------:R1:W-:Y:S04]  /*f7e0*/  @!P1 ST.E.128 [R6.64], RZ ;  /* 0x000000ff06009985 */ /* 0x0003e8000c101d06 */
[----:B------:R1:W-:Y:S02]  /*f7f0*/  @!P0 ST.E.128 [R2.64], RZ ;  /* 0x000000ff02008985 */ /* 0x0003e4000c101d06 */
.L_x_1510:
[----:B------:R-:W-:Y:S05]  /*f800*/  BSYNC B0 ;  /* 0x0000000000007941 */ /* 0x000fea0003800000 */
.L_x_1509:
[----:B------:R-:W-:Y:S05]  /*f810*/  BRA.DIV ~URZ, `(.L_x_1511) ;  /* 0x000035227f007947 */ /* 0x000fea000b800000 */
[----:B------:R1:W2:Y:S02]  /*f820*/  SHFL.IDX PT, R4, R5, 0x2, 0x1c1f ;  /* 0x005c1f0005047f89 */ /* 0x0002a400000e0000 */
.L_x_1545:
[----:B------:R-:W-:Y:S05]  /*f830*/  BRA.DIV ~URZ, `(.L_x_1512) ;  /* 0x000035727f007947 */ /* 0x000fea000b800000 */
[----:B----4-:R4:W1:Y:S02]  /*f840*/  SHFL.IDX PT, R0, R11, 0x2, 0x1c1f ;  /* 0x005c1f000b007f89 */ /* 0x01086400000e0000 */
.L_x_1546:
        /* <DEDUP_REMOVED lines=12> */
[-C--:B------:R-:W-:Y:S02]  /*f910*/  @!P2 LEA R8, P5, R218, R0.reuse, 0x1 ;  /* 0x00000000da08a211 */ /* 0x080fe400078a08ff */
        /* <DEDUP_REMOVED lines=8> */
.L_x_1514:
[----:B------:R-:W-:Y:S05]  /*f9a0*/  BSYNC B0 ;  /* 0x0000000000007941 */ /* 0x000fea0003800000 */
.L_x_1513:
[----:B------:R-:W-:Y:S05]  /*f9b0*/  BRA.DIV ~URZ, `(.L_x_1515) ;  /* 0x000034627f007947 */ /* 0x000fea000b800000 */
[----:B--2---:R2:W1:Y:S04]  /*f9c0*/  SHFL.IDX PT, R4, R5, 0x3, 0x1c1f ;  /* 0x007c1f0005047f89 */ /* 0x00446800000e0000 */
[----:B------:R2:W3:Y:S02]  /*f9d0*/  SHFL.IDX PT, R0, R11, 0x3, 0x1c1f ;  /* 0x007c1f000b007f89 */ /* 0x0004e400000e0000 */
.L_x_1547:
[----:B------:R-:W-:-:S04]  /*f9e0*/  IADD3 R10, R10, 0x60, RZ ;  /* 0x000000600a0a7810 */ /* 0x000fc80007ffe0ff */
[----:B------:R-:W-:-:S13]  /*f9f0*/  ISETP.GE.AND P0, PT, R10, R12, PT ;  /* 0x0000000c0a00720c */ /* 0x000fda0003f06270 */
[----:B------:R-:W-:Y:S05]  /*fa00*/  @P0 BRA `(.L_x_1501) ;  /* 0x0000011000000947 */ /* 0x000fea0003800000 */
[C---:B--2---:R-:W-:Y:S02]  /*fa10*/  IADD3 R5, R218.reuse, 0x40, RZ ;  /* 0x00000040da057810 */ /* 0x044fe40007ffe0ff */
[----:B------:R-:W-:Y:S02]  /*fa20*/  ISETP.GE.AND P2, PT, R218, c[0x0][0x3c8], PT ;  /* 0x0000f200da007a0c */ /* 0x000fe40003f46270 */
[----:B------:R-:W-:Y:S02]  /*fa30*/  ISETP.GE.AND P1, PT, R252, c[0x0][0x3c8], PT ;  /* 0x0000f200fc007a0c */ /* 0x000fe40003f26270 */
[----:B------:R-:W-:Y:S02]  /*fa40*/  ISETP.GE.AND P0, PT, R5, c[0x0][0x3c8], PT ;  /* 0x0000f20005007a0c */ /* 0x000fe40003f06270 */
[----:B---34-:R-:W-:Y:S02]  /*fa50*/  IADD3 R11, R218, 0x40, RZ ;  /* 0x00000040da0b7810 */ /* 0x018fe40007ffe0ff */
[----:B------:R-:W-:-:S02]  /*fa60*/  SHF.R.S32.HI R14, RZ, 0x1f, R218 ;  /* 0x0000001fff0e7819 */ /* 0x000fc400000114da */
[----:B------:R-:W-:Y:S02]  /*fa70*/  SHF.R.S32.HI R13, RZ, 0x1f, R252 ;  /* 0x0000001fff0d7819 */ /* 0x000fe400000114fc */
[----:B------:R-:W-:Y:S02]  /*fa80*/  SHF.R.S32.HI R11, RZ, 0x1f, R11 ;  /* 0x0000001fff0b7819 */ /* 0x000fe4000001140b */
[-C--:B-1----:R-:W-:Y:S02]  /*fa90*/  @!P2 LEA R8, P5, R218, R0.reuse, 0x1 ;  /* 0x00000000da08a211 */ /* 0x082fe400078a08ff */
        /* <DEDUP_REMOVED lines=8> */
.L_x_1501:
[----:B------:R-:W-:Y:S05]  /*fb20*/  BSYNC B1 ;  /* 0x0000000000017941 */ /* 0x000fea0003800000 */
.L_x_1492:
[----:B---34-:R-:W3:Y:S02]  /*fb30*/  LDL R0, [R1+0x6c] ;  /* 0x00006c0001007983 */ /* 0x018ee40000100800 */
        /* <DEDUP_REMOVED lines=8> */
[----:B---3--:R3:W4:Y:S02]  /*fbc0*/  SHFL.IDX PT, R0, R64, RZ, 0x1f ;  /* 0x00001fff40007589 */ /* 0x00872400000e0000 */
.L_x_1548:
[----:B------:R-:W-:Y:S01]  /*fbd0*/  WARPSYNC 0xffffffff ;  /* 0xffffffff00007948 */ /* 0x000fe20003800000 */
[----:B------:R-:W-:Y:S06]  /*fbe0*/  BAR.SYNC.DEFER_BLOCKING 0x4, 0x80 ;  /* 0x0102000000007b1d */ /* 0x000fec0000010000 */
[----:B----4-:R4:W-:Y:S04]  /*fbf0*/  STL [R1+0x64], R0 ;  /* 0x0000640001007387 */ /* 0x0109e80000100800 */
[----:B------:R4:W-:Y:S04]  /*fc00*/  @!P6 STS [0xc100], R64 ;  /* 0x00c10040ff00e388 */ /* 0x0009e80000000800 */
[----:B------:R-:W-:Y:S06]  /*fc10*/  BAR.ARV 0x5, 0x80 ;  /* 0x0142000000007b1d */ /* 0x000fec0000002000 */
.L_x_1516:
[----:B---34-:R-:W3:Y:S02]  /*fc20*/  LDL R0, [R1+0x64] ;  /* 0x0000640001007983 */ /* 0x018ee40000100800 */
[----:B---3--:R-:W-:-:S13]  /*fc30*/  ISETP.GE.AND P0, PT, R0, c[0x0][0x538], PT ;  /* 0x00014e0000007a0c */ /* 0x008fda0003f06270 */
[----:B-12---:R-:W-:Y:S01]  /*fc40*/  @P0 CALL.REL.NOINC `(.L_x_1518) ;  /* 0x0000001000000944 */ /* 0x006fe20003c00000 */
[----:B------:R-:W-:Y:S05]  /*fc50*/  BRA `(.L_x_1519) ;  /* 0xffff0da000007947 */ /* 0x000fea000383ffff */
.L_x_1518:
[----:B------:R-:W-:Y:S05]  /*fc60*/  EXIT ;  /* 0x000000000000794d */ /* 0x000fea0003800000 */
.L_x_1450:
[----:B------:R-:W-:Y:S01]  /*fc70*/  IMAD.MOV.U32 R147, RZ, RZ, R5 ;  /* 0x000000ffff937224 */ /* 0x000fe200078e0005 */
[----:B------:R-:W-:Y:S01]  /*fc80*/  MOV R148, RZ ;  /* 0x000000ff00947202 */ /* 0x000fe20000000f00 */
[----:B------:R-:W-:Y:S01]  /*fc90*/  IMAD.MOV.U32 R3, RZ, RZ, 0x1c1f ;  /* 0x00001c1fff037424 */ /* 0x000fe200078e00ff */
[----:B------:R-:W-:Y:S02]  /*fca0*/  MOV R2, 0xfcc0 ;  /* 0x0000fcc000027802 */ /* 0x000fe40000000f00 */
[----:B-----5:R-:W-:Y:S05]  /*fcb0*/  CALL.REL.NOINC `($__internal_9_$__cuda_sm70_shflsync_idx_p) ;  /* 0x0000330000007944 */ /* 0x020fea0003c00000 */
[----:B------:R-:W-:Y:S01]  /*fcc0*/  MOV R4, R149 ;  /* 0x0000009500047202 */ /* 0x000fe20000000f00 */
[----:B------:R-:W-:Y:S05]  /*fcd0*/  BRA `(.L_x_1520) ;  /* 0xffff186000007947 */ /* 0x000fea000383ffff */
.L_x_1451:
[----:B------:R-:W-:Y:S01]  /*fce0*/  IMAD.MOV.U32 R147, RZ, RZ, R11 ;  /* 0x000000ffff937224 */ /* 0x000fe200078e000b */
[----:B------:R-:W-:Y:S01]  /*fcf0*/  MOV R148, RZ ;  /* 0x000000ff00947202 */ /* 0x000fe20000000f00 */
[----:B------:R-:W-:Y:S01]  /*fd00*/  IMAD.MOV.U32 R3, RZ, RZ, 0x1c1f ;  /* 0x00001c1fff037424 */ /* 0x000fe200078e00ff */
[----:B------:R-:W-:Y:S02]  /*fd10*/  MOV R2, 0xfd30 ;  /* 0x0000fd3000027802 */ /* 0x000fe40000000f00 */
[----:B-12--5:R-:W-:Y:S05]  /*fd20*/  CALL.REL.NOINC `($__internal_9_$__cuda_sm70_shflsync_idx_p) ;  /* 0x0000329000007944 */ /* 0x026fea0003c00000 */
[----:B------:R-:W-:Y:S01]  /*fd30*/  MOV R0, R149 ;  /* 0x0000009500007202 */ /* 0x000fe20000000f00 */
[----:B------:R-:W-:Y:S05]  /*fd40*/  BRA `(.L_x_1521) ;  /* 0xffff181000007947 */ /* 0x000fea000383ffff */
.L_x_1454:
[----:B------:R-:W-:Y:S01]  /*fd50*/  IMAD.MOV.U32 R147, RZ, RZ, R5 ;  /* 0x000000ffff937224 */ /* 0x000fe200078e0005 */
[----:B------:R-:W-:Y:S01]  /*fd60*/  MOV R148, 0x1 ;  /* 0x0000000100947802 */ /* 0x000fe20000000f00 */
[----:B-1----:R-:W-:Y:S01]  /*fd70*/  IMAD.MOV.U32 R3, RZ, RZ, 0x1c1f ;  /* 0x00001c1fff037424 */ /* 0x002fe200078e00ff */
[----:B------:R-:W-:-:S02]  /*fd80*/  MOV R2, 0xfda0 ;  /* 0x0000fda000027802 */ /* 0x000fc40000000f00 */
[----:B--2-45:R-:W-:Y:S05]  /*fd90*/  CALL.REL.NOINC `($__internal_9_$__cuda_sm70_shflsync_idx_p) ;  /* 0x0000322000007944 */ /* 0x034fea0003c00000 */
[----:B------:R-:W-:Y:S01]  /*fda0*/  IMAD.MOV.U32 R4, RZ, RZ, R149 ;  /* 0x000000ffff047224 */ /* 0x000fe200078e0095 */
[----:B------:R-:W-:Y:S01]  /*fdb0*/  MOV R148, 0x1 ;  /* 0x0000000100947802 */ /* 0x000fe20000000f00 */
[----:B------:R-:W-:Y:S01]  /*fdc0*/  IMAD.MOV.U32 R147, RZ, RZ, R11 ;  /* 0x000000ffff937224 */ /* 0x000fe200078e000b */
[----:B------:R-:W-:-:S02]  /*fdd0*/  MOV R3, 0x1c1f ;  /* 0x00001c1f00037802 */ /* 0x000fc40000000f00 */
[----:B------:R-:W-:Y:S02]  /*fde0*/  MOV R2, 0xfe00 ;  /* 0x0000fe0000027802 */ /* 0x000fe40000000f00 */
[----:B------:R-:W-:Y:S05]  /*fdf0*/  CALL.REL.NOINC `($__internal_9_$__cuda_sm70_shflsync_idx_p) ;  /* 0x000031c000007944 */ /* 0x000fea0003c00000 */
[----:B------:R-:W-:Y:S01]  /*fe00*/  MOV R0, R149 ;  /* 0x0000009500007202 */ /* 0x000fe20000000f00 */
[----:B------:R-:W-:Y:S05]  /*fe10*/  BRA `(.L_x_1522) ;  /* 0xffff196000007947 */ /* 0x000fea000383ffff */
.L_x_1457:
[----:B------:R-:W-:Y:S01]  /*fe20*/  IMAD.MOV.U32 R147, RZ, RZ, R5 ;  /* 0x000000ffff937224 */ /* 0x000fe200078e0005 */
[----:B------:R-:W-:Y:S01]  /*fe30*/  MOV R148, 0x2 ;  /* 0x0000000200947802 */ /* 0x000fe20000000f00 */
[----:B-1----:R-:W-:Y:S01]  /*fe40*/  IMAD.MOV.U32 R3, RZ, RZ, 0x1c1f ;  /* 0x00001c1fff037424 */ /* 0x002fe200078e00ff */
[----:B------:R-:W-:Y:S02]  /*fe50*/  MOV R2, 0xfe70 ;  /* 0x0000fe7000027802 */ /* 0x000fe40000000f00 */
[----:B--23-5:R-:W-:Y:S05]  /*fe60*/  CALL.REL.NOINC `($__internal_9_$__cuda_sm70_shflsync_idx_p) ;  /* 0x0000315000007944 */ /* 0x02cfea0003c00000 */
[----:B------:R-:W-:Y:S01]  /*fe70*/  MOV R4, R149 ;  /* 0x0000009500047202 */ /* 0x000fe20000000f00 */
[----:B------:R-:W-:Y:S05]  /*fe80*/  BRA `(.L_x_1523) ;  /* 0xffff1a9000007947 */ /* 0x000fea000383ffff */
.L_x_1458:
[----:B------:R-:W-:Y:S01]  /*fe90*/  IMAD.MOV.U32 R147, RZ, RZ, R11 ;  /* 0x000000ffff937224 */ /* 0x000fe200078e000b */
[----:B------:R-:W-:Y:S01]  /*fea0*/  MOV R148, 0x2 ;  /* 0x0000000200947802 */ /* 0x000fe20000000f00 */
[----:B-1----:R-:W-:Y:S01]  /*feb0*/  IMAD.MOV.U32 R3, RZ, RZ, 0x1c1f ;  /* 0x00001c1fff037424 */ /* 0x002fe200078e00ff */
[----:B------:R-:W-:Y:S02]  /*fec0*/  MOV R2, 0xfee0 ;  /* 0x0000fee000027802 */ /* 0x000fe40000000f00 */
[----:B--2345:R-:W-:Y:S05]  /*fed0*/  CALL.REL.NOINC `($__internal_9_$__cuda_sm70_shflsync_idx_p) ;  /* 0x000030e000007944 */ /* 0x03cfea0003c00000 */
[----:B------:R-:W-:Y:S01]  /*fee0*/  MOV R0, R149 ;  /* 0x0000009500007202 */ /* 0x000fe20000000f00 */
[----:B------:R-:W-:Y:S05]  /*fef0*/  BRA `(.L_x_1524) ;  /* 0xffff1a4000007947 */ /* 0x000fea000383ffff */
.L_x_1461:
[----:B------:R-:W-:Y:S01]  /*ff00*/  IMAD.MOV.U32 R147, RZ, RZ, R5 ;  /* 0x000000ffff937224 */ /* 0x000fe200078e0005 */
[----:B------:R-:W-:Y:S01]  /*ff10*/  MOV R148, 0x3 ;  /* 0x0000000300947802 */ /* 0x000fe20000000f00 */
[----:B--2---:R-:W-:Y:S01]  /*ff20*/  IMAD.MOV.U32 R3, RZ, RZ, 0x1c1f ;  /* 0x00001c1fff037424 */ /* 0x004fe200078e00ff */
[----:B------:R-:W-:-:S02]  /*ff30*/  MOV R2, 0xff50 ;  /* 0x0000ff5000027802 */ /* 0x000fc40000000f00 */
[----:B-1-345:R-:W-:Y:S05]  /*ff40*/  CALL.REL.NOINC `($__internal_9_$__cuda_sm70_shflsync_idx_p) ;  /* 0x0000307000007944 */ /* 0x03afea0003c00000 */
        /* <DEDUP_REMOVED lines=8> */
.L_x_1464:
[----:B------:R-:W-:Y:S01]  /*ffd0*/  IMAD.MOV.U32 R147, RZ, RZ, R5 ;  /* 0x000000ffff937224 */ /* 0x000fe200078e0005 */
[----:B------:R-:W-:Y:S01]  /*ffe0*/  MOV R148, RZ ;  /* 0x000000ff00947202 */ /* 0x000fe20000000f00 */
[----:B------:R-:W-:Y:S01]  /*fff0*/  IMAD.MOV.U32 R3, RZ, RZ, 0x1c1f ;  /* 0x00001c1fff037424 */ /* 0x000fe200078e00ff */
[----:B------:R-:W-:Y:S02]  /*10000*/  MOV R2, 0x10020 ;  /* 0x0001002000027802 */ /* 0x000fe40000000f00 */
[----:B------:R-:W-:Y:S05]  /*10010*/  CALL.REL.NOINC `($__internal_9_$__cuda_sm70_shflsync_idx_p) ;  /* 0x00002fa000007944 */ /* 0x000fea0003c00000 */
[----:B------:R-:W-:Y:S01]  /*10020*/  MOV R4, R149 ;  /* 0x0000009500047202 */ /* 0x000fe20000000f00 */
[----:B------:R-:W-:Y:S05]  /*10030*/  BRA `(.L_x_1526) ;  /* 0xffff300000007947 */ /* 0x000fea000383ffff */
.L_x_1465:
[----:B------:R-:W-:Y:S01]  /*10040*/  IMAD.MOV.U32 R147, RZ, RZ, R12 ;  /* 0x000000ffff937224 */ /* 0x000fe200078e000c */
[----:B------:R-:W-:Y:S01]  /*10050*/  MOV R148, RZ ;  /* 0x000000ff00947202 */ /* 0x000fe20000000f00 */
[----:B------:R-:W-:Y:S01]  /*10060*/  IMAD.MOV.U32 R3, RZ, RZ, 0x1c1f ;  /* 0x00001c1fff037424 */ /* 0x000fe200078e00ff */
[----:B------:R-:W-:Y:S02]  /*10070*/  MOV R2, 0x10090 ;  /* 0x0001009000027802 */ /* 0x000fe40000000f00 */
[----:B-12---:R-:W-:Y:S05]  /*10080*/  CALL.REL.NOINC `($__internal_9_$__cuda_sm70_shflsync_idx_p) ;  /* 0x00002f3000007944 */ /* 0x006fea0003c00000 */
[C---:B------:R-:W-:Y:S01]  /*10090*/  IADD3 R8, P0, R149.reuse, R150, RZ ;  /* 0x0000009695087210 */ /* 0x040fe20007f1e0ff */
[----:B------:R-:W-:Y:S01]  /*100a0*/  IMAD.MOV.U32 R147, RZ, RZ, R5 ;  /* 0x000000ffff937224 */ /* 0x000fe200078e0005 */
[----:B------:R-:W-:Y:S01]  /*100b0*/  IADD3 R0, R218, 0x40, RZ ;  /* 0x00000040da007810 */ /* 0x000fe20007ffe0ff */
[----:B------:R-:W-:Y:S01]  /*100c0*/  IMAD.MOV.U32 R148, RZ, RZ, 0x1 ;  /* 0x00000001ff947424 */ /* 0x000fe200078e00ff */
[----:B------:R-:W-:Y:S01]  /*100d0*/  IADD3 R6, P6, R149, R151, RZ ;  /* 0x0000009795067210 */ /* 0x000fe20007fde0ff */
[----:B------:R-:W-:Y:S01]  /*100e0*/  IMAD.X R9, R4, 0x1, R140, P0 ;  /* 0x0000000104097824 */ /* 0x000fe200000e068c */
[----:B------:R-:W-:-:S02]  /*100f0*/  ISETP.GE.AND P2, PT, R218, c[0x0][0x1d4], PT ;  /* 0x00007500da007a0c */ /* 0x000fc40003f46270 */
[----:B------:R-:W-:Y:S01]  /*10100*/  ISETP.GE.AND P1, PT, R252, c[0x0][0x1d4], PT ;  /* 0x00007500fc007a0c */ /* 0x000fe20003f26270 */
[----:B------:R-:W-:Y:S01]  /*10110*/  IMAD.X R7, R4, 0x1, R141, P6 ;  /* 0x0000000104077824 */ /* 0x000fe200030e068d */
[----:B------:R-:W-:Y:S02]  /*10120*/  ISETP.GE.AND P0, PT, R0, c[0x0][0x1d4], PT ;  /* 0x0000750000007a0c */ /* 0x000fe40003f06270 */
[----:B------:R-:W-:Y:S02]  /*10130*/  IADD3 R2, P6, R149, R152, RZ ;  /* 0x0000009895027210 */ /* 0x000fe40007fde0ff */
[----:B------:R-:W-:Y:S02]  /*10140*/  SEL R11, RZ, 0x10, P2 ;  /* 0x00000010ff0b7807 */ /* 0x000fe40001000000 */
        /* <DEDUP_REMOVED lines=9> */
[----:B--2---:R-:W-:Y:S01]  /*101e0*/  IMAD.MOV.U32 R3, RZ, RZ, 0x1c1f ;  /* 0x00001c1fff037424 */ /* 0x004fe200078e00ff */
[----:B------:R-:W-:-:S02]  /*101f0*/  MOV R2, 0x10210 ;  /* 0x0001021000027802 */ /* 0x000fc40000000f00 */
[----:B-1----:R-:W-:Y:S05]  /*10200*/  CALL.REL.NOINC `($__internal_9_$__cuda_sm70_shflsync_idx_p) ;  /* 0x00002db000007944 */ /* 0x002fea0003c00000 */
        /* <DEDUP_REMOVED lines=8> */
.L_x_1466:
[----:B------:R-:W-:Y:S01]  /*10290*/  IMAD.MOV.U32 R147, RZ, RZ, R0 ;  /* 0x000000ffff937224 */ /* 0x000fe200078e0000 */
[----:B------:R-:W-:Y:S01]  /*102a0*/  MOV R148, RZ ;  /* 0x000000ff00947202 */ /* 0x000fe20000000f00 */
[----:B------:R-:W-:Y:S01]  /*102b0*/  IMAD.MOV.U32 R3, RZ, RZ, 0x1c1f ;  /* 0x00001c1fff037424 */ /* 0x000fe200078e00ff */
[----:B------:R-:W-:Y:S02]  /*102c0*/  MOV R2, 0x102e0 ;  /* 0x000102e000027802 */ /* 0x000fe40000000f00 */
[----:B------:R-:W-:Y:S05]  /*102d0*/  CALL.REL.NOINC `($__internal_9_$__cuda_sm70_shflsync_idx_p) ;  /* 0x00002ce000007944 */ /* 0x000fea0003c00000 */
[----:B------:R-:W-:Y:S01]  /*102e0*/  MOV R2, R149 ;  /* 0x0000009500027202 */ /* 0x000fe20000000f00 */
[----:B------:R-:W-:Y:S05]  /*102f0*/  BRA `(.L_x_1528) ;  /* 0xffff30f000007947 */ /* 0x000fea000383ffff */
.L_x_1467:
[----:B------:R-:W-:Y:S01]  /*10300*/  IMAD.MOV.U32 R147, RZ, RZ, R0 ;  /* 0x000000ffff937224 */ /* 0x000fe200078e0000 */
[----:B------:R-:W-:Y:S01]  /*10310*/  MOV R148, 0x1 ;  /* 0x0000000100947802 */ /* 0x000fe20000000f00 */
[----:B------:R-:W-:Y:S01]  /*10320*/  IMAD.MOV.U32 R3, RZ, RZ, 0x1c1f ;  /* 0x00001c1fff037424 */ /* 0x000fe200078e00ff */
[----:B------:R-:W-:Y:S02]  /*10330*/  MOV R2, 0x10350 ;  /* 0x0001035000027802 */ /* 0x000fe40000000f00 */
[----:B-1----:R-:W-:Y:S05]  /*10340*/  CALL.REL.NOINC `($__internal_9_$__cuda_sm70_shflsync_idx_p) ;  /* 0x00002c7000007944 */ /* 0x002fea0003c00000 */
[----:B------:R-:W-:Y:S02]  /*10350*/  IMAD.IADD R2, R4, 0x1, R149 ;  /* 0x0000000104027824 */ /* 0x000fe400078e0295 */
[----:B------:R-:W-:-:S02]  /*10360*/  IMAD.MOV.U32 R147, RZ, RZ, R0 ;  /* 0x000000ffff937224 */ /* 0x000fc400078e0000 */
[----:B------:R-:W-:Y:S01]  /*10370*/  IMAD.MOV.U32 R148, RZ, RZ, 0x2 ;  /* 0x00000002ff947424 */ /* 0x000fe200078e00ff */
[----:B------:R-:W-:Y:S01]  /*10380*/  IMNMX R2, R5, R2, PT ;  /* 0x0000000205027217 */ /* 0x000fe20003800200 */
[----:B------:R-:W-:-:S03]  /*10390*/  IMAD.MOV.U32 R3, RZ, RZ, 0x1c1f ;  /* 0x00001c1fff037424 */ /* 0x000fc600078e00ff */
        /* <DEDUP_REMOVED lines=33> */
[----:B------:R-:W-:Y:S05]  /*105b0*/  CALL.REL.NOINC `($__internal_9_$__cuda_sm70_shflsync_idx_p) ;  /* 0x00002a0000007944 */ /* 0x000fea0003c00000 */
[----:B------:R-:W-:Y:S02]  /*105c0*/  IMAD.IADD R2, R4, 0x1, R149 ;  /* 0x0000000104027824 */ /* 0x000fe400078e0295 */
[----:B------:R-:W-:Y:S02]  /*105d0*/  IMAD.MOV.U32 R147, RZ, RZ, R0 ;  /* 0x000000ffff937224 */ /* 0x000fe400078e0000 */
        /* <DEDUP_REMOVED lines=37> */
[----:B------:R-:W-:Y:S01]  /*10830*/  IMAD.IADD R4, R4, 0x1, R149 ;  /* 0x0000000104047824 */ /* 0x000fe200078e0295 */
[----:B------:R-:W-:Y:S01]  /*10840*/  FMNMX.FTZ R149, R7, R8, !PT ;  /* 0x0000000807957209 */ /* 0x000fe20007810000 */
[----:B------:R-:W-:Y:S01]  /*10850*/  IMAD.MOV.U32 R3, RZ, RZ, 0x2 ;  /* 0x00000002ff037424 */ /* 0x000fe200078e00ff */
[----:B------:R-:W-:Y:S02]  /*10860*/  FMNMX.FTZ R148, R9, R10, !PT ;  /* 0x0000000a09947209 */ /* 0x000fe40007810000 */
[----:B------:R-:W-:Y:S02]  /*10870*/  IMNMX R5, R5, R4, PT ;  /* 0x0000000405057217 */ /* 0x000fe40003800200 */
[----:B------:R-:W-:-:S02]  /*10880*/  FMNMX.FTZ R149, R11, R149, !PT ;  /* 0x000000950b957209 */ /* 0x000fc40007810000 */
[C---:B------:R-:W-:Y:S02]  /*10890*/  ISETP.GT.AND P6, PT, R5.reuse, RZ, PT ;  /* 0x000000ff0500720c */ /* 0x040fe40003fc4270 */
[C---:B------:R-:W-:Y:S02]  /*108a0*/  ISETP.GT.AND P2, PT, R5.reuse, 0x1, PT ;  /* 0x000000010500780c */ /* 0x040fe40003f44270 */
[----:B------:R-:W-:Y:S02]  /*108b0*/  ISETP.GT.AND P1, PT, R5, 0x8, PT ;  /* 0x000000080500780c */ /* 0x000fe40003f24270 */
[----:B------:R-:W-:Y:S02]  /*108c0*/  FSEL R30, R102, -INF , P6 ;  /* 0xff800000661e7808 */ /* 0x000fe40003000000 */
[----:B------:R-:W-:Y:S02]  /*108d0*/  FSEL R31, R103, -INF , P2 ;  /* 0xff800000671f7808 */ /* 0x000fe40001000000 */
[----:B------:R-:W-:-:S02]  /*108e0*/  ISETP.GT.AND P0, PT, R5, 0x9, PT ;  /* 0x000000090500780c */ /* 0x000fc40003f04270 */
[----:B------:R-:W-:Y:S02]  /*108f0*/  FSEL R33, R98, -INF , P1 ;  /* 0xff80000062217808 */ /* 0x000fe40000800000 */
[----:B------:R-:W-:Y:S02]  /*10900*/  FMNMX.FTZ R147, R22, R24, !PT ;  /* 0x0000001816937209 */ /* 0x000fe40007810000 */
[----:B------:R-:W-:Y:S02]  /*10910*/  FMNMX.FTZ R6, R30, R31, !PT ;  /* 0x0000001f1e067209 */ /* 0x000fe40007810000 */
[----:B------:R-:W-:Y:S02]  /*10920*/  FMNMX.FTZ R149, R12, R149, !PT ;  /* 0x000000950c957209 */ /* 0x000fe40007810000 */
[----:B------:R-:W-:Y:S02]  /*10930*/  FSEL R35, R99, -INF , P0 ;  /* 0xff80000063237808 */ /* 0x000fe40000000000 */
[----:B------:R-:W-:-:S02]  /*10940*/  ISETP.GT.AND P6, PT, R5, 0x10, PT ;  /* 0x000000100500780c */ /* 0x000fc40003fc4270 */
        /* <DEDUP_REMOVED lines=79> */
[----:B------:R-:W-:Y:S05]  /*10e40*/  CALL.REL.NOINC `($__internal_8_$__cuda_sm70_shflsync_bfly_p) ;  /* 0x0000211000007944 */ /* 0x000fea0003c00000 */
[----:B------:R-:W-:Y:S01]  /*10e50*/  FMNMX.FTZ R149, R149, R175, !PT ;  /* 0x000000af95957209 */ /* 0x000fe20007810000 */
[----:B------:R-:W-:Y:S01]  /*10e60*/  IMAD.MOV.U32 R3, RZ, RZ, 0x1 ;  /* 0x00000001ff037424 */ /* 0x000fe200078e00ff */
[----:B------:R-:W-:-:S03]  /*10e70*/  MOV R2, 0x10ea0 ;  /* 0x00010ea000027802 */ /* 0x000fc60000000f00 */
[----:B------:R-:W-:Y:S02]  /*10e80*/  IMAD.MOV.U32 R144, RZ, RZ, R149 ;  /* 0x000000ffff907224 */ /* 0x000fe400078e0095 */
[----:B------:R-:W-:Y:S05]  /*10e90*/  CALL.REL.NOINC `($__internal_8_$__cuda_sm70_shflsync_bfly_p) ;  /* 0x000020c000007944 */ /* 0x000fea0003c00000 */
[----:B------:R-:W-:Y:S01]  /*10ea0*/  FMNMX.FTZ R149, R149, R175, !PT ;  /* 0x000000af95957209 */ /* 0x000fe20007810000 */
[----:B------:R-:W-:Y:S01]  /*10eb0*/  IMAD.MOV.U32 R144, RZ, RZ, R148 ;  /* 0x000000ffff907224 */ /* 0x000fe200078e0094 */
[----:B------:R-:W-:Y:S01]  /*10ec0*/  MOV R2, 0x10ef0 ;  /* 0x00010ef000027802 */ /* 0x000fe20000000f00 */
[----:B------:R-:W-:Y:S02]  /*10ed0*/  IMAD.MOV.U32 R3, RZ, RZ, 0x2 ;  /* 0x00000002ff037424 */ /* 0x000fe400078e00ff */
        /* <DEDUP_REMOVED lines=26> */
[----:B------:R-:W-:Y:S01]  /*11080*/  MOV R17, R175 ;  /* 0x000000af00117202 */ /* 0x000fe20000000f00 */
[----:B------:R-:W-:Y:S05]  /*11090*/  BRA `(.L_x_1529) ;  /* 0xffff30c000007947 */ /* 0x000fea000383ffff */
.L_x_1471:
[----:B------:R-:W-:Y:S01]  /*110a0*/  MOV R148, RZ ;  /* 0x000000ff00947202 */ /* 0x000fe20000000f00 */
[----:B------:R-:W-:Y:S01]  /*110b0*/  IMAD.MOV.U32 R147, RZ, RZ, R5 ;  /* 0x000000ffff937224 */ /* 0x000fe200078e0005 */
[----:B------:R-:W-:Y:S01]  /*110c0*/  MOV R2, 0x110f0 ;  /* 0x000110f000027802 */ /* 0x000fe20000000f00 */
[----:B------:R-:W-:Y:S02]  /*110d0*/  IMAD.MOV.U32 R3, RZ, RZ, 0x1c1f ;  /* 0x00001c1fff037424 */ /* 0x000fe400078e00ff */
[----:B--2---:R-:W-:Y:S05]  /*110e0*/  CALL.REL.NOINC `($__internal_9_$__cuda_sm70_shflsync_idx_p) ;  /* 0x00001ed000007944 */ /* 0x004fea0003c00000 */
[----:B------:R-:W-:Y:S01]  /*110f0*/  MOV R4, R149 ;  /* 0x0000009500047202 */ /* 0x000fe20000000f00 */
[----:B------:R-:W-:-:S05]  /*11100*/  BRA `(.L_x_1530) ;  /* 0xffff4bf000007947 */ /* 0x000fca000383ffff */
.L_x_1472:
[----:B------:R-:W-:Y:S01]  /*11110*/  MOV R148, RZ ;  /* 0x000000ff00947202 */ /* 0x000fe20000000f00 */
[----:B------:R-:W-:Y:S01]  /*11120*/  IMAD.MOV.U32 R147, RZ, RZ, R12 ;  /* 0x000000ffff937224 */ /* 0x000fe200078e000c */
[----:B------:R-:W-:Y:S01]  /*11130*/  MOV R2, 0x11160 ;  /* 0x0001116000027802 */ /* 0x000fe20000000f00 */
[----:B------:R-:W-:Y:S02]  /*11140*/  IMAD.MOV.U32 R3, RZ, RZ, 0x1c1f ;  /* 0x00001c1fff037424 */ /* 0x000fe400078e00ff */
[----:B-123--:R-:W-:Y:S05]  /*11150*/  CALL.REL.NOINC `($__internal_9_$__cuda_sm70_shflsync_idx_p) ;  /* 0x00001e6000007944 */ /* 0x00efea0003c00000 */
[C---:B------:R-:W-:Y:S01]  /*11160*/  ISETP.GE.AND P6, PT, R218.reuse, c[0x0][0x1d4], PT ;  /* 0x00007500da007a0c */ /* 0x040fe20003fc6270 */
[----:B------:R-:W-:Y:S01]  /*11170*/  IMAD.MOV.U32 R147, RZ, RZ, R5 ;  /* 0x000000ffff937224 */ /* 0x000fe200078e0005 */
[C---:B------:R-:W-:Y:S01]  /*11180*/  IADD3 R2, P0, R149.reuse, R20, RZ ;  /* 0x0000001495027210 */ /* 0x040fe20007f1e0ff */
[----:B------:R-:W-:Y:S01]  /*11190*/  IMAD.MOV.U32 R148, RZ, RZ, 0x1 ;  /* 0x00000001ff947424 */ /* 0x000fe200078e00ff */
[----:B------:R-:W-:Y:S02]  /*111a0*/  IADD3 R0, R218, 0x40, RZ ;  /* 0x00000040da007810 */ /* 0x000fe40007ffe0ff */
[----:B------:R-:W-:Y:S01]  /*111b0*/  ISETP.GE.AND P2, PT, R252, c[0x0][0x1d4], PT ;  /* 0x00007500fc007a0c */ /* 0x000fe20003f46270 */
[----:B------:R-:W-:Y:S01]  /*111c0*/  IMAD.X R3, R4, 0x1, R13, P0 ;  /* 0x0000000104037824 */ /* 0x000fe200000e060d */
[C---:B------:R-:W-:Y:S02]  /*111d0*/  IADD3 R6, P1, R149.reuse, R21, RZ ;  /* 0x0000001595067210 */ /* 0x040fe40007f3e0ff */
[----:B------:R-:W-:Y:S02]  /*111e0*/  ISETP.GE.AND P0, PT, R0, c[0x0][0x1d4], PT ;  /* 0x0000750000007a0c */ /* 0x000fe40003f06270 */
[----:B------:R-:W-:Y:S01]  /*111f0*/  SEL R11, RZ, 0x10, P6 ;  /* 0x00000010ff0b7807 */ /* 0x000fe20003000000 */
[----:B------:R-:W-:Y:S01]  /*11200*/  @!PT LDS RZ, [RZ] ;  /* 0x00000000fffff984 */ /* 0x000fe20000000800 */
[----:B------:R-:W-:Y:S01]  /*11210*/  @!PT LDS RZ, [RZ] ;  /* 0x00000000fffff984 */ /* 0x000fe20000000800 */
[----:B------:R-:W-:Y:S01]  /*11220*/  @!PT LDS RZ, [RZ] ;  /* 0x00000000fffff984 */ /* 0x000fe20000000800 */
[----:B------:R1:W-:Y:S01]  /*11230*/  LDGSTS.E.BYPASS.LTC128B.128 [R219+0x100], [R2.64], !P6 ;  /* 0x0010000002db7fae */ /* 0x0003e2000f101d46 */
[C---:B------:R-:W-:Y:S01]  /*11240*/  IMAD.X R7, R4.reuse, 0x1, R14, P1 ;  /* 0x0000000104077824 */ /* 0x040fe200008e060e */
[----:B------:R-:W-:Y:S02]  /*11250*/  SEL R10, RZ, 0x10, P2 ;  /* 0x00000010ff0a7807 */ /* 0x000fe40001000000 */
[----:B------:R-:W-:Y:S02]  /*11260*/  SEL R5, RZ, 0x10, P0 ;  /* 0x00000010ff057807 */ /* 0x000fe40000000000 */
[----:B------:R2:W-:Y:S01]  /*11270*/  LDGSTS.E.BYPASS.LTC128B.128 [R219+0x1100], [R6.64], !P2 ;  /* 0x0110000006db7fae */ /* 0x0005e2000d101d46 */
[----:B-1----:R-:W-:Y:S05]  /*11280*/  IADD3 R2, P1, R149, R22, RZ ;  /* 0x0000001695027210 */ /* 0x002fea0007f3e0ff */
[----:B------:R-:W-:Y:S05]  /*11290*/  IMAD.X R3, R4, 0x1, R15, P1 ;  /* 0x0000000104037824 */ /* 0x000fea00008e060f */
[----:B------:R1:W-:Y:S02]  /*112a0*/  LDGSTS.E.BYPASS.LTC128B.128 [R219+0x2100], [R2.64], !P0 ;  /* 0x0210000002db7fae */ /* 0x0003e4000c101d46 */
[----:B-1----:R-:W-:Y:S01]  /*112b0*/  MOV R2, 0x112e0 ;  /* 0x000112e000027802 */ /* 0x002fe20000000f00 */
[----:B------:R-:W-:Y:S02]  /*112c0*/  IMAD.MOV.U32 R3, RZ, RZ, 0x1c1f ;  /* 0x00001c1fff037424 */ /* 0x000fe400078e00ff */
[----:B--2---:R-:W-:Y:S05]  /*112d0*/  CALL.REL.NOINC `($__internal_9_$__cuda_sm70_shflsync_idx_p) ;  /* 0x00001ce000007944 */ /* 0x004fea0003c00000 */
[----:B------:R-:W-:Y:S01]  /*112e0*/  MOV R148, 0x1 ;  /* 0x0000000100947802 */ /* 0x000fe20000000f00 */
[----:B------:R-:W-:Y:S01]  /*112f0*/  IMAD.MOV.U32 R4, RZ, RZ, R149 ;  /* 0x000000ffff047224 */ /* 0x000fe200078e0095 */
[----:B------:R-:W-:Y:S01]  /*11300*/  MOV R3, 0x1c1f ;  /* 0x00001c1f00037802 */ /* 0x000fe20000000f00 */
[----:B------:R-:W-:Y:S01]  /*11310*/  IMAD.MOV.U32 R147, RZ, RZ, R12 ;  /* 0x000000ffff937224 */ /* 0x000fe200078e000c */
[----:B------:R-:W-:Y:S02]  /*11320*/  MOV R2, 0x11340 ;  /* 0x0001134000027802 */ /* 0x000fe40000000f00 */
[----:B------:R-:W-:Y:S05]  /*11330*/  CALL.REL.NOINC `($__internal_9_$__cuda_sm70_shflsync_idx_p) ;  /* 0x00001c8000007944 */ /* 0x000fea0003c00000 */
[----:B------:R-:W-:Y:S01]  /*11340*/  MOV R0, R149 ;  /* 0x0000009500007202 */ /* 0x000fe20000000f00 */
[----:B------:R-:W-:-:S05]  /*11350*/  BRA `(.L_x_1531) ;  /* 0xffff4b0000007947 */ /* 0x000fca000383ffff */
.L_x_1475:
[----:B------:R-:W-:Y:S01]  /*11360*/  MOV R148, RZ ;  /* 0x000000ff00947202 */ /* 0x000fe20000000f00 */
[----:B------:R-:W-:Y:S01]  /*11370*/  IMAD.MOV.U32 R147, RZ, RZ, R174 ;  /* 0x000000ffff937224 */ /* 0x000fe200078e00ae */
[----:B------:R-:W-:Y:S01]  /*11380*/  MOV R2, 0x113b0 ;  /* 0x000113b000027802 */ /* 0x000fe20000000f00 */
[----:B------:R-:W-:Y:S02]  /*11390*/  IMAD.MOV.U32 R3, RZ, RZ, 0x1c1f ;  /* 0x00001c1fff037424 */ /* 0x000fe400078e00ff */
[----:B------:R-:W-:Y:S05]  /*113a0*/  CALL.REL.NOINC `($__internal_9_$__cuda_sm70_shflsync_idx_p) ;  /* 0x00001c1000007944 */ /* 0x000fea0003c00000 */
[----:B------:R-:W-:Y:S01]  /*113b0*/  MOV R144, R149 ;  /* 0x0000009500907202 */ /* 0x000fe20000000f00 */
[----:B------:R-:W-:-:S05]  /*113c0*/  BRA `(.L_x_1532) ;  /* 0xffff56c000007947 */ /* 0x000fca000383ffff */
.L_x_1476:
[----:B------:R-:W-:Y:S01]  /*113d0*/  MOV R148, RZ ;  /* 0x000000ff00947202 */ /* 0x000fe20000000f00 */
[----:B------:R-:W-:Y:S01]  /*113e0*/  IMAD.MOV.U32 R147, RZ, RZ, R177 ;  /* 0x000000ffff937224 */ /* 0x000fe200078e00b1 */
[----:B------:R-:W-:Y:S01]  /*113f0*/  MOV R2, 0x11420 ;  /* 0x0001142000027802 */ /* 0x000fe20000000f00 */
[----:B------:R-:W-:Y:S02]  /*11400*/  IMAD.MOV.U32 R3, RZ, RZ, 0x1c1f ;  /* 0x00001c1fff037424 */ /* 0x000fe400078e00ff */
[----:B-12---:R-:W-:Y:S05]  /*11410*/  CALL.REL.NOINC `($__internal_9_$__cuda_sm70_shflsync_idx_p) ;  /* 0x00001ba000007944 */ /* 0x006fea0003c00000 */
        /* <DEDUP_REMOVED lines=32> */
.L_x_1477:
[----:B------:R-:W-:Y:S01]  /*11620*/  MOV R3, 0x1c1f ;  /* 0x00001c1f00037802 */ /* 0x000fe20000000f00 */
[----:B------:R-:W-:Y:S01]  /*11630*/  IMAD.MOV.U32 R148, RZ, RZ, RZ ;  /* 0x000000ffff947224 */ /* 0x000fe200078e00ff */
[----:B------:R-:W-:Y:S02]  /*11640*/  MOV R2, 0x11660 ;  /* 0x0001166000027802 */ /* 0x000fe40000000f00 */
[----:B--2---:R-:W-:Y:S05]  /*11650*/  CALL.REL.NOINC `($__internal_9_$__cuda_sm70_shflsync_idx_p) ;  /* 0x0000196000007944 */ /* 0x004fea0003c00000 */
[----:B------:R-:W-:Y:S01]  /*11660*/  MOV R0, R149 ;  /* 0x0000009500007202 */ /* 0x000fe20000000f00 */
[----:B------:R-:W-:-:S05]  /*11670*/  BRA `(.L_x_1534) ;  /* 0xffff57c000007947 */ /* 0x000fca000383ffff */
.L_x_1478:
[----:B------:R-:W-:Y:S01]  /*11680*/  MOV R3, 0x1c1f ;  /* 0x00001c1f00037802 */ /* 0x000fe20000000f00 */
[----:B------:R-:W-:Y:S01]  /*11690*/  IMAD.MOV.U32 R148, RZ, RZ, 0x1 ;  /* 0x00000001ff947424 */ /* 0x000fe200078e00ff */
[----:B------:R-:W-:Y:S02]  /*116a0*/  MOV R2, 0x116c0 ;  /* 0x000116c000027802 */ /* 0x000fe40000000f00 */
[----:B-12---:R-:W-:Y:S05]  /*116b0*/  CALL.REL.NOINC `($__internal_9_$__cuda_sm70_shflsync_idx_p) ;  /* 0x0000190000007944 */ /* 0x006fea0003c00000 */
[----:B------:R-:W-:Y:S01]  /*116c0*/  MOV R2, 0x11910 ;  /* 0x0001191000027802 */ /* 0x000fe20000000f00 */
[----:B------:R-:W-:Y:S02]  /*116d0*/  IMAD.IADD R149, R144, 0x1, R149 ;  /* 0x0000000190957824 */ /* 0x000fe400078e0295 */
[----:B------:R-:W-:Y:S02]  /*116e0*/  IMAD.MOV.U32 R148, RZ, RZ, 0x2 ;  /* 0x00000002ff947424 */ /* 0x000fe400078e00ff */
[----:B------:R-:W-:Y:S01]  /*116f0*/  IMAD.MOV.U32 R3, RZ, RZ, 0x1c1f ;  /* 0x00001c1fff037424 */ /* 0x000fe200078e00ff */
[C---:B------:R-:W-:Y:S02]  /*11700*/  ISETP.GT.AND P6, PT, R149.reuse, RZ, PT ;  /* 0x000000ff9500720c */ /* 0x040fe40003fc4270 */
[C---:B------:R-:W-:Y:S02]  /*11710*/  ISETP.GT.AND P2, PT, R149.reuse, 0x1, PT ;  /* 0x000000019500780c */ /* 0x040fe40003f44270 */
[C---:B------:R-:W-:Y:S02]  /*11720*/  ISETP.GT.AND P1, PT, R149.reuse, 0x8, PT ;  /* 0x000000089500780c */ /* 0x040fe40003f24270 */
[----:B------:R-:W-:Y:S02]  /*11730*/  ISETP.GT.AND P0, PT, R149, 0x9, PT ;  /* 0x000000099500780c */ /* 0x000fe40003f04270 */
[----:B------:R-:W-:Y:S02]  /*11740*/  FSEL R16, R6, -INF , P6 ;  /* 0xff80000006107808 */ /* 0x000fe40003000000 */
[----:B------:R-:W-:Y:S02]  /*11750*/  FSEL R7, R7, -INF , P2 ;  /* 0xff80000007077808 */ /* 0x000fe40001000000 */
[----:B------:R-:W-:Y:S02]  /*11760*/  FSEL R18, R18, -INF , P1 ;  /* 0xff80000012127808 */ /* 0x000fe40000800000 */
[----:B------:R-:W-:Y:S02]  /*11770*/  FSEL R19, R19, -INF , P0 ;  /* 0xff80000013137808 */ /* 0x000fe40000000000 */
[C---:B------:R-:W-:Y:S02]  /*11780*/  ISETP.GT.AND P6, PT, R149.reuse, 0x10, PT ;  /* 0x000000109500780c */ /* 0x040fe40003fc4270 */
        /* <DEDUP_REMOVED lines=23> */
[----:B------:R-:W-:Y:S05]  /*11900*/  CALL.REL.NOINC `($__internal_9_$__cuda_sm70_shflsync_idx_p) ;  /* 0x000016b000007944 */ /* 0x000fea0003c00000 */
[----:B------:R-:W-:Y:S01]  /*11910*/  MOV R2, 0x11b60 ;  /* 0x00011b6000027802 */ /* 0x000fe20000000f00 */
[----:B------:R-:W-:Y:S02]  /*11920*/  IMAD.IADD R149, R144, 0x1, R149 ;  /* 0x0000000190957824 */ /* 0x000fe400078e0295 */
[----:B------:R-:W-:Y:S02]  /*11930*/  IMAD.MOV.U32 R148, RZ, RZ, 0x3 ;  /* 0x00000003ff947424 */ /* 0x000fe400078e00ff */
[----:B------:R-:W-:Y:S01]  /*11940*/  IMAD.MOV.U32 R3, RZ, RZ, 0x1c1f ;  /* 0x00001c1fff037424 */ /* 0x000fe200078e00ff */
[C---:B------:R-:W-:Y:S02]  /*11950*/  ISETP.GT.AND P6, PT, R149.reuse, RZ, PT ;  /* 0x000000ff9500720c */ /* 0x040fe40003fc4270 */
[C---:B------:R-:W-:Y:S02]  /*11960*/  ISETP.GT.AND P2, PT, R149.reuse, 0x1, PT ;  /* 0x000000019500780c */ /* 0x040fe40003f44270 */
[C---:B------:R-:W-:Y:S02]  /*11970*/  ISETP.GT.AND P1, PT, R149.reuse, 0x8, PT ;  /* 0x000000089500780c */ /* 0x040fe40003f24270 */
        /* <DEDUP_REMOVED lines=26> */
[----:B------:R-:W-:Y:S02]  /*11b20*/  FSEL R249, R57, -INF , P2 ;  /* 0xff80000039f97808 */ /* 0x000fe40001000000 */
[----:B------:R-:W-:Y:S02]  /*11b30*/  FSEL R248, R60, -INF , P1 ;  /* 0xff8000003cf87808 */ /* 0x000fe40000800000 */
[----:B------:R-:W-:Y:S02]  /*11b40*/  FSEL R247, R61, -INF , P0 ;  /* 0xff8000003df77808 */ /* 0x000fe40000000000 */
[----:B------:R-:W-:Y:S05]  /*11b50*/  CALL.REL.NOINC `($__internal_9_$__cuda_sm70_shflsync_idx_p) ;  /* 0x0000146000007944 */ /* 0x000fea0003c00000 */
[----:B------:R-:W-:Y:S01]  /*11b60*/  FMNMX.FTZ R0, R16, R146, !PT ;  /* 0x0000009210007209 */ /* 0x000fe20007810000 */
[----:B------:R-:W-:Y:S01]  /*11b70*/  IMAD.IADD R144, R144, 0x1, R149 ;  /* 0x0000000190907824 */ /* 0x000fe200078e0295 */
[----:B------:R-:W-:Y:S01]  /*11b80*/  FMNMX.FTZ R4, R8, R150, !PT ;  /* 0x0000009608047209 */ /* 0x000fe20007810000 */
[----:B------:R-:W-:Y:S01]  /*11b90*/  IMAD.MOV.U32 R3, RZ, RZ, 0x2 ;  /* 0x00000002ff037424 */ /* 0x000fe200078e00ff */
[----:B------:R-:W-:Y:S02]  /*11ba0*/  FMNMX.FTZ R0, R7, R0, !PT ;  /* 0x0000000007007209 */ /* 0x000fe40007810000 */
        /* <DEDUP_REMOVED lines=97> */
[----:B------:R-:W-:Y:S02]  /*121c0*/  MOV R2, 0x121e0 ;  /* 0x000121e000027802 */ /* 0x000fe40000000f00 */
[----:B------:R-:W-:Y:S05]  /*121d0*/  CALL.REL.NOINC `($__internal_8_$__cuda_sm70_shflsync_bfly_p) ;  /* 0x00000d8000007944 */ /* 0x000fea0003c00000 */
[----:B------:R-:W-:Y:S01]  /*121e0*/  IMAD.MOV.U32 R3, RZ, RZ, 0x2 ;  /* 0x00000002ff037424 */ /* 0x000fe200078e00ff */
[----:B------:R-:W-:Y:S01]  /*121f0*/  FMNMX.FTZ R149, R144, R175, !PT ;  /* 0x000000af90957209 */ /* 0x000fe20007810000 */
[----:B------:R-:W-:Y:S01]  /*12200*/  IMAD.MOV.U32 R144, RZ, RZ, R0 ;  /* 0x000000ffff907224 */ /* 0x000fe200078e0000 */
        /* <DEDUP_REMOVED lines=24> */
[----:B------:R-:W-:Y:S01]  /*12390*/  MOV R3, R175 ;  /* 0x000000af00037202 */ /* 0x000fe20000000f00 */
[----:B------:R-:W-:-:S05]  /*123a0*/  BRA `(.L_x_1535) ;  /* 0xffff580000007947 */ /* 0x000fca000383ffff */
.L_x_1481:
[----:B-1--4-:R-:W-:Y:S01]  /*123b0*/  MOV R3, 0x1c1f ;  /* 0x00001c1f00037802 */ /* 0x012fe20000000f00 */
[----:B------:R-:W-:Y:S01]  /*123c0*/  IMAD.MOV.U32 R148, RZ, RZ, RZ ;  /* 0x000000ffff947224 */ /* 0x000fe200078e00ff */
[----:B------:R-:W-:Y:S02]  /*123d0*/  MOV R2, 0x123f0 ;  /* 0x000123f000027802 */ /* 0x000fe40000000f00 */
[----:B------:R-:W-:Y:S05]  /*123e0*/  CALL.REL.NOINC `($__internal_9_$__cuda_sm70_shflsync_idx_p) ;  /* 0x00000bd000007944 */ /* 0x000fea0003c00000 */
[----:B------:R-:W-:Y:S01]  /*123f0*/  MOV R3, R149 ;  /* 0x0000009500037202 */ /* 0x000fe20000000f00 */
[----:B------:R-:W-:-:S05]  /*12400*/  BRA `(.L_x_1536) ;  /* 0xffff7bd000007947 */ /* 0x000fca000383ffff */
.L_x_1484:
[----:B------:R-:W-:Y:S01]  /*12410*/  MOV R148, RZ ;  /* 0x000000ff00947202 */ /* 0x000fe20000000f00 */
[----:B------:R-:W-:Y:S01]  /*12420*/  IMAD.MOV.U32 R147, RZ, RZ, R174 ;  /* 0x000000ffff937224 */ /* 0x000fe200078e00ae */
[----:B------:R-:W-:Y:S01]  /*12430*/  MOV R2, 0x12460 ;  /* 0x0001246000027802 */ /* 0x000fe20000000f00 */
[----:B------:R-:W-:Y:S02]  /*12440*/  IMAD.MOV.U32 R3, RZ, RZ, 0x1c1f ;  /* 0x00001c1fff037424 */ /* 0x000fe400078e00ff */
[----:B------:R-:W-:Y:S05]  /*12450*/  CALL.REL.NOINC `($__internal_9_$__cuda_sm70_shflsync_idx_p) ;  /* 0x00000b6000007944 */ /* 0x000fea0003c00000 */
[----:B------:R-:W-:Y:S01]  /*12460*/  MOV R144, R149 ;  /* 0x0000009500907202 */ /* 0x000fe20000000f00 */
[----:B------:R-:W-:-:S05]  /*12470*/  BRA `(.L_x_1537) ;  /* 0xffff886000007947 */ /* 0x000fca000383ffff */
.L_x_1485:
[----:B------:R-:W-:Y:S01]  /*12480*/  MOV R148, RZ ;  /* 0x000000ff00947202 */ /* 0x000fe20000000f00 */
[----:B------:R-:W-:Y:S01]  /*12490*/  IMAD.MOV.U32 R147, RZ, RZ, R175 ;  /* 0x000000ffff937224 */ /* 0x000fe200078e00af */
[----:B------:R-:W-:Y:S01]  /*124a0*/  MOV R2, 0x124d0 ;  /* 0x000124d000027802 */ /* 0x000fe20000000f00 */
[----:B------:R-:W-:Y:S02]  /*124b0*/  IMAD.MOV.U32 R3, RZ, RZ, 0x1c1f ;  /* 0x00001c1fff037424 */ /* 0x000fe400078e00ff */
[----:B-12---:R-:W-:Y:S05]  /*124c0*/  CALL.REL.NOINC `($__internal_9_$__cuda_sm70_shflsync_idx_p) ;  /* 0x00000af000007944 */ /* 0x006fea0003c00000 */
[C---:B------:R-:W-:Y:S01]  /*124d0*/  IADD3 R2, -R217.reuse, 0x10, RZ ;  /* 0x00000010d9027810 */ /* 0x040fe20007ffe1ff */
[----:B------:R-:W-:Y:S01]  /*124e0*/  IMAD.MOV.U32 R148, RZ, RZ, 0x1 ;  /* 0x00000001ff947424 */ /* 0x000fe200078e00ff */
        /* <DEDUP_REMOVED lines=11> */
[----:B-1----:R-:W-:Y:S05]  /*125a0*/  IADD3 R2, P0, R149, R180, RZ ;  /* 0x000000b495027210 */ /* 0x002fea0007f1e0ff */
[----:B------:R-:W-:Y:S05]  /*125b0*/  IMAD.X R3, R144, 0x1, R177, P0 ;  /* 0x0000000190037824 */ /* 0x000fea00000e06b1 */
[----:B------:R1:W-:Y:S01]  /*125c0*/  LDGSTS.E.BYPASS.LTC128B.128 [R219+0x5100], [R2.64], !P1 ;  /* 0x0510000002db7fae */ /* 0x0003e2000c901d46 */
[----:B--2---:R-:W-:Y:S01]  /*125d0*/  IMAD.MOV.U32 R147, RZ, RZ, R174 ;  /* 0x000000ffff937224 */ /* 0x004fe200078e00ae */
[----:B-1----:R-:W-:Y:S01]  /*125e0*/  MOV R2, 0x12610 ;  /* 0x0001261000027802 */ /* 0x002fe20000000f00 */
[----:B------:R-:W-:Y:S02]  /*125f0*/  IMAD.MOV.U32 R3, RZ, RZ, 0x1c1f ;  /* 0x00001c1fff037424 */ /* 0x000fe400078e00ff */
[----:B------:R-:W-:Y:S05]  /*12600*/  CALL.REL.NOINC `($__internal_9_$__cuda_sm70_shflsync_idx_p) ;  /* 0x000009b000007944 */ /* 0x000fea0003c00000 */
        /* <DEDUP_REMOVED lines=8> */
.L_x_1486:
[----:B------:R-:W-:Y:S02]  /*12690*/  MOV R3, 0x2 ;  /* 0x0000000200037802 */ /* 0x000fe40000000f00 */
[----:B------:R-:W-:Y:S02]  /*126a0*/  MOV R2, 0x126c0 ;  /* 0x000126c000027802 */ /* 0x000fe40000000f00 */
[----:B-1----:R-:W-:Y:S05]  /*126b0*/  CALL.REL.NOINC `($__internal_8_$__cuda_sm70_shflsync_bfly_p) ;  /* 0x000008a000007944 */ /* 0x002fea0003c00000 */
        /* <DEDUP_REMOVED lines=33> */
.L_x_1488:
[----:B------:R2:W5:Y:S01]  /*128d0*/  LDL R144, [R1+0x4] ;  /* 0x0000040001907983 */ /* 0x0005620000100800 */
[----:B-1----:R-:W-:-:S02]  /*128e0*/  MOV R3, 0x2 ;  /* 0x0000000200037802 */ /* 0x002fc40000000f00 */
[----:B------:R-:W-:Y:S02]  /*128f0*/  MOV R2, 0x12910 ;  /* 0x0001291000027802 */ /* 0x000fe40000000f00 */
[----:B--2--5:R-:W-:Y:S05]  /*12900*/  CALL.REL.NOINC `($__internal_8_$__cuda_sm70_shflsync_bfly_p) ;  /* 0x0000065000007944 */ /* 0x024fea0003c00000 */
[----:B------:R-:W-:Y:S01]  /*12910*/  MOV R4, R175 ;  /* 0x000000af00047202 */ /* 0x000fe20000000f00 */
[----:B------:R-:W-:Y:S05]  /*12920*/  BRA `(.L_x_1540) ;  /* 0xffffa8c000007947 */ /* 0x000fea000383ffff */
.L_x_1489:
[----:B------:R-:W-:Y:S01]  /*12930*/  IMAD.MOV.U32 R144, RZ, RZ, R4 ;  /* 0x000000ffff907224 */ /* 0x000fe200078e0004 */
[----:B------:R-:W-:Y:S02]  /*12940*/  MOV R3, 0x1 ;  /* 0x0000000100037802 */ /* 0x000fe40000000f00 */
[----:B------:R-:W-:Y:S02]  /*12950*/  MOV R2, 0x12970 ;  /* 0x0001297000027802 */ /* 0x000fe40000000f00 */
[----:B------:R-:W-:Y:S05]  /*12960*/  CALL.REL.NOINC `($__internal_8_$__cuda_sm70_shflsync_bfly_p) ;  /* 0x000005f000007944 */ /* 0x000fea0003c00000 */
[----:B------:R1:W5:Y:S01]  /*12970*/  LDL R144, [R1+0x10] ;  /* 0x0000100001907983 */ /* 0x0003620000100800 */
[----:B------:R-:W-:Y:S01]  /*12980*/  FADD.FTZ R4, R4, R175 ;  /* 0x000000af04047221 */ /* 0x000fe20000010000 */
[----:B------:R-:W-:Y:S02]  /*12990*/  MOV R3, 0x2 ;  /* 0x0000000200037802 */ /* 0x000fe40000000f00 */
[----:B------:R-:W-:Y:S02]  /*129a0*/  MOV R2, 0x129c0 ;  /* 0x000129c000027802 */ /* 0x000fe40000000f00 */
[----:B-1---5:R-:W-:Y:S05]  /*129b0*/  CALL.REL.NOINC `($__internal_8_$__cuda_sm70_shflsync_bfly_p) ;  /* 0x000005a000007944 */ /* 0x022fea0003c00000 */
[----:B------:R-:W2:Y:S01]  /*129c0*/  LDL.LU R0, [R1+0x10] ;  /* 0x0000100001007983 */ /* 0x000ea20000300800 */
[----:B------:R-:W-:Y:S02]  /*129d0*/  MOV R3, 0x1 ;  /* 0x0000000100037802 */ /* 0x000fe40000000f00 */
[----:B------:R-:W-:Y:S01]  /*129e0*/  MOV R2, 0x12a20 ;  /* 0x00012a2000027802 */ /* 0x000fe20000000f00 */
[----:B--2---:R-:W-:-:S05]  /*129f0*/  FADD.FTZ R5, R0, R175 ;  /* 0x000000af00057221 */ /* 0x004fca0000010000 */
[----:B------:R-:W-:Y:S02]  /*12a00*/  MOV R144, R5 ;  /* 0x0000000500907202 */ /* 0x000fe40000000f00 */
        /* <DEDUP_REMOVED lines=23> */
[----:B------:R-:W-:Y:S05]  /*12b80*/  BRA `(.L_x_1541) ;  /* 0xffffa79000007947 */ /* 0x000fea000383ffff */
.L_x_1504:
[----:B------:R-:W-:Y:S01]  /*12b90*/  IMAD.MOV.U32 R147, RZ, RZ, R5 ;  /* 0x000000ffff937224 */ /* 0x000fe200078e0005 */
[----:B------:R-:W-:Y:S01]  /*12ba0*/  MOV R148, RZ ;  /* 0x000000ff00947202 */ /* 0x000fe20000000f00 */
[----:B------:R-:W-:Y:S01]  /*12bb0*/  IMAD.MOV.U32 R3, RZ, RZ, 0x1c1f ;  /* 0x00001c1fff037424 */ /* 0x000fe200078e00ff */
[----:B------:R-:W-:Y:S02]  /*12bc0*/  MOV R2, 0x12be0 ;  /* 0x00012be000027802 */ /* 0x000fe40000000f00 */
[----:B------:R-:W-:Y:S05]  /*12bd0*/  CALL.REL.NOINC `($__internal_9_$__cuda_sm70_shflsync_idx_p) ;  /* 0x000003e000007944 */ /* 0x000fea0003c00000 */
[----:B------:R-:W-:Y:S01]  /*12be0*/  MOV R4, R149 ;  /* 0x0000009500047202 */ /* 0x000fe20000000f00 */
[----:B------:R-:W-:Y:S05]  /*12bf0*/  BRA `(.L_x_1542) ;  /* 0xffffc89000007947 */ /* 0x000fea000383ffff */
.L_x_1505:
[----:B------:R-:W-:Y:S01]  /*12c00*/  IMAD.MOV.U32 R147, RZ, RZ, R11 ;  /* 0x000000ffff937224 */ /* 0x000fe200078e000b */
[----:B------:R-:W-:Y:S01]  /*12c10*/  MOV R148, RZ ;  /* 0x000000ff00947202 */ /* 0x000fe20000000f00 */
[----:B------:R-:W-:Y:S01]  /*12c20*/  IMAD.MOV.U32 R3, RZ, RZ, 0x1c1f ;  /* 0x00001c1fff037424 */ /* 0x000fe200078e00ff */
[----:B------:R-:W-:Y:S02]  /*12c30*/  MOV R2, 0x12c50 ;  /* 0x00012c5000027802 */ /* 0x000fe40000000f00 */
[----:B-12---:R-:W-:Y:S05]  /*12c40*/  CALL.REL.NOINC `($__internal_9_$__cuda_sm70_shflsync_idx_p) ;  /* 0x0000037000007944 */ /* 0x006fea0003c00000 */
[----:B------:R-:W-:Y:S01]  /*12c50*/  MOV R0, R149 ;  /* 0x0000009500007202 */ /* 0x000fe20000000f00 */
[----:B------:R-:W-:Y:S05]  /*12c60*/  BRA `(.L_x_1543) ;  /* 0xffffc84000007947 */ /* 0x000fea000383ffff */
.L_x_1508:
[----:B------:R-:W-:Y:S01]  /*12c70*/  IMAD.MOV.U32 R147, RZ, RZ, R5 ;  /* 0x000000ffff937224 */ /* 0x000fe200078e0005 */
[----:B------:R-:W-:Y:S01]  /*12c80*/  MOV R148, 0x1 ;  /* 0x0000000100947802 */ /* 0x000fe20000000f00 */
[----:B-1----:R-:W-:Y:S01]  /*12c90*/  IMAD.MOV.U32 R3, RZ, RZ, 0x1c1f ;  /* 0x00001c1fff037424 */ /* 0x002fe200078e00ff */
[----:B------:R-:W-:-:S02]  /*12ca0*/  MOV R2, 0x12cc0 ;  /* 0x00012cc000027802 */ /* 0x000fc40000000f00 */
[----:B--234-:R-:W-:Y:S05]  /*12cb0*/  CALL.REL.NOINC `($__internal_9_$__cuda_sm70_shflsync_idx_p) ;  /* 0x0000030000007944 */ /* 0x01cfea0003c00000 */
        /* <DEDUP_REMOVED lines=8> */
.L_x_1511:
[----:B------:R-:W-:Y:S01]  /*12d40*/  IMAD.MOV.U32 R147, RZ, RZ, R5 ;  /* 0x000000ffff937224 */ /* 0x000fe200078e0005 */
[----:B------:R-:W-:Y:S01]  /*12d50*/  MOV R148, 0x2 ;  /* 0x0000000200947802 */ /* 0x000fe20000000f00 */
[----:B-1----:R-:W-:Y:S01]  /*12d60*/  IMAD.MOV.U32 R3, RZ, RZ, 0x1c1f ;  /* 0x00001c1fff037424 */ /* 0x002fe200078e00ff */
[----:B------:R-:W-:Y:S02]  /*12d70*/  MOV R2, 0x12d90 ;  /* 0x00012d9000027802 */ /* 0x000fe40000000f00 */
[----:B--234-:R-:W-:Y:S05]  /*12d80*/  CALL.REL.NOINC `($__internal_9_$__cuda_sm70_shflsync_idx_p) ;  /* 0x0000023000007944 */ /* 0x01cfea0003c00000 */
[----:B------:R-:W-:Y:S01]  /*12d90*/  MOV R4, R149 ;  /* 0x0000009500047202 */ /* 0x000fe20000000f00 */
[----:B------:R-:W-:Y:S05]  /*12da0*/  BRA `(.L_x_1545) ;  /* 0xffffca8000007947 */ /* 0x000fea000383ffff */
.L_x_1512:
[----:B------:R-:W-:Y:S01]  /*12db0*/  IMAD.MOV.U32 R147, RZ, RZ, R11 ;  /* 0x000000ffff937224 */ /* 0x000fe200078e000b */
[----:B------:R-:W-:Y:S01]  /*12dc0*/  MOV R148, 0x2 ;  /* 0x0000000200947802 */ /* 0x000fe20000000f00 */
[----:B-1----:R-:W-:Y:S01]  /*12dd0*/  IMAD.MOV.U32 R3, RZ, RZ, 0x1c1f ;  /* 0x00001c1fff037424 */ /* 0x002fe200078e00ff */
[----:B------:R-:W-:Y:S02]  /*12de0*/  MOV R2, 0x12e00 ;  /* 0x00012e0000027802 */ /* 0x000fe40000000f00 */
[----:B--234-:R-:W-:Y:S05]  /*12df0*/  CALL.REL.NOINC `($__internal_9_$__cuda_sm70_shflsync_idx_p) ;  /* 0x000001c000007944 */ /* 0x01cfea0003c00000 */
[----:B------:R-:W-:Y:S01]  /*12e00*/  MOV R0, R149 ;  /* 0x0000009500007202 */ /* 0x000fe20000000f00 */
[----:B------:R-:W-:Y:S05]  /*12e10*/  BRA `(.L_x_1546) ;  /* 0xffffca3000007947 */ /* 0x000fea000383ffff */
.L_x_1515:
        /* <DEDUP_REMOVED lines=13> */
.L_x_1517:
[----:B------:R-:W-:Y:S01]  /*12ef0*/  IMAD.MOV.U32 R147, RZ, RZ, R64 ;  /* 0x000000ffff937224 */ /* 0x000fe200078e0040 */
[----:B------:R-:W-:Y:S01]  /*12f00*/  MOV R148, RZ ;  /* 0x000000ff00947202 */ /* 0x000fe20000000f00 */
[----:B-1----:R-:W-:Y:S01]  /*12f10*/  IMAD.MOV.U32 R3, RZ, RZ, 0x1f ;  /* 0x0000001fff037424 */ /* 0x002fe200078e00ff */
[----:B------:R-:W-:Y:S02]  /*12f20*/  MOV R2, 0x12f40 ;  /* 0x00012f4000027802 */ /* 0x000fe40000000f00 */
[----:B--23--:R-:W-:Y:S05]  /*12f30*/  CALL.REL.NOINC `($__internal_9_$__cuda_sm70_shflsync_idx_p) ;  /* 0x0000008000007944 */ /* 0x00cfea0003c00000 */
[----:B------:R-:W-:Y:S01]  /*12f40*/  MOV R0, R149 ;  /* 0x0000009500007202 */ /* 0x000fe20000000f00 */
[----:B------:R-:W-:Y:S05]  /*12f50*/  BRA `(.L_x_1548) ;  /* 0xffffcc7000007947 */ /* 0x000fea000383ffff */
        .weak           $__internal_8_$__cuda_sm70_shflsync_bfly_p
        .type           $__internal_8_$__cuda_sm70_shflsync_bfly_p,@function
        .size           $__internal_8_$__cuda_sm70_shflsync_bfly_p,($__internal_9_$__cuda_sm70_shflsync_idx_p - $__internal_8_$__cuda_sm70_shflsync_bfly_p)
$__internal_8_$__cuda_sm70_shflsync_bfly_p:
[----:B------:R-:W-:Y:S02]  /*12f60*/  MOV R175, 0x1f ;  /* 0x0000001f00af7802 */ /* 0x000fe40000000f00 */
[----:B------:R-:W-:-:S04]  /*12f70*/  MOV R180, 0xffffffff ;  /* 0xffffffff00b47802 */ /* 0x000fc80000000f00 */
[----:B------:R-:W-:Y:S04]  /*12f80*/  WARPSYNC R180 ;  /* 0x000000b400007348 */ /* 0x000fe80003800000 */
[----:B------:R1:W2:Y:S02]  /*12f90*/  SHFL.BFLY PT, R175, R144, R3, R175 ;  /* 0x0c00000390af7389 */ /* 0x0002a400000e00af */
[----:B-1----:R-:W-:-:S04]  /*12fa0*/  MOV R3, 0x0 ;  /* 0x0000000000037802 */ /* 0x002fc80000000f00 */
[----:B--2---:R-:W-:Y:S05]  /*12fb0*/  RET.REL.NODEC R2 `(_ZN7cutlass13device_kernelIN5flash19enable_sm80_to_sm89INS1_16FlashAttnFwdSm80INS1_25CollectiveMainloopFwdSm80ILi4ELi1ELb0EN4cute5tupleIJNS5_1CILi128EEENS7_ILi64EEENS7_ILi96EEEEEELi96ENS_10bfloat16_tEfNS_4arch4Sm80ELb1ELb0ELb0ELb0ELb1ELb0ELb1ELb0EEENS1_21CollectiveEpilogueFwdINS6_IJS8_SA_S9_EEENS6_IJNS7_ILi1EEESI_SI_EEESC_SE_Li128ELb0ELb1ELb0ELb0EEENS1_30DynamicPersistentTileSchedulerILi128ELi128ELb0ELb1ELb0EEEEEEEEEvNT_6ParamsE) ;  /* 0xfffed04002007950 */ /* 0x004fea0003c3ffff */
        .weak           $__internal_9_$__cuda_sm70_shflsync_idx_p
        .type           $__internal_9_$__cuda_sm70_shflsync_idx_p,@function
        .size           $__internal_9_$__cuda_sm70_shflsync_idx_p,(.L_x_1733 - $__internal_9_$__cuda_sm70_shflsync_idx_p)
$__internal_9_$__cuda_sm70_shflsync_idx_p:
[----:B------:R-:W-:-:S04]  /*12fc0*/  MOV R149, 0xffffffff ;  /* 0xffffffff00957802 */ /* 0x000fc80000000f00 */
[----:B------:R-:W-:Y:S04]  /*12fd0*/  WARPSYNC R149 ;  /* 0x0000009500007348 */ /* 0x000fe80003800000 */
[----:B------:R1:W2:Y:S02]  /*12fe0*/  SHFL.IDX PT, R149, R147, R148, R3 ;  /* 0x0000009493957389 */ /* 0x0002a400000e0003 */
[----:B-1----:R-:W-:-:S04]  /*12ff0*/  MOV R3, 0x0 ;  /* 0x0000000000037802 */ /* 0x002fc80000000f00 */
[----:B--2---:R-:W-:Y:S05]  /*13000*/  RET.REL.NODEC R2 `(_ZN7cutlass13device_kernelIN5flash19enable_sm80_to_sm89INS1_16FlashAttnFwdSm80INS1_25CollectiveMainloopFwdSm80ILi4ELi1ELb0EN4cute5tupleIJNS5_1CILi128EEENS7_ILi64EEENS7_ILi96EEEEEELi96ENS_10bfloat16_tEfNS_4arch4Sm80ELb1ELb0ELb0ELb0ELb1ELb0ELb1ELb0EEENS1_21CollectiveEpilogueFwdINS6_IJS8_SA_S9_EEENS6_IJNS7_ILi1EEESI_SI_EEESC_SE_Li128ELb0ELb1ELb0ELb0EEENS1_30DynamicPersistentTileSchedulerILi128ELi128ELb0ELb1ELb0EEEEEEEEEvNT_6ParamsE) ;  /* 0xfffecff002007950 */ /* 0x004fea0003c3ffff */
.L_x_1549:
        /* <DEDUP_REMOVED lines=15> */
.L_x_1733:


//--------------------- .text._ZN7cutlass13device_kernelIN5flash19enable_sm80_to_sm89INS1_16FlashAttnFwdSm80INS1_25CollectiveMainloopFwdSm80ILi4ELi1ELb0EN4cute5tupleIJNS5_1CILi128EEENS7_ILi64EEENS7_ILi96EEEEEELi96ENS_10bfloat16_tEfNS_4arch4Sm80ELb1ELb0ELb0ELb1ELb1ELb0ELb1ELb0EEENS1_21CollectiveEpilogueFwdINS6_IJS8_SA_S9_EEENS6_IJNS7_ILi1EEESI_SI_EEESC_SE_Li128ELb1ELb1ELb0ELb0EEENS1_19SingleTileSchedulerILb1ELb0ELb1ELi128EEEEEEEEEvNT_6ParamsE --------------------------
	.section	.text._ZN7cutlass13device_kernelIN5flash19enable_sm80_to_sm89INS1_16FlashAttnFwdSm80INS1_25CollectiveMainloopFwdSm80ILi4ELi1ELb0EN4cute5tupleIJNS5_1CILi128EEENS7_ILi64EEENS7_ILi96EEEEEELi96ENS_10bfloat16_tEfNS_4arch4Sm80ELb1ELb0ELb0ELb1ELb1ELb0ELb1ELb0EEENS1_21CollectiveEpilogueFwdINS6_IJS8_SA_S9_EEENS6_IJNS7_ILi1EEESI_SI_EEESC_SE_Li128ELb1ELb1ELb0ELb0EEENS1_19SingleTileSchedulerILb1ELb0ELb1ELi128EEEEEEEEEvNT_6ParamsE,"ax",@progbits
	.sectioninfo	@"SHI_REGISTERS=255"
	.align	128
.text._ZN7cutlass13device_kernelIN5flash19enable_sm80_to_sm89INS1_16FlashAttnFwdSm80INS1_25CollectiveMainloopFwdSm80ILi4ELi1ELb0EN4cute5tupleIJNS5_1CILi128EEENS7_ILi64EEENS7_ILi96EEEEEELi96ENS_10bfloat16_tEfNS_4arch4Sm80ELb1ELb0ELb0ELb1ELb1ELb0ELb1ELb0EEENS1_21CollectiveEpilogueFwdINS6_IJS8_SA_S9_EEENS6_IJNS7_ILi1EEESI_SI_EEESC_SE_Li128ELb1ELb1ELb0ELb0EEENS1_19SingleTileSchedulerILb1ELb0ELb1ELi128EEEEEEEEEvNT_6ParamsE:
        .type           _ZN7cutlass13device_kernelIN5flash19enable_sm80_to_sm89INS1_16FlashAttnFwdSm80INS1_25CollectiveMainloopFwdSm80ILi4ELi1ELb0EN4cute5tupleIJNS5_1CILi128EEENS7_ILi64EEENS7_ILi96EEEEEELi96ENS_10bfloat16_tEfNS_4arch4Sm80ELb1ELb0ELb0ELb1ELb1ELb0ELb1ELb0EEENS1_21CollectiveEpilogueFwdINS6_IJS8_SA_S9_EEENS6_IJNS7_ILi1EEESI_SI_EEESC_SE_Li128ELb1ELb1ELb0ELb0EEENS1_19SingleTileSchedulerILb1ELb0ELb1ELi128EEEEEEEEEvNT_6ParamsE,@function
        .size           _ZN7cutlass13device_kernelIN5flash19enable_sm80_to_sm89INS1_16FlashAttnFwdSm80INS1_25CollectiveMainloopFwdSm80ILi4ELi1ELb0EN4cute5tupleIJNS5_1CILi128EEENS7_ILi64EEENS7_ILi96EEEEEELi96ENS_10bfloat16_tEfNS_4arch4Sm80ELb1ELb0ELb0ELb1ELb1ELb0ELb1ELb0EEENS1_21CollectiveEpilogueFwdINS6_IJS8_SA_S9_EEENS6_IJNS7_ILi1EEESI_SI_EEESC_SE_Li128ELb1ELb1ELb0ELb0EEENS1_19SingleTileSchedulerILb1ELb0ELb1ELi128EEEEEEEEEvNT_6ParamsE,(.L_x_1736 - _ZN7cutlass13device_kernelIN5flash19enable_sm80_to_sm89INS1_16FlashAttnFwdSm80INS1_25CollectiveMainloopFwdSm80ILi4ELi1ELb0EN4cute5tupleIJNS5_1CILi128EEENS7_ILi64EEENS7_ILi96EEEEEELi96ENS_10bfloat16_tEfNS_4arch4Sm80ELb1ELb0ELb0ELb1ELb1ELb0ELb1ELb0EEENS1_21CollectiveEpilogueFwdINS6_IJS8_SA_S9_EEENS6_IJNS7_ILi1EEESI_SI_EEESC_SE_Li128ELb1ELb1ELb0ELb0EEENS1_19SingleTileSchedulerILb1ELb0ELb1ELi128EEEEEEEEEvNT_6ParamsE)
        .other          _ZN7cutlass13device_kernelIN5flash19enable_sm80_to_sm89INS1_16FlashAttnFwdSm80INS1_25CollectiveMainloopFwdSm80ILi4ELi1ELb0EN4cute5tupleIJNS5_1CILi128EEENS7_ILi64EEENS7_ILi96EEEEEELi96ENS_10bfloat16_tEfNS_4arch4Sm80ELb1ELb0ELb0ELb1ELb1ELb0ELb1ELb0EEENS1_21CollectiveEpilogueFwdINS6_IJS8_SA_S9_EEENS6_IJNS7_ILi1EEESI_SI_EEESC_SE_Li128ELb1ELb1ELb0ELb0EEENS1_19SingleTileSchedulerILb1ELb0ELb1ELi128EEEEEEEEEvNT_6ParamsE,@"STO_CUDA_ENTRY STV_DEFAULT"
_ZN7cutlass13device_kernelIN5flash19enable_sm80_to_sm89INS1_16FlashAttnFwdSm80INS1_25CollectiveMainloopFwdSm80ILi4ELi1ELb0EN4cute5tupleIJNS5_1CILi128EEENS7_ILi64EEENS7_ILi96EEEEEELi96ENS_10bfloat16_tEfNS_4arch4Sm80ELb1ELb0ELb0ELb1ELb1ELb0ELb1ELb0EEENS1_21CollectiveEpilogueFwdINS6_IJS8_SA_S9_EEENS6_IJNS7_ILi1EEESI_SI_EEESC_SE_Li128ELb1ELb1ELb0ELb0EEENS1_19SingleTileSchedulerILb1ELb0ELb1ELi128EEEEEEEEEvNT_6ParamsE:
        /* <DEDUP_REMOVED lines=21> */
.L_x_1551:
        /* <DEDUP_REMOVED lines=13> */
.L_x_1553:
[----:B------:R-:W-:Y:S02]  /*0220*/  ULDC UR5, c[0x0][0x54c] ;  /* 0x0001530000057ab9 */ /* 0x000fe40000000800 */
.L_x_1552:
[----:B------:R-:W-:Y:S02]  /*0230*/  ULDC UR4, c[0x0][0x548] ;  /* 0x0001520000047ab9 */ /* 0x000fe40000000800 */
[----:B------:R-:W-:-:S02]  /*0240*/  USHF.L.U32 UR10, UR10, 0x7, URZ ;  /* 0x000000070a0a7899 */ /* 0x000fc4000800063f */
[----:B------:R-:W-:-:S04]  /*0250*/  UIMAD UR4, UR5, UR4, URZ ;  /* 0x00000004050472a4 */ /* 0x000fc8000f8e023f */
[----:B------:R-:W-:-:S04]  /*0260*/  UISETP.GE.AND UP0, UPT, UR10, UR4, UPT ;  /* 0x000000040a00728c */ /* 0x000fc8000bf06270 */
[----:B------:R-:W-:Y:S01]  /*0270*/  USEL UR13, UR13, 0xffffffff, !UP0 ;  /* 0xffffffff0d0d7887 */ /* 0x000fe2000c000000 */
[----:B------:R-:W-:Y:S05]  /*0280*/  BRA `(.L_x_1554) ;  /* 0x000001b000007947 */ /* 0x000fea0003800000 */
.L_x_1550:
        /* <DEDUP_REMOVED lines=8> */
.L_x_1555:
        /* <DEDUP_REMOVED lines=13> */
.L_x_1557:
[----:B------:R-:W-:Y:S02]  /*03e0*/  ULDC UR5, c[0x0][0x54c] ;  /* 0x0001530000057ab9 */ /* 0x000fe40000000800 */
.L_x_1556:
[----:B------:R-:W-:Y:S02]  /*03f0*/  ULDC UR4, c[0x0][0x548] ;  /* 0x0001520000047ab9 */ /* 0x000fe40000000800 */
[----:B------:R-:W-:-:S02]  /*0400*/  USHF.L.U32 UR10, UR10, 0x7, URZ ;  /* 0x000000070a0a7899 */ /* 0x000fc4000800063f */
[----:B------:R-:W-:-:S04]  /*0410*/  UIMAD UR4, UR5, UR4, URZ ;  /* 0x00000004050472a4 */ /* 0x000fc8000f8e023f */
[----:B------:R-:W-:-:S04]  /*0420*/  UISETP.GE.AND UP0, UPT, UR10, UR4, UPT ;  /* 0x000000040a00728c */ /* 0x000fc8000bf06270 */
[----:B------:R-:W-:-:S06]  /*0430*/  USEL UR13, UR13, 0xffffffff, !UP0 ;  /* 0xffffffff0d0d7887 */ /* 0x000fcc000c000000 */
.L_x_1554:
        /* <DEDUP_REMOVED lines=47> */
.L_x_1558:
        /* <DEDUP_REMOVED lines=10> */
.L_x_1559:
        /* <DEDUP_REMOVED lines=12> */
.L_x_1560:
        /* <DEDUP_REMOVED lines=208> */
.L_x_1563:
[----:B---34-:R-:W-:Y:S05]  /*1590*/  BSYNC B0 ;  /* 0x0000000000007941 */ /* 0x018fea0003800000 */
.L_x_1562:
        /* <DEDUP_REMOVED lines=20> */
.L_x_1565:
[----:B------:R-:W-:Y:S05]  /*16e0*/  BSYNC B0 ;  /* 0x0000000000007941 */ /* 0x000fea0003800000 */
.L_x_1564:
        /* <DEDUP_REMOVED lines=20> */
.L_x_1567:
[----:B------:R-:W-:Y:S05]  /*1830*/  BSYNC B0 ;  /* 0x0000000000007941 */ /* 0x000fea0003800000 */
.L_x_1566:
        /* <DEDUP_REMOVED lines=12> */
[----:B------:R-:W-:Y:S01]  /*1900*/  STL [R1], R168 ;  /* 0x000000a801007387 */ /* 0x000fe20000100800 */
        /* <DEDUP_REMOVED lines=292> */
[----:B------:R-:W5:Y:S07]  /*2b50*/  LDSM.16.M88.4 R48, [R225+0x2c00] ;  /* 0x002c0000e130783b */ /* 0x000f6e0000000200 */
[----:B------:R-:W-:Y:S01]  /*2b60*/  HMMA.16816.F32.BF16 R72, R20, R64, R28 ;  /* 0x000000401448723c */ /* 0x000fe2000004181c */
[----:B------:R-:W3:Y:S01]  /*2b70*/  LDSM.16.M88.4 R28, [R225+0x2400] ;  /* 0x00240000e11c783b */ /* 0x000ee20000000200 */
        /* <DEDUP_REMOVED lines=18> */
[----:B----4-:R-:W-:Y:S08]  /*2ca0*/  HMMA.16816.F32.BF16 R60, R12, R32, R56 ;  /* 0x000000200c3c723c */ /* 0x010ff00000041838 */
[----:B-----5:R-:W-:Y:S08]  /*2cb0*/  HMMA.16816.F32.BF16 R108, R4, R50, R64 ;  /* 0x00000032046c723c */ /* 0x020ff00000041840 */
[----:B------:R-:W-:Y:S08]  /*2cc0*/  HMMA.16816.F32.BF16 R56, R12, R34, R52 ;  /* 0x000000220c38723c */ /* 0x000ff00000041834 */
[C---:B------:R-:W-:Y:S08]  /*2cd0*/  HMMA.16816.F32.BF16 R92, R4.reuse, R28, R92 ;  /* 0x0000001c045c723c */ /* 0x040ff0000004185c */
        /* <DEDUP_REMOVED lines=10> */
[C---:B------:R-:W-:Y:S08]  /*2d80*/  HMMA.16816.F32.BF16 R80, R4.reuse, R26, R80 ;  /* 0x0000001a0450723c */ /* 0x040ff00000041850 */
[C---:B------:R-:W-:Y:S08]  /*2d90*/  HMMA.16816.F32.BF16 R104, R4.reuse, R32, R104 ;  /* 0x000000200468723c */ /* 0x040ff00000041868 */
[C---:B------:R-:W-:Y:S08]  /*2da0*/  HMMA.16816.F32.BF16 R96, R4.reuse, R34, R96 ;  /* 0x000000220460723c */ /* 0x040ff00000041860 */
[----:B------:R-:W-:Y:S08]  /*2db0*/  HMMA.16816.F32.BF16 R76, R4, R48, R76 ;  /* 0x00000030044c723c */ /* 0x000ff0000004184c */
[C---:B------:R-:W-:Y:S08]  /*2dc0*/  HMMA.16816.F32.BF16 R24, R12.reuse, R26, R36 ;  /* 0x0000001a0c18723c */ /* 0x040ff00000041824 */
[----:B------:R-:W-:Y:S01]  /*2dd0*/  HMMA.16816.F32.BF16 R68, R12, R48, R16 ;  /* 0x000000300c44723c */ /* 0x000fe20000041810 */
[----:B------:R-:W-:Y:S06]  /*2de0*/  BAR.SYNC.DEFER_BLOCKING 0x0 ;  /* 0x0000000000007b1d */ /* 0x000fec0000010000 */
[----:B------:R-:W-:Y:S05]  /*2df0*/  @!P0 BRA `(.L_x_1568) ;  /* 0x0000042000008947 */ /* 0x000fea0003800000 */
        /* <DEDUP_REMOVED lines=66> */
.L_x_1568:
[----:B-1----:R-:W-:Y:S01]  /*3220*/  LOP3.LUT R3, R142, 0xffffffe0, RZ, 0xc0, !PT ;  /* 0xffffffe08e037812 */ /* 0x002fe200078ec0ff */
[----:B------:R-:W-:Y:S01]  /*3230*/  UMOV UR5, 0xffffffc0 ;  /* 0xffffffc000057882 */ /* 0x000fe20000000000 */
[----:B------:R-:W-:Y:S01]  /*3240*/  SHF.R.S32.HI R5, RZ, 0x1f, R141 ;  /* 0x0000001fff057819 */ /* 0x000fe2000001148d */
[----:B------:R-:W-:Y:S01]  /*3250*/  UIMAD UR5, UR6, UR5, 0x41 ;  /* 0x00000041060574a4 */ /* 0x000fe2000f8e0205 */
[----:B------:R-:W-:Y:S01]  /*3260*/  PLOP3.LUT P1, PT, PT, PT, UP1, 0x80, 0x0 ;  /* 0x000000000000781c */ /* 0x000fe20003f2f018 */
[----:B------:R-:W-:Y:S01]  /*3270*/  IMAD.IADD R4, R143, 0x1, -R3 ;  /* 0x000000018f047824 */ /* 0x000fe200078e0a03 */
[----:B------:R-:W-:Y:S01]  /*3280*/  LEA.HI R3, R5, R141, RZ, 0x2 ;  /* 0x0000008d05037211 */ /* 0x000fe200078f10ff */
[----:B------:R-:W-:Y:S01]  /*3290*/  IMAD.SHL.U32 R221, R0, 0x2, RZ ;  /* 0x0000000200dd7824 */ /* 0x000fe200078e00ff */
[----:B------:R-:W-:Y:S01]  /*32a0*/  PLOP3.LUT P0, PT, PT, PT, UP1, 0x80, 0x0 ;  /* 0x000000000000781c */ /* 0x000fe20003f0f018 */
[----:B------:R-:W-:Y:S01]  /*32b0*/  UIADD3 UR6, UR6, -0x2, URZ ;  /* 0xfffffffe06067890 */ /* 0x000fe2000fffe03f */
[----:B------:R-:W-:Y:S01]  /*32c0*/  SHF.R.S32.HI R5, RZ, 0x1f, R4 ;  /* 0x0000001fff057819 */ /* 0x000fe20000011404 */
[----:B------:R-:W-:Y:S01]  /*32d0*/  IMAD R222, R2, 0x2, R221 ;  /* 0x0000000202de7824 */ /* 0x000fe200078e02dd */
[----:B------:R-:W-:Y:S01]  /*32e0*/  LOP3.LUT R6, R3, 0xffffffc, RZ, 0xc0, !PT ;  /* 0x0ffffffc03067812 */ /* 0x000fe200078ec0ff */
[----:B------:R-:W0:Y:S01]  /*32f0*/  LDGDEPBAR ;  /* 0x00000000000079af */ /* 0x000e220000000000 */
[----:B------:R-:W-:-:S02]  /*3300*/  LEA.HI R5, R5, R4, RZ, 0x2 ;  /* 0x0000000405057211 */ /* 0x000fc400078f10ff */
[----:B------:R-:W-:Y:S01]  /*3310*/  LEA.HI R3, R100, R100, RZ, 0x1 ;  /* 0x0000006464037211 */ /* 0x000fe200078f08ff */
[----:B------:R-:W-:Y:S01]  /*3320*/  IMAD.IADD R7, R141, 0x1, -R6 ;  /* 0x000000018d077824 */ /* 0x000fe200078e0a06 */
[C---:B------:R-:W-:Y:S02]  /*3330*/  LEA.HI.SX32 R6, R5.reuse, UR10, 0x1e ;  /* 0x0000000a05067c11 */ /* 0x040fe4000f8ff2ff */
[----:B------:R-:W-:Y:S01]  /*3340*/  LOP3.LUT R5, R5, 0x7ffffffc, RZ, 0xc0, !PT ;  /* 0x7ffffffc05057812 */ /* 0x000fe200078ec0ff */
[----:B------:R-:W-:Y:S02]  /*3350*/  IMAD.SHL.U32 R8, R3, 0x20, RZ ;  /* 0x0000002003087824 */ /* 0x000fe400078e00ff */
[----:B------:R-:W-:Y:S01]  /*3360*/  IMAD R7, R7, 0x10, R6 ;  /* 0x0000001007077824 */ /* 0x000fe200078e0206 */
[----:B------:R-:W-:Y:S01]  /*3370*/  LOP3.LUT R6, R3, 0x1ffffffe, RZ, 0xc0, !PT ;  /* 0x1ffffffe03067812 */ /* 0x000fe200078ec0ff */
[----:B------:R-:W-:Y:S01]  /*3380*/  IMAD.IADD R4, R4, 0x1, -R5 ;  /* 0x0000000104047824 */ /* 0x000fe200078e0a05 */
[----:B------:R-:W-:-:S03]  /*3390*/  LOP3.LUT R3, R8, 0xffffffc0, RZ, 0xc0, !PT ;  /* 0xffffffc008037812 */ /* 0x000fc600078ec0ff */
[----:B------:R-:W-:Y:S02]  /*33a0*/  IMAD.IADD R6, R100, 0x1, -R6 ;  /* 0x0000000164067824 */ /* 0x000fe400078e0a06 */
[----:B------:R-:W-:Y:S02]  /*33b0*/  IMAD.IADD R3, R3, 0x1, R7 ;  /* 0x0000000103037824 */ /* 0x000fe400078e0207 */
[----:B------:R-:W-:Y:S02]  /*33c0*/  IMAD.U32 R7, RZ, RZ, UR5 ;  /* 0x00000005ff077e24 */ /* 0x000fe4000f8e00ff */
[----:B------:R-:W-:Y:S02]  /*33d0*/  IMAD R9, R6, 0x8, R3 ;  /* 0x0000000806097824 */ /* 0x000fe400078e0203 */
[----:B------:R-:W-:Y:S02]  /*33e0*/  IMAD.SHL.U32 R8, R4, 0x2, RZ ;  /* 0x0000000204087824 */ /* 0x000fe400078e00ff */
[----:B------:R-:W-:Y:S01]  /*33f0*/  @P1 IMAD.HI.U32 R6, R9, c[0x0][0x2c8], RZ ;  /* 0x0000b20009061a27 */ /* 0x000fe200078e00ff */
[----:B------:R-:W-:Y:S02]  /*3400*/  STL [R1+0x34], R9 ;  /* 0x0000340901007387 */ /* 0x000fe40000100800 */
[----:B------:R-:W-:Y:S01]  /*3410*/  IADD3 R7, -R8, UR7, R7 ;  /* 0x0000000708077c10 */ /* 0x000fe2000fffe107 */
[----:B------:R-:W-:Y:S01]  /*3420*/  IMAD.MOV.U32 R3, RZ, RZ, R9 ;  /* 0x000000ffff037224 */ /* 0x000fe200078e0009 */
[----:B------:R-:W-:Y:S01]  /*3430*/  @P0 SHF.R.U32.HI R3, RZ, c[0x0][0x2cc], R6 ;  /* 0x0000b300ff030a19 */ /* 0x000fe20000011606 */
[----:B------:R1:W-:Y:S01]  /*3440*/  STL [R1+0x38], R8 ;  /* 0x0000380801007387 */ /* 0x0003e20000100800 */
[----:B------:R-:W-:-:S03]  /*3450*/  IADD3 R7, R7, -UR12, RZ ;  /* 0x8000000c07077c10 */ /* 0x000fc6000fffe0ff */
[----:B------:R-:W2:Y:S04]  /*3460*/  SHFL.IDX PT, R6, R3, RZ, 0x1c1f ;  /* 0x001c1fff03067589 */ /* 0x000ea800000e0000 */
[----:B------:R-:W3:Y:S01]  /*3470*/  SHFL.IDX PT, R4, R3, 0x2, 0x1c1f ;  /* 0x005c1f0003047f89 */ /* 0x000ee200000e0000 */
[----:B-1----:R-:W-:Y:S01]  /*3480*/  IADD3 R8, -R8, UR4, RZ ;  /* 0x0000000408087c10 */ /* 0x002fe2000fffe1ff */
[----:B------:R-:W-:Y:S01]  /*3490*/  ULDC.64 UR4, c[0x0][0x2c8] ;  /* 0x0000b20000047ab9 */ /* 0x000fe20000000a00 */
[C---:B--2---:R-:W-:Y:S01]  /*34a0*/  IMAD.IADD R5, R7.reuse, 0x1, R6 ;  /* 0x0000000107057824 */ /* 0x044fe200078e0206 */
[----:B------:R-:W-:Y:S01]  /*34b0*/  UIMAD.WIDE.U32 UR24, UR10, UR4, URZ ;  /* 0x000000040a1872a5 */ /* 0x000fe2000f8e003f */
[----:B------:R-:W1:Y:S01]  /*34c0*/  SHFL.IDX PT, R6, R3, 0x1, 0x1c1f ;  /* 0x003c1f0003067f89 */ /* 0x000e6200000e0000 */
[----:B---3--:R-:W-:-:S02]  /*34d0*/  IMAD.IADD R4, R7, 0x1, R4 ;  /* 0x0000000107047824 */ /* 0x008fc400078e0204 */
[----:B------:R-:W-:Y:S01]  /*34e0*/  IMNMX R5, R8, R5, PT ;  /* 0x0000000508057217 */ /* 0x000fe20003800200 */
[----:B------:R-:W2:Y:S01]  /*34f0*/  SHFL.IDX PT, R3, R3, 0x3, 0x1c1f ;  /* 0x007c1f0003037f89 */ /* 0x000ea200000e0000 */
[----:B------:R-:W-:Y:S02]  /*3500*/  @UP1 USHF.R.U32.HI UR10, URZ, UR5, UR25 ;  /* 0x000000053f0a1299 */ /* 0x000fe40008011619 */
[C---:B------:R-:W-:Y:S02]  /*3510*/  ISETP.GT.AND P1, PT, R5.reuse, 0x1, PT ;  /* 0x000000010500780c */ /* 0x040fe40003f24270 */
[----:B------:R-:W-:Y:S01]  /*3520*/  ISETP.GT.AND P0, PT, R5, RZ, PT ;  /* 0x000000ff0500720c */ /* 0x000fe20003f04270 */
[----:B------:R-:W-:Y:S01]  /*3530*/  UIADD3 UR10, UR10, UR7, -UR12 ;  /* 0x000000070a0a7290 */ /* 0x000fe2000fffe80c */
[----:B------:R-:W-:Y:S02]  /*3540*/  FSEL R36, R61, -INF , P1 ;  /* 0xff8000003d247808 */ /* 0x000fe40000800000 */
[----:B------:R-:W-:Y:S01]  /*3550*/  ISETP.GT.AND P1, PT, R5, 0x9, PT ;  /* 0x000000090500780c */ /* 0x000fe20003f24270 */
[----:B------:R-:W-:Y:S01]  /*3560*/  USHF.R.S32.HI UR4, URZ, 0x1f, UR10 ;  /* 0x0000001f3f047899 */ /* 0x000fe2000801140a */
[----:B------:R-:W-:-:S02]  /*3570*/  FSEL R32, R60, -INF , P0 ;  /* 0xff8000003c207808 */ /* 0x000fc40000000000 */
[----:B------:R-:W-:Y:S01]  /*3580*/  FSEL R39, R57, -INF , P1 ;  /* 0xff80000039277808 */ /* 0x000fe20000800000 */
[----:B------:R-:W-:Y:S01]  /*3590*/  ULEA.HI UR4, UR4, UR10, URZ, 0x6 ;  /* 0x0000000a04047291 */ /* 0x000fe2000f8f303f */
[C---:B------:R-:W-:Y:S02]  /*35a0*/  ISETP.GT.AND P1, PT, R5.reuse, 0x11, PT ;  /* 0x000000110500780c */ /* 0x040fe40003f24270 */
[----:B------:R-:W-:Y:S01]  /*35b0*/  ISETP.GT.AND P0, PT, R5, 0x8, PT ;  /* 0x000000080500780c */ /* 0x000fe20003f04270 */
[----:B------:R-:W-:Y:S01]  /*35c0*/  USHF.R.S32.HI UR4, URZ, 0x6, UR4 ;  /* 0x000000063f047899 */ /* 0x000fe20008011404 */
[----:B------:R-:W-:Y:S01]  /*35d0*/  FSEL R123, R53, -INF , P1 ;  /* 0xff800000357b7808 */ /* 0x000fe20000800000 */
[----:B-1----:R-:W-:Y:S01]  /*35e0*/  IMAD.IADD R6, R7, 0x1, R6 ;  /* 0x0000000107067824 */ /* 0x002fe200078e0206 */
[----:B------:R-:W-:Y:S01]  /*35f0*/  ISETP.GT.AND P1, PT, R5, 0x19, PT ;  /* 0x000000190500780c */ /* 0x000fe20003f24270 */
[----:B------:R-:W-:Y:S01]  /*3600*/  UISETP.LT.AND UP0, UPT, URZ, UR4, UPT ;  /* 0x000000043f00728c */ /* 0x000fe2000bf01270 */
[----:B------:R-:W-:Y:S01]  /*3610*/  FSEL R37, R56, -INF , P0 ;  /* 0xff80000038257808 */ /* 0x000fe20000000000 */
[----:B--2---:R-:W-:Y:S01]  /*3620*/  IMAD.IADD R3, R7, 0x1, R3 ;  /* 0x0000000107037824 */ /* 0x004fe200078e0203 */
[----:B------:R-:W-:Y:S01]  /*3630*/  FSEL R124, R41, -INF , P1 ;  /* 0xff800000297c7808 */ /* 0x000fe20000800000 */
[----:B------:R-:W-:Y:S01]  /*3640*/  USEL UR4, URZ, UR4, !UP0 ;  /* 0x000000043f047287 */ /* 0x000fe2000c000000 */
[----:B------:R-:W-:-:S02]  /*3650*/  ISETP.GT.AND P1, PT, R5, 0x21, PT ;  /* 0x000000210500780c */ /* 0x000fc40003f24270 */
[----:B------:R-:W-:Y:S02]  /*3660*/  IMNMX R6, R8, R6, PT ;  /* 0x0000000608067217 */ /* 0x000fe40003800200 */
[----:B------:R-:W-:Y:S02]  /*3670*/  ISETP.GT.AND P0, PT, R5, 0x10, PT ;  /* 0x000000100500780c */ /* 0x000fe40003f04270 */
[----:B------:R-:W-:Y:S02]  /*3680*/  FSEL R176, R29, -INF , P1 ;  /* 0xff8000001db07808 */ /* 0x000fe40000800000 */
[----:B------:R-:W-:Y:S02]  /*3690*/  ISETP.GT.AND P1, PT, R6, RZ, PT ;  /* 0x000000ff0600720c */ /* 0x000fe40003f24270 */
[----:B------:R-:W-:Y:S02]  /*36a0*/  FSEL R74, R52, -INF , P0 ;  /* 0xff800000344a7808 */ /* 0x000fe40000000000 */
[----:B------:R-:W-:-:S02]  /*36b0*/  ISETP.GT.AND P0, PT, R5, 0x18, PT ;  /* 0x000000180500780c */ /* 0x000fc40003f04270 */
[----:B------:R-:W-:Y:S02]  /*36c0*/  FSEL R38, R62, -INF , P1 ;  /* 0xff8000003e267808 */ /* 0x000fe40000800000 */
[----:B------:R-:W-:Y:S02]  /*36d0*/  ISETP.GT.AND P1, PT, R6, 0x8, PT ;  /* 0x000000080600780c */ /* 0x000fe40003f24270 */
[----:B------:R-:W-:Y:S02]  /*36e0*/  FSEL R125, R40, -INF , P0 ;  /* 0xff800000287d7808 */ /* 0x000fe40000000000 */
[----:B------:R-:W-:Y:S02]  /*36f0*/  ISETP.GT.AND P0, PT, R5, 0x20, PT ;  /* 0x000000200500780c */ /* 0x000fe40003f04270 */
[----:B------:R-:W-:Y:S02]  /*3700*/  FSEL R45, R58, -INF , P1 ;  /* 0xff8000003a2d7808 */ /* 0x000fe40000800000 */
[----:B------:R-:W-:-:S02]  /*3710*/  ISETP.GT.AND P1, PT, R6, 0x10, PT ;  /* 0x000000100600780c */ /* 0x000fc40003f24270 */
[----:B------:R-:W-:Y:S02]  /*3720*/  FSEL R167, R28, -INF , P0 ;  /* 0xff8000001ca77808 */ /* 0x000fe40000000000 */
[C---:B------:R-:W-:Y:S02]  /*3730*/  ISETP.GT.AND P0, PT, R5.reuse, 0x28, PT ;  /* 0x000000280500780c */ /* 0x040fe40003f04270 */
[----:B------:R-:W-:Y:S02]  /*3740*/  FSEL R122, R54, -INF , P1 ;  /* 0xff800000367a7808 */ /* 0x000fe40000800000 */
[----:B------:R-:W-:Y:S02]  /*3750*/  ISETP.GT.AND P1, PT, R5, 0x29, PT ;  /* 0x000000290500780c */ /* 0x000fe40003f24270 */
[----:B------:R-:W-:Y:S02]  /*3760*/  FSEL R181, R24, -INF , P0 ;  /* 0xff80000018b57808 */ /* 0x000fe40000000000 */
[----:B------:R-:W-:-:S02]  /*3770*/  ISETP.GT.AND P0, PT, R6, 0x1, PT ;  /* 0x000000010600780c */ /* 0x000fc40003f04270 */
[----:B------:R-:W-:Y:S02]  /*3780*/  FSEL R180, R25, -INF , P1 ;  /* 0xff80000019b47808 */ /* 0x000fe40000800000 */
[----:B------:R-:W-:Y:S02]  /*3790*/  ISETP.GT.AND P1, PT, R6, 0x19, PT ;  /* 0x000000190600780c */ /* 0x000fe40003f24270 */
[----:B------:R-:W-:Y:S02]  /*37a0*/  IMNMX R4, R8, R4, PT ;  /* 0x0000000408047217 */ /* 0x000fe40003800200 */
[----:B------:R-:W-:Y:S02]  /*37b0*/  FSEL R44, R63, -INF , P0 ;  /* 0xff8000003f2c7808 */ /* 0x000fe40000000000 */
[----:B------:R-:W-:Y:S02]  /*37c0*/  ISETP.GT.AND P0, PT, R6, 0x9, PT ;  /* 0x000000090600780c */ /* 0x000fe40003f04270 */
[----:B------:R-:W-:-:S02]  /*37d0*/  FSEL R75, R43, -INF , P1 ;  /* 0xff8000002b4b7808 */ /* 0x000fc40000800000 */
[----:B------:R-:W-:Y:S02]  /*37e0*/  ISETP.GT.AND P1, PT, R4, 0x1, PT ;  /* 0x000000010400780c */ /* 0x000fe40003f24270 */
[----:B------:R-:W-:Y:S02]  /*37f0*/  FSEL R46, R59, -INF , P0 ;  /* 0xff8000003b2e7808 */ /* 0x000fe40000000000 */
[----:B------:R-:W-:Y:S02]  /*3800*/  ISETP.GT.AND P0, PT, R6, 0x11, PT ;  /* 0x000000110600780c */ /* 0x000fe40003f04270 */
[----:B------:R-:W-:Y:S02]  /*3810*/  FSEL R13, R105, -INF , P1 ;  /* 0xff800000690d7808 */ /* 0x000fe40000800000 */
[----:B------:R-:W-:Y:S02]  /*3820*/  ISETP.GT.AND P1, PT, R4, 0x9, PT ;  /* 0x000000090400780c */ /* 0x000fe40003f24270 */
[----:B------:R-:W-:-:S02]  /*3830*/  FSEL R121, R55, -INF , P0 ;  /* 0xff80000037797808 */ /* 0x000fc40000000000 */
[----:B------:R-:W-:Y:S02]  /*3840*/  ISETP.GT.AND P0, PT, R6, 0x18, PT ;  /* 0x000000180600780c */ /* 0x000fe40003f04270 */
[----:B------:R-:W-:Y:S02]  /*3850*/  FSEL R17, R97, -INF , P1 ;  /* 0xff80000061117808 */ /* 0x000fe40000800000 */
[----:B------:R-:W-:Y:S02]  /*3860*/  ISETP.GT.AND P1, PT, R4, 0x11, PT ;  /* 0x000000110400780c */ /* 0x000fe40003f24270 */
[----:B------:R-:W-:Y:S02]  /*3870*/  FSEL R120, R42, -INF , P0 ;  /* 0xff8000002a787808 */ /* 0x000fe40000000000 */
[----:B------:R-:W-:Y:S01]  /*3880*/  ISETP.GT.AND P0, PT, R4, RZ, PT ;  /* 0x000000ff0400720c */ /* 0x000fe20003f04270 */
[----:B------:R-:W-:Y:S01]  /*3890*/  LDSM.16.MT88.4 R40, [R222+0x2100] ;  /* 0x00210000de28783b */ /* 0x000fe20000004200 */
[----:B------:R-:W-:-:S02]  /*38a0*/  FSEL R49, R93, -INF , P1 ;  /* 0xff8000005d317808 */ /* 0x000fc40000800000 */
[----:B------:R-:W-:Y:S02]  /*38b0*/  ISETP.GT.AND P1, PT, R4, 0x19, PT ;  /* 0x000000190400780c */ /* 0x000fe40003f24270 */
[----:B------:R-:W-:Y:S02]  /*38c0*/  FSEL R11, R104, -INF , P0 ;  /* 0xff800000680b7808 */ /* 0x000fe40000000000 */
[C---:B------:R-:W-:Y:S02]  /*38d0*/  ISETP.GT.AND P0, PT, R4.reuse, 0x8, PT ;  /* 0x000000080400780c */ /* 0x040fe40003f04270 */
[----:B------:R-:W-:Y:S02]  /*38e0*/  FSEL R52, R89, -INF , P1 ;  /* 0xff80000059347808 */ /* 0x000fe40000800000 */
[----:B------:R-:W-:Y:S02]  /*38f0*/  ISETP.GT.AND P1, PT, R4, 0x21, PT ;  /* 0x000000210400780c */ /* 0x000fe40003f24270 */
[----:B------:R-:W-:-:S02]  /*3900*/  FSEL R16, R96, -INF , P0 ;  /* 0xff80000060107808 */ /* 0x000fc40000000000 */
[C---:B------:R-:W-:Y:S02]  /*3910*/  ISETP.GT.AND P0, PT, R4.reuse, 0x10, PT ;  /* 0x000000100400780c */ /* 0x040fe40003f04270 */
[----:B------:R-:W-:Y:S02]  /*3920*/  FMNMX.FTZ R7, R11, R13, !PT ;  /* 0x0000000d0b077209 */ /* 0x000fe40007810000 */
[----:B------:R-:W-:Y:S02]  /*3930*/  FSEL R155, R85, -INF , P1 ;  /* 0xff800000559b7808 */ /* 0x000fe40000800000 */
[----:B------:R-:W-:Y:S02]  /*3940*/  ISETP.GT.AND P1, PT, R4, 0x29, PT ;  /* 0x000000290400780c */ /* 0x000fe40003f24270 */
[----:B------:R-:W-:Y:S02]  /*3950*/  IMNMX R3, R8, R3, PT ;  /* 0x0000000308037217 */ /* 0x000fe40003800200 */
[----:B------:R-:W-:-:S02]  /*3960*/  FSEL R47, R92, -INF , P0 ;  /* 0xff8000005c2f7808 */ /* 0x000fc40000000000 */
[----:B------:R-:W-:Y:S02]  /*3970*/  FMNMX.FTZ R7, R16, R7, !PT ;  /* 0x0000000710077209 */ /* 0x000fe40007810000 */
[----:B------:R-:W-:Y:S02]  /*3980*/  ISETP.GT.AND P0, PT, R4, 0x18, PT ;  /* 0x000000180400780c */ /* 0x000fe40003f04270 */
[----:B------:R-:W-:Y:S02]  /*3990*/  FSEL R165, R81, -INF , P1 ;  /* 0xff80000051a57808 */ /* 0x000fe40000800000 */
[----:B------:R-:W-:Y:S02]  /*39a0*/  ISETP.GT.AND P1, PT, R3, RZ, PT ;  /* 0x000000ff0300720c */ /* 0x000fe40003f24270 */
[----:B------:R-:W-:Y:S02]  /*39b0*/  FMNMX.FTZ R7, R17, R7, !PT ;  /* 0x0000000711077209 */ /* 0x000fe40007810000 */
[----:B------:R-:W-:-:S02]  /*39c0*/  FSEL R50, R88, -INF , P0 ;  /* 0xff80000058327808 */ /* 0x000fc40000000000 */
[----:B------:R-:W-:Y:S02]  /*39d0*/  ISETP.GT.AND P0, PT, R4, 0x20, PT ;  /* 0x000000200400780c */ /* 0x000fe40003f04270 */
[----:B------:R-:W-:Y:S02]  /*39e0*/  FSEL R14, R106, -INF , P1 ;  /* 0xff8000006a0e7808 */ /* 0x000fe40000800000 */
[----:B------:R-:W-:Y:S02]  /*39f0*/  ISETP.GT.AND P1, PT, R3, 0x8, PT ;  /* 0x000000080300780c */ /* 0x000fe40003f24270 */
[----:B------:R-:W-:Y:S02]  /*3a00*/  FMNMX.FTZ R7, R47, R7, !PT ;  /* 0x000000072f077209 */ /* 0x000fe40007810000 */
[----:B------:R-:W-:Y:S02]  /*3a10*/  FSEL R141, R84, -INF , P0 ;  /* 0xff800000548d7808 */ /* 0x000fe40000000000 */
[----:B------:R-:W-:-:S02]  /*3a20*/  ISETP.GT.AND P0, PT, R4, 0x28, PT ;  /* 0x000000280400780c */ /* 0x000fc40003f04270 */
[----:B------:R-:W-:Y:S02]  /*3a30*/  FSEL R18, R98, -INF , P1 ;  /* 0xff80000062127808 */ /* 0x000fe40000800000 */
[----:B------:R-:W-:Y:S02]  /*3a40*/  FMNMX.FTZ R7, R49, R7, !PT ;  /* 0x0000000731077209 */ /* 0x000fe40007810000 */
[----:B------:R-:W-:Y:S02]  /*3a50*/  ISETP.GT.AND P1, PT, R3, 0x10, PT ;  /* 0x000000100300780c */ /* 0x000fe40003f24270 */
[----:B------:R-:W-:Y:S02]  /*3a60*/  FSEL R147, R80, -INF , P0 ;  /* 0xff80000050937808 */ /* 0x000fe40000000000 */
[----:B------:R-:W-:Y:S02]  /*3a70*/  ISETP.GT.AND P0, PT, R4, 0x30, PT ;  /* 0x000000300400780c */ /* 0x000fe40003f04270 */
[----:B------:R-:W-:-:S02]  /*3a80*/  FMNMX.FTZ R7, R50, R7, !PT ;  /* 0x0000000732077209 */ /* 0x000fc40007810000 */
[----:B------:R-:W-:Y:S02]  /*3a90*/  FSEL R48, R94, -INF , P1 ;  /* 0xff8000005e307808 */ /* 0x000fe40000800000 */
[C---:B------:R-:W-:Y:S02]  /*3aa0*/  ISETP.GT.AND P1, PT, R3.reuse, 0x18, PT ;  /* 0x000000180300780c */ /* 0x040fe40003f24270 */
[----:B------:R-:W-:Y:S02]  /*3ab0*/  FSEL R212, R76, -INF , P0 ;  /* 0xff8000004cd47808 */ /* 0x000fe40000000000 */
[----:B------:R-:W-:Y:S02]  /*3ac0*/  FMNMX.FTZ R7, R52, R7, !PT ;  /* 0x0000000734077209 */ /* 0x000fe40007810000 */
[----:B------:R-:W-:Y:S02]  /*3ad0*/  ISETP.GT.AND P0, PT, R3, 0x1, PT ;  /* 0x000000010300780c */ /* 0x000fe40003f04270 */
[----:B------:R-:W-:-:S02]  /*3ae0*/  FSEL R72, R90, -INF , P1 ;  /* 0xff8000005a487808 */ /* 0x000fc40000800000 */
[----:B------:R-:W-:Y:S02]  /*3af0*/  ISETP.GT.AND P1, PT, R4, 0x31, PT ;  /* 0x000000310400780c */ /* 0x000fe40003f24270 */
[----:B------:R-:W-:Y:S02]  /*3b00*/  FMNMX.FTZ R7, R141, R7, !PT ;  /* 0x000000078d077209 */ /* 0x000fe40007810000 */
[----:B------:R-:W-:Y:S02]  /*3b10*/  FSEL R15, R107, -INF , P0 ;  /* 0xff8000006b0f7808 */ /* 0x000fe40000000000 */
[----:B------:R-:W-:Y:S02]  /*3b20*/  FSEL R210, R77, -INF , P1 ;  /* 0xff8000004dd27808 */ /* 0x000fe40000800000 */
[----:B------:R-:W-:Y:S02]  /*3b30*/  ISETP.GT.AND P1, PT, R3, 0x20, PT ;  /* 0x000000200300780c */ /* 0x000fe40003f24270 */
[----:B------:R-:W-:-:S02]  /*3b40*/  FMNMX.FTZ R7, R155, R7, !PT ;  /* 0x000000079b077209 */ /* 0x000fc40007810000 */
[----:B------:R-:W-:Y:S02]  /*3b50*/  ISETP.GT.AND P0, PT, R3, 0x9, PT ;  /* 0x000000090300780c */ /* 0x000fe40003f04270 */
[----:B------:R-:W-:Y:S02]  /*3b60*/  FMNMX.FTZ R8, R14, R15, !PT ;  /* 0x0000000f0e087209 */ /* 0x000fe40007810000 */
[----:B------:R-:W-:Y:S02]  /*3b70*/  FSEL R126, R86, -INF , P1 ;  /* 0xff800000567e7808 */ /* 0x000fe40000800000 */
[----:B------:R-:W-:Y:S02]  /*3b80*/  FMNMX.FTZ R7, R147, R7, !PT ;  /* 0x0000000793077209 */ /* 0x000fe40007810000 */
[----:B------:R-:W-:Y:S02]  /*3b90*/  FSEL R19, R99, -INF , P0 ;  /* 0xff80000063137808 */ /* 0x000fe40000000000 */
[----:B------:R-:W-:-:S02]  /*3ba0*/  FMNMX.FTZ R8, R18, R8, !PT ;  /* 0x0000000812087209 */ /* 0x000fc40007810000 */
[----:B------:R-:W-:Y:S02]  /*3bb0*/  ISETP.GT.AND P1, PT, R4, 0x38, PT ;  /* 0x000000380400780c */ /* 0x000fe40003f24270 */
[----:B------:R-:W-:Y:S02]  /*3bc0*/  FMNMX.FTZ R7, R165, R7, !PT ;  /* 0x00000007a5077209 */ /* 0x000fe40007810000 */
[----:B------:R-:W-:Y:S02]  /*3bd0*/  ISETP.GT.AND P0, PT, R3, 0x11, PT ;  /* 0x000000110300780c */ /* 0x000fe40003f04270 */
[----:B------:R-:W-:Y:S02]  /*3be0*/  FMNMX.FTZ R8, R19, R8, !PT ;  /* 0x0000000813087209 */ /* 0x000fe40007810000 */
[----:B------:R-:W-:Y:S02]  /*3bf0*/  FSEL R208, R108, -INF , P1 ;  /* 0xff8000006cd07808 */ /* 0x000fe40000800000 */
[----:B------:R-:W-:-:S02]  /*3c00*/  ISETP.GT.AND P1, PT, R3, 0x28, PT ;  /* 0x000000280300780c */ /* 0x000fc40003f24270 */
[----:B------:R-:W-:Y:S02]  /*3c10*/  FMNMX.FTZ R7, R212, R7, !PT ;  /* 0x00000007d4077209 */ /* 0x000fe40007810000 */
[----:B------:R-:W-:Y:S02]  /*3c20*/  FSEL R51, R95, -INF , P0 ;  /* 0xff8000005f337808 */ /* 0x000fe40000000000 */
[----:B------:R-:W-:Y:S02]  /*3c30*/  FMNMX.FTZ R8, R48, R8, !PT ;  /* 0x0000000830087209 */ /* 0x000fe40007810000 */
        /* <DEDUP_REMOVED lines=9> */
[----:B------:R-:W-:Y:S02]  /*3cd0*/  FMNMX.FTZ R4, R202, R4, !PT ;  /* 0x00000004ca047209 */ /* 0x000fe40007810000 */
[----:B------:R-:W-:Y:S02]  /*3ce0*/  ISETP.GT.AND P0, PT, R3, 0x21, PT ;  /* 0x000000210300780c */ /* 0x000fe40003f04270 */
[----:B------:R-:W-:Y:S01]  /*3cf0*/  FMNMX.FTZ R8, R73, R8, !PT ;  /* 0x0000000849087209 */ /* 0x000fe20007810000 */
[----:B------:R-:W1:Y:S01]  /*3d00*/  SHFL.BFLY PT, R10, R4, 0x2, 0x1f ;  /* 0x0c401f00040a7f89 */ /* 0x000e6200000e0000 */
[----:B------:R-:W-:Y:S02]  /*3d10*/  FMNMX.FTZ R7, R32, R36, !PT ;  /* 0x0000002420077209 */ /* 0x000fe40007810000 */
[----:B------:R-:W-:Y:S02]  /*3d20*/  FSEL R127, R87, -INF , P0 ;  /* 0xff800000577f7808 */ /* 0x000fe40000000000 */
[----:B------:R-:W-:-:S02]  /*3d30*/  FMNMX.FTZ R8, R126, R8, !PT ;  /* 0x000000087e087209 */ /* 0x000fc40007810000 */
[----:B------:R-:W-:Y:S02]  /*3d40*/  FMNMX.FTZ R7, R37, R7, !PT ;  /* 0x0000000725077209 */ /* 0x000fe40007810000 */
[C---:B------:R-:W-:Y:S02]  /*3d50*/  ISETP.GT.AND P0, PT, R3.reuse, 0x29, PT ;  /* 0x000000290300780c */ /* 0x040fe40003f04270 */
[----:B------:R-:W-:Y:S02]  /*3d60*/  ISETP.GT.AND P1, PT, R3, 0x30, PT ;  /* 0x000000300300780c */ /* 0x000fe40003f24270 */
[----:B------:R-:W-:Y:S02]  /*3d70*/  FMNMX.FTZ R8, R127, R8, !PT ;  /* 0x000000087f087209 */ /* 0x000fe40007810000 */
[----:B------:R-:W-:Y:S02]  /*3d80*/  FMNMX.FTZ R7, R39, R7, !PT ;  /* 0x0000000727077209 */ /* 0x000fe40007810000 */
[----:B------:R-:W-:-:S02]  /*3d90*/  FSEL R152, R83, -INF , P0 ;  /* 0xff80000053987808 */ /* 0x000fc40000000000 */
[----:B------:R-:W-:Y:S02]  /*3da0*/  FSEL R206, R78, -INF , P1 ;  /* 0xff8000004ece7808 */ /* 0x000fe40000800000 */
[----:B------:R-:W-:Y:S02]  /*3db0*/  ISETP.GT.AND P0, PT, R3, 0x31, PT ;  /* 0x000000310300780c */ /* 0x000fe40003f04270 */
        /* <DEDUP_REMOVED lines=10> */
[----:B------:R-:W-:Y:S02]  /*3e60*/  FMNMX.FTZ R3, R125, R3, !PT ;  /* 0x000000037d037209 */ /* 0x000fe40007810000 */
[----:B------:R-:W-:Y:S02]  /*3e70*/  FSEL R205, R110, -INF , P1 ;  /* 0xff8000006ecd7808 */ /* 0x000fe40000800000 */
[----:B------:R-:W-:Y:S02]  /*3e80*/  FMNMX.FTZ R7, R209, R7, !PT ;  /* 0x00000007d1077209 */ /* 0x000fe40007810000 */
[----:B------:R-:W-:Y:S02]  /*3e90*/  FMNMX.FTZ R3, R124, R3, !PT ;  /* 0x000000037c037209 */ /* 0x000fe40007810000 */
[----:B------:R-:W-:Y:S02]  /*3ea0*/  FMNMX.FTZ R8, R38, R44, !PT ;  /* 0x0000002c26087209 */ /* 0x000fe40007810000 */
[----:B------:R-:W-:-:S02]  /*3eb0*/  FSEL R211, R111, -INF , P0 ;  /* 0xff8000006fd37808 */ /* 0x000fc40000000000 */
[----:B------:R-:W-:Y:S02]  /*3ec0*/  FMNMX.FTZ R7, R205, R7, !PT ;  /* 0x00000007cd077209 */ /* 0x000fe40007810000 */
[----:B-1----:R-:W-:Y:S02]  /*3ed0*/  FMNMX.FTZ R4, R4, R10, !PT ;  /* 0x0000000a04047209 */ /* 0x002fe40007810000 */
[----:B------:R-:W-:Y:S02]  /*3ee0*/  FMNMX.FTZ R9, R167, R3, !PT ;  /* 0x00000003a7097209 */ /* 0x000fe40007810000 */
[----:B------:R-:W-:Y:S01]  /*3ef0*/  FMNMX.FTZ R8, R45, R8, !PT ;  /* 0x000000082d087209 */ /* 0x000fe20007810000 */
[----:B------:R-:W1:Y:S01]  /*3f00*/  SHFL.BFLY PT, R144, R4, 0x1, 0x1f ;  /* 0x0c201f0004907f89 */ /* 0x000e6200000e0000 */
[----:B------:R-:W-:Y:S02]  /*3f10*/  FMNMX.FTZ R3, R211, R7, !PT ;  /* 0x00000007d3037209 */ /* 0x000fe40007810000 */
[----:B------:R-:W-:-:S02]  /*3f20*/  FMNMX.FTZ R7, R176, R9, !PT ;  /* 0x00000009b0077209 */ /* 0x000fc40007810000 */
[----:B------:R-:W-:Y:S01]  /*3f30*/  ISETP.GT.AND P1, PT, R5, 0x31, PT ;  /* 0x000000310500780c */ /* 0x000fe20003f24270 */
[----:B------:R-:W2:Y:S01]  /*3f40*/  SHFL.BFLY PT, R9, R3, 0x2, 0x1f ;  /* 0x0c401f0003097f89 */ /* 0x000ea200000e0000 */
[----:B------:R-:W-:Y:S02]  /*3f50*/  FMNMX.FTZ R8, R46, R8, !PT ;  /* 0x000000082e087209 */ /* 0x000fe40007810000 */
[----:B------:R-:W-:Y:S02]  /*3f60*/  FMNMX.FTZ R7, R181, R7, !PT ;  /* 0x00000007b5077209 */ /* 0x000fe40007810000 */
[----:B------:R-:W-:Y:S02]  /*3f70*/  FSEL R213, R69, -INF , P1 ;  /* 0xff80000045d57808 */ /* 0x000fe40000800000 */
[----:B------:R-:W-:Y:S02]  /*3f80*/  FMNMX.FTZ R8, R122, R8, !PT ;  /* 0x000000087a087209 */ /* 0x000fe40007810000 */
[----:B------:R-:W-:-:S02]  /*3f90*/  ISETP.GT.AND P1, PT, R6, 0x20, PT ;  /* 0x000000200600780c */ /* 0x000fc40003f24270 */
[----:B------:R-:W-:Y:S02]  /*3fa0*/  FMNMX.FTZ R7, R180, R7, !PT ;  /* 0x00000007b4077209 */ /* 0x000fe40007810000 */
[----:B------:R-:W-:Y:S02]  /*3fb0*/  FMNMX.FTZ R8, R121, R8, !PT ;  /* 0x0000000879087209 */ /* 0x000fe40007810000 */
[----:B------:R-:W-:Y:S02]  /*3fc0*/  FSEL R166, R30, -INF , P1 ;  /* 0xff8000001ea67808 */ /* 0x000fe40000800000 */
[C---:B------:R-:W-:Y:S02]  /*3fd0*/  ISETP.GT.AND P0, PT, R5.reuse, 0x38, PT ;  /* 0x000000380500780c */ /* 0x040fe40003f04270 */
[----:B------:R-:W-:Y:S02]  /*3fe0*/  ISETP.GT.AND P1, PT, R5, 0x39, PT ;  /* 0x000000390500780c */ /* 0x000fe40003f24270 */
[----:B------:R-:W-:-:S02]  /*3ff0*/  FMNMX.FTZ R5, R239, R7, !PT ;  /* 0x00000007ef057209 */ /* 0x000fc40007810000 */
[----:B------:R-:W-:Y:S02]  /*4000*/  FMNMX.FTZ R7, R120, R8, !PT ;  /* 0x0000000878077209 */ /* 0x000fe40007810000 */
[----:B------:R-:W-:Y:S02]  /*4010*/  FSEL R243, R64, -INF , P0 ;  /* 0xff80000040f37808 */ /* 0x000fe40000000000 */
[----:B------:R-:W-:Y:S02]  /*4020*/  FMNMX.FTZ R5, R213, R5, !PT ;  /* 0x00000005d5057209 */ /* 0x000fe40007810000 */
[----:B------:R-:W-:Y:S02]  /*4030*/  ISETP.GT.AND P0, PT, R6, 0x21, PT ;  /* 0x000000210600780c */ /* 0x000fe40003f04270 */
[----:B------:R-:W-:Y:S02]  /*4040*/  FMNMX.FTZ R7, R75, R7, !PT ;  /* 0x000000074b077209 */ /* 0x000fe40007810000 */
[----:B------:R-:W-:-:S02]  /*4050*/  FSEL R240, R65, -INF , P1 ;  /* 0xff80000041f07808 */ /* 0x000fc40000800000 */
[----:B------:R-:W-:Y:S02]  /*4060*/  FMNMX.FTZ R5, R243, R5, !PT ;  /* 0x00000005f3057209 */ /* 0x000fe40007810000 */
[----:B------:R-:W-:Y:S02]  /*4070*/  FSEL R164, R31, -INF , P0 ;  /* 0xff8000001fa47808 */ /* 0x000fe40000000000 */
[----:B------:R-:W-:Y:S01]  /*4080*/  ISETP.GT.AND P1, PT, R6, 0x28, PT ;  /* 0x000000280600780c */ /* 0x000fe20003f24270 */
[----:B------:R-:W-:Y:S01]  /*4090*/  LDSM.16.MT88.4 R28, [R221+0x100] ;  /* 0x00010000dd1c783b */ /* 0x000fe20000004200 */
[----:B------:R-:W-:Y:S02]  /*40a0*/  FMNMX.FTZ R7, R166, R7, !PT ;  /* 0x00000007a6077209 */ /* 0x000fe40007810000 */
[----:B------:R-:W-:Y:S02]  /*40b0*/  FMNMX.FTZ R5, R240, R5, !PT ;  /* 0x00000005f0057209 */ /* 0x000fe40007810000 */
[----:B-1----:R-:W-:-:S02]  /*40c0*/  FMNMX.FTZ R144, R4, R144, !PT ;  /* 0x0000009004907209 */ /* 0x002fc40007810000 */
[----:B------:R-:W-:Y:S02]  /*40d0*/  ISETP.GT.AND P0, PT, R6, 0x29, PT ;  /* 0x000000290600780c */ /* 0x000fe40003f04270 */
[----:B------:R-:W-:Y:S01]  /*40e0*/  FSEL R153, R26, -INF , P1 ;  /* 0xff8000001a997808 */ /* 0x000fe20000800000 */
[----:B------:R-:W-:Y:S01]  /*40f0*/  FMUL.FTZ R12, R144, c[0x0][0x2d0] ;  /* 0x0000b400900c7a20 */ /* 0x000fe20000410000 */
[----:B------:R-:W-:Y:S02]  /*4100*/  FMNMX.FTZ R4, R164, R7, !PT ;  /* 0x00000007a4047209 */ /* 0x000fe40007810000 */
[----:B------:R-:W-:Y:S01]  /*4110*/  FSEL R154, R27, -INF , P0 ;  /* 0xff8000001b9a7808 */ /* 0x000fe20000000000 */
[----:B------:R-:W1:Y:S01]  /*4120*/  SHFL.BFLY PT, R7, R5, 0x2, 0x1f ;  /* 0x0c401f0005077f89 */ /* 0x000e6200000e0000 */
[----:B------:R-:W-:Y:S02]  /*4130*/  ISETP.GT.AND P1, PT, R6, 0x30, PT ;  /* 0x000000300600780c */ /* 0x000fe40003f24270 */
[----:B------:R-:W-:Y:S01]  /*4140*/  FMNMX.FTZ R4, R153, R4, !PT ;  /* 0x0000000499047209 */ /* 0x000fe20007810000 */
[----:B------:R-:W-:Y:S01]  /*4150*/  LDSM.16.MT88.4 R24, [R222+0x100] ;  /* 0x00010000de18783b */ /* 0x000fe20000004200 */
[----:B--2---:R-:W-:-:S02]  /*4160*/  FMNMX.FTZ R3, R3, R9, !PT ;  /* 0x0000000903037209 */ /* 0x004fc40007810000 */
[----:B------:R-:W-:Y:S02]  /*4170*/  ISETP.GT.AND P0, PT, R6, 0x31, PT ;  /* 0x000000310600780c */ /* 0x000fe40003f04270 */
[----:B------:R-:W-:Y:S01]  /*4180*/  FSEL R214, R70, -INF , P1 ;  /* 0xff80000046d67808 */ /* 0x000fe20000800000 */
[----:B------:R-:W2:Y:S01]  /*4190*/  SHFL.BFLY PT, R142, R3, 0x1, 0x1f ;  /* 0x0c201f00038e7f89 */ /* 0x000ea200000e0000 */
[----:B------:R-:W-:Y:S02]  /*41a0*/  FMNMX.FTZ R4, R154, R4, !PT ;  /* 0x000000049a047209 */ /* 0x000fe40007810000 */
[----:B------:R-:W-:Y:S02]  /*41b0*/  ISETP.GT.AND P1, PT, R6, 0x38, PT ;  /* 0x000000380600780c */ /* 0x000fe40003f24270 */
[----:B------:R-:W-:Y:S02]  /*41c0*/  FSEL R217, R71, -INF , P0 ;  /* 0xff80000047d97808 */ /* 0x000fe40000000000 */
[----:B------:R-:W-:-:S02]  /*41d0*/  FMNMX.FTZ R4, R214, R4, !PT ;  /* 0x00000004d6047209 */ /* 0x000fc40007810000 */
[----:B------:R-:W-:Y:S02]  /*41e0*/  FSEL R241, R66, -INF , P1 ;  /* 0xff80000042f17808 */ /* 0x000fe40000800000 */
[----:B------:R-:W-:Y:S02]  /*41f0*/  ISETP.GT.AND P1, PT, R6, 0x39, PT ;  /* 0x000000390600780c */ /* 0x000fe40003f24270 */
[----:B------:R-:W-:Y:S02]  /*4200*/  FMNMX.FTZ R4, R217, R4, !PT ;  /* 0x00000004d9047209 */ /* 0x000fe40007810000 */
[----:B------:R-:W-:Y:S02]  /*4210*/  FSEL R242, R67, -INF , P1 ;  /* 0xff80000043f27808 */ /* 0x000fe40000800000 */
[----:B------:R-:W-:Y:S02]  /*4220*/  FMNMX.FTZ R4, R241, R4, !PT ;  /* 0x00000004f1047209 */ /* 0x000fe40007810000 */
[----:B-1----:R-:W-:-:S02]  /*4230*/  FMNMX.FTZ R5, R7, R5, !PT ;  /* 0x0000000507057209 */ /* 0x002fc40007810000 */
[----:B------:R-:W-:Y:S02]  /*4240*/  FMNMX.FTZ R4, R242, R4, !PT ;  /* 0x00000004f2047209 */ /* 0x000fe40007810000 */
[----:B------:R-:W-:Y:S01]  /*4250*/  FSETP.NEU.FTZ.AND P0, PT, R144, -INF , PT ;  /* 0xff8000009000780b */ /* 0x000fe20003f1d000 */
[----:B------:R-:W1:Y:S01]  /*4260*/  SHFL.BFLY PT, R146, R5, 0x1, 0x1f ;  /* 0x0c201f0005927f89 */ /* 0x000e6200000e0000 */
[----:B--2---:R-:W-:Y:S02]  /*4270*/  FMNMX.FTZ R142, R142, R3, !PT ;  /* 0x000000038e8e7209 */ /* 0x004fe40007810000 */
[----:B------:R-:W-:Y:S01]  /*4280*/  FSEL R12, R12, RZ, P0 ;  /* 0x000000ff0c0c7208 */ /* 0x000fe20000000000 */
[----:B------:R-:W2:Y:S01]  /*4290*/  SHFL.BFLY PT, R7, R4, 0x2, 0x1f ;  /* 0x0c401f0004077f89 */ /* 0x000ea200000e0000 */
[C---:B------:R-:W-:Y:S01]  /*42a0*/  FSETP.NEU.FTZ.AND P0, PT, R142.reuse, -INF , PT ;  /* 0xff8000008e00780b */ /* 0x040fe20003f1d000 */
[----:B------:R-:W-:Y:S02]  /*42b0*/  FMUL.FTZ R3, R142, c[0x0][0x2d0] ;  /* 0x0000b4008e037a20 */ /* 0x000fe40000410000 */
[----:B------:R-:W-:-:S03]  /*42c0*/  FFMA.FTZ R6, R11, c[0x0][0x2d0], -R12 ;  /* 0x0000b4000b067a23 */ /* 0x000fc6000001080c */
[----:B------:R-:W-:Y:S01]  /*42d0*/  FSEL R3, R3, RZ, P0 ;  /* 0x000000ff03037208 */ /* 0x000fe20000000000 */
[----:B------:R3:W-:Y:S04]  /*42e0*/  MUFU.EX2 R161, R6 ;  /* 0x0000000600a17308 */ /* 0x0007e80000000800 */
[--C-:B------:R-:W-:Y:S02]  /*42f0*/  FFMA.FTZ R0, R15, c[0x0][0x2d0], -R3.reuse ;  /* 0x0000b4000f007a23 */ /* 0x100fe40000010803 */
[----:B------:R-:W-:Y:S02]  /*4300*/  FFMA.FTZ R2, R19, c[0x0][0x2d0], -R3 ;  /* 0x0000b40013027a23 */ /* 0x000fe40000010803 */
[----:B------:R4:W-:Y:S01]  /*4310*/  MUFU.EX2 R160, R0 ;  /* 0x0000000000a07308 */ /* 0x0009e20000000800 */
[----:B-1----:R-:W-:Y:S01]  /*4320*/  FMNMX.FTZ R146, R5, R146, !PT ;  /* 0x0000009205927209 */ /* 0x002fe20007810000 */
[----:B---3--:R-:W-:Y:S01]  /*4330*/  FFMA.FTZ R6, R13, c[0x0][0x2d0], -R12 ;  /* 0x0000b4000d067a23 */ /* 0x008fe2000001080c */
[----:B--2---:R-:W-:-:S05]  /*4340*/  FMNMX.FTZ R4, R4, R7, !PT ;  /* 0x0000000704047209 */ /* 0x004fca0007810000 */
[----:B------:R-:W-:Y:S01]  /*4350*/  MUFU.EX2 R189, R2 ;  /* 0x0000000200bd7308 */ /* 0x000fe20000000800 */
[----:B------:R-:W-:Y:S01]  /*4360*/  FSETP.NEU.FTZ.AND P0, PT, R146, -INF , PT ;  /* 0xff8000009200780b */ /* 0x000fe20003f1d000 */
[----:B------:R-:W1:Y:S01]  /*4370*/  SHFL.BFLY PT, R5, R4, 0x1, 0x1f ;  /* 0x0c201f0004057f89 */ /* 0x000e6200000e0000 */
[----:B----4-:R-:W-:-:S05]  /*4380*/  FFMA.FTZ R0, R18, c[0x0][0x2d0], -R3 ;  /* 0x0000b40012007a23 */ /* 0x010fca0000010803 */
[----:B------:R2:W3:Y:S08]  /*4390*/  MUFU.EX2 R20, R6 ;  /* 0x0000000600147308 */ /* 0x0004f00000000800 */
[----:B------:R4:W5:Y:S01]  /*43a0*/  MUFU.EX2 R179, R0 ;  /* 0x0000000000b37308 */ /* 0x0009620000000800 */
[----:B--2---:R-:W-:Y:S02]  /*43b0*/  FFMA.FTZ R6, R16, c[0x0][0x2d0], -R12 ;  /* 0x0000b40010067a23 */ /* 0x004fe4000001080c */
[----:B---3--:R-:W-:-:S05]  /*43c0*/  IMAD.MOV.U32 R15, RZ, RZ, R20 ;  /* 0x000000ffff0f7224 */ /* 0x008fca00078e0014 */
[----:B------:R2:W-:Y:S01]  /*43d0*/  MUFU.EX2 R184, R6 ;  /* 0x0000000600b87308 */ /* 0x0005e20000000800 */
[----:B------:R-:W3:Y:S01]  /*43e0*/  LDSM.16.MT88.4 R20, [R221+0x1100] ;  /* 0x00110000dd14783b */ /* 0x000ee20000004200 */
[----:B-1----:R-:W-:Y:S01]  /*43f0*/  FMNMX.FTZ R145, R4, R5, !PT ;  /* 0x0000000504917209 */ /* 0x002fe20007810000 */
[----:B----4-:R-:W-:Y:S01]  /*4400*/  FMUL.FTZ R0, R146, c[0x0][0x2d0] ;  /* 0x0000b40092007a20 */ /* 0x010fe20000410000 */
[----:B------:R-:W-:Y:S02]  /*4410*/  F2FP.BF16.PACK_AB R4, R15, R161 ;  /* 0x000000a10f04723e */ /* 0x000fe400000010ff */
[----:B-----5:R-:W-:Y:S02]  /*4420*/  F2FP.BF16.PACK_AB R7, R189, R179 ;  /* 0x000000b3bd07723e */ /* 0x020fe400000010ff */
[----:B------:R-:W-:Y:S02]  /*4430*/  FSEL R0, R0, RZ, P0 ;  /* 0x000000ff00007208 */ /* 0x000fe40000000000 */
[----:B------:R-:W-:-:S03]  /*4440*/  FSETP.NEU.FTZ.AND P0, PT, R145, -INF , PT ;  /* 0xff8000009100780b */ /* 0x000fc60003f1d000 */
[----:B------:R-:W-:Y:S02]  /*4450*/  FFMA.FTZ R2, R32, c[0x0][0x2d0], -R0 ;  /* 0x0000b40020027a23 */ /* 0x000fe40000010800 */
[----:B--2---:R-:W-:Y:S01]  /*4460*/  FFMA.FTZ R6, R17, c[0x0][0x2d0], -R12 ;  /* 0x0000b40011067a23 */ /* 0x004fe2000001080c */
[----:B------:R-:W-:Y:S01]  /*4470*/  LDSM.16.MT88.4 R32, [R221+0x2100] ;  /* 0x00210000dd20783b */ /* 0x000fe20000004200 */
[----:B------:R-:W-:Y:S02]  /*4480*/  FFMA.FTZ R8, R37, c[0x0][0x2d0], -R0 ;  /* 0x0000b40025087a23 */ /* 0x000fe40000010800 */
[----:B------:R1:W2:Y:S01]  /*4490*/  MUFU.EX2 R177, R6 ;  /* 0x0000000600b17308 */ /* 0x0002a20000000800 */
[----:B------:R-:W4:Y:S07]  /*44a0*/  LDSM.16.MT88.4 R16, [R222+0x1100] ;  /* 0x00110000de10783b */ /* 0x000f2e0000004200 */
[----:B------:R5:W-:Y:S01]  /*44b0*/  MUFU.EX2 R185, R8 ;  /* 0x0000000800b97308 */ /* 0x000be20000000800 */
[----:B-1----:R-:W-:-:S07]  /*44c0*/  FFMA.FTZ R6, R14, c[0x0][0x2d0], -R3 ;  /* 0x0000b4000e067a23 */ /* 0x002fce0000010803 */
[----:B------:R1:W-:Y:S01]  /*44d0*/  MUFU.EX2 R14, R2 ;  /* 0x00000002000e7308 */ /* 0x0003e20000000800 */
[----:B-----5:R-:W-:-:S07]  /*44e0*/  FFMA.FTZ R8, R39, c[0x0][0x2d0], -R0 ;  /* 0x0000b40027087a23 */ /* 0x020fce0000010800 */
[----:B------:R2:W5:Y:S01]  /*44f0*/  MUFU.EX2 R190, R6 ;  /* 0x0000000600be7308 */ /* 0x0005620000000800 */
[----:B-1----:R-:W-:-:S07]  /*4500*/  FFMA.FTZ R2, R36, c[0x0][0x2d0], -R0 ;  /* 0x0000b40024027a23 */ /* 0x002fce0000010800 */
[----:B------:R-:W1:Y:S01]  /*4510*/  MUFU.EX2 R178, R8 ;  /* 0x0000000800b27308 */ /* 0x000e620000000800 */
[----:B--2---:R-:W-:-:S07]  /*4520*/  F2FP.BF16.PACK_AB R6, R177, R184 ;  /* 0x000000b8b106723e */ /* 0x004fce00000010ff */
[----:B------:R2:W-:Y:S01]  /*4530*/  MUFU.EX2 R252, R2 ;  /* 0x0000000200fc7308 */ /* 0x0005e20000000800 */
[----:B-----5:R-:W-:-:S07]  /*4540*/  F2FP.BF16.PACK_AB R5, R160, R190 ;  /* 0x000000bea005723e */ /* 0x020fce00000010ff */
[----:B------:R-:W-:Y:S01]  /*4550*/  HMMA.16816.F32.BF16 R116, R4, R28, RZ ;  /* 0x0000001c0474723c */ /* 0x000fe200000418ff */
[----:B-1----:R-:W-:Y:S01]  /*4560*/  F2FP.BF16.PACK_AB R10, R178, R185 ;  /* 0x000000b9b20a723e */ /* 0x002fe200000010ff */
[----:B--2---:R-:W-:-:S06]  /*4570*/  FMUL.FTZ R2, R145, c[0x0][0x2d0] ;  /* 0x0000b40091027a20 */ /* 0x004fcc0000410000 */
[----:B------:R-:W-:Y:S01]  /*4580*/  HMMA.16816.F32.BF16 R112, R4, R24, RZ ;  /* 0x000000180470723c */ /* 0x000fe200000418ff */
[----:B------:R-:W-:-:S07]  /*4590*/  FSEL R2, R2, RZ, P0 ;  /* 0x000000ff02027208 */ /* 0x000fce0000000000 */
[C---:B---3--:R-:W-:Y:S01]  /*45a0*/  HMMA.16816.F32.BF16 R108, R4.reuse, R20, RZ ;  /* 0x00000014046c723c */ /* 0x048fe200000418ff */
[--C-:B------:R-:W-:Y:S02]  /*45b0*/  FFMA.FTZ R8, R38, c[0x0][0x2d0], -R2.reuse ;  /* 0x0000b40026087a23 */ /* 0x100fe40000010802 */
[----:B------:R-:W-:Y:S02]  /*45c0*/  LDSM.16.MT88.4 R36, [R222+0x2500] ;  /* 0x00250000de24783b */ /* 0x000fe40000004200 */
[----:B------:R1:W-:Y:S03]  /*45d0*/  MUFU.EX2 R249, R8 ;  /* 0x0000000800f97308 */ /* 0x0003e60000000800 */
[C---:B----4-:R-:W-:Y:S08]  /*45e0*/  HMMA.16816.F32.BF16 R104, R4.reuse, R16, RZ ;  /* 0x000000100468723c */ /* 0x050ff000000418ff */
        /* <DEDUP_REMOVED lines=14> */
[----:B------:R-:W-:Y:S07]  /*46d0*/  HMMA.16816.F32.BF16 R64, R4, R42, RZ ;  /* 0x0000002a0440723c */ /* 0x000fee00000418ff */
[----:B------:R-:W-:Y:S01]  /*46e0*/  FFMA.FTZ R4, R47, c[0x0][0x2d0], -R12 ;  /* 0x0000b4002f047a23 */ /* 0x000fe2000001080c */
[----:B-1----:R-:W-:-:S03]  /*46f0*/  F2FP.BF16.PACK_AB R8, R252, R14 ;  /* 0x0000000efc08723e */ /* 0x002fc600000010ff */
[----:B------:R1:W-:Y:S01]  /*4700*/  MUFU.EX2 R250, R4 ;  /* 0x0000000400fa7308 */ /* 0x0003e20000000800 */
[----:B--2---:R-:W-:-:S07]  /*4710*/  F2FP.BF16.PACK_AB R11, R13, R251 ;  /* 0x000000fb0d0b723e */ /* 0x004fce00000010ff */
[----:B------:R-:W-:Y:S01]  /*4720*/  HMMA.16816.F32.BF16 R60, R8, R24, RZ ;  /* 0x00000018083c723c */ /* 0x000fe200000418ff */
[----:B-1----:R-:W-:-:S07]  /*4730*/  FFMA.FTZ R4, R49, c[0x0][0x2d0], -R12 ;  /* 0x0000b40031047a23 */ /* 0x002fce000001080c */
[C---:B------:R-:W-:Y:S01]  /*4740*/  HMMA.16816.F32.BF16 R132, R8.reuse, R26, RZ ;  /* 0x0000001a0884723c */ /* 0x040fe200000418ff */
[----:B------:R-:W1:Y:S01]  /*4750*/  LDSM.16.MT88.4 R24, [R221+0x500] ;  /* 0x00050000dd18783b */ /* 0x000e620000004200 */
[----:B------:R2:W-:Y:S06]  /*4760*/  MUFU.EX2 R188, R4 ;  /* 0x0000000400bc7308 */ /* 0x0005ec0000000800 */
[C---:B------:R-:W-:Y:S08]  /*4770*/  HMMA.16816.F32.BF16 R68, R8.reuse, R28, RZ ;  /* 0x0000001c0844723c */ /* 0x040ff000000418ff */
[----:B------:R-:W-:Y:S01]  /*4780*/  HMMA.16816.F32.BF16 R136, R8, R30, RZ ;  /* 0x0000001e0888723c */ /* 0x000fe200000418ff */
[----:B------:R-:W-:Y:S01]  /*4790*/  LDSM.16.MT88.4 R28, [R222+0x1500] ;  /* 0x00150000de1c783b */ /* 0x000fe20000004200 */
[----:B--2---:R-:W-:-:S04]  /*47a0*/  FFMA.FTZ R4, R50, c[0x0][0x2d0], -R12 ;  /* 0x0000b40032047a23 */ /* 0x004fc8000001080c */
[----:B------:R2:W-:Y:S02]  /*47b0*/  MUFU.EX2 R182, R4 ;  /* 0x0000000400b67308 */ /* 0x0005e40000000800 */
[C---:B------:R-:W-:Y:S08]  /*47c0*/  HMMA.16816.F32.BF16 R56, R8.reuse, R20, RZ ;  /* 0x000000140838723c */ /* 0x040ff000000418ff */
[----:B------:R-:W-:Y:S01]  /*47d0*/  HMMA.16816.F32.BF16 R128, R8, R22, RZ ;  /* 0x000000160880723c */ /* 0x000fe200000418ff */
[----:B------:R-:W3:Y:S01]  /*47e0*/  LDSM.16.MT88.4 R20, [R222+0x500] ;  /* 0x00050000de14783b */ /* 0x000ee20000004200 */
[----:B--2---:R-:W-:-:S06]  /*47f0*/  FFMA.FTZ R4, R52, c[0x0][0x2d0], -R12 ;  /* 0x0000b40034047a23 */ /* 0x004fcc000001080c */
[C---:B------:R-:W-:Y:S01]  /*4800*/  HMMA.16816.F32.BF16 R148, R8.reuse, R18, RZ ;  /* 0x000000120894723c */ /* 0x040fe200000418ff */
[----:B------:R2:W4:Y:S07]  /*4810*/  MUFU.EX2 R183, R4 ;  /* 0x0000000400b77308 */ /* 0x00052e0000000800 */
[C---:B------:R-:W-:Y:S01]  /*4820*/  HMMA.16816.F32.BF16 R52, R8.reuse, R16, RZ ;  /* 0x000000100834723c */ /* 0x040fe200000418ff */
[----:B------:R-:W5:Y:S07]  /*4830*/  LDSM.16.MT88.4 R16, [R221+0x1500] ;  /* 0x00150000dd10783b */ /* 0x000f6e0000004200 */
[----:B------:R-:W-:Y:S01]  /*4840*/  HMMA.16816.F32.BF16 R156, R8, R34, RZ ;  /* 0x00000022089c723c */ /* 0x000fe200000418ff */
[----:B--2---:R-:W-:Y:S01]  /*4850*/  FFMA.FTZ R4, R48, c[0x0][0x2d0], -R3 ;  /* 0x0000b40030047a23 */ /* 0x004fe20000010803 */
[----:B----4-:R-:W-:-:S03]  /*4860*/  F2FP.BF16.PACK_AB R6, R183, R182 ;  /* 0x000000b6b706723e */ /* 0x010fc600000010ff */
[----:B------:R2:W-:Y:S03]  /*4870*/  MUFU.EX2 R244, R4 ;  /* 0x0000000400f47308 */ /* 0x0005e60000000800 */
[C---:B------:R-:W-:Y:S08]  /*4880*/  HMMA.16816.F32.BF16 R44, R8.reuse, R40, RZ ;  /* 0x00000028082c723c */ /* 0x040ff000000418ff */
[----:B------:R-:W-:Y:S01]  /*4890*/  HMMA.16816.F32.BF16 R168, R8, R42, RZ ;  /* 0x0000002a08a8723c */ /* 0x000fe200000418ff */
[----:B--2---:R-:W-:-:S07]  /*48a0*/  FFMA.FTZ R4, R51, c[0x0][0x2d0], -R3 ;  /* 0x0000b40033047a23 */ /* 0x004fce0000010803 */
[----:B------:R-:W-:Y:S01]  /*48b0*/  HMMA.16816.F32.BF16 R48, R8, R32, RZ ;  /* 0x000000200830723c */ /* 0x000fe200000418ff */
[----:B------:R-:W2:Y:S01]  /*48c0*/  LDSM.16.MT88.4 R32, [R221+0x2500] ;  /* 0x00250000dd20783b */ /* 0x000ea20000004200 */
[----:B------:R4:W1:Y:S05]  /*48d0*/  MUFU.EX2 R247, R4 ;  /* 0x0000000400f77308 */ /* 0x00086a0000000800 */
[----:B------:R-:W-:Y:S02]  /*48e0*/  FFMA.FTZ R8, R125, c[0x0][0x2d0], -R0 ;  /* 0x0000b4007d087a23 */ /* 0x000fe40000010800 */
[----:B------:R-:W-:Y:S02]  /*48f0*/  IMAD.MOV.U32 R125, RZ, RZ, R161 ;  /* 0x000000ffff7d7224 */ /* 0x000fe400078e00a1 */
[----:B------:R3:W-:Y:S01]  /*4900*/  MUFU.EX2 R216, R8 ;  /* 0x0000000800d87308 */ /* 0x0007e20000000800 */
[----:B----4-:R-:W-:Y:S01]  /*4910*/  FFMA.FTZ R4, R72, c[0x0][0x2d0], -R3 ;  /* 0x0000b40048047a23 */ /* 0x010fe20000010803 */
[----:B-1----:R-:W-:-:S06]  /*4920*/  F2FP.BF16.PACK_AB R5, R247, R244 ;  /* 0x000000f4f705723e */ /* 0x002fcc00000010ff */
[----:B------:R1:W-:Y:S01]  /*4930*/  MUFU.EX2 R246, R4 ;  /* 0x0000000400f67308 */ /* 0x0003e20000000800 */
[----:B---3--:R-:W-:Y:S02]  /*4940*/  FFMA.FTZ R8, R124, c[0x0][0x2d0], -R0 ;  /* 0x0000b4007c087a23 */ /* 0x008fe40000010800 */
[----:B------:R-:W-:-:S05]  /*4950*/  IMAD.MOV.U32 R124, RZ, RZ, R160 ;  /* 0x000000ffff7c7224 */ /* 0x000fca00078e00a0 */
[----:B------:R3:W-:Y:S01]  /*4960*/  MUFU.EX2 R215, R8 ;  /* 0x0000000800d77308 */ /* 0x0007e20000000800 */
[----:B-1----:R-:W-:-:S07]  /*4970*/  FFMA.FTZ R4, R73, c[0x0][0x2d0], -R3 ;  /* 0x0000b40049047a23 */ /* 0x002fce0000010803 */
[----:B------:R1:W4:Y:S01]  /*4980*/  MUFU.EX2 R245, R4 ;  /* 0x0000000400f57308 */ /* 0x0003220000000800 */
[----:B---3--:R-:W-:-:S07]  /*4990*/  FFMA.FTZ R8, R122, c[0x0][0x2d0], -R2 ;  /* 0x0000b4007a087a23 */ /* 0x008fce0000010802 */
[----:B------:R3:W-:Y:S01]  /*49a0*/  MUFU.EX2 R204, R8 ;  /* 0x0000000800cc7308 */ /* 0x0007e20000000800 */
[----:B-1----:R-:W-:Y:S01]  /*49b0*/  FFMA.FTZ R4, R74, c[0x0][0x2d0], -R0 ;  /* 0x0000b4004a047a23 */ /* 0x002fe20000010800 */
[----:B----4-:R-:W-:-:S06]  /*49c0*/  F2FP.BF16.PACK_AB R7, R245, R246 ;  /* 0x000000f6f507723e */ /* 0x010fcc00000010ff */
[----:B------:R1:W-:Y:S01]  /*49d0*/  MUFU.EX2 R219, R4 ;  /* 0x0000000400db7308 */ /* 0x0003e20000000800 */
[----:B---3--:R-:W-:-:S07]  /*49e0*/  FFMA.FTZ R8, R121, c[0x0][0x2d0], -R2 ;  /* 0x0000b40079087a23 */ /* 0x008fce0000010802 */
[----:B------:R3:W-:Y:S01]  /*49f0*/  MUFU.EX2 R207, R8 ;  /* 0x0000000800cf7308 */ /* 0x0007e20000000800 */
[----:B-1----:R-:W-:-:S07]  /*4a00*/  FFMA.FTZ R4, R123, c[0x0][0x2d0], -R0 ;  /* 0x0000b4007b047a23 */ /* 0x002fce0000010800 */
[----:B------:R1:W4:Y:S01]  /*4a10*/  MUFU.EX2 R218, R4 ;  /* 0x0000000400da7308 */ /* 0x0003220000000800 */
[----:B---3--:R-:W-:-:S07]  /*4a20*/  FFMA.FTZ R8, R120, c[0x0][0x2d0], -R2 ;  /* 0x0000b40078087a23 */ /* 0x008fce0000010802 */
[----:B------:R3:W-:Y:S01]  /*4a30*/  MUFU.EX2 R203, R8 ;  /* 0x0000000800cb7308 */ /* 0x0007e20000000800 */
[----:B-1----:R-:W-:-:S07]  /*4a40*/  F2FP.BF16.PACK_AB R4, R188, R250 ;  /* 0x000000fabc04723e */ /* 0x002fce00000010ff */
[----:B------:R-:W-:Y:S01]  /*4a50*/  HMMA.16816.F32.BF16 R172, R4, R24, R116 ;  /* 0x0000001804ac723c */ /* 0x000fe20000041874 */
[----:B---3--:R-:W-:-:S04]  /*4a60*/  FFMA.FTZ R8, R75, c[0x0][0x2d0], -R2 ;  /* 0x0000b4004b087a23 */ /* 0x008fc80000010802 */
[----:B------:R1:W3:Y:S03]  /*4a70*/  MUFU.EX2 R201, R8 ;  /* 0x0000000800c97308 */ /* 0x0002e60000000800 */
[C---:B------:R-:W-:Y:S08]  /*4a80*/  HMMA.16816.F32.BF16 R116, R4.reuse, R20, R112 ;  /* 0x000000140474723c */ /* 0x040ff00000041870 */
[----:B-----5:R-:W-:Y:S01]  /*4a90*/  HMMA.16816.F32.BF16 R112, R4, R16, R108 ;  /* 0x000000100470723c */ /* 0x020fe2000004186c */
[----:B-1----:R-:W-:-:S07]  /*4aa0*/  FFMA.FTZ R8, R141, c[0x0][0x2d0], -R12 ;  /* 0x0000b4008d087a23 */ /* 0x002fce000001080c */
[C---:B------:R-:W-:Y:S01]  /*4ab0*/  HMMA.16816.F32.BF16 R160, R4.reuse, R26, R92 ;  /* 0x0000001a04a0723c */ /* 0x040fe2000004185c */
[----:B------:R1:W-:Y:S07]  /*4ac0*/  MUFU.EX2 R200, R8 ;  /* 0x0000000800c87308 */ /* 0x0003ee0000000800 */
[C---:B------:R-:W-:Y:S08]  /*4ad0*/  HMMA.16816.F32.BF16 R108, R4.reuse, R22, R88 ;  /* 0x00000016046c723c */ /* 0x040ff00000041858 */
[----:B------:R-:W-:Y:S01]  /*4ae0*/  HMMA.16816.F32.BF16 R92, R4, R18, R84 ;  /* 0x00000012045c723c */ /* 0x000fe20000041854 */
[----:B-1----:R-:W-:-:S04]  /*4af0*/  FFMA.FTZ R8, R155, c[0x0][0x2d0], -R12 ;  /* 0x0000b4009b087a23 */ /* 0x002fc8000001080c */
[----:B------:R1:W5:Y:S03]  /*4b00*/  MUFU.EX2 R187, R8 ;  /* 0x0000000800bb7308 */ /* 0x0003660000000800 */
[C---:B------:R-:W-:Y:S08]  /*4b10*/  HMMA.16816.F32.BF16 R88, R4.reuse, R30, R80 ;  /* 0x0000001e0458723c */ /* 0x040ff00000041850 */
[----:B------:R-:W-:Y:S01]  /*4b20*/  HMMA.16816.F32.BF16 R104, R4, R28, R104 ;  /* 0x0000001c0468723c */ /* 0x000fe20000041868 */
[----:B-1----:R-:W-:-:S07]  /*4b30*/  FFMA.FTZ R8, R147, c[0x0][0x2d0], -R12 ;  /* 0x0000b40093087a23 */ /* 0x002fce000001080c */
[C---:B--2---:R-:W-:Y:S01]  /*4b40*/  HMMA.16816.F32.BF16 R100, R4.reuse, R32, R100 ;  /* 0x000000200464723c */ /* 0x044fe20000041864 */
[----:B------:R1:W-:Y:S07]  /*4b50*/  MUFU.EX2 R186, R8 ;  /* 0x0000000800ba7308 */ /* 0x0003ee0000000800 */
[C---:B------:R-:W-:Y:S08]  /*4b60*/  HMMA.16816.F32.BF16 R96, R4.reuse, R36, R96 ;  /* 0x000000240460723c */ /* 0x040ff00000041860 */
[----:B------:R-:W-:Y:S01]  /*4b70*/  HMMA.16816.F32.BF16 R84, R4, R34, R76 ;  /* 0x000000220454723c */ /* 0x000fe2000004184c */
[----:B-1----:R-:W-:-:S02]  /*4b80*/  FFMA.FTZ R8, R165, c[0x0][0x2d0], -R12 ;  /* 0x0000b400a5087a23 */ /* 0x002fc4000001080c */
[----:B------:R-:W-:-:S05]  /*4b90*/  IMAD.MOV.U32 R165, RZ, RZ, R178 ;  /* 0x000000ffffa57224 */ /* 0x000fca00078e00b2 */
[----:B------:R-:W-:Y:S07]  /*4ba0*/  HMMA.16816.F32.BF16 R80, R4, R38, R64 ;  /* 0x000000260450723c */ /* 0x000fee0000041840 */
[----:B----4-:R-:W-:Y:S02]  /*4bb0*/  F2FP.BF16.PACK_AB R4, R218, R219 ;  /* 0x000000dbda04723e */ /* 0x010fe400000010ff */
[----:B------:R-:W-:Y:S02]  /*4bc0*/  F2FP.BF16.PACK_AB R5, R207, R204 ;  /* 0x000000cccf05723e */ /* 0x000fe400000010ff */
[----:B------:R-:W-:-:S02]  /*4bd0*/  F2FP.BF16.PACK_AB R6, R215, R216 ;  /* 0x000000d8d706723e */ /* 0x000fc400000010ff */
[----:B---3--:R-:W-:-:S07]  /*4be0*/  F2FP.BF16.PACK_AB R7, R201, R203 ;  /* 0x000000cbc907723e */ /* 0x008fce00000010ff */
[C---:B------:R-:W-:Y:S08]  /*4bf0*/  HMMA.16816.F32.BF16 R76, R4.reuse, R24, R68 ;  /* 0x00000018044c723c */ /* 0x040ff00000041844 */
[C---:B------:R-:W-:Y:S08]  /*4c00*/  HMMA.16816.F32.BF16 R68, R4.reuse, R16, R56 ;  /* 0x000000100444723c */ /* 0x040ff00000041838 */
[C---:B------:R-:W-:Y:S01]  /*4c10*/  HMMA.16816.F32.BF16 R56, R4.reuse, R26, R136 ;  /* 0x0000001a0438723c */ /* 0x040fe20000041888 */
[----:B------:R-:W-:Y:S06]  /*4c20*/  LDSM.16.MT88.4 R24, [R222+0x1900] ;  /* 0x00190000de18783b */ /* 0x000fec0000004200 */
[----:B------:R-:W-:Y:S01]  /*4c30*/  IMAD.MOV.U32 R138, RZ, RZ, R185 ;  /* 0x000000ffff8a7224 */ /* 0x000fe200078e00b9 */
[----:B------:R-:W-:Y:S01]  /*4c40*/  HMMA.16816.F32.BF16 R40, R4, R30, R148 ;  /* 0x0000001e0428723c */ /* 0x000fe20000041894 */
[----:B------:R1:W-:Y:S01]  /*4c50*/  MUFU.EX2 R185, R8 ;  /* 0x0000000800b97308 */ /* 0x0003e20000000800 */
[----:B------:R-:W-:-:S02]  /*4c60*/  IMAD.MOV.U32 R137, RZ, RZ, R184 ;  /* 0x000000ffff897224 */ /* 0x000fc400078e00b8 */
[----:B------:R-:W-:Y:S02]  /*4c70*/  IMAD.MOV.U32 R136, RZ, RZ, R179 ;  /* 0x000000ffff887224 */ /* 0x000fe400078e00b3 */
[----:B------:R-:W-:Y:S02]  /*4c80*/  IMAD.MOV.U32 R139, RZ, RZ, R190 ;  /* 0x000000ffff8b7224 */ /* 0x000fe400078e00be */
[C---:B------:R-:W-:Y:S08]  /*4c90*/  HMMA.16816.F32.BF16 R72, R4.reuse, R20, R60 ;  /* 0x000000140448723c */ /* 0x040ff0000004183c */
[----:B------:R-:W-:Y:S01]  /*4ca0*/  HMMA.16816.F32.BF16 R64, R4, R28, R52 ;  /* 0x0000001c0440723c */ /* 0x000fe20000041834 */
[----:B-1----:R-:W-:Y:S01]  /*4cb0*/  FFMA.FTZ R8, R126, c[0x0][0x2d0], -R3 ;  /* 0x0000b4007e087a23 */ /* 0x002fe20000010803 */
[----:B------:R-:W-:Y:S01]  /*4cc0*/  LDSM.16.MT88.4 R28, [R221+0x2900] ;  /* 0x00290000dd1c783b */ /* 0x000fe20000004200 */
[----:B------:R-:W-:-:S02]  /*4cd0*/  IMAD.MOV.U32 R126, RZ, RZ, R13 ;  /* 0x000000ffff7e7224 */ /* 0x000fc400078e000d */
[--C-:B------:R-:W-:Y:S01]  /*4ce0*/  FFMA.FTZ R13, R152, c[0x0][0x2d0], -R3.reuse ;  /* 0x0000b400980d7a23 */ /* 0x100fe20000010803 */
[----:B------:R1:W-:Y:S02]  /*4cf0*/  MUFU.EX2 R184, R8 ;  /* 0x0000000800b87308 */ /* 0x0003e40000000800 */
[C---:B------:R-:W-:Y:S06]  /*4d00*/  HMMA.16816.F32.BF16 R60, R4.reuse, R32, R48 ;  /* 0x00000020043c723c */ /* 0x040fec0000041830 */
[----:B------:R2:W-:Y:S02]  /*4d10*/  MUFU.EX2 R178, R13 ;  /* 0x0000000d00b27308 */ /* 0x0005e40000000800 */
[----:B------:R-:W-:Y:S01]  /*4d20*/  HMMA.16816.F32.BF16 R196, R4, R36, R44 ;  /* 0x0000002404c4723c */ /* 0x000fe2000004182c */
[----:B-1----:R-:W-:-:S07]  /*4d30*/  FFMA.FTZ R8, R127, c[0x0][0x2d0], -R3 ;  /* 0x0000b4007f087a23 */ /* 0x002fce0000010803 */
[----:B------:R-:W-:Y:S01]  /*4d40*/  HMMA.16816.F32.BF16 R48, R4, R22, R132 ;  /* 0x000000160430723c */ /* 0x000fe20000041884 */
[----:B------:R-:W-:Y:S01]  /*4d50*/  IMAD.MOV.U32 R127, RZ, RZ, R177 ;  /* 0x000000ffff7f7224 */ /* 0x000fe200078e00b1 */
[----:B------:R1:W3:Y:S01]  /*4d60*/  MUFU.EX2 R179, R8 ;  /* 0x0000000800b37308 */ /* 0x0002e20000000800 */
[----:B------:R-:W4:Y:S01]  /*4d70*/  LDSM.16.MT88.4 R20, [R221+0x900] ;  /* 0x00090000dd14783b */ /* 0x000f220000004200 */
[----:B--2---:R-:W-:-:S04]  /*4d80*/  FFMA.FTZ R13, R167, c[0x0][0x2d0], -R0 ;  /* 0x0000b400a70d7a23 */ /* 0x004fc80000010800 */
[----:B------:R-:W-:Y:S01]  /*4d90*/  HMMA.16816.F32.BF16 R52, R4, R34, R156 ;  /* 0x000000220434723c */ /* 0x000fe2000004189c */
[----:B------:R-:W2:Y:S01]  /*4da0*/  LDSM.16.MT88.4 R32, [R222+0x2900] ;  /* 0x00290000de20783b */ /* 0x000ea20000004200 */
[----:B------:R3:W-:Y:S01]  /*4db0*/  MUFU.EX2 R151, R13 ;  /* 0x0000000d00977308 */ /* 0x0007e20000000800 */
[----:B------:R-:W-:-:S05]  /*4dc0*/  IMAD.MOV.U32 R167, RZ, RZ, R189 ;  /* 0x000000ffffa77224 */ /* 0x000fca00078e00bd */
[----:B------:R-:W-:Y:S01]  /*4dd0*/  HMMA.16816.F32.BF16 R44, R4, R18, R128 ;  /* 0x00000012042c723c */ /* 0x000fe20000041880 */
[----:B------:R-:W2:Y:S01]  /*4de0*/  LDSM.16.MT88.4 R16, [R222+0x900] ;  /* 0x00090000de10783b */ /* 0x000ea20000004200 */
[----:B-1----:R-:W-:-:S04]  /*4df0*/  FFMA.FTZ R8, R143, c[0x0][0x2d0], -R3 ;  /* 0x0000b4008f087a23 */ /* 0x002fc80000010803 */
[----:B------:R1:W1:Y:S02]  /*4e00*/  MUFU.EX2 R177, R8 ;  /* 0x0000000800b17308 */ /* 0x0002640000000800 */
[----:B------:R-:W-:Y:S01]  /*4e10*/  HMMA.16816.F32.BF16 R36, R4, R38, R168 ;  /* 0x000000260424723c */ /* 0x000fe200000418a8 */
[----:B---3--:R-:W-:-:S05]  /*4e20*/  FFMA.FTZ R13, R176, c[0x0][0x2d0], -R0 ;  /* 0x0000b400b00d7a23 */ /* 0x008fca0000010800 */
[----:B------:R3:W2:Y:S01]  /*4e30*/  MUFU.EX2 R149, R13 ;  /* 0x0000000d00957308 */ /* 0x0006a20000000800 */
[----:B-----5:R-:W-:Y:S02]  /*4e40*/  F2FP.BF16.PACK_AB R4, R187, R200 ;  /* 0x000000c8bb04723e */ /* 0x020fe400000010ff */
[----:B------:R-:W-:Y:S02]  /*4e50*/  F2FP.BF16.PACK_AB R5, R179, R184 ;  /* 0x000000b8b305723e */ /* 0x000fe400000010ff */
[----:B------:R-:W-:Y:S01]  /*4e60*/  F2FP.BF16.PACK_AB R6, R185, R186 ;  /* 0x000000bab906723e */ /* 0x000fe200000010ff */
[----:B-1----:R-:W1:Y:S01]  /*4e70*/  LDSM.16.MT88.4 R8, [R221+0x1900] ;  /* 0x00190000dd08783b */ /* 0x002e620000004200 */
[----:B------:R-:W-:Y:S01]  /*4e80*/  F2FP.BF16.PACK_AB R7, R178, R177 ;  /* 0x000000b1b207723e */ /* 0x000fe200000010ff */
[----:B---3--:R-:W-:-:S06]  /*4e90*/  FFMA.FTZ R13, R181, c[0x0][0x2d0], -R0 ;  /* 0x0000b400b50d7a23 */ /* 0x008fcc0000010800 */
[C---:B----4-:R-:W-:Y:S01]  /*4ea0*/  HMMA.16816.F32.BF16 R156, R4.reuse, R20, R172 ;  /* 0x00000014049c723c */ /* 0x050fe200000418ac */
[----:B------:R3:W-:Y:S07]  /*4eb0*/  MUFU.EX2 R150, R13 ;  /* 0x0000000d00967308 */ /* 0x0007ee0000000800 */
[C---:B--2---:R-:W-:Y:S08]  /*4ec0*/  HMMA.16816.F32.BF16 R192, R4.reuse, R32, R96 ;  /* 0x0000002004c0723c */ /* 0x044ff00000041860 */
[----:B------:R-:W-:Y:S01]  /*4ed0*/  HMMA.16816.F32.BF16 R120, R4, R16, R116 ;  /* 0x000000100478723c */ /* 0x000fe20000041874 */
[----:B---3--:R-:W-:-:S04]  /*4ee0*/  FFMA.FTZ R13, R180, c[0x0][0x2d0], -R0 ;  /* 0x0000b400b40d7a23 */ /* 0x008fc80000010800 */
[----:B------:R2:W-:Y:S03]  /*4ef0*/  MUFU.EX2 R176, R13 ;  /* 0x0000000d00b07308 */ /* 0x0005e60000000800 */
[C---:B------:R-:W-:Y:S08]  /*4f00*/  HMMA.16816.F32.BF16 R172, R4.reuse, R24, R104 ;  /* 0x0000001804ac723c */ /* 0x040ff00000041868 */
[----:B-1----:R-:W-:Y:S01]  /*4f10*/  HMMA.16816.F32.BF16 R132, R4, R8, R112 ;  /* 0x000000080484723c */ /* 0x002fe20000041870 */
[----:B--2---:R-:W-:-:S07]  /*4f20*/  FFMA.FTZ R13, R166, c[0x0][0x2d0], -R2 ;  /* 0x0000b400a60d7a23 */ /* 0x004fce0000010802 */
[----:B------:R-:W-:Y:S01]  /*4f30*/  HMMA.16816.F32.BF16 R160, R4, R22, R160 ;  /* 0x0000001604a0723c */ /* 0x000fe200000418a0 */
[----:B------:R-:W-:Y:S01]  /*4f40*/  IMAD.MOV.U32 R166, RZ, RZ, R188 ;  /* 0x000000ffffa67224 */ /* 0x000fe200078e00bc */
[----:B------:R1:W-:Y:S01]  /*4f50*/  MUFU.EX2 R141, R13 ;  /* 0x0000000d008d7308 */ /* 0x0003e20000000800 */
[----:B------:R-:W-:Y:S02]  /*4f60*/  IMAD.MOV.U32 R114, RZ, RZ, R183 ;  /* 0x000000ffff727224 */ /* 0x000fe400078e00b7 */
[----:B------:R-:W-:-:S03]  /*4f70*/  IMAD.MOV.U32 R115, RZ, RZ, R182 ;  /* 0x000000ffff737224 */ /* 0x000fc600078e00b6 */
        /* <DEDUP_REMOVED lines=8> */
[----:B------:R1:W-:Y:S07]  /*5000*/  MUFU.EX2 R147, R13 ;  /* 0x0000000d00937308 */ /* 0x0003ee0000000800 */
[----:B------:R-:W-:Y:S01]  /*5010*/  HMMA.16816.F32.BF16 R96, R4, R34, R80 ;  /* 0x000000220460723c */ /* 0x000fe20000041850 */
[----:B------:R-:W-:Y:S06]  /*5020*/  LDSM.16.MT88.4 R80, [R221+0x2d00] ;  /* 0x002d0000dd50783b */ /* 0x000fec0000004200 */
[----:B------:R-:W-:-:S02]  /*5030*/  F2FP.BF16.PACK_AB R4, R149, R151 ;  /* 0x000000979504723e */ /* 0x000fc400000010ff */
[----:B--2---:R-:W-:Y:S01]  /*5040*/  F2FP.BF16.PACK_AB R5, R148, R141 ;  /* 0x0000008d9405723e */ /* 0x004fe200000010ff */
[----:B-1----:R-:W-:Y:S01]  /*5050*/  FFMA.FTZ R13, R154, c[0x0][0x2d0], -R2 ;  /* 0x0000b4009a0d7a23 */ /* 0x002fe20000010802 */
[----:B------:R-:W-:-:S03]  /*5060*/  F2FP.BF16.PACK_AB R6, R176, R150 ;  /* 0x00000096b006723e */ /* 0x000fc600000010ff */
[----:B------:R-:W1:Y:S02]  /*5070*/  MUFU.EX2 R143, R13 ;  /* 0x0000000d008f7308 */ /* 0x000e640000000800 */
        /* <DEDUP_REMOVED lines=12> */
[----:B------:R-:W1:Y:S01]  /*5140*/  MUFU.EX2 R48, R8 ;  /* 0x0000000800307308 */ /* 0x000e620000000800 */
[----:B------:R-:W2:Y:S05]  /*5150*/  LDSM.16.MT88.4 R112, [R222+0xd00] ;  /* 0x000d0000de70783b */ /* 0x000eaa0000004200 */
[C---:B------:R-:W-:Y:S07]  /*5160*/  HMMA.16816.F32.BF16 R56, R4.reuse, R10, R44 ;  /* 0x0000000a0438723c */ /* 0x040fee000004182c */
[----:B------:R-:W-:Y:S01]  /*5170*/  IMAD.MOV.U32 R47, RZ, RZ, R127 ;  /* 0x000000ffff2f7224 */ /* 0x000fe200078e007f */
[----:B------:R-:W-:Y:S01]  /*5180*/  HMMA.16816.F32.BF16 R64, R4, R24, R64 ;  /* 0x000000180440723c */ /* 0x000fe20000041840 */
[----:B------:R-:W-:Y:S01]  /*5190*/  IMAD.MOV.U32 R46, RZ, RZ, R126 ;  /* 0x000000ffff2e7224 */ /* 0x000fe200078e007e */
[----:B-1----:R-:W-:Y:S01]  /*51a0*/  F2FP.BF16.PACK_AB R92, R48, R49 ;  /* 0x00000031305c723e */ /* 0x002fe200000010ff */
[----:B------:R-:W-:-:S02]  /*51b0*/  FFMA.FTZ R8, R208, c[0x0][0x2d0], -R12 ;  /* 0x0000b400d0087a23 */ /* 0x000fc4000001080c */
[----:B------:R-:W-:Y:S02]  /*51c0*/  IMAD.MOV.U32 R10, RZ, RZ, R137 ;  /* 0x000000ffff0a7224 */ /* 0x000fe400078e0089 */
[----:B------:R1:W-:Y:S01]  /*51d0*/  MUFU.EX2 R44, R8 ;  /* 0x00000008002c7308 */ /* 0x0003e20000000800 */
[C---:B------:R-:W-:Y:S01]  /*51e0*/  HMMA.16816.F32.BF16 R152, R4.reuse, R20, R76 ;  /* 0x000000140498723c */ /* 0x040fe2000004184c */
[----:B------:R-:W-:Y:S02]  /*51f0*/  IMAD.MOV.U32 R25, RZ, RZ, R124 ;  /* 0x000000ffff197224 */ /* 0x000fe400078e007c */
[----:B------:R-:W-:Y:S02]  /*5200*/  IMAD.MOV.U32 R11, RZ, RZ, R138 ;  /* 0x000000ffff0b7224 */ /* 0x000fe400078e008a */
[----:B------:R-:W-:Y:S02]  /*5210*/  IMAD.MOV.U32 R208, RZ, RZ, R139 ;  /* 0x000000ffffd07224 */ /* 0x000fe400078e008b */
[----:B------:R-:W-:Y:S01]  /*5220*/  LDSM.16.MT88.4 R136, [R222+0x1d00] ;  /* 0x001d0000de88783b */ /* 0x000fe20000004200 */
[----:B------:R-:W-:Y:S01]  /*5230*/  HMMA.16816.F32.BF16 R100, R4, R16, R72 ;  /* 0x000000100464723c */ /* 0x000fe20000041848 */
[----:B------:R-:W-:-:S02]  /*5240*/  IMAD.MOV.U32 R45, RZ, RZ, R165 ;  /* 0x000000ffff2d7224 */ /* 0x000fc400078e00a5 */
[----:B------:R-:W-:Y:S01]  /*5250*/  LDSM.16.MT88.4 R164, [R221+0xd00] ;  /* 0x000d0000dda4783b */ /* 0x000fe20000004200 */
[----:B-1----:R-:W-:-:S04]  /*5260*/  FFMA.FTZ R8, R202, c[0x0][0x2d0], -R12 ;  /* 0x0000b400ca087a23 */ /* 0x002fc8000001080c */
[C---:B------:R-:W-:Y:S01]  /*5270*/  HMMA.16816.F32.BF16 R40, R4.reuse, R26, R40 ;  /* 0x0000001a0428723c */ /* 0x040fe20000041828 */
[----:B------:R-:W-:Y:S01]  /*5280*/  IMAD.MOV.U32 R202, RZ, RZ, R125 ;  /* 0x000000ffffca7224 */ /* 0x000fe200078e007d */
[----:B------:R1:W3:Y:S01]  /*5290*/  MUFU.EX2 R24, R8 ;  /* 0x0000000800187308 */ /* 0x0002e20000000800 */
[----:B------:R-:W4:Y:S04]  /*52a0*/  LDSM.16.MT88.4 R124, [R221+0x1d00] ;  /* 0x001d0000dd7c783b */ /* 0x000f280000004200 */
[----:B------:R-:W-:Y:S01]  /*52b0*/  IMAD.MOV.U32 R27, RZ, RZ, R15 ;  /* 0x000000ffff1b7224 */ /* 0x000fe200078e000f */
[----:B------:R-:W-:Y:S01]  /*52c0*/  HMMA.16816.F32.BF16 R60, R4, R28, R60 ;  /* 0x0000001c043c723c */ /* 0x000fe2000004183c */
[----:B------:R-:W-:-:S07]  /*52d0*/  IMAD.MOV.U32 R26, RZ, RZ, R14 ;  /* 0x000000ffff1a7224 */ /* 0x000fce00078e000e */
[----:B------:R-:W-:Y:S01]  /*52e0*/  HMMA.16816.F32.BF16 R52, R4, R30, R52 ;  /* 0x0000001e0434723c */ /* 0x000fe20000041834 */
[----:B-1----:R-:W-:Y:S01]  /*52f0*/  FFMA.FTZ R8, R206, c[0x0][0x2d0], -R3 ;  /* 0x0000b400ce087a23 */ /* 0x002fe20000010803 */
[----:B---3--:R-:W-:-:S03]  /*5300*/  F2FP.BF16.PACK_AB R94, R24, R44 ;  /* 0x0000002c185e723e */ /* 0x008fc600000010ff */
[----:B------:R1:W-:Y:S03]  /*5310*/  MUFU.EX2 R23, R8 ;  /* 0x0000000800177308 */ /* 0x0003e60000000800 */
[C---:B------:R-:W-:Y:S08]  /*5320*/  HMMA.16816.F32.BF16 R84, R4.reuse, R32, R196 ;  /* 0x000000200454723c */ /* 0x040ff000000418c4 */
[----:B------:R-:W-:Y:S01]  /*5330*/  HMMA.16816.F32.BF16 R36, R4, R34, R36 ;  /* 0x000000220424723c */ /* 0x000fe20000041824 */
[----:B------:R-:W3:Y:S01]  /*5340*/  LDSM.16.MT88.4 R4, [R222+0x2d00] ;  /* 0x002d0000de04783b */ /* 0x000ee20000004200 */
[----:B-1----:R-:W-:-:S04]  /*5350*/  FFMA.FTZ R8, R209, c[0x0][0x2d0], -R3 ;  /* 0x0000b400d1087a23 */ /* 0x002fc80000010803 */
[----:B------:R1:W5:Y:S02]  /*5360*/  MUFU.EX2 R22, R8 ;  /* 0x0000000800167308 */ /* 0x0003640000000800 */
[--C-:B-1----:R-:W-:Y:S01]  /*5370*/  FFMA.FTZ R8, R205, c[0x0][0x2d0], -R3.reuse ;  /* 0x0000b400cd087a23 */ /* 0x102fe20000010803 */
[----:B-----5:R-:W-:Y:S01]  /*5380*/  F2FP.BF16.PACK_AB R93, R22, R23 ;  /* 0x00000017165d723e */ /* 0x020fe200000010ff */
[----:B------:R-:W-:-:S04]  /*5390*/  FFMA.FTZ R3, R211, c[0x0][0x2d0], -R3 ;  /* 0x0000b400d3037a23 */ /* 0x000fc80000010803 */
[----:B------:R1:W-:Y:S08]  /*53a0*/  MUFU.EX2 R20, R8 ;  /* 0x0000000800147308 */ /* 0x0003f00000000800 */
[----:B------:R5:W2:Y:S01]  /*53b0*/  MUFU.EX2 R21, R3 ;  /* 0x0000000300157308 */ /* 0x000aa20000000800 */
[----:B-1----:R-:W-:Y:S02]  /*53c0*/  FADD.FTZ R8, R249, R248 ;  /* 0x000000f8f9087221 */ /* 0x002fe40000010000 */
[----:B-----5:R-:W-:Y:S01]  /*53d0*/  FFMA.FTZ R3, R239, c[0x0][0x2d0], -R0 ;  /* 0x0000b400ef037a23 */ /* 0x020fe20000010800 */
[----:B--2---:R-:W-:-:S04]  /*53e0*/  F2FP.BF16.PACK_AB R95, R21, R20 ;  /* 0x00000014155f723e */ /* 0x004fc800000010ff */
[----:B------:R1:W-:Y:S03]  /*53f0*/  MUFU.EX2 R19, R3 ;  /* 0x0000000300137308 */ /* 0x0003e60000000800 */
        /* <DEDUP_REMOVED lines=8> */
[----:B------:R-:W-:Y:S01]  /*5480*/  FFMA.FTZ R0, R240, c[0x0][0x2d0], -R0 ;  /* 0x0000b400f0007a23 */ /* 0x000fe20000010800 */
[----:B------:R1:W-:Y:S06]  /*5490*/  MUFU.EX2 R17, R3 ;  /* 0x0000000300117308 */ /* 0x0003ec0000000800 */
[C---:B------:R-:W-:Y:S02]  /*54a0*/  HMMA.16816.F32.BF16 R160, R92.reuse, R166, R160 ;  /* 0x000000a65ca0723c */ /* 0x040fe400000418a0 */
[----:B------:R4:W5:Y:S06]  /*54b0*/  MUFU.EX2 R16, R0 ;  /* 0x0000000000107308 */ /* 0x00096c0000000800 */
[----:B------:R-:W-:Y:S01]  /*54c0*/  HMMA.16816.F32.BF16 R108, R92, R114, R108 ;  /* 0x000000725c6c723c */ /* 0x000fe2000004186c */
[----:B-1----:R-:W-:-:S04]  /*54d0*/  FADD.FTZ R3, R202, R27 ;  /* 0x0000001bca037221 */ /* 0x002fc80000010000 */
[----:B------:R-:W-:-:S03]  /*54e0*/  FADD.FTZ R10, R10, R3 ;  /* 0x000000030a0a7221 */ /* 0x000fc60000010000 */
[----:B------:R-:W-:Y:S01]  /*54f0*/  HMMA.16816.F32.BF16 R168, R92, R126, R168 ;  /* 0x0000007e5ca8723c */ /* 0x000fe200000418a8 */
[----:B----4-:R-:W-:-:S04]  /*5500*/  FFMA.FTZ R0, R214, c[0x0][0x2d0], -R2 ;  /* 0x0000b400d6007a23 */ /* 0x010fc80000010802 */
[----:B------:R1:W-:Y:S03]  /*5510*/  MUFU.EX2 R12, R0 ;  /* 0x00000000000c7308 */ /* 0x0003e60000000800 */
[C---:B------:R-:W-:Y:S08]  /*5520*/  HMMA.16816.F32.BF16 R72, R92.reuse, R80, R188 ;  /* 0x000000505c48723c */ /* 0x040ff000000418bc */
[----:B------:R-:W-:Y:S01]  /*5530*/  HMMA.16816.F32.BF16 R76, R92, R82, R128 ;  /* 0x000000525c4c723c */ /* 0x000fe20000041880 */
[----:B-1----:R-:W-:-:S07]  /*5540*/  FFMA.FTZ R0, R217, c[0x0][0x2d0], -R2 ;  /* 0x0000b400d9007a23 */ /* 0x002fce0000010802 */
[C---:B---3--:R-:W-:Y:S01]  /*5550*/  HMMA.16816.F32.BF16 R88, R92.reuse, R4, R192 ;  /* 0x000000045c58723c */ /* 0x048fe200000418c0 */
[----:B------:R1:W3:Y:S07]  /*5560*/  MUFU.EX2 R13, R0 ;  /* 0x00000000000d7308 */ /* 0x0002ee0000000800 */
[----:B------:R-:W-:Y:S07]  /*5570*/  HMMA.16816.F32.BF16 R92, R92, R6, R96 ;  /* 0x000000065c5c723c */ /* 0x000fee0000041860 */
[----:B--2---:R-:W-:-:S02]  /*5580*/  F2FP.BF16.PACK_AB R96, R18, R19 ;  /* 0x000000131260723e */ /* 0x004fc400000010ff */
[----:B-----5:R-:W-:Y:S01]  /*5590*/  F2FP.BF16.PACK_AB R98, R16, R17 ;  /* 0x000000111062723e */ /* 0x020fe200000010ff */
[--C-:B-1----:R-:W-:Y:S01]  /*55a0*/  FFMA.FTZ R0, R241, c[0x0][0x2d0], -R2.reuse ;  /* 0x0000b400f1007a23 */ /* 0x102fe20000010802 */
[----:B---3--:R-:W-:Y:S01]  /*55b0*/  F2FP.BF16.PACK_AB R97, R13, R12 ;  /* 0x0000000c0d61723e */ /* 0x008fe200000010ff */
[----:B------:R-:W-:Y:S02]  /*55c0*/  FFMA.FTZ R2, R242, c[0x0][0x2d0], -R2 ;  /* 0x0000b400f2027a23 */ /* 0x000fe40000010802 */
[----:B------:R1:W-:Y:S08]  /*55d0*/  MUFU.EX2 R14, R0 ;  /* 0x00000000000e7308 */ /* 0x0003f00000000800 */
        /* <DEDUP_REMOVED lines=71> */
[----:B------:R-:W-:Y:S02]  /*5a50*/  FADD.FTZ R0, R21, R4 ;  /* 0x0000000415007221 */ /* 0x000fe40000010000 */
[----:B------:R-:W-:Y:S01]  /*5a60*/  IMAD.U32 R216, RZ, RZ, UR6 ;  /* 0x00000006ffd87e24 */ /* 0x000fe2000f8e00ff */
[----:B------:R1:W-:Y:S04]  /*5a70*/  STL [R1+0x28], R3 ;  /* 0x0000280301007387 */ /* 0x0003e80000100800 */
[----:B------:R1:W-:Y:S01]  /*5a80*/  STL [R1+0x30], R0 ;  /* 0x0000300001007387 */ /* 0x0003e20000100800 */
[----:B------:R-:W-:-:S03]  /*5a90*/  ISETP.GE.AND P0, PT, R216, UR4, PT ;  /* 0x00000004d8007c0c */ /* 0x000fc6000bf06270 */
[----:B------:R1:W-:Y:S10]  /*5aa0*/  STL [R1+0x2c], R2 ;  /* 0x00002c0201007387 */ /* 0x0003f40000100800 */
        /* <DEDUP_REMOVED lines=13> */
[----:B------:R-:W-:Y:S01]  /*5b80*/  MOV R240, R216 ;  /* 0x000000d800f07202 */ /* 0x000fe20000000f00 */
[----:B------:R-:W-:Y:S01]  /*5b90*/  IMAD.MOV.U32 R147, RZ, RZ, R144 ;  /* 0x000000ffff937224 */ /* 0x000fe200078e0090 */
[----:B------:R-:W-:Y:S01]  /*5ba0*/  SEL R3, RZ, 0x10, P5 ;  /* 0x00000010ff037807 */ /* 0x000fe20002800000 */
        /* <DEDUP_REMOVED lines=8> */
.L_x_1572:
        /* <DEDUP_REMOVED lines=66> */
.L_x_1570:
        /* <DEDUP_REMOVED lines=8> */
[----:B------:R-:W-:Y:S07]  /*60d0*/  LDSM.16.M88.4 R212, [R220+0x4500] ;  /* 0x00450000dcd4783b */ /* 0x000fee0000000200 */
[-C--:B------:R-:W-:Y:S01]  /*60e0*/  HMMA.16816.F32.BF16 R20, R64, R32.reuse, RZ ;  /* 0x000000204014723c */ /* 0x080fe200000418ff */
[----:B------:R-:W-:Y:S07]  /*60f0*/  LDSM.16.M88.4 R216, [R220+0x5100] ;  /* 0x00510000dcd8783b */ /* 0x000fee0000000200 */
        /* <DEDUP_REMOVED lines=32> */
[----:B------:R-:W2:Y:S07]  /*6300*/  LDSM.16.M88.4 R180, [R224+0x8100] ;  /* 0x00810000e0b4783b */ /* 0x000eae0000000200 */
[-C--:B-1----:R-:W-:Y:S01]  /*6310*/  HMMA.16816.F32.BF16 R4, R176, R204.reuse, R4 ;  /* 0x000000ccb004723c */ /* 0x082fe20000041804 */
[----:B------:R-:W-:Y:S07]  /*6320*/  LDSM.16.M88.4 R200, [R231] ;  /* 0x00000000e7c8783b */ /* 0x000fee0000000200 */
        /* <DEDUP_REMOVED lines=13> */
[----:B------:R-:W1:Y:S07]  /*6400*/  LDSM.16.M88.4 R184, [R232] ;  /* 0x00000000e8b8783b */ /* 0x000e6e0000000200 */
[-C--:B----4-:R-:W-:Y:S08]  /*6410*/  HMMA.16816.F32.BF16 R52, R176, R192.reuse, R52 ;  /* 0x000000c0b034723c */ /* 0x090ff00000041834 */
[C---:B------:R-:W-:Y:S08]  /*6420*/  HMMA.16816.F32.BF16 R56, R208.reuse, R192, R56 ;  /* 0x000000c0d038723c */ /* 0x040ff00000041838 */
[-C--:B------:R-:W-:Y:S01]  /*6430*/  HMMA.16816.F32.BF16 R60, R208, R194.reuse, R60 ;  /* 0x000000c2d03c723c */ /* 0x080fe2000004183c */
[----:B------:R-:W3:Y:S07]  /*6440*/  LDSM.16.M88.4 R208, [R223+0xb100] ;  /* 0x00b10000dfd0783b */ /* 0x000eee0000000200 */
[----:B------:R-:W-:Y:S01]  /*6450*/  HMMA.16816.F32.BF16 R64, R176, R194, R64 ;  /* 0x000000c2b040723c */ /* 0x000fe20000041840 */
[----:B------:R-:W4:Y:S07]  /*6460*/  LDSM.16.M88.4 R176, [R220+0x5500] ;  /* 0x00550000dcb0783b */ /* 0x000f2e0000000200 */
[-C--:B--2---:R-:W-:Y:S01]  /*6470*/  HMMA.16816.F32.BF16 R4, R180, R188.reuse, R4 ;  /* 0x000000bcb404723c */ /* 0x084fe20000041804 */
[----:B------:R-:W-:Y:S07]  /*6480*/  LDSM.16.M88.4 R192, [R229] ;  /* 0x00000000e5c0783b */ /* 0x000fee0000000200 */
        /* <DEDUP_REMOVED lines=19> */
[----:B------:R-:W1:Y:S07]  /*65c0*/  LDSM.16.M88.4 R180, [R220+0x5900] ;  /* 0x00590000dcb4783b */ /* 0x000e6e0000000200 */
[-C--:B------:R-:W-:Y:S01]  /*65d0*/  HMMA.16816.F32.BF16 R4, R212, R216.reuse, R4 ;  /* 0x000000d8d404723c */ /* 0x080fe20000041804 */
[----:B------:R-:W2:Y:S07]  /*65e0*/  LDSM.16.M88.4 R204, [R227] ;  /* 0x00000000e3cc783b */ /* 0x000eae0000000200 */
[C---:B---3--:R-:W-:Y:S08]  /*65f0*/  HMMA.16816.F32.BF16 R8, R208.reuse, R216, R8 ;  /* 0x000000d8d008723c */ /* 0x048ff00000041808 */
[-C--:B------:R-:W-:Y:S08]  /*6600*/  HMMA.16816.F32.BF16 R12, R208, R218.reuse, R12 ;  /* 0x000000dad00c723c */ /* 0x080ff0000004180c */
[C---:B------:R-:W-:Y:S01]  /*6610*/  HMMA.16816.F32.BF16 R16, R212.reuse, R218, R16 ;  /* 0x000000dad410723c */ /* 0x040fe20000041810 */
[----:B------:R-:W3:Y:S01]  /*6620*/  LDSM.16.M88.4 R216, [R226] ;  /* 0x00000000e2d8783b */ /* 0x000ee20000000200 */
[----:B------:R-:W-:Y:S06]  /*6630*/  DEPBAR.LE SB0, 0x0 ;  /* 0x000080000000791a */ /* 0x000fec0000000000 */
[-C--:B----4-:R-:W-:Y:S01]  /*6640*/  HMMA.16816.F32.BF16 R20, R212, R176.reuse, R20 ;  /* 0x000000b0d414723c */ /* 0x090fe20000041814 */
[----:B------:R-:W-:Y:S07]  /*6650*/  BAR.SYNC.DEFER_BLOCKING 0x0 ;  /* 0x0000000000007b1d */ /* 0x000fee0000010000 */
        /* <DEDUP_REMOVED lines=28> */
[----:B------:R-:W-:Y:S01]  /*6820*/  LEA R2, R240, UR11, 0x6 ;  /* 0x0000000bf0027c11 */ /* 0x000fe2000f8e30ff */
[----:B------:R-:W2:Y:S01]  /*6830*/  LDL R0, [R1+0x20] ;  /* 0x0000200001007983 */ /* 0x000ea20000100800 */
[----:B------:R-:W-:Y:S01]  /*6840*/  IADD3 R178, -R239, 0x10, RZ ;  /* 0x00000010efb27810 */ /* 0x000fe20007ffe1ff */
[----:B------:R-:W-:Y:S01]  /*6850*/  IMAD.MOV.U32 R237, RZ, RZ, RZ ;  /* 0x000000ffffed7224 */ /* 0x000fe200078e00ff */
[----:B------:R-:W-:Y:S01]  /*6860*/  IADD3 R176, -R146, 0x10, RZ ;  /* 0x0000001092b07810 */ /* 0x000fe20007ffe1ff */
[----:B------:R-:W3:Y:S01]  /*6870*/  LDL R142, [R1] ;  /* 0x00000000018e7983 */ /* 0x000ee20000100800 */
        /* <DEDUP_REMOVED lines=28> */
[----:B------:R-:W4:Y:S04]  /*6a40*/  SHFL.IDX PT, R3, R3, RZ, 0x1c1f ;  /* 0x001c1fff03037589 */ /* 0x000f2800000e0000 */
[----:B------:R-:W3:Y:S01]  /*6a50*/  SHFL.IDX PT, R141, R141, RZ, 0x1c1f ;  /* 0x001c1fff8d8d7589 */ /* 0x000ee200000e0000 */
[----:B-1---5:R-:W-:Y:S04]  /*6a60*/  IADD3 R178, P1, P0, R178, R0, R151 ;  /* 0x00000000b2b27210 */ /* 0x022fe8000783e097 */
[----:B--2---:R-:W-:Y:S02]  /*6a70*/  IADD3.X R179, RZ, R2, R243, P1, P0 ;  /* 0x00000002ffb37210 */ /* 0x004fe40000fe04f3 */
[----:B------:R-:W-:Y:S04]  /*6a80*/  IADD3 R176, P1, P0, R176, R0, R150 ;  /* 0x00000000b0b07210 */ /* 0x000fe8000783e096 */
[----:B------:R-:W-:Y:S02]  /*6a90*/  IADD3.X R177, RZ, R2, R241, P1, P0 ;  /* 0x00000002ffb17210 */ /* 0x000fe40000fe04f1 */
[C---:B----4-:R-:W-:Y:S02]  /*6aa0*/  IADD3 R182, P1, R3.reuse, R242, RZ ;  /* 0x000000f203b67210 */ /* 0x050fe40007f3e0ff */
[----:B------:R-:W-:Y:S03]  /*6ab0*/  IADD3 R180, P0, R3, R151, RZ ;  /* 0x0000009703b47210 */ /* 0x000fe60007f1e0ff */
[----:B---3--:R-:W-:Y:S01]  /*6ac0*/  IMAD.X R183, R141, 0x1, R149, P1 ;  /* 0x000000018db77824 */ /* 0x008fe200008e0695 */
[----:B------:R-:W-:Y:S01]  /*6ad0*/  IADD3 R150, P1, R3, R150, RZ ;  /* 0x0000009603967210 */ /* 0x000fe20007f3e0ff */
[C---:B------:R-:W-:Y:S01]  /*6ae0*/  IMAD.X R181, R141.reuse, 0x1, R243, P0 ;  /* 0x000000018db57824 */ /* 0x040fe200000e06f3 */
[----:B------:R-:W-:Y:S02]  /*6af0*/  IADD3 R144, P0, R0, R242, RZ ;  /* 0x000000f200907210 */ /* 0x000fe40007f1e0ff */
[----:B------:R1:W-:Y:S01]  /*6b00*/  LDGSTS.E.BYPASS.LTC128B.128 [R142+0x3100], [R182.64], !P6 ;  /* 0x03100000b68e7fae */ /* 0x0003e2000f101d4e */
        /* <DEDUP_REMOVED lines=9> */
.L_x_1571:
[----:B------:R-:W2:Y:S01]  /*6ba0*/  LDL R0, [R1+0x34] ;  /* 0x0000340001007983 */ /* 0x000ea20000100800 */
[----:B------:R-:W-:Y:S01]  /*6bb0*/  PLOP3.LUT P1, PT, PT, PT, UP1, 0x80, 0x0 ;  /* 0x000000000000781c */ /* 0x000fe20003f2f018 */
[----:B-1----:R-:W-:Y:S01]  /*6bc0*/  IMAD.MOV.U32 R142, RZ, RZ, 0x1 ;  /* 0x00000001ff8e7424 */ /* 0x002fe200078e00ff */
        /* <DEDUP_REMOVED lines=9> */
[----:B------:R-:W2:Y:S08]  /*6c60*/  SHFL.IDX PT, R3, R0, 0x1, 0x1c1f ;  /* 0x003c1f0000037f89 */ /* 0x000eb000000e0000 */
[----:B------:R-:W3:Y:S01]  /*6c70*/  SHFL.IDX PT, R2, R0, 0x2, 0x1c1f ;  /* 0x005c1f0000027f89 */ /* 0x000ee200000e0000 */
[C---:B-1----:R-:W-:Y:S07]  /*6c80*/  IMAD.IADD R141, R142.reuse, 0x1, R141 ;  /* 0x000000018e8d7824 */ /* 0x042fee00078e028d */
[----:B------:R-:W1:Y:S01]  /*6c90*/  SHFL.IDX PT, R0, R0, 0x3, 0x1c1f ;  /* 0x007c1f0000007f89 */ /* 0x000e6200000e0000 */
[C---:B------:R-:W-:Y:S02]  /*6ca0*/  ISETP.GT.AND P1, PT, R141.reuse, RZ, PT ;  /* 0x000000ff8d00720c */ /* 0x040fe40003f24270 */
[----:B------:R-:W-:Y:S02]  /*6cb0*/  ISETP.GT.AND P0, PT, R141, 0x1, PT ;  /* 0x000000018d00780c */ /* 0x000fe40003f04270 */
[----:B--2---:R-:W-:Y:S02]  /*6cc0*/  IADD3 R3, R142, R3, RZ ;  /* 0x000000038e037210 */ /* 0x004fe40007ffe0ff */
[----:B-----5:R-:W-:Y:S02]  /*6cd0*/  FSEL R149, R4, -INF , P1 ;  /* 0xff80000004957808 */ /* 0x020fe40000800000 */
[----:B------:R-:W-:Y:S02]  /*6ce0*/  ISETP.GT.AND P1, PT, R3, RZ, PT ;  /* 0x000000ff0300720c */ /* 0x000fe40003f24270 */
[----:B------:R-:W-:Y:S01]  /*6cf0*/  FSEL R151, R5, -INF , P0 ;  /* 0xff80000005977808 */ /* 0x000fe20000000000 */
[----:B---3--:R-:W-:Y:S01]  /*6d00*/  IMAD.IADD R2, R142, 0x1, R2 ;  /* 0x000000018e027824 */ /* 0x008fe200078e0202 */
[----:B------:R-:W-:Y:S02]  /*6d10*/  ISETP.GT.AND P0, PT, R3, 0x1, PT ;  /* 0x000000010300780c */ /* 0x000fe40003f04270 */
[----:B------:R-:W-:Y:S02]  /*6d20*/  FSEL R6, R6, -INF , P1 ;  /* 0xff80000006067808 */ /* 0x000fe40000800000 */
[----:B------:R-:W-:Y:S02]  /*6d30*/  ISETP.GT.AND P1, PT, R141, 0x8, PT ;  /* 0x000000088d00780c */ /* 0x000fe40003f24270 */
[----:B------:R-:W-:Y:S02]  /*6d40*/  FSEL R7, R7, -INF , P0 ;  /* 0xff80000007077808 */ /* 0x000fe40000000000 */
[----:B------:R-:W-:Y:S01]  /*6d50*/  ISETP.GT.AND P0, PT, R141, 0x9, PT ;  /* 0x000000098d00780c */ /* 0x000fe20003f04270 */
[----:B-1----:R-:W-:Y:S01]  /*6d60*/  IMAD.IADD R0, R142, 0x1, R0 ;  /* 0x000000018e007824 */ /* 0x002fe200078e0200 */
        /* <DEDUP_REMOVED lines=14> */
[----:B------:R-:W-:Y:S02]  /*6e50*/  ISETP.GT.AND P0, PT, R3, 0x11, PT ;  /* 0x000000110300780c */ /* 0x000fe40003f04270 */
[----:B------:R-:W-:Y:S02]  /*6e60*/  ISETP.GT.AND P1, PT, R141, 0x18, PT ;  /* 0x000000188d00780c */ /* 0x000fe40003f24270 */
[----:B------:R-:W-:Y:S02]  /*6e70*/  FMNMX.FTZ R146, R16, R146, !PT ;  /* 0x0000009210927209 */ /* 0x000fe40007810000 */
[----:B------:R-:W-:Y:S02]  /*6e80*/  FSEL R189, R23, -INF , P0 ;  /* 0xff80000017bd7808 */ /* 0x000fe40000000000 */
[----:B------:R-:W-:Y:S01]  /*6e90*/  FSEL R192, R32, -INF , P1 ;  /* 0xff80000020c07808 */ /* 0x000fe20000800000 */
[----:B------:R-:W-:Y:S01]  /*6ea0*/  LDSM.16.MT88.4 R20, [R221+0x100] ;  /* 0x00010000dd14783b */ /* 0x000fe20000004200 */
[----:B------:R-:W-:Y:S02]  /*6eb0*/  ISETP.GT.AND P0, PT, R141, 0x19, PT ;  /* 0x000000198d00780c */ /* 0x000fe40003f04270 */
        /* <DEDUP_REMOVED lines=18> */
[----:B------:R-:W-:Y:S01]  /*6fe0*/  ISETP.GT.AND P0, PT, R141, 0x29, PT ;  /* 0x000000298d00780c */ /* 0x000fe20003f04270 */
[----:B------:R-:W-:Y:S01]  /*6ff0*/  LDSM.16.MT88.4 R36, [R222+0x100] ;  /* 0x00010000de24783b */ /* 0x000fe20000004200 */
        /* <DEDUP_REMOVED lines=16> */
[----:B------:R-:W-:Y:S02]  /*7100*/  ISETP.GT.AND P1, PT, R2, RZ, PT ;  /* 0x000000ff0200720c */ /* 0x000fe40003f24270 */
[----:B------:R-:W-:Y:S02]  /*7110*/  FMNMX.FTZ R146, R208, R146, !PT ;  /* 0x00000092d0927209 */ /* 0x000fe40007810000 */
[----:B------:R-:W-:Y:S02]  /*7120*/  FSEL R212, R55, -INF , P0 ;  /* 0xff80000037d47808 */ /* 0x000fe40000000000 */
[----:B------:R-:W-:Y:S01]  /*7130*/  FSEL R8, R8, -INF , P1 ;  /* 0xff80000008087808 */ /* 0x000fe20000800000 */
[----:B------:R-:W-:Y:S01]  /*7140*/  LDSM.16.MT88.4 R52, [R221+0x1100] ;  /* 0x00110000dd34783b */ /* 0x000fe20000004200 */
[----:B------:R-:W-:Y:S02]  /*7150*/  ISETP.GT.AND P0, PT, R2, 0x1, PT ;  /* 0x000000010200780c */ /* 0x000fe40003f04270 */
[----:B------:R-:W-:Y:S02]  /*7160*/  ISETP.GT.AND P1, PT, R0, RZ, PT ;  /* 0x000000ff0000720c */ /* 0x000fe40003f24270 */
        /* <DEDUP_REMOVED lines=9> */
[----:B------:R-:W-:Y:S02]  /*7200*/  FMNMX.FTZ R146, R213, R146, !PT ;  /* 0x00000092d5927209 */ /* 0x000fe40007810000 */
[----:B------:R-:W-:Y:S02]  /*7210*/  FSEL R65, R65, -INF , P0 ;  /* 0xff80000041417808 */ /* 0x000fe40000000000 */
[----:B------:R-:W-:Y:S02]  /*7220*/  FMNMX.FTZ R146, R64, R146, !PT ;  /* 0x0000009240927209 */ /* 0x000fe40007810000 */
[----:B------:R-:W-:Y:S02]  /*7230*/  ISETP.GT.AND P1, PT, R3, 0x38, PT ;  /* 0x000000380300780c */ /* 0x000fe40003f24270 */
[----:B------:R-:W-:Y:S02]  /*7240*/  FMNMX.FTZ R146, R65, R146, !PT ;  /* 0x0000009241927209 */ /* 0x000fe40007810000 */
[----:B------:R-:W-:Y:S02]  /*7250*/  ISETP.GT.AND P0, PT, R3, 0x39, PT ;  /* 0x000000390300780c */ /* 0x000fe40003f04270 */
[----:B------:R-:W-:Y:S01]  /*7260*/  FMNMX.FTZ R145, R6, R143, !PT ;  /* 0x0000008f06917209 */ /* 0x000fe20007810000 */
        /* <DEDUP_REMOVED lines=12> */
[C---:B------:R-:W-:Y:S02]  /*7330*/  ISETP.GT.AND P1, PT, R0.reuse, 0x8, PT ;  /* 0x000000080000780c */ /* 0x040fe40003f24270 */
[----:B------:R-:W-:Y:S02]  /*7340*/  FMNMX.FTZ R145, R19, R145, !PT ;  /* 0x0000009113917209 */ /* 0x000fe40007810000 */
[----:B------:R-:W-:Y:S02]  /*7350*/  FSEL R191, R25, -INF , P0 ;  /* 0xff80000019bf7808 */ /* 0x000fe40000000000 */
[----:B------:R-:W-:Y:S02]  /*7360*/  ISETP.GT.AND P0, PT, R0, 0x11, PT ;  /* 0x000000110000780c */ /* 0x000fe40003f04270 */
[----:B------:R-:W-:Y:S02]  /*7370*/  FSEL R14, R14, -INF , P1 ;  /* 0xff8000000e0e7808 */ /* 0x000fe40000800000 */
[----:B------:R-:W-:Y:S02]  /*7380*/  ISETP.GT.AND P1, PT, R2, 0x10, PT ;  /* 0x000000100200780c */ /* 0x000fe40003f24270 */
[----:B-1----:R-:W-:Y:S02]  /*7390*/  FMNMX.FTZ R146, R3, R146, !PT ;  /* 0x0000009203927209 */ /* 0x002fe40007810000 */
[----:B------:R-:W-:Y:S02]  /*73a0*/  FMNMX.FTZ R145, R188, R145, !PT ;  /* 0x00000091bc917209 */ /* 0x000fe40007810000 */
[----:B------:R-:W-:Y:S01]  /*73b0*/  FSEL R199, R27, -INF , P0 ;  /* 0xff8000001bc77808 */ /* 0x000fe20000000000 */
[----:B------:R-:W1:Y:S01]  /*73c0*/  SHFL.BFLY PT, R4, R146, 0x1, 0x1f ;  /* 0x0c201f0092047f89 */ /* 0x000e6200000e0000 */
        /* <DEDUP_REMOVED lines=27> */
[----:B------:R-:W-:Y:S02]  /*7580*/  FMNMX.FTZ R3, R10, R148, !PT ;  /* 0x000000940a037209 */ /* 0x000fe40007810000 */
[----:B------:R-:W-:Y:S02]  /*7590*/  ISETP.GT.AND P1, PT, R2, 0x28, PT ;  /* 0x000000280200780c */ /* 0x000fe40003f24270 */
[----:B------:R-:W-:Y:S02]  /*75a0*/  FMNMX.FTZ R145, R244, R145, !PT ;  /* 0x00000091f4917209 */ /* 0x000fe40007810000 */
[----:B------:R-:W-:Y:S02]  /*75b0*/  FSEL R243, R47, -INF , P0 ;  /* 0xff8000002ff37808 */ /* 0x000fe40000000000 */
[----:B------:R-:W-:Y:S02]  /*75c0*/  ISETP.GT.AND P0, PT, R2, 0x31, PT ;  /* 0x000000310200780c */ /* 0x000fe40003f04270 */
[----:B------:R-:W-:Y:S02]  /*75d0*/  FSEL R217, R44, -INF , P1 ;  /* 0xff8000002cd97808 */ /* 0x000fe40000800000 */
[----:B------:R-:W-:Y:S02]  /*75e0*/  FMNMX.FTZ R3, R11, R3, !PT ;  /* 0x000000030b037209 */ /* 0x000fe40007810000 */
[----:B------:R-:W-:Y:S02]  /*75f0*/  ISETP.GT.AND P1, PT, R0, 0x28, PT ;  /* 0x000000280000780c */ /* 0x000fe40003f24270 */
[----:B-1----:R-:W-:Y:S02]  /*7600*/  FMNMX.FTZ R146, R146, R4, !PT ;  /* 0x0000000492927209 */ /* 0x002fe40007810000 */
[----:B------:R-:W-:Y:S02]  /*7610*/  FMNMX.FTZ R145, R245, R145, !PT ;  /* 0x00000091f5917209 */ /* 0x000fe40007810000 */
[----:B------:R-:W-:Y:S01]  /*7620*/  FSEL R57, R57, -INF , P0 ;  /* 0xff80000039397808 */ /* 0x000fe20000000000 */
[----:B------:R-:W-:Y:S01]  /*7630*/  FMUL.FTZ R150, R146, c[0x0][0x2d0] ;  /* 0x0000b40092967a20 */ /* 0x000fe20000410000 */
[----:B------:R-:W-:Y:S02]  /*7640*/  ISETP.GT.AND P0, PT, R2, 0x39, PT ;  /* 0x000000390200780c */ /* 0x000fe40003f04270 */
[----:B------:R-:W-:Y:S02]  /*7650*/  FMNMX.FTZ R3, R14, R3, !PT ;  /* 0x000000030e037209 */ /* 0x000fe40007810000 */
[----:B------:R-:W-:Y:S02]  /*7660*/  FSEL R239, R46, -INF , P1 ;  /* 0xff8000002eef7808 */ /* 0x000fe40000800000 */
[----:B------:R-:W-:Y:S02]  /*7670*/  ISETP.GT.AND P1, PT, R2, 0x30, PT ;  /* 0x000000300200780c */ /* 0x000fe40003f24270 */
[----:B------:R-:W-:Y:S02]  /*7680*/  FMNMX.FTZ R145, R211, R145, !PT ;  /* 0x00000091d3917209 */ /* 0x000fe40007810000 */
[----:B------:R-:W-:Y:S02]  /*7690*/  FSEL R61, R61, -INF , P0 ;  /* 0xff8000003d3d7808 */ /* 0x000fe40000000000 */
[----:B------:R-:W-:Y:S02]  /*76a0*/  FSETP.NEU.FTZ.AND P0, PT, R146, -INF , PT ;  /* 0xff8000009200780b */ /* 0x000fe40003f1d000 */
[----:B------:R-:W-:Y:S02]  /*76b0*/  FMNMX.FTZ R3, R15, R3, !PT ;  /* 0x000000030f037209 */ /* 0x000fe40007810000 */
[----:B------:R-:W-:Y:S02]  /*76c0*/  FSEL R56, R56, -INF , P1 ;  /* 0xff80000038387808 */ /* 0x000fe40000800000 */
[----:B------:R-:W-:Y:S02]  /*76d0*/  ISETP.GT.AND P1, PT, R2, 0x38, PT ;  /* 0x000000380200780c */ /* 0x000fe40003f24270 */
[----:B------:R-:W-:Y:S02]  /*76e0*/  FMNMX.FTZ R145, R212, R145, !PT ;  /* 0x00000091d4917209 */ /* 0x000fe40007810000 */
[----:B------:R-:W-:Y:S02]  /*76f0*/  FSEL R150, R150, RZ, P0 ;  /* 0x000000ff96967208 */ /* 0x000fe40000000000 */
[----:B------:R-:W-:Y:S02]  /*7700*/  FSEL R60, R60, -INF , P1 ;  /* 0xff8000003c3c7808 */ /* 0x000fe40000800000 */
[----:B------:R-:W-:Y:S01]  /*7710*/  FMNMX.FTZ R3, R198, R3, !PT ;  /* 0x00000003c6037209 */ /* 0x000fe20007810000 */
[--C-:B------:R-:W-:Y:S01]  /*7720*/  FFMA.FTZ R2, R149, c[0x0][0x2d0], -R150.reuse ;  /* 0x0000b40095027a23 */ /* 0x100fe20000010896 */
[----:B------:R-:W-:Y:S02]  /*7730*/  ISETP.GT.AND P1, PT, R0, 0x30, PT ;  /* 0x000000300000780c */ /* 0x000fe40003f24270 */
[----:B------:R-:W-:Y:S01]  /*7740*/  FMNMX.FTZ R145, R66, R145, !PT ;  /* 0x0000009142917209 */ /* 0x000fe20007810000 */
[----:B------:R1:W-:Y:S01]  /*7750*/  MUFU.EX2 R252, R2 ;  /* 0x0000000200fc7308 */ /* 0x0003e20000000800 */
[----:B------:R-:W-:Y:S02]  /*7760*/  FSEL R58, R58, -INF , P1 ;  /* 0xff8000003a3a7808 */ /* 0x000fe40000800000 */
[----:B------:R-:W-:Y:S02]  /*7770*/  ISETP.GT.AND P1, PT, R0, 0x31, PT ;  /* 0x000000310000780c */ /* 0x000fe40003f24270 */
[----:B------:R-:W-:Y:S02]  /*7780*/  FMNMX.FTZ R3, R199, R3, !PT ;  /* 0x00000003c7037209 */ /* 0x000fe40007810000 */
[----:B------:R-:W-:Y:S02]  /*7790*/  FMNMX.FTZ R145, R67, R145, !PT ;  /* 0x0000009143917209 */ /* 0x000fe40007810000 */
[----:B------:R-:W-:Y:S02]  /*77a0*/  FSEL R59, R59, -INF , P1 ;  /* 0xff8000003b3b7808 */ /* 0x000fe40000800000 */
[----:B------:R-:W-:Y:S01]  /*77b0*/  FMNMX.FTZ R3, R200, R3, !PT ;  /* 0x00000003c8037209 */ /* 0x000fe20007810000 */
[----:B------:R-:W2:Y:S01]  /*77c0*/  SHFL.BFLY PT, R5, R145, 0x2, 0x1f ;  /* 0x0c401f0091057f89 */ /* 0x000ea200000e0000 */
[----:B------:R-:W-:Y:S02]  /*77d0*/  ISETP.GT.AND P1, PT, R0, 0x38, PT ;  /* 0x000000380000780c */ /* 0x000fe40003f24270 */
[----:B------:R-:W-:Y:S02]  /*77e0*/  FMNMX.FTZ R144, R8, R147, !PT ;  /* 0x0000009308907209 */ /* 0x000fe40007810000 */
[----:B------:R-:W-:Y:S02]  /*77f0*/  FSEL R62, R62, -INF , P1 ;  /* 0xff8000003e3e7808 */ /* 0x000fe40000800000 */
[----:B------:R-:W-:Y:S02]  /*7800*/  FMNMX.FTZ R3, R201, R3, !PT ;  /* 0x00000003c9037209 */ /* 0x000fe40007810000 */
[----:B------:R-:W-:Y:S01]  /*7810*/  ISETP.GT.AND P1, PT, R0, 0x39, PT ;  /* 0x000000390000780c */ /* 0x000fe20003f24270 */
[--C-:B------:R-:W-:Y:S01]  /*7820*/  FFMA.FTZ R0, R151, c[0x0][0x2d0], -R150.reuse ;  /* 0x0000b40097007a23 */ /* 0x100fe20000010896 */
[----:B------:R-:W-:Y:S02]  /*7830*/  FMNMX.FTZ R144, R9, R144, !PT ;  /* 0x0000009009907209 */ /* 0x000fe40007810000 */
[----:B------:R-:W-:Y:S01]  /*7840*/  FMNMX.FTZ R3, R216, R3, !PT ;  /* 0x00000003d8037209 */ /* 0x000fe20007810000 */
[----:B------:R3:W-:Y:S01]  /*7850*/  MUFU.EX2 R48, R0 ;  /* 0x0000000000307308 */ /* 0x0007e20000000800 */
[----:B------:R-:W-:Y:S02]  /*7860*/  FMNMX.FTZ R144, R12, R144, !PT ;  /* 0x000000900c907209 */ /* 0x000fe40007810000 */
[----:B------:R-:W-:Y:S02]  /*7870*/  FMNMX.FTZ R3, R218, R3, !PT ;  /* 0x00000003da037209 */ /* 0x000fe40007810000 */
[----:B------:R-:W-:Y:S02]  /*7880*/  FMNMX.FTZ R144, R13, R144, !PT ;  /* 0x000000900d907209 */ /* 0x000fe40007810000 */
[----:B------:R-:W-:Y:S02]  /*7890*/  FMNMX.FTZ R3, R239, R3, !PT ;  /* 0x00000003ef037209 */ /* 0x000fe40007810000 */
[----:B------:R-:W-:Y:S02]  /*78a0*/  FMNMX.FTZ R144, R190, R144, !PT ;  /* 0x00000090be907209 */ /* 0x000fe40007810000 */
[----:B------:R-:W-:Y:S02]  /*78b0*/  FMNMX.FTZ R3, R243, R3, !PT ;  /* 0x00000003f3037209 */ /* 0x000fe40007810000 */
[----:B------:R-:W-:Y:S02]  /*78c0*/  FMNMX.FTZ R144, R191, R144, !PT ;  /* 0x00000090bf907209 */ /* 0x000fe40007810000 */
[----:B-1----:R-:W-:Y:S01]  /*78d0*/  FMNMX.FTZ R2, R58, R3, !PT ;  /* 0x000000033a027209 */ /* 0x002fe20007810000 */
[--C-:B------:R-:W-:Y:S01]  /*78e0*/  FFMA.FTZ R3, R17, c[0x0][0x2d0], -R150.reuse ;  /* 0x0000b40011037a23 */ /* 0x100fe20000010896 */
[----:B------:R-:W-:Y:S02]  /*78f0*/  FMNMX.FTZ R144, R194, R144, !PT ;  /* 0x00000090c2907209 */ /* 0x000fe40007810000 */
[----:B--2---:R-:W-:Y:S01]  /*7900*/  FMNMX.FTZ R145, R145, R5, !PT ;  /* 0x0000000591917209 */ /* 0x004fe20007810000 */
[----:B------:R-:W-:Y:S01]  /*7910*/  MUFU.EX2 R247, R3 ;  /* 0x0000000300f77308 */ /* 0x000fe20000000800 */
[----:B------:R-:W-:Y:S02]  /*7920*/  FMNMX.FTZ R2, R59, R2, !PT ;  /* 0x000000023b027209 */ /* 0x000fe40007810000 */
[----:B------:R-:W-:Y:S01]  /*7930*/  FMNMX.FTZ R144, R195, R144, !PT ;  /* 0x00000090c3907209 */ /* 0x000fe20007810000 */
[----:B------:R-:W1:Y:S01]  /*7940*/  SHFL.BFLY PT, R5, R145, 0x1, 0x1f ;  /* 0x0c201f0091057f89 */ /* 0x000e6200000e0000 */
[----:B---3--:R-:W-:Y:S01]  /*7950*/  FMNMX.FTZ R0, R62, R2, !PT ;  /* 0x000000023e007209 */ /* 0x008fe20007810000 */
[----:B------:R-:W-:Y:S01]  /*7960*/  FFMA.FTZ R2, R16, c[0x0][0x2d0], -R150 ;  /* 0x0000b40010027a23 */ /* 0x000fe20000010896 */
[----:B------:R-:W-:Y:S02]  /*7970*/  FMNMX.FTZ R144, R202, R144, !PT ;  /* 0x00000090ca907209 */ /* 0x000fe40007810000 */
[----:B------:R-:W-:Y:S01]  /*7980*/  FSEL R149, R63, -INF , P1 ;  /* 0xff8000003f957808 */ /* 0x000fe20000800000 */
[----:B------:R2:W-:Y:S01]  /*7990*/  MUFU.EX2 R176, R2 ;  /* 0x0000000200b07308 */ /* 0x0005e20000000800 */
[----:B------:R-:W-:Y:S02]  /*79a0*/  FMNMX.FTZ R144, R204, R144, !PT ;  /* 0x00000090cc907209 */ /* 0x000fe40007810000 */
[----:B------:R-:W-:Y:S02]  /*79b0*/  FMNMX.FTZ R0, R149, R0, !PT ;  /* 0x0000000095007209 */ /* 0x000fe40007810000 */
[----:B------:R-:W-:Y:S04]  /*79c0*/  FMNMX.FTZ R144, R217, R144, !PT ;  /* 0x00000090d9907209 */ /* 0x000fe80007810000 */
[----:B------:R-:W-:Y:S04]  /*79d0*/  FMNMX.FTZ R144, R241, R144, !PT ;  /* 0x00000090f1907209 */ /* 0x000fe80007810000 */
[----:B------:R-:W-:Y:S04]  /*79e0*/  FMNMX.FTZ R144, R56, R144, !PT ;  /* 0x0000009038907209 */ /* 0x000fe80007810000 */
[----:B------:R-:W-:Y:S02]  /*79f0*/  FMNMX.FTZ R144, R57, R144, !PT ;  /* 0x0000009039907209 */ /* 0x000fe40007810000 */
[----:B-1----:R-:W-:Y:S02]  /*7a00*/  FMNMX.FTZ R145, R145, R5, !PT ;  /* 0x0000000591917209 */ /* 0x002fe40007810000 */
[----:B------:R-:W-:Y:S02]  /*7a10*/  FMNMX.FTZ R144, R60, R144, !PT ;  /* 0x000000903c907209 */ /* 0x000fe40007810000 */
[C---:B------:R-:W-:Y:S01]  /*7a20*/  FSETP.NEU.FTZ.AND P1, PT, R145.reuse, -INF , PT ;  /* 0xff8000009100780b */ /* 0x040fe20003f3d000 */
[----:B--2---:R-:W1:Y:S01]  /*7a30*/  SHFL.BFLY PT, R2, R0, 0x2, 0x1f ;  /* 0x0c401f0000027f89 */ /* 0x004e6200000e0000 */
[----:B------:R-:W-:Y:S01]  /*7a40*/  FMUL.FTZ R151, R145, c[0x0][0x2d0] ;  /* 0x0000b40091977a20 */ /* 0x000fe20000410000 */
[----:B------:R-:W-:Y:S04]  /*7a50*/  FMNMX.FTZ R144, R61, R144, !PT ;  /* 0x000000903d907209 */ /* 0x000fe80007810000 */
[----:B------:R-:W-:Y:S02]  /*7a60*/  FSEL R151, R151, RZ, P1 ;  /* 0x000000ff97977208 */ /* 0x000fe40000800000 */
[----:B------:R-:W2:Y:S03]  /*7a70*/  SHFL.BFLY PT, R4, R144, 0x2, 0x1f ;  /* 0x0c401f0090047f89 */ /* 0x000ea600000e0000 */
[--C-:B------:R-:W-:Y:S04]  /*7a80*/  FFMA.FTZ R3, R6, c[0x0][0x2d0], -R151.reuse ;  /* 0x0000b40006037a23 */ /* 0x100fe80000010897 */
[----:B------:R3:W-:Y:S01]  /*7a90*/  MUFU.EX2 R251, R3 ;  /* 0x0000000300fb7308 */ /* 0x0007e20000000800 */
[----:B-1----:R-:W-:Y:S01]  /*7aa0*/  FMNMX.FTZ R0, R0, R2, !PT ;  /* 0x0000000200007209 */ /* 0x002fe20007810000 */
[--C-:B------:R-:W-:Y:S08]  /*7ab0*/  FFMA.FTZ R2, R18, c[0x0][0x2d0], -R151.reuse ;  /* 0x0000b40012027a23 */ /* 0x100ff00000010897 */
[----:B------:R1:W-:Y:S01]  /*7ac0*/  MUFU.EX2 R219, R2 ;  /* 0x0000000200db7308 */ /* 0x0003e20000000800 */
[----:B--2---:R-:W-:Y:S05]  /*7ad0*/  FMNMX.FTZ R144, R144, R4, !PT ;  /* 0x0000000490907209 */ /* 0x004fea0007810000 */
[----:B------:R-:W2:Y:S01]  /*7ae0*/  SHFL.BFLY PT, R4, R144, 0x1, 0x1f ;  /* 0x0c201f0090047f89 */ /* 0x000ea200000e0000 */
[--C-:B---3--:R-:W-:Y:S04]  /*7af0*/  FFMA.FTZ R3, R7, c[0x0][0x2d0], -R151.reuse ;  /* 0x0000b40007037a23 */ /* 0x108fe80000010897 */
[----:B------:R3:W-:Y:S03]  /*7b00*/  MUFU.EX2 R242, R3 ;  /* 0x0000000300f27308 */ /* 0x0007e60000000800 */
[----:B-1----:R-:W1:Y:S01]  /*7b10*/  SHFL.BFLY PT, R2, R0, 0x1, 0x1f ;  /* 0x0c201f0000027f89 */ /* 0x002e6200000e0000 */
[----:B--2---:R-:W-:Y:S01]  /*7b20*/  FMNMX.FTZ R144, R144, R4, !PT ;  /* 0x0000000490907209 */ /* 0x004fe20007810000 */
[----:B------:R-:W-:Y:S04]  /*7b30*/  FFMA.FTZ R4, R19, c[0x0][0x2d0], -R151 ;  /* 0x0000b40013047a23 */ /* 0x000fe80000010897 */
[----:B------:R-:W-:Y:S01]  /*7b40*/  FMUL.FTZ R184, R144, c[0x0][0x2d0] ;  /* 0x0000b40090b87a20 */ /* 0x000fe20000410000 */
[----:B---3--:R-:W-:Y:S01]  /*7b50*/  FSEL R3, R146, RZ, P0 ;  /* 0x000000ff92037208 */ /* 0x008fe20000000000 */
[----:B------:R2:W3:Y:S01]  /*7b60*/  MUFU.EX2 R250, R4 ;  /* 0x0000000400fa7308 */ /* 0x0004e20000000800 */
[----:B------:R-:W-:Y:S04]  /*7b70*/  FSETP.NEU.FTZ.AND P0, PT, R144, -INF , PT ;  /* 0xff8000009000780b */ /* 0x000fe80003f1d000 */
[----:B------:R-:W-:Y:S02]  /*7b80*/  FSEL R184, R184, RZ, P0 ;  /* 0x000000ffb8b87208 */ /* 0x000fe40000000000 */
[----:B-1----:R-:W-:Y:S03]  /*7b90*/  FMNMX.FTZ R142, R2, R0, !PT ;  /* 0x00000000028e7209 */ /* 0x002fe60007810000 */
[--C-:B------:R-:W-:Y:S01]  /*7ba0*/  FFMA.FTZ R0, R12, c[0x0][0x2d0], -R184.reuse ;  /* 0x0000b4000c007a23 */ /* 0x100fe200000108b8 */
[----:B------:R-:W-:Y:S02]  /*7bb0*/  FSEL R2, R145, RZ, P1 ;  /* 0x000000ff91027208 */ /* 0x000fe40000800000 */
[C---:B------:R-:W-:Y:S01]  /*7bc0*/  FSETP.NEU.FTZ.AND P1, PT, R142.reuse, -INF , PT ;  /* 0xff8000008e00780b */ /* 0x040fe20003f3d000 */
[----:B------:R1:W-:Y:S01]  /*7bd0*/  MUFU.EX2 R215, R0 ;  /* 0x0000000000d77308 */ /* 0x0003e20000000800 */
[----:B------:R-:W-:Y:S05]  /*7be0*/  FMUL.FTZ R185, R142, c[0x0][0x2d0] ;  /* 0x0000b4008eb97a20 */ /* 0x000fea0000410000 */
[----:B------:R-:W-:Y:S01]  /*7bf0*/  FSEL R185, R185, RZ, P1 ;  /* 0x000000ffb9b97208 */ /* 0x000fe20000800000 */
[--C-:B--2---:R-:W-:Y:S01]  /*7c00*/  FFMA.FTZ R4, R8, c[0x0][0x2d0], -R184.reuse ;  /* 0x0000b40008047a23 */ /* 0x104fe200000108b8 */
[----:B---3--:R-:W-:Y:S03]  /*7c10*/  F2FP.BF16.PACK_AB R179, R250, R219 ;  /* 0x000000dbfab3723e */ /* 0x008fe600000010ff */
[--C-:B------:R-:W-:Y:S01]  /*7c20*/  FFMA.FTZ R5, R10, c[0x0][0x2d0], -R185.reuse ;  /* 0x0000b4000a057a23 */ /* 0x100fe200000108b9 */
[----:B------:R2:W-:Y:S01]  /*7c30*/  MUFU.EX2 R177, R4 ;  /* 0x0000000400b17308 */ /* 0x0005e20000000800 */
[--C-:B-1----:R-:W-:Y:S09]  /*7c40*/  FFMA.FTZ R0, R13, c[0x0][0x2d0], -R184.reuse ;  /* 0x0000b4000d007a23 */ /* 0x102ff200000108b8 */
[----:B------:R-:W-:Y:S10]  /*7c50*/  MUFU.EX2 R181, R5 ;  /* 0x0000000500b57308 */ /* 0x000ff40000000800 */
[----:B------:R1:W-:Y:S01]  /*7c60*/  MUFU.EX2 R249, R0 ;  /* 0x0000000000f97308 */ /* 0x0003e20000000800 */
[----:B--2---:R-:W-:Y:S09]  /*7c70*/  FFMA.FTZ R4, R9, c[0x0][0x2d0], -R184 ;  /* 0x0000b40009047a23 */ /* 0x004ff200000108b8 */
[----:B------:R2:W-:Y:S01]  /*7c80*/  MUFU.EX2 R246, R4 ;  /* 0x0000000400f67308 */ /* 0x0005e20000000800 */
[--C-:B-1----:R-:W-:Y:S09]  /*7c90*/  FFMA.FTZ R0, R14, c[0x0][0x2d0], -R185.reuse ;  /* 0x0000b4000e007a23 */ /* 0x102ff200000108b9 */
[----:B------:R1:W-:Y:S01]  /*7ca0*/  MUFU.EX2 R214, R0 ;  /* 0x0000000000d67308 */ /* 0x0003e20000000800 */
[--C-:B--2---:R-:W-:Y:S09]  /*7cb0*/  FFMA.FTZ R4, R11, c[0x0][0x2d0], -R185.reuse ;  /* 0x0000b4000b047a23 */ /* 0x104ff200000108b9 */
[----:B------:R-:W-:Y:S01]  /*7cc0*/  MUFU.EX2 R182, R4 ;  /* 0x0000000400b67308 */ /* 0x000fe20000000800 */
[----:B-1----:R-:W-:Y:S09]  /*7cd0*/  FFMA.FTZ R0, R15, c[0x0][0x2d0], -R185 ;  /* 0x0000b4000f007a23 */ /* 0x002ff200000108b9 */
[----:B------:R1:W2:Y:S02]  /*7ce0*/  MUFU.EX2 R248, R0 ;  /* 0x0000000000f87308 */ /* 0x0002a40000000800 */
[----:B-1----:R-:W-:Y:S01]  /*7cf0*/  FADD.FTZ R0, -R3, R140 ;  /* 0x0000008c03007221 */ /* 0x002fe20000010100 */
[----:B--2---:R-:W-:Y:S03]  /*7d00*/  F2FP.BF16.PACK_AB R183, R248, R214 ;  /* 0x000000d6f8b7723e */ /* 0x004fe600000010ff */
[----:B------:R-:W-:Y:S04]  /*7d10*/  FMUL.FTZ R0, R0, c[0x0][0x2d0] ;  /* 0x0000b40000007a20 */ /* 0x000fe80000410000 */
[----:B------:R1:W2:Y:S02]  /*7d20*/  MUFU.EX2 R141, R0 ;  /* 0x00000000008d7308 */ /* 0x0002a40000000800 */
[----:B-1----:R-:W-:Y:S01]  /*7d30*/  FADD.FTZ R0, -R2, R143 ;  /* 0x0000008f02007221 */ /* 0x002fe20000010100 */
[----:B------:R-:W-:Y:S01]  /*7d40*/  FSEL R2, R144, RZ, P0 ;  /* 0x000000ff90027208 */ /* 0x000fe20000000000 */
[----:B--2---:R-:W-:Y:S01]  /*7d50*/  FMUL.FTZ R4, R141, R152 ;  /* 0x000000988d047220 */ /* 0x004fe20000410000 */
[----:B------:R-:W-:Y:S01]  /*7d60*/  MOV R143, R177 ;  /* 0x000000b1008f7202 */ /* 0x000fe20000000f00 */
[----:B------:R-:W-:Y:S01]  /*7d70*/  FMUL.FTZ R0, R0, c[0x0][0x2d0] ;  /* 0x0000b40000007a20 */ /* 0x000fe20000410000 */
[----:B------:R-:W-:Y:S01]  /*7d80*/  F2FP.BF16.PACK_AB R177, R242, R251 ;  /* 0x000000fbf2b1723e */ /* 0x000fe200000010ff */
[----:B------:R-:W-:Y:S01]  /*7d90*/  IMAD.MOV.U32 R152, RZ, RZ, R182 ;  /* 0x000000ffff987224 */ /* 0x000fe200078e00b6 */
[----:B------:R-:W-:Y:S01]  /*7da0*/  F2FP.BF16.PACK_AB R182, R249, R215 ;  /* 0x000000d7f9b6723e */ /* 0x000fe200000010ff */
[----:B------:R1:W2:Y:S01]  /*7db0*/  MUFU.EX2 R140, R0 ;  /* 0x00000000008c7308 */ /* 0x0002a20000000800 */
[----:B------:R-:W-:Y:S01]  /*7dc0*/  F2FP.BF16.PACK_AB R180, R246, R143 ;  /* 0x0000008ff6b4723e */ /* 0x000fe200000010ff */
[C---:B------:R-:W-:Y:S01]  /*7dd0*/  FMUL.FTZ R5, R141.reuse, R153 ;  /* 0x000000998d057220 */ /* 0x040fe20000410000 */
[----:B------:R-:W-:Y:S01]  /*7de0*/  MOV R153, R246 ;  /* 0x000000f600997202 */ /* 0x000fe20000000f00 */
[C---:B------:R-:W-:Y:S01]  /*7df0*/  FMUL.FTZ R16, R141.reuse, R164 ;  /* 0x000000a48d107220 */ /* 0x040fe20000410000 */
[----:B------:R-:W-:Y:S01]  /*7e00*/  ISETP.GT.AND P0, PT, R240, UR4, PT ;  /* 0x00000004f0007c0c */ /* 0x000fe2000bf04270 */
[C---:B------:R-:W-:Y:S01]  /*7e10*/  FMUL.FTZ R17, R141.reuse, R165 ;  /* 0x000000a58d117220 */ /* 0x040fe20000410000 */
[----:B------:R-:W-:Y:S01]  /*7e20*/  MOV R165, R59 ;  /* 0x0000003b00a57202 */ /* 0x000fe20000000f00 */
[C---:B------:R-:W-:Y:S02]  /*7e30*/  FMUL.FTZ R32, R141.reuse, R112 ;  /* 0x000000708d207220 */ /* 0x040fe40000410000 */
[C---:B------:R-:W-:Y:S02]  /*7e40*/  FMUL.FTZ R33, R141.reuse, R113 ;  /* 0x000000718d217220 */ /* 0x040fe40000410000 */
[C---:B------:R-:W-:Y:S02]  /*7e50*/  FMUL.FTZ R49, R141.reuse, R125 ;  /* 0x0000007d8d317220 */ /* 0x040fe40000410000 */
[----:B------:R-:W-:Y:S02]  /*7e60*/  IMAD.MOV.U32 R164, RZ, RZ, R61 ;  /* 0x000000ffffa47224 */ /* 0x000fe400078e003d */
[----:B------:R-:W-:Y:S02]  /*7e70*/  IMAD.MOV.U32 R125, RZ, RZ, R64 ;  /* 0x000000ffff7d7224 */ /* 0x000fe400078e0040 */
[C---:B------:R-:W-:Y:S02]  /*7e80*/  FMUL.FTZ R64, R141.reuse, R136 ;  /* 0x000000888d407220 */ /* 0x040fe40000410000 */
[C---:B------:R-:W-:Y:S02]  /*7e90*/  FMUL.FTZ R68, R141.reuse, R68 ;  /* 0x000000448d447220 */ /* 0x040fe40000410000 */
[----:B------:R-:W-:Y:S02]  /*7ea0*/  FMUL.FTZ R69, R141, R69 ;  /* 0x000000458d457220 */ /* 0x000fe40000410000 */
[----:B-1----:R-:W-:Y:S01]  /*7eb0*/  FADD.FTZ R0, -R2, R147 ;  /* 0x0000009302007221 */ /* 0x002fe20000010100 */
[----:B------:R-:W-:Y:S01]  /*7ec0*/  FSEL R2, R142, RZ, P1 ;  /* 0x000000ff8e027208 */ /* 0x000fe20000800000 */
[----:B--2---:R-:W-:Y:S02]  /*7ed0*/  FMUL.FTZ R18, R140, R166 ;  /* 0x000000a68c127220 */ /* 0x004fe40000410000 */
[----:B------:R-:W-:Y:S02]  /*7ee0*/  FMUL.FTZ R0, R0, c[0x0][0x2d0] ;  /* 0x0000b40000007a20 */ /* 0x000fe40000410000 */
[----:B------:R-:W-:Y:S02]  /*7ef0*/  IMAD.MOV.U32 R166, RZ, RZ, R249 ;  /* 0x000000ffffa67224 */ /* 0x000fe400078e00f9 */
[----:B------:R1:W2:Y:S01]  /*7f00*/  MUFU.EX2 R3, R0 ;  /* 0x0000000000037308 */ /* 0x0002a20000000800 */
[C---:B------:R-:W-:Y:S01]  /*7f10*/  FMUL.FTZ R19, R140.reuse, R167 ;  /* 0x000000a78c137220 */ /* 0x040fe20000410000 */
[----:B------:R-:W-:Y:S01]  /*7f20*/  MOV R167, R248 ;  /* 0x000000f800a77202 */ /* 0x000fe20000000f00 */
[C---:B------:R-:W-:Y:S02]  /*7f30*/  FMUL.FTZ R6, R140.reuse, R154 ;  /* 0x0000009a8c067220 */ /* 0x040fe40000410000 */
[----:B------:R-:W-:Y:S02]  /*7f40*/  IMAD.MOV.U32 R154, RZ, RZ, R242 ;  /* 0x000000ffff9a7224 */ /* 0x000fe400078e00f2 */
[C---:B------:R-:W-:Y:S01]  /*7f50*/  FMUL.FTZ R50, R140.reuse, R126 ;  /* 0x0000007e8c327220 */ /* 0x040fe20000410000 */
[----:B------:R-:W-:Y:S01]  /*7f60*/  MOV R126, R212 ;  /* 0x000000d4007e7202 */ /* 0x000fe20000000f00 */
[C---:B------:R-:W-:Y:S02]  /*7f70*/  FMUL.FTZ R51, R140.reuse, R127 ;  /* 0x0000007f8c337220 */ /* 0x040fe40000410000 */
[----:B------:R-:W-:Y:S02]  /*7f80*/  IMAD.MOV.U32 R127, RZ, RZ, R211 ;  /* 0x000000ffff7f7224 */ /* 0x000fe400078e00d3 */
[C---:B------:R-:W-:Y:S01]  /*7f90*/  FMUL.FTZ R7, R140.reuse, R155 ;  /* 0x0000009b8c077220 */ /* 0x040fe20000410000 */
[----:B------:R-:W-:Y:S01]  /*7fa0*/  MOV R155, R181 ;  /* 0x000000b5009b7202 */ /* 0x000fe20000000f00 */
[C---:B------:R-:W-:Y:S02]  /*7fb0*/  FMUL.FTZ R34, R140.reuse, R114 ;  /* 0x000000728c227220 */ /* 0x040fe40000410000 */
[----:B------:R-:W-:Y:S01]  /*7fc0*/  FMUL.FTZ R35, R140, R115 ;  /* 0x000000738c237220 */ /* 0x000fe20000410000 */
[----:B------:R-:W-:Y:S01]  /*7fd0*/  F2FP.BF16.PACK_AB R181, R152, R155 ;  /* 0x0000009b98b5723e */ /* 0x000fe200000010ff */
[----:B------:R-:W-:Y:S01]  /*7fe0*/  IMAD.MOV.U32 R147, RZ, RZ, R60 ;  /* 0x000000ffff937224 */ /* 0x000fe200078e003c */
[----:B------:R-:W-:Y:S01]  /*7ff0*/  LDSM.16.MT88.4 R112, [R222+0x500] ;  /* 0x00050000de70783b */ /* 0x000fe20000004200 */
[C---:B------:R-:W-:Y:S02]  /*8000*/  FMUL.FTZ R70, R140.reuse, R70 ;  /* 0x000000468c467220 */ /* 0x040fe40000410000 */
[----:B------:R-:W-:Y:S02]  /*8010*/  FMUL.FTZ R71, R140, R71 ;  /* 0x000000478c477220 */ /* 0x000fe40000410000 */
[----:B-1----:R-:W-:Y:S02]  /*8020*/  FADD.FTZ R0, -R2, R148 ;  /* 0x0000009402007221 */ /* 0x002fe40000010100 */
[----:B------:R-:W-:Y:S02]  /*8030*/  FFMA.FTZ R2, R186, c[0x0][0x2d0], -R150 ;  /* 0x0000b400ba027a23 */ /* 0x000fe40000010896 */
[----:B------:R-:W-:Y:S02]  /*8040*/  FMUL.FTZ R0, R0, c[0x0][0x2d0] ;  /* 0x0000b40000007a20 */ /* 0x000fe40000410000 */
[----:B------:R1:W-:Y:S01]  /*8050*/  MUFU.EX2 R44, R2 ;  /* 0x00000002002c7308 */ /* 0x0003e20000000800 */
[C---:B--2---:R-:W-:Y:S02]  /*8060*/  FMUL.FTZ R13, R3.reuse, R161 ;  /* 0x000000a1030d7220 */ /* 0x044fe40000410000 */
[----:B------:R-:W-:Y:S01]  /*8070*/  IMAD.MOV.U32 R148, RZ, RZ, R176 ;  /* 0x000000ffff947224 */ /* 0x000fe200078e00b0 */
[----:B------:R-:W-:Y:S01]  /*8080*/  F2FP.BF16.PACK_AB R176, R48, R252 ;  /* 0x000000fc30b0723e */ /* 0x000fe200000010ff */
[----:B------:R-:W-:Y:S02]  /*8090*/  IMAD.MOV.U32 R161, RZ, RZ, R252 ;  /* 0x000000ffffa17224 */ /* 0x000fe400078e00fc */
[----:B------:R-:W-:Y:S01]  /*80a0*/  FMUL.FTZ R8, R3, R156 ;  /* 0x0000009c03087220 */ /* 0x000fe20000410000 */
[----:B------:R-:W-:Y:S01]  /*80b0*/  F2FP.BF16.PACK_AB R178, R247, R148 ;  /* 0x00000094f7b2723e */ /* 0x000fe200000010ff */
[----:B------:R-:W-:Y:S01]  /*80c0*/  IMAD.MOV.U32 R156, RZ, RZ, R247 ;  /* 0x000000ffff9c7224 */ /* 0x000fe200078e00f7 */
[----:B------:R-:W2:Y:S01]  /*80d0*/  MUFU.EX2 R0, R0 ;  /* 0x0000000000007308 */ /* 0x000ea20000000800 */
[C---:B------:R-:W-:Y:S01]  /*80e0*/  FMUL.FTZ R9, R3.reuse, R157 ;  /* 0x0000009d03097220 */ /* 0x040fe20000410000 */
[----:B------:R-:W-:Y:S01]  /*80f0*/  MOV R157, R214 ;  /* 0x000000d6009d7202 */ /* 0x000fe20000000f00 */
[C---:B------:R-:W-:Y:S02]  /*8100*/  FMUL.FTZ R24, R3.reuse, R104 ;  /* 0x0000006803187220 */ /* 0x040fe40000410000 */
[-C--:B------:R-:W-:Y:S01]  /*8110*/  HMMA.16816.F32.BF16 R4, R176, R20.reuse, R4 ;  /* 0x00000014b004723c */ /* 0x080fe20000041804 */
[C---:B------:R-:W-:Y:S02]  /*8120*/  FMUL.FTZ R12, R3.reuse, R160 ;  /* 0x000000a0030c7220 */ /* 0x040fe40000410000 */
[C---:B------:R-:W-:Y:S02]  /*8130*/  FMUL.FTZ R25, R3.reuse, R105 ;  /* 0x0000006903197220 */ /* 0x040fe40000410000 */
[C---:B------:R-:W-:Y:S02]  /*8140*/  FMUL.FTZ R28, R3.reuse, R108 ;  /* 0x0000006c031c7220 */ /* 0x040fe40000410000 */
[----:B------:R-:W-:Y:S02]  /*8150*/  FMUL.FTZ R29, R3, R109 ;  /* 0x0000006d031d7220 */ /* 0x000fe40000410000 */
[----:B-1----:R-:W-:Y:S03]  /*8160*/  FFMA.FTZ R2, R187, c[0x0][0x2d0], -R150 ;  /* 0x0000b400bb027a23 */ /* 0x002fe60000010896 */
[C---:B------:R-:W-:Y:S01]  /*8170*/  FMUL.FTZ R40, R3.reuse, R120 ;  /* 0x0000007803287220 */ /* 0x040fe20000410000 */
[----:B------:R1:W-:Y:S01]  /*8180*/  MUFU.EX2 R46, R2 ;  /* 0x00000002002e7308 */ /* 0x0003e20000000800 */
[----:B------:R-:W-:Y:S02]  /*8190*/  FMUL.FTZ R41, R3, R121 ;  /* 0x0000007903297220 */ /* 0x000fe40000410000 */
[----:B------:R-:W-:Y:S02]  /*81a0*/  IMAD.MOV.U32 R160, RZ, RZ, R48 ;  /* 0x000000ffffa07224 */ /* 0x000fe400078e0030 */
[----:B------:R-:W-:Y:S01]  /*81b0*/  FMUL.FTZ R48, R141, R124 ;  /* 0x0000007c8d307220 */ /* 0x000fe20000410000 */
[----:B------:R-:W-:Y:S01]  /*81c0*/  MOV R124, R65 ;  /* 0x00000041007c7202 */ /* 0x000fe20000000f00 */
[C---:B--2---:R-:W-:Y:S02]  /*81d0*/  FMUL.FTZ R43, R0.reuse, R123 ;  /* 0x0000007b002b7220 */ /* 0x044fe40000410000 */
[----:B------:R-:W-:Y:S02]  /*81e0*/  IMAD.MOV.U32 R123, RZ, RZ, R44 ;  /* 0x000000ffff7b7224 */ /* 0x000fe400078e002c */
[----:B------:R-:W-:Y:S02]  /*81f0*/  FMUL.FTZ R44, R3, R168 ;  /* 0x000000a8032c7220 */ /* 0x000fe40000410000 */
[C---:B------:R-:W-:Y:S02]  /*8200*/  FMUL.FTZ R47, R0.reuse, R171 ;  /* 0x000000ab002f7220 */ /* 0x040fe40000410000 */
[C---:B------:R-:W-:Y:S01]  /*8210*/  FMUL.FTZ R14, R0.reuse, R162 ;  /* 0x000000a2000e7220 */ /* 0x040fe20000410000 */
[----:B------:R-:W-:Y:S01]  /*8220*/  MOV R162, R251 ;  /* 0x000000fb00a27202 */ /* 0x000fe20000000f00 */
[C---:B------:R-:W-:Y:S02]  /*8230*/  FMUL.FTZ R15, R0.reuse, R163 ;  /* 0x000000a3000f7220 */ /* 0x040fe40000410000 */
[----:B------:R-:W-:Y:S02]  /*8240*/  IMAD.MOV.U32 R163, RZ, RZ, R250 ;  /* 0x000000ffffa37224 */ /* 0x000fe400078e00fa */
[----:B------:R-:W-:Y:S02]  /*8250*/  FMUL.FTZ R11, R0, R159 ;  /* 0x0000009f000b7220 */ /* 0x000fe40000410000 */
[----:B------:R-:W-:Y:S02]  /*8260*/  IMAD.MOV.U32 R159, RZ, RZ, R219 ;  /* 0x000000ffff9f7224 */ /* 0x000fe400078e00db */
[----:B-1----:R-:W-:Y:S01]  /*8270*/  FFMA.FTZ R2, R188, c[0x0][0x2d0], -R151 ;  /* 0x0000b400bc027a23 */ /* 0x002fe20000010897 */
[----:B------:R-:W-:Y:S01]  /*8280*/  MOV R188, R67 ;  /* 0x0000004300bc7202 */ /* 0x000fe20000000f00 */
[C---:B------:R-:W-:Y:S02]  /*8290*/  FMUL.FTZ R10, R0.reuse, R158 ;  /* 0x0000009e000a7220 */ /* 0x040fe40000410000 */
[----:B------:R1:W2:Y:S01]  /*82a0*/  MUFU.EX2 R45, R2 ;  /* 0x00000002002d7308 */ /* 0x0002a20000000800 */
[----:B------:R-:W-:Y:S02]  /*82b0*/  IMAD.MOV.U32 R158, RZ, RZ, R215 ;  /* 0x000000ffff9e7224 */ /* 0x000fe400078e00d7 */
[C---:B------:R-:W-:Y:S02]  /*82c0*/  FMUL.FTZ R26, R0.reuse, R106 ;  /* 0x0000006a001a7220 */ /* 0x040fe40000410000 */
[C---:B------:R-:W-:Y:S01]  /*82d0*/  HMMA.16816.F32.BF16 R8, R180.reuse, R20, R8 ;  /* 0x00000014b408723c */ /* 0x040fe20000041808 */
[----:B------:R-:W-:Y:S02]  /*82e0*/  FMUL.FTZ R27, R0, R107 ;  /* 0x0000006b001b7220 */ /* 0x000fe40000410000 */
[----:B------:R-:W-:Y:S01]  /*82f0*/  LDSM.16.MT88.4 R104, [R221+0x2100] ;  /* 0x00210000dd68783b */ /* 0x000fe20000004200 */
[C---:B------:R-:W-:Y:S02]  /*8300*/  FMUL.FTZ R65, R141.reuse, R137 ;  /* 0x000000898d417220 */ /* 0x040fe40000410000 */
[----:B------:R-:W-:Y:S02]  /*8310*/  FMUL.FTZ R67, R140, R139 ;  /* 0x0000008b8c437220 */ /* 0x000fe40000410000 */
[-C--:B------:R-:W-:Y:S01]  /*8320*/  HMMA.16816.F32.BF16 R12, R180, R22.reuse, R12 ;  /* 0x00000016b40c723c */ /* 0x080fe2000004180c */
[C---:B------:R-:W-:Y:S03]  /*8330*/  FMUL.FTZ R20, R141.reuse, R100 ;  /* 0x000000648d147220 */ /* 0x040fe60000410000 */
[----:B------:R-:W-:Y:S02]  /*8340*/  FMUL.FTZ R21, R141, R101 ;  /* 0x000000658d157220 */ /* 0x000fe40000410000 */
[C---:B------:R-:W-:Y:S02]  /*8350*/  FMUL.FTZ R30, R0.reuse, R110 ;  /* 0x0000006e001e7220 */ /* 0x040fe40000410000 */
[C---:B------:R-:W-:Y:S01]  /*8360*/  HMMA.16816.F32.BF16 R16, R176.reuse, R22, R16 ;  /* 0x00000016b010723c */ /* 0x040fe20000041810 */
[C---:B------:R-:W-:Y:S03]  /*8370*/  FMUL.FTZ R31, R0.reuse, R111 ;  /* 0x0000006f001f7220 */ /* 0x040fe60000410000 */
[----:B-1----:R-:W-:Y:S02]  /*8380*/  FFMA.FTZ R2, R189, c[0x0][0x2d0], -R151 ;  /* 0x0000b400bd027a23 */ /* 0x002fe40000010897 */
[----:B--2---:R-:W-:Y:S02]  /*8390*/  IMAD.MOV.U32 R168, RZ, RZ, R45 ;  /* 0x000000ffffa87224 */ /* 0x004fe400078e002d */
[C---:B------:R-:W-:Y:S01]  /*83a0*/  FMUL.FTZ R45, R3.reuse, R169 ;  /* 0x000000a9032d7220 */ /* 0x040fe20000410000 */
[----:B------:R-:W-:Y:S03]  /*83b0*/  MOV R169, R46 ;  /* 0x0000002e00a97202 */ /* 0x000fe60000000f00 */
[----:B------:R-:W-:Y:S02]  /*83c0*/  FMUL.FTZ R46, R0, R170 ;  /* 0x000000aa002e7220 */ /* 0x000fe40000410000 */
[----:B------:R1:W2:Y:S01]  /*83d0*/  MUFU.EX2 R170, R2 ;  /* 0x0000000200aa7308 */ /* 0x0002a20000000800 */
[C---:B------:R-:W-:Y:S02]  /*83e0*/  FMUL.FTZ R22, R140.reuse, R102 ;  /* 0x000000668c167220 */ /* 0x040fe40000410000 */
[----:B------:R-:W-:Y:S02]  /*83f0*/  FMUL.FTZ R23, R140, R103 ;  /* 0x000000678c177220 */ /* 0x000fe40000410000 */
[----:B------:R-:W3:Y:S01]  /*8400*/  LDSM.16.MT88.4 R100, [R222+0x1100] ;  /* 0x00110000de64783b */ /* 0x000ee20000004200 */
[C---:B------:R-:W-:Y:S01]  /*8410*/  FMUL.FTZ R42, R0.reuse, R122 ;  /* 0x0000007a002a7220 */ /* 0x040fe20000410000 */
[----:B------:R-:W-:Y:S01]  /*8420*/  MOV R122, R56 ;  /* 0x00000038007a7202 */ /* 0x000fe20000000f00 */
[C---:B------:R-:W-:Y:S02]  /*8430*/  FMUL.FTZ R56, R3.reuse, R132 ;  /* 0x0000008403387220 */ /* 0x040fe40000410000 */
[-C--:B------:R-:W-:Y:S01]  /*8440*/  HMMA.16816.F32.BF16 R20, R176, R36.reuse, R20 ;  /* 0x00000024b014723c */ /* 0x080fe20000041814 */
[C---:B------:R-:W-:Y:S02]  /*8450*/  FMUL.FTZ R59, R0.reuse, R135 ;  /* 0x00000087003b7220 */ /* 0x040fe40000410000 */
[----:B------:R-:W-:Y:S02]  /*8460*/  IMAD.MOV.U32 R121, RZ, RZ, R62 ;  /* 0x000000ffff797224 */ /* 0x000fe400078e003e */
[C---:B------:R-:W-:Y:S02]  /*8470*/  FMUL.FTZ R60, R3.reuse, R172 ;  /* 0x000000ac033c7220 */ /* 0x040fe40000410000 */
[----:B------:R-:W-:Y:S01]  /*8480*/  FMUL.FTZ R61, R3, R173 ;  /* 0x000000ad033d7220 */ /* 0x000fe20000410000 */
[C---:B------:R-:W-:Y:S01]  /*8490*/  HMMA.16816.F32.BF16 R24, R180.reuse, R36, R24 ;  /* 0x00000024b418723c */ /* 0x040fe20000041818 */
[C---:B------:R-:W-:Y:S03]  /*84a0*/  FMUL.FTZ R62, R0.reuse, R174 ;  /* 0x000000ae003e7220 */ /* 0x040fe60000410000 */
[----:B------:R-:W-:Y:S02]  /*84b0*/  FMUL.FTZ R63, R0, R175 ;  /* 0x000000af003f7220 */ /* 0x000fe40000410000 */
[----:B-1----:R-:W-:Y:S02]  /*84c0*/  FFMA.FTZ R2, R192, c[0x0][0x2d0], -R150 ;  /* 0x0000b400c0027a23 */ /* 0x002fe40000010896 */
[-C--:B------:R-:W-:Y:S01]  /*84d0*/  HMMA.16816.F32.BF16 R28, R180, R38.reuse, R28 ;  /* 0x00000026b41c723c */ /* 0x080fe2000004181c */
[----:B------:R-:W-:Y:S01]  /*84e0*/  IMAD.MOV.U32 R192, RZ, RZ, R213 ;  /* 0x000000ffffc07224 */ /* 0x000fe200078e00d5 */
[----:B------:R1:W-:Y:S02]  /*84f0*/  MUFU.EX2 R171, R2 ;  /* 0x0000000200ab7308 */ /* 0x0003e40000000800 */
[C---:B------:R-:W-:Y:S02]  /*8500*/  FMUL.FTZ R36, R141.reuse, R116 ;  /* 0x000000748d247220 */ /* 0x040fe40000410000 */
[----:B------:R-:W-:Y:S02]  /*8510*/  FMUL.FTZ R37, R141, R117 ;  /* 0x000000758d257220 */ /* 0x000fe40000410000 */
[C---:B------:R-:W-:Y:S01]  /*8520*/  HMMA.16816.F32.BF16 R32, R176.reuse, R38, R32 ;  /* 0x00000026b020723c */ /* 0x040fe20000041820 */
[----:B------:R-:W-:Y:S03]  /*8530*/  IMAD.MOV.U32 R186, RZ, RZ, R58 ;  /* 0x000000ffffba7224 */ /* 0x000fe600078e003a */
[----:B------:R-:W-:Y:S02]  /*8540*/  FMUL.FTZ R58, R0, R134 ;  /* 0x00000086003a7220 */ /* 0x000fe40000410000 */
[----:B------:R-:W-:Y:S02]  /*8550*/  IMAD.MOV.U32 R187, RZ, RZ, R57 ;  /* 0x000000ffffbb7224 */ /* 0x000fe400078e0039 */
[C---:B------:R-:W-:Y:S04]  /*8560*/  FMUL.FTZ R38, R140.reuse, R118 ;  /* 0x000000768c267220 */ /* 0x040fe80000410000 */
[C---:B------:R-:W-:Y:S02]  /*8570*/  FMUL.FTZ R39, R140.reuse, R119 ;  /* 0x000000778c277220 */ /* 0x040fe40000410000 */
[----:B------:R-:W-:Y:S01]  /*8580*/  LDSM.16.MT88.4 R116, [R221+0x1500] ;  /* 0x00150000dd74783b */ /* 0x000fe20000004200 */
[----:B------:R-:W-:Y:S02]  /*8590*/  FMUL.FTZ R57, R3, R133 ;  /* 0x0000008503397220 */ /* 0x000fe40000410000 */
[----:B------:R-:W-:Y:S02]  /*85a0*/  IMAD.MOV.U32 R189, RZ, RZ, R66 ;  /* 0x000000ffffbd7224 */ /* 0x000fe400078e0042 */
[-C--:B------:R-:W-:Y:S01]  /*85b0*/  HMMA.16816.F32.BF16 R36, R176, R52.reuse, R36 ;  /* 0x00000034b024723c */ /* 0x080fe20000041824 */
[----:B-1----:R-:W-:Y:S01]  /*85c0*/  FFMA.FTZ R2, R193, c[0x0][0x2d0], -R150 ;  /* 0x0000b400c1027a23 */ /* 0x002fe20000010896 */
[----:B------:R-:W-:Y:S01]  /*85d0*/  MOV R193, R209 ;  /* 0x000000d100c17202 */ /* 0x000fe20000000f00 */
[----:B------:R-:W-:Y:S02]  /*85e0*/  FMUL.FTZ R66, R140, R138 ;  /* 0x0000008a8c427220 */ /* 0x000fe40000410000 */
[----:B------:R1:W4:Y:S01]  /*85f0*/  MUFU.EX2 R252, R2 ;  /* 0x0000000200fc7308 */ /* 0x0003220000000800 */
[----:B------:R-:W-:Y:S01]  /*8600*/  LDSM.16.MT88.4 R136, [R222+0x1d00] ;  /* 0x001d0000de88783b */ /* 0x000fe20000004200 */
[C---:B------:R-:W-:Y:S01]  /*8610*/  FMUL.FTZ R72, R3.reuse, R72 ;  /* 0x0000004803487220 */ /* 0x040fe20000410000 */
[C---:B------:R-:W-:Y:S01]  /*8620*/  HMMA.16816.F32.BF16 R40, R180.reuse, R52, R40 ;  /* 0x00000034b428723c */ /* 0x040fe20000041828 */
[----:B------:R-:W-:Y:S03]  /*8630*/  FMUL.FTZ R73, R3, R73 ;  /* 0x0000004903497220 */ /* 0x000fe60000410000 */
[C---:B------:R-:W-:Y:S02]  /*8640*/  FMUL.FTZ R74, R0.reuse, R74 ;  /* 0x0000004a004a7220 */ /* 0x040fe40000410000 */
[C---:B------:R-:W-:Y:S02]  /*8650*/  FMUL.FTZ R75, R0.reuse, R75 ;  /* 0x0000004b004b7220 */ /* 0x040fe40000410000 */
[-C--:B------:R-:W-:Y:S01]  /*8660*/  HMMA.16816.F32.BF16 R44, R180, R54.reuse, R44 ;  /* 0x00000036b42c723c */ /* 0x080fe2000004182c */
[C---:B------:R-:W-:Y:S03]  /*8670*/  FMUL.FTZ R52, R141.reuse, R128 ;  /* 0x000000808d347220 */ /* 0x040fe60000410000 */
[----:B------:R-:W-:Y:S01]  /*8680*/  FMUL.FTZ R53, R141, R129 ;  /* 0x000000818d357220 */ /* 0x000fe20000410000 */
[----:B------:R-:W-:Y:S01]  /*8690*/  MOV R129, R154 ;  /* 0x0000009a00817202 */ /* 0x000fe20000000f00 */
[C---:B------:R-:W-:Y:S02]  /*86a0*/  FMUL.FTZ R76, R3.reuse, R76 ;  /* 0x0000004c034c7220 */ /* 0x040fe40000410000 */
[C---:B------:R-:W-:Y:S01]  /*86b0*/  HMMA.16816.F32.BF16 R48, R176.reuse, R54, R48 ;  /* 0x00000036b030723c */ /* 0x040fe20000041830 */
[----:B------:R-:W-:Y:S03]  /*86c0*/  FMUL.FTZ R77, R3, R77 ;  /* 0x0000004d034d7220 */ /* 0x000fe60000410000 */
[----:B------:R-:W-:Y:S02]  /*86d0*/  FMUL.FTZ R78, R0, R78 ;  /* 0x0000004e004e7220 */ /* 0x000fe40000410000 */
[--C-:B-1----:R-:W-:Y:S02]  /*86e0*/  FFMA.FTZ R2, R196, c[0x0][0x2d0], -R151.reuse ;  /* 0x0000b400c4027a23 */ /* 0x102fe40000010897 */
[C---:B------:R-:W-:Y:S02]  /*86f0*/  FMUL.FTZ R54, R140.reuse, R130 ;  /* 0x000000828c367220 */ /* 0x040fe40000410000 */
[----:B------:R1:W-:Y:S02]  /*8700*/  MUFU.EX2 R251, R2 ;  /* 0x0000000200fb7308 */ /* 0x0003e40000000800 */
[----:B------:R-:W-:Y:S02]  /*8710*/  FMUL.FTZ R55, R140, R131 ;  /* 0x000000838c377220 */ /* 0x000fe40000410000 */
[----:B------:R-:W-:Y:S02]  /*8720*/  FMUL.FTZ R79, R0, R79 ;  /* 0x0000004f004f7220 */ /* 0x000fe40000410000 */
[C---:B------:R-:W-:Y:S02]  /*8730*/  FMUL.FTZ R80, R141.reuse, R80 ;  /* 0x000000508d507220 */ /* 0x040fe40000410000 */
[----:B------:R-:W-:Y:S01]  /*8740*/  FMUL.FTZ R81, R141, R81 ;  /* 0x000000518d517220 */ /* 0x000fe20000410000 */
[-C--:B---3--:R-:W-:Y:S01]  /*8750*/  HMMA.16816.F32.BF16 R52, R176, R100.reuse, R52 ;  /* 0x00000064b034723c */ /* 0x088fe20000041834 */
[C---:B------:R-:W-:Y:S02]  /*8760*/  FMUL.FTZ R82, R140.reuse, R82 ;  /* 0x000000528c527220 */ /* 0x040fe40000410000 */
[----:B------:R-:W-:Y:S02]  /*8770*/  FMUL.FTZ R83, R140, R83 ;  /* 0x000000538c537220 */ /* 0x000fe40000410000 */
[C---:B------:R-:W-:Y:S02]  /*8780*/  FMUL.FTZ R88, R3.reuse, R88 ;  /* 0x0000005803587220 */ /* 0x040fe40000410000 */
[C---:B------:R-:W-:Y:S01]  /*8790*/  FMUL.FTZ R89, R3.reuse, R89 ;  /* 0x0000005903597220 */ /* 0x040fe20000410000 */
[C---:B------:R-:W-:Y:S01]  /*87a0*/  HMMA.16816.F32.BF16 R56, R180.reuse, R100, R56 ;  /* 0x00000064b438723c */ /* 0x040fe20000041838 */
[C---:B------:R-:W-:Y:S03]  /*87b0*/  FMUL.FTZ R90, R0.reuse, R90 ;  /* 0x0000005a005a7220 */ /* 0x040fe60000410000 */
[C---:B------:R-:W-:Y:S02]  /*87c0*/  FMUL.FTZ R91, R0.reuse, R91 ;  /* 0x0000005b005b7220 */ /* 0x040fe40000410000 */
[----:B------:R-:W-:Y:S02]  /*87d0*/  FMUL.FTZ R92, R3, R92 ;  /* 0x0000005c035c7220 */ /* 0x000fe40000410000 */
[-C--:B------:R-:W-:Y:S01]  /*87e0*/  HMMA.16816.F32.BF16 R60, R180, R102.reuse, R60 ;  /* 0x00000066b43c723c */ /* 0x080fe2000004183c */
[----:B-1----:R-:W-:Y:S03]  /*87f0*/  FFMA.FTZ R2, R197, c[0x0][0x2d0], -R151 ;  /* 0x0000b400c5027a23 */ /* 0x002fe60000010897 */
[----:B------:R-:W-:Y:S01]  /*8800*/  FMUL.FTZ R93, R3, R93 ;  /* 0x0000005d035d7220 */ /* 0x000fe20000410000 */
[----:B------:R1:W3:Y:S01]  /*8810*/  MUFU.EX2 R250, R2 ;  /* 0x0000000200fa7308 */ /* 0x0002e20000000800 */
[C---:B------:R-:W-:Y:S02]  /*8820*/  FMUL.FTZ R94, R0.reuse, R94 ;  /* 0x0000005e005e7220 */ /* 0x040fe40000410000 */
[C---:B------:R-:W-:Y:S01]  /*8830*/  HMMA.16816.F32.BF16 R64, R176.reuse, R102, R64 ;  /* 0x00000066b040723c */ /* 0x040fe20000041840 */
[----:B------:R-:W2:Y:S03]  /*8840*/  LDSM.16.MT88.4 R100, [R222+0x2100] ;  /* 0x00210000de64783b */ /* 0x000ea60000004200 */
[----:B------:R-:W-:Y:S02]  /*8850*/  FMUL.FTZ R95, R0, R95 ;  /* 0x0000005f005f7220 */ /* 0x000fe40000410000 */
[----:B------:R-:W-:Y:S02]  /*8860*/  IMAD.MOV.U32 R128, RZ, RZ, R153 ;  /* 0x000000ffff807224 */ /* 0x000fe400078e0099 */
[-C--:B------:R-:W-:Y:S01]  /*8870*/  HMMA.16816.F32.BF16 R68, R176, R104.reuse, R68 ;  /* 0x00000068b044723c */ /* 0x080fe20000041844 */
[C---:B------:R-:W-:Y:S03]  /*8880*/  FMUL.FTZ R84, R141.reuse, R84 ;  /* 0x000000548d547220 */ /* 0x040fe60000410000 */
[C---:B------:R-:W-:Y:S02]  /*8890*/  FMUL.FTZ R85, R141.reuse, R85 ;  /* 0x000000558d557220 */ /* 0x040fe40000410000 */
[C---:B------:R-:W-:Y:S02]  /*88a0*/  FMUL.FTZ R86, R140.reuse, R86 ;  /* 0x000000568c567220 */ /* 0x040fe40000410000 */
[C---:B------:R-:W-:Y:S01]  /*88b0*/  HMMA.16816.F32.BF16 R72, R180.reuse, R104, R72 ;  /* 0x00000068b448723c */ /* 0x040fe20000041848 */
[----:B------:R-:W-:Y:S03]  /*88c0*/  FMUL.FTZ R87, R140, R87 ;  /* 0x000000578c577220 */ /* 0x000fe60000410000 */
[C---:B------:R-:W-:Y:S02]  /*88d0*/  FMUL.FTZ R96, R141.reuse, R96 ;  /* 0x000000608d607220 */ /* 0x040fe40000410000 */
[----:B-1----:R-:W-:Y:S02]  /*88e0*/  FFMA.FTZ R2, R190, c[0x0][0x2d0], -R184 ;  /* 0x0000b400be027a23 */ /* 0x002fe400000108b8 */
[-C--:B------:R-:W-:Y:S01]  /*88f0*/  HMMA.16816.F32.BF16 R76, R180, R106.reuse, R76 ;  /* 0x0000006ab44c723c */ /* 0x080fe2000004184c */
[----:B------:R-:W-:Y:S01]  /*8900*/  FMUL.FTZ R97, R141, R97 ;  /* 0x000000618d617220 */ /* 0x000fe20000410000 */
[----:B------:R1:W-:Y:S02]  /*8910*/  MUFU.EX2 R249, R2 ;  /* 0x0000000200f97308 */ /* 0x0003e40000000800 */
[C---:B------:R-:W-:Y:S02]  /*8920*/  FMUL.FTZ R98, R140.reuse, R98 ;  /* 0x000000628c627220 */ /* 0x040fe40000410000 */
[----:B------:R-:W-:Y:S02]  /*8930*/  FMUL.FTZ R99, R140, R99 ;  /* 0x000000638c637220 */ /* 0x000fe40000410000 */
[C---:B------:R-:W-:Y:S01]  /*8940*/  HMMA.16816.F32.BF16 R80, R176.reuse, R106, R80 ;  /* 0x0000006ab050723c */ /* 0x040fe20000041850 */
[----:B------:R-:W3:Y:S03]  /*8950*/  LDSM.16.MT88.4 R104, [R221+0x500] ;  /* 0x00050000dd68783b */ /* 0x000ee60000004200 */
[----:B------:R-:W-:Y:S04]  /*8960*/  FFMA.FTZ R120, R210, c[0x0][0x2d0], -R150 ;  /* 0x0000b400d2787a23 */ /* 0x000fe80000010896 */
[----:B------:R-:W-:Y:S01]  /*8970*/  MUFU.EX2 R210, R120 ;  /* 0x0000007800d27308 */ /* 0x000fe20000000800 */
[-C--:B--2---:R-:W-:Y:S08]  /*8980*/  HMMA.16816.F32.BF16 R84, R176, R100.reuse, R84 ;  /* 0x00000064b054723c */ /* 0x084ff00000041854 */
[C---:B------:R-:W-:Y:S01]  /*8990*/  HMMA.16816.F32.BF16 R88, R180.reuse, R100, R88 ;  /* 0x00000064b458723c */ /* 0x040fe20000041858 */
[--C-:B-1----:R-:W-:Y:S04]  /*89a0*/  FFMA.FTZ R2, R191, c[0x0][0x2d0], -R184.reuse ;  /* 0x0000b400bf027a23 */ /* 0x102fe800000108b8 */
[----:B------:R1:W2:Y:S02]  /*89b0*/  MUFU.EX2 R248, R2 ;  /* 0x0000000200f87308 */ /* 0x0002a40000000800 */
[----:B------:R-:W-:Y:S01]  /*89c0*/  F2FP.BF16.PACK_AB R100, R169, R123 ;  /* 0x0000007ba964723e */ /* 0x000fe200000010ff */
[-C--:B------:R-:W-:Y:S01]  /*89d0*/  HMMA.16816.F32.BF16 R92, R180, R102.reuse, R92 ;  /* 0x00000066b45c723c */ /* 0x080fe2000004185c */
[----:B------:R-:W-:Y:S03]  /*89e0*/  LDSM.16.MT88.4 R180, [R221+0x2d00] ;  /* 0x002d0000ddb4783b */ /* 0x000fe60000004200 */
[----:B------:R-:W-:Y:S04]  /*89f0*/  F2FP.BF16.PACK_AB R101, R170, R168 ;  /* 0x000000a8aa65723e */ /* 0x000fe800000010ff */
[----:B------:R-:W-:Y:S07]  /*8a00*/  HMMA.16816.F32.BF16 R96, R176, R102, R96 ;  /* 0x00000066b060723c */ /* 0x000fee0000041860 */
[----:B----4-:R-:W-:Y:S02]  /*8a10*/  F2FP.BF16.PACK_AB R102, R252, R171 ;  /* 0x000000abfc66723e */ /* 0x010fe400000010ff */
[----:B---3--:R-:W-:Y:S03]  /*8a20*/  F2FP.BF16.PACK_AB R103, R250, R251 ;  /* 0x000000fbfa67723e */ /* 0x008fe600000010ff */
[--C-:B-1----:R-:W-:Y:S01]  /*8a30*/  FFMA.FTZ R2, R194, c[0x0][0x2d0], -R184.reuse ;  /* 0x0000b400c2027a23 */ /* 0x102fe200000108b8 */
[----:B--2---:R-:W-:Y:S03]  /*8a40*/  F2FP.BF16.PACK_AB R108, R248, R249 ;  /* 0x000000f9f86c723e */ /* 0x004fe600000010ff */
[-C--:B------:R-:W-:Y:S01]  /*8a50*/  HMMA.16816.F32.BF16 R4, R100, R104.reuse, R4 ;  /* 0x000000686404723c */ /* 0x080fe20000041804 */
        /* <DEDUP_REMOVED lines=20> */
[----:B-1----:R-:W-:Y:S04]  /*8ba0*/  FFMA.FTZ R2, R205, c[0x0][0x2d0], -R150 ;  /* 0x0000b400cd027a23 */ /* 0x002fe80000010896 */
        /* <DEDUP_REMOVED lines=16> */
[C---:B------:R-:W-:Y:S07]  /*8cb0*/  HMMA.16816.F32.BF16 R56, R108.reuse, R104, R56 ;  /* 0x000000686c38723c */ /* 0x040fee0000041838 */
[----:B------:R-:W-:Y:S01]  /*8cc0*/  FFMA.FTZ R104, R204, c[0x0][0x2d0], -R184 ;  /* 0x0000b400cc687a23 */ /* 0x000fe200000108b8 */
[-C--:B------:R-:W-:Y:S01]  /*8cd0*/  HMMA.16816.F32.BF16 R60, R108, R106.reuse, R60 ;  /* 0x0000006a6c3c723c */ /* 0x080fe2000004183c */
[----:B----4-:R-:W-:Y:S02]  /*8ce0*/  FFMA.FTZ R2, R208, c[0x0][0x2d0], -R150 ;  /* 0x0000b400d0027a23 */ /* 0x010fe40000010896 */
[----:B------:R2:W-:Y:S05]  /*8cf0*/  MUFU.EX2 R204, R104 ;  /* 0x0000006800cc7308 */ /* 0x0005ea0000000800 */
[C---:B------:R-:W-:Y:S05]  /*8d00*/  HMMA.16816.F32.BF16 R64, R100.reuse, R106, R64 ;  /* 0x0000006a6440723c */ /* 0x040fea0000041840 */
[----:B------:R4:W3:Y:S03]  /*8d10*/  MUFU.EX2 R208, R2 ;  /* 0x0000000200d07308 */ /* 0x0008e60000000800 */
[-C--:B-1----:R-:W-:Y:S08]  /*8d20*/  HMMA.16816.F32.BF16 R68, R100, R112.reuse, R68 ;  /* 0x000000706444723c */ /* 0x082ff00000041844 */
[C---:B------:R-:W-:Y:S01]  /*8d30*/  HMMA.16816.F32.BF16 R72, R108.reuse, R112, R72 ;  /* 0x000000706c48723c */ /* 0x040fe20000041848 */
[----:B--2---:R-:W1:Y:S07]  /*8d40*/  LDSM.16.MT88.4 R104, [R221+0x900] ;  /* 0x00090000dd68783b */ /* 0x004e6e0000004200 */
[-C--:B------:R-:W-:Y:S01]  /*8d50*/  HMMA.16816.F32.BF16 R76, R108, R114.reuse, R76 ;  /* 0x000000726c4c723c */ /* 0x080fe2000004184c */
[--C-:B----4-:R-:W-:Y:S03]  /*8d60*/  FFMA.FTZ R2, R244, c[0x0][0x2d0], -R151.reuse ;  /* 0x0000b400f4027a23 */ /* 0x110fe60000010897 */
[----:B------:R-:W-:Y:S04]  /*8d70*/  MOV R244, R171 ;  /* 0x000000ab00f47202 */ /* 0x000fe80000000f00 */
[C---:B------:R-:W-:Y:S01]  /*8d80*/  HMMA.16816.F32.BF16 R80, R100.reuse, R114, R80 ;  /* 0x000000726450723c */ /* 0x040fe20000041850 */
[----:B------:R2:W-:Y:S01]  /*8d90*/  MUFU.EX2 R207, R2 ;  /* 0x0000000200cf7308 */ /* 0x0005e20000000800 */
[----:B------:R-:W4:Y:S02]  /*8da0*/  LDSM.16.MT88.4 R112, [R222+0x900] ;  /* 0x00090000de70783b */ /* 0x000f240000004200 */
[----:B------:R-:W-:Y:S04]  /*8db0*/  MOV R171, R152 ;  /* 0x0000009800ab7202 */ /* 0x000fe80000000f00 */
[-C--:B---3--:R-:W-:Y:S08]  /*8dc0*/  HMMA.16816.F32.BF16 R84, R100, R116.reuse, R84 ;  /* 0x000000746454723c */ /* 0x088ff00000041854 */
[C---:B------:R-:W-:Y:S08]  /*8dd0*/  HMMA.16816.F32.BF16 R88, R108.reuse, R116, R88 ;  /* 0x000000746c58723c */ /* 0x040ff00000041858 */
[-C--:B------:R-:W-:Y:S01]  /*8de0*/  HMMA.16816.F32.BF16 R92, R108, R118.reuse, R92 ;  /* 0x000000766c5c723c */ /* 0x080fe2000004185c */
[----:B--2---:R-:W-:Y:S03]  /*8df0*/  FFMA.FTZ R2, R245, c[0x0][0x2d0], -R151 ;  /* 0x0000b400f5027a23 */ /* 0x004fe60000010897 */
[----:B------:R-:W-:Y:S01]  /*8e00*/  IMAD.MOV.U32 R245, RZ, RZ, R170 ;  /* 0x000000fffff57224 */ /* 0x000fe200078e00aa */
[----:B------:R2:W3:Y:S01]  /*8e10*/  MUFU.EX2 R206, R2 ;  /* 0x0000000200ce7308 */ /* 0x0004e20000000800 */
[----:B------:R-:W-:Y:S02]  /*8e20*/  IMAD.MOV.U32 R170, RZ, RZ, R148 ;  /* 0x000000ffffaa7224 */ /* 0x000fe400078e0094 */
[----:B------:R-:W-:Y:S01]  /*8e30*/  HMMA.16816.F32.BF16 R96, R100, R118, R96 ;  /* 0x000000766460723c */ /* 0x000fe20000041860 */
[----:B------:R-:W4:Y:S06]  /*8e40*/  LDSM.16.MT88.4 R116, [R221+0x1900] ;  /* 0x00190000dd74783b */ /* 0x000f2c0000004200 */
[----:B------:R-:W-:Y:S02]  /*8e50*/  F2FP.BF16.PACK_AB R100, R213, R212 ;  /* 0x000000d4d564723e */ /* 0x000fe400000010ff */
[----:B------:R-:W-:Y:S03]  /*8e60*/  F2FP.BF16.PACK_AB R101, R211, R209 ;  /* 0x000000d1d365723e */ /* 0x000fe600000010ff */
[----:B------:R-:W-:Y:S01]  /*8e70*/  F2FP.BF16.PACK_AB R102, R210, R208 ;  /* 0x000000d0d266723e */ /* 0x000fe200000010ff */
[----:B--2---:R-:W-:Y:S01]  /*8e80*/  FFMA.FTZ R2, R202, c[0x0][0x2d0], -R184 ;  /* 0x0000b400ca027a23 */ /* 0x004fe200000108b8 */
[----:B---3--:R-:W-:Y:S03]  /*8e90*/  F2FP.BF16.PACK_AB R103, R206, R207 ;  /* 0x000000cfce67723e */ /* 0x008fe600000010ff */
[----:B------:R2:W3:Y:S04]  /*8ea0*/  MUFU.EX2 R205, R2 ;  /* 0x0000000200cd7308 */ /* 0x0004e80000000800 */
[-C--:B-1----:R-:W-:Y:S01]  /*8eb0*/  HMMA.16816.F32.BF16 R4, R100, R104.reuse, R4 ;  /* 0x000000686404723c */ /* 0x082fe20000041804 */
[--C-:B--2---:R-:W-:Y:S01]  /*8ec0*/  FFMA.FTZ R2, R216, c[0x0][0x2d0], -R185.reuse ;  /* 0x0000b400d8027a23 */ /* 0x104fe200000108b9 */
[----:B---3--:R-:W-:Y:S02]  /*8ed0*/  F2FP.BF16.PACK_AB R108, R204, R205 ;  /* 0x000000cdcc6c723e */ /* 0x008fe400000010ff */
[----:B------:R-:W-:Y:S02]  /*8ee0*/  MOV R216, R169 ;  /* 0x000000a900d87202 */ /* 0x000fe40000000f00 */
[----:B------:R1:W-:Y:S01]  /*8ef0*/  MUFU.EX2 R203, R2 ;  /* 0x0000000200cb7308 */ /* 0x0003e20000000800 */
[----:B------:R-:W-:Y:S01]  /*8f00*/  MOV R169, R143 ;  /* 0x0000008f00a97202 */ /* 0x000fe20000000f00 */
[----:B-1----:R-:W-:Y:S04]  /*8f10*/  FFMA.FTZ R2, R218, c[0x0][0x2d0], -R185 ;  /* 0x0000b400da027a23 */ /* 0x002fe800000108b9 */
[----:B------:R-:W-:Y:S04]  /*8f20*/  IMAD.MOV.U32 R218, RZ, RZ, R168 ;  /* 0x000000ffffda7224 */ /* 0x000fe800078e00a8 */
[----:B------:R1:W2:Y:S01]  /*8f30*/  MUFU.EX2 R201, R2 ;  /* 0x0000000200c97308 */ /* 0x0002a20000000800 */
[----:B------:R-:W-:Y:S02]  /*8f40*/  IMAD.MOV.U32 R168, RZ, RZ, R155 ;  /* 0x000000ffffa87224 */ /* 0x000fe400078e009b */
[--C-:B-1----:R-:W-:Y:S01]  /*8f50*/  FFMA.FTZ R2, R217, c[0x0][0x2d0], -R184.reuse ;  /* 0x0000b400d9027a23 */ /* 0x102fe200000108b8 */
[----:B--2---:R-:W-:Y:S02]  /*8f60*/  F2FP.BF16.PACK_AB R109, R201, R203 ;  /* 0x000000cbc96d723e */ /* 0x004fe400000010ff */
[----:B------:R-:W-:Y:S04]  /*8f70*/  MOV R217, R123 ;  /* 0x0000007b00d97202 */ /* 0x000fe80000000f00 */
[----:B------:R1:W-:Y:S01]  /*8f80*/  MUFU.EX2 R202, R2 ;  /* 0x0000000200ca7308 */ /* 0x0003e20000000800 */
[----:B------:R-:W-:Y:S02]  /*8f90*/  MOV R123, R160 ;  /* 0x000000a0007b7202 */ /* 0x000fe40000000f00 */
[----:B------:R-:W-:Y:S01]  /*8fa0*/  MOV R160, R156 ;  /* 0x0000009c00a07202 */ /* 0x000fe20000000f00 */
[----:B-1----:R-:W-:Y:S06]  /*8fb0*/  FFMA.FTZ R2, R241, c[0x0][0x2d0], -R184 ;  /* 0x0000b400f1027a23 */ /* 0x002fec00000108b8 */
[----:B------:R1:W2:Y:S02]  /*8fc0*/  MUFU.EX2 R200, R2 ;  /* 0x0000000200c87308 */ /* 0x0002a40000000800 */
[--C-:B-1----:R-:W-:Y:S01]  /*8fd0*/  FFMA.FTZ R2, R239, c[0x0][0x2d0], -R185.reuse ;  /* 0x0000b400ef027a23 */ /* 0x102fe200000108b9 */
[----:B--2---:R-:W-:Y:S07]  /*8fe0*/  F2FP.BF16.PACK_AB R110, R200, R202 ;  /* 0x000000cac86e723e */ /* 0x004fee00000010ff */
[----:B------:R1:W-:Y:S02]  /*8ff0*/  MUFU.EX2 R199, R2 ;  /* 0x0000000200c77308 */ /* 0x0003e40000000800 */
[----:B-1----:R-:W-:Y:S02]  /*9000*/  FFMA.FTZ R2, R243, c[0x0][0x2d0], -R185 ;  /* 0x0000b400f3027a23 */ /* 0x002fe400000108b9 */
[----:B------:R-:W-:Y:S06]  /*9010*/  IMAD.MOV.U32 R243, RZ, RZ, R163 ;  /* 0x000000fffff37224 */ /* 0x000fec00078e00a3 */
[----:B------:R1:W2:Y:S01]  /*9020*/  MUFU.EX2 R198, R2 ;  /* 0x0000000200c67308 */ /* 0x0002a20000000800 */
[----:B------:R-:W-:Y:S02]  /*9030*/  IMAD.MOV.U32 R163, RZ, RZ, R159 ;  /* 0x000000ffffa37224 */ /* 0x000fe400078e009f */
[--C-:B-1----:R-:W-:Y:S01]  /*9040*/  FFMA.FTZ R2, R193, c[0x0][0x2d0], -R150.reuse ;  /* 0x0000b400c1027a23 */ /* 0x102fe20000010896 */
[----:B--2---:R-:W-:Y:S06]  /*9050*/  F2FP.BF16.PACK_AB R111, R198, R199 ;  /* 0x000000c7c66f723e */ /* 0x004fec00000010ff */
[----:B------:R1:W-:Y:S01]  /*9060*/  MUFU.EX2 R197, R2 ;  /* 0x0000000200c57308 */ /* 0x0003e20000000800 */
[C---:B------:R-:W-:Y:S08]  /*9070*/  HMMA.16816.F32.BF16 R8, R108.reuse, R104, R8 ;  /* 0x000000686c08723c */ /* 0x040ff00000041808 */
[-C--:B------:R-:W-:Y:S08]  /*9080*/  HMMA.16816.F32.BF16 R12, R108, R106.reuse, R12 ;  /* 0x0000006a6c0c723c */ /* 0x080ff0000004180c */
[C---:B------:R-:W-:Y:S01]  /*9090*/  HMMA.16816.F32.BF16 R16, R100.reuse, R106, R16 ;  /* 0x0000006a6410723c */ /* 0x040fe20000041810 */
[----:B------:R-:W2:Y:S03]  /*90a0*/  LDSM.16.MT88.4 R104, [R222+0x1900] ;  /* 0x00190000de68783b */ /* 0x000ea60000004200 */
[--C-:B-1----:R-:W-:Y:S04]  /*90b0*/  FFMA.FTZ R2, R192, c[0x0][0x2d0], -R150.reuse ;  /* 0x0000b400c0027a23 */ /* 0x102fe80000010896 */
[-C--:B----4-:R-:W-:Y:S01]  /*90c0*/  HMMA.16816.F32.BF16 R20, R100, R112.reuse, R20 ;  /* 0x000000706414723c */ /* 0x090fe20000041814 */
        /* <DEDUP_REMOVED lines=11> */
[----:B---3--:R-:W-:Y:S07]  /*9180*/  FFMA.FTZ R2, R126, c[0x0][0x2d0], -R151 ;  /* 0x0000b4007e027a23 */ /* 0x008fee0000010897 */
        /* <DEDUP_REMOVED lines=9> */
[----:B------:R-:W-:Y:S02]  /*9220*/  IMAD.MOV.U32 R124, RZ, RZ, R121 ;  /* 0x000000ffff7c7224 */ /* 0x000fe400078e0079 */
[C---:B------:R-:W-:Y:S01]  /*9230*/  HMMA.16816.F32.BF16 R64, R100.reuse, R106, R64 ;  /* 0x0000006a6440723c */ /* 0x040fe20000041840 */
[----:B------:R-:W-:Y:S05]  /*9240*/  IMAD.MOV.U32 R121, RZ, RZ, R166 ;  /* 0x000000ffff797224 */ /* 0x000fea00078e00a6 */
[----:B------:R-:W-:Y:S01]  /*9250*/  MOV R239, R121 ;  /* 0x0000007900ef7202 */ /* 0x000fe20000000f00 */
[----:B------:R-:W3:Y:S01]  /*9260*/  MUFU.EX2 R192, R150 ;  /* 0x0000009600c07308 */ /* 0x000ee20000000800 */
[-C--:B-1----:R-:W-:Y:S01]  /*9270*/  HMMA.16816.F32.BF16 R68, R100, R112.reuse, R68 ;  /* 0x000000706444723c */ /* 0x082fe20000041844 */
[----:B------:R-:W-:Y:S03]  /*9280*/  MOV R121, R162 ;  /* 0x000000a200797202 */ /* 0x000fe60000000f00 */
[----:B------:R-:W-:Y:S04]  /*9290*/  MOV R162, R158 ;  /* 0x0000009e00a27202 */ /* 0x000fe80000000f00 */
[C---:B------:R-:W-:Y:S01]  /*92a0*/  HMMA.16816.F32.BF16 R72, R108.reuse, R112, R72 ;  /* 0x000000706c48723c */ /* 0x040fe20000041848 */
[--C-:B--2---:R-:W-:Y:S03]  /*92b0*/  FFMA.FTZ R2, R189, c[0x0][0x2d0], -R151.reuse ;  /* 0x0000b400bd027a23 */ /* 0x104fe60000010897 */
[----:B------:R-:W-:Y:S04]  /*92c0*/  FFMA.FTZ R151, R188, c[0x0][0x2d0], -R151 ;  /* 0x0000b400bc977a23 */ /* 0x000fe80000010897 */
[-C--:B------:R-:W-:Y:S01]  /*92d0*/  HMMA.16816.F32.BF16 R76, R108, R114.reuse, R76 ;  /* 0x000000726c4c723c */ /* 0x080fe2000004184c */
[----:B------:R1:W-:Y:S03]  /*92e0*/  MUFU.EX2 R191, R2 ;  /* 0x0000000200bf7308 */ /* 0x0003e60000000800 */
[----:B---3--:R-:W-:Y:S04]  /*92f0*/  F2FP.BF16.PACK_AB R150, R192, R194 ;  /* 0x000000c2c096723e */ /* 0x008fe800000010ff */
[C---:B------:R-:W-:Y:S01]  /*9300*/  HMMA.16816.F32.BF16 R80, R100.reuse, R114, R80 ;  /* 0x000000726450723c */ /* 0x040fe20000041850 */
[----:B------:R-:W-:Y:S02]  /*9310*/  LDSM.16.MT88.4 R112, [R222+0xd00] ;  /* 0x000d0000de70783b */ /* 0x000fe40000004200 */
[----:B------:R-:W2:Y:S05]  /*9320*/  MUFU.EX2 R190, R151 ;  /* 0x0000009700be7308 */ /* 0x000eaa0000000800 */
[-C--:B----4-:R-:W-:Y:S08]  /*9330*/  HMMA.16816.F32.BF16 R84, R100, R116.reuse, R84 ;  /* 0x000000746454723c */ /* 0x090ff00000041854 */
[C---:B------:R-:W-:Y:S01]  /*9340*/  HMMA.16816.F32.BF16 R88, R108.reuse, R116, R88 ;  /* 0x000000746c58723c */ /* 0x040fe20000041858 */
[----:B-1----:R-:W-:Y:S03]  /*9350*/  FFMA.FTZ R2, R122, c[0x0][0x2d0], -R184 ;  /* 0x0000b4007a027a23 */ /* 0x002fe600000108b8 */
[----:B------:R-:W-:Y:S01]  /*9360*/  MOV R122, R167 ;  /* 0x000000a7007a7202 */ /* 0x000fe20000000f00 */
[----:B------:R1:W-:Y:S03]  /*9370*/  MUFU.EX2 R189, R2 ;  /* 0x0000000200bd7308 */ /* 0x0003e60000000800 */
[-C--:B------:R-:W-:Y:S01]  /*9380*/  HMMA.16816.F32.BF16 R92, R108, R118.reuse, R92 ;  /* 0x000000766c5c723c */ /* 0x080fe2000004185c */
[----:B------:R-:W-:Y:S03]  /*9390*/  IMAD.MOV.U32 R241, RZ, RZ, R122 ;  /* 0x000000fffff17224 */ /* 0x000fe600078e007a */
[----:B--2---:R-:W-:Y:S01]  /*93a0*/  F2FP.BF16.PACK_AB R151, R190, R191 ;  /* 0x000000bfbe97723e */ /* 0x004fe200000010ff */
[----:B------:R-:W-:Y:S02]  /*93b0*/  IMAD.MOV.U32 R122, RZ, RZ, R161 ;  /* 0x000000ffff7a7224 */ /* 0x000fe400078e00a1 */
[----:B------:R-:W-:Y:S01]  /*93c0*/  IMAD.MOV.U32 R161, RZ, RZ, R157 ;  /* 0x000000ffffa17224 */ /* 0x000fe200078e009d */
[----:B------:R-:W-:Y:S01]  /*93d0*/  HMMA.16816.F32.BF16 R96, R100, R118, R96 ;  /* 0x000000766460723c */ /* 0x000fe20000041860 */
[--C-:B-1----:R-:W-:Y:S04]  /*93e0*/  FFMA.FTZ R2, R187, c[0x0][0x2d0], -R184.reuse ;  /* 0x0000b400bb027a23 */ /* 0x102fe800000108b8 */
[----:B------:R1:W2:Y:S02]  /*93f0*/  MUFU.EX2 R188, R2 ;  /* 0x0000000200bc7308 */ /* 0x0002a40000000800 */
[--C-:B-1----:R-:W-:Y:S01]  /*9400*/  FFMA.FTZ R2, R186, c[0x0][0x2d0], -R185.reuse ;  /* 0x0000b400ba027a23 */ /* 0x102fe200000108b9 */
[----:B--2---:R-:W-:Y:S07]  /*9410*/  F2FP.BF16.PACK_AB R176, R188, R189 ;  /* 0x000000bdbcb0723e */ /* 0x004fee00000010ff */
        /* <DEDUP_REMOVED lines=13> */
[----:B------:R-:W1:Y:S01]  /*94f0*/  LDSM.16.MT88.4 R124, [R221+0x1d00] ;  /* 0x001d0000dd7c783b */ /* 0x000e620000004200 */
[----:B---3--:R-:W-:Y:S08]  /*9500*/  F2FP.BF16.PACK_AB R178, R184, R147 ;  /* 0x00000093b8b2723e */ /* 0x008ff000000010ff */
[----:B------:R-:W3:Y:S01]  /*9510*/  MUFU.EX2 R185, R185 ;  /* 0x000000b900b97308 */ /* 0x000ee20000000800 */
[-C--:B--2---:R-:W-:Y:S01]  /*9520*/  HMMA.16816.F32.BF16 R152, R148, R164.reuse, R4 ;  /* 0x000000a49498723c */ /* 0x084fe20000041804 */
[----:B------:R-:W2:Y:S01]  /*9530*/  LDSM.16.MT88.4 R4, [R222+0x2d00] ;  /* 0x002d0000de04783b */ /* 0x000ea20000004200 */
[----:B---3--:R-:W-:Y:S07]  /*9540*/  F2FP.BF16.PACK_AB R179, R185, R143 ;  /* 0x0000008fb9b3723e */ /* 0x008fee00000010ff */
[C---:B------:R-:W-:Y:S07]  /*9550*/  HMMA.16816.F32.BF16 R156, R176.reuse, R164, R8 ;  /* 0x000000a4b09c723c */ /* 0x040fee0000041808 */
[----:B------:R-:W-:Y:S01]  /*9560*/  IMAD.MOV.U32 R8, RZ, RZ, R163 ;  /* 0x000000ffff087224 */ /* 0x000fe200078e00a3 */
[----:B------:R-:W-:Y:S01]  /*9570*/  MOV R10, R162 ;  /* 0x000000a2000a7202 */ /* 0x000fe20000000f00 */
[----:B------:R-:W-:Y:S03]  /*9580*/  IMAD.MOV.U32 R9, RZ, RZ, R161 ;  /* 0x000000ffff097224 */ /* 0x000fe600078e00a1 */
[----:B------:R-:W-:Y:S02]  /*9590*/  MOV R11, R160 ;  /* 0x000000a0000b7202 */ /* 0x000fe40000000f00 */
[-C--:B------:R-:W-:Y:S07]  /*95a0*/  HMMA.16816.F32.BF16 R160, R176, R166.reuse, R12 ;  /* 0x000000a6b0a0723c */ /* 0x080fee000004180c */
[----:B------:R-:W-:Y:S01]  /*95b0*/  IMAD.MOV.U32 R14, RZ, RZ, R171 ;  /* 0x000000ffff0e7224 */ /* 0x000fe200078e00ab */
[C---:B------:R-:W-:Y:S01]  /*95c0*/  HMMA.16816.F32.BF16 R164, R148.reuse, R166, R16 ;  /* 0x000000a694a4723c */ /* 0x040fe20000041810 */
[----:B------:R-:W3:Y:S03]  /*95d0*/  LDL.LU R16, [R1+0x2c] ;  /* 0x00002c0001107983 */ /* 0x000ee60000300800 */
[----:B------:R-:W-:Y:S01]  /*95e0*/  MOV R15, R170 ;  /* 0x000000aa000f7202 */ /* 0x000fe20000000f00 */
[----:B------:R-:W4:Y:S01]  /*95f0*/  LDL.LU R2, [R1+0x30] ;  /* 0x0000300001027983 */ /* 0x000f220000300800 */
[----:B------:R-:W-:Y:S01]  /*9600*/  MOV R13, R128 ;  /* 0x00000080000d7202 */ /* 0x000fe20000000f00 */
[----:B------:R-:W-:Y:S01]  /*9610*/  IMAD.MOV.U32 R19, RZ, RZ, R123 ;  /* 0x000000ffff137224 */ /* 0x000fe200078e007b */
[-C--:B------:R-:W-:Y:S01]  /*9620*/  HMMA.16816.F32.BF16 R100, R148, R112.reuse, R20 ;  /* 0x000000709464723c */ /* 0x080fe20000041814 */
[----:B------:R-:W4:Y:S03]  /*9630*/  LDL.LU R21, [R1+0x24] ;  /* 0x0000240001157983 */ /* 0x000f260000300800 */
[----:B------:R-:W-:Y:S01]  /*9640*/  IMAD.MOV.U32 R17, RZ, RZ, R169 ;  /* 0x000000ffff117224 */ /* 0x000fe200078e00a9 */
[----:B------:R-:W4:Y:S01]  /*9650*/  LDL.LU R23, [R1+0x28] ;  /* 0x0000280001177983 */ /* 0x000f220000300800 */
[----:B------:R-:W-:Y:S01]  /*9660*/  MOV R18, R168 ;  /* 0x000000a800127202 */ /* 0x000fe20000000f00 */
[----:B------:R-:W-:Y:S01]  /*9670*/  IMAD.MOV.U32 R12, RZ, RZ, R129 ;  /* 0x000000ffff0c7224 */ /* 0x000fe200078e0081 */
[C---:B------:R-:W-:Y:S01]  /*9680*/  HMMA.16816.F32.BF16 R104, R176.reuse, R112, R24 ;  /* 0x00000070b068723c */ /* 0x040fe20000041818 */
[----:B------:R-:W-:Y:S03]  /*9690*/  MOV R20, R122 ;  /* 0x0000007a00147202 */ /* 0x000fe60000000f00 */
[----:B------:R-:W-:Y:S04]  /*96a0*/  IMAD.MOV.U32 R22, RZ, RZ, R121 ;  /* 0x000000ffff167224 */ /* 0x000fe800078e0079 */
        /* <DEDUP_REMOVED lines=93> */
.L_x_1569:
[----:B------:R-:W-:-:S13]  /*9c80*/  ISETP.GE.AND P0, PT, R216, RZ, PT ;  /* 0x000000ffd800720c */ /* 0x000fda0003f06270 */
[----:B------:R-:W-:Y:S05]  /*9c90*/  @!P0 BRA `(.L_x_1573) ;  /* 0x0000324000008947 */ /* 0x000fea0003800000 */
[----:B------:R-:W2:Y:S01]  /*9ca0*/  LDL.LU R6, [R1+0x44] ;  /* 0x0000440001067983 */ /* 0x000ea20000300800 */
[----:B-1----:R-:W-:Y:S01]  /*9cb0*/  IMAD.MOV.U32 R3, RZ, RZ, R145 ;  /* 0x000000ffff037224 */ /* 0x002fe200078e0091 */
[----:B------:R-:W-:Y:S01]  /*9cc0*/  MOV R147, R142 ;  /* 0x0000008e00937202 */ /* 0x000fe20000000f00 */
[----:B------:R-:W-:Y:S01]  /*9cd0*/  IMAD.MOV.U32 R140, RZ, RZ, R144 ;  /* 0x000000ffff8c7224 */ /* 0x000fe200078e0090 */
[----:B------:R-:W2:Y:S04]  /*9ce0*/  LDL.LU R5, [R1+0x3c] ;  /* 0x00003c0001057983 */ /* 0x000ea80000300800 */
[----:B------:R-:W3:Y:S04]  /*9cf0*/  LDL.LU R4, [R1+0x48] ;  /* 0x0000480001047983 */ /* 0x000ee80000300800 */
[----:B------:R-:W3:Y:S04]  /*9d00*/  LDL.LU R2, [R1+0x40] ;  /* 0x0000400001027983 */ /* 0x000ee80000300800 */
[----:B------:R-:W1:Y:S02]  /*9d10*/  S2R R0, SR_TID.X ;  /* 0x0000000000007919 */ /* 0x000e640000002100 */
        /* <DEDUP_REMOVED lines=8> */
[----:B------:R-:W-:Y:S01]  /*9da0*/  IMAD.SHL.U32 R240, R240, 0x2, RZ ;  /* 0x00000002f0f07824 */ /* 0x000fe200078e00ff */
[C---:B--2---:R-:W-:Y:S02]  /*9db0*/  SHF.L.U64.HI R239, R5.reuse, 0x1, R6 ;  /* 0x0000000105ef7819 */ /* 0x044fe40000010206 */
[----:B------:R-:W-:Y:S02]  /*9dc0*/  SHF.L.U32 R219, R5, 0x1, RZ ;  /* 0x0000000105db7819 */ /* 0x000fe400000006ff */
[C---:B---3--:R-:W-:Y:S01]  /*9dd0*/  SHF.L.U64.HI R218, R2.reuse, 0x1, R4 ;  /* 0x0000000102da7819 */ /* 0x048fe20000010204 */
[----:B------:R-:W-:Y:S01]  /*9de0*/  IMAD.SHL.U32 R217, R2, 0x2, RZ ;  /* 0x0000000202d97824 */ /* 0x000fe200078e00ff */
[----:B------:R-:W-:Y:S05]  /*9df0*/  BRA `(.L_x_1574) ;  /* 0x0000033000007947 */ /* 0x000fea0003800000 */
.L_x_1576:
[----:B------:R-:W2:Y:S01]  /*9e00*/  LDL R2, [R1+0x20] ;  /* 0x0000200001027983 */ /* 0x000ea20000100800 */
[----:B------:R-:W-:Y:S01]  /*9e10*/  LEA R141, R216, UR11, 0x6 ;  /* 0x0000000bd88d7c11 */ /* 0x000fe2000f8e30ff */
[----:B------:R-:W-:Y:S02]  /*9e20*/  IMAD.MOV.U32 R237, RZ, RZ, RZ ;  /* 0x000000ffffed7224 */ /* 0x000fe400078e00ff */
[----:B------:R-:W3:Y:S01]  /*9e30*/  LDL R146, [R1] ;  /* 0x0000000001927983 */ /* 0x000ee20000100800 */
[----:B--2---:R-:W-:Y:S05]  /*9e40*/  IADD3 R141, R141, -0x40, R2 ;  /* 0xffffffc08d8d7810 */ /* 0x004fea0007ffe002 */
        /* <DEDUP_REMOVED lines=23> */
[----:B------:R-:W1:Y:S04]  /*9fc0*/  SHFL.IDX PT, R142, R144, RZ, 0x1c1f ;  /* 0x001c1fff908e7589 */ /* 0x000e6800000e0000 */
[----:B------:R2:W-:Y:S04]  /*9fd0*/  SHFL.IDX PT, R2, R144, 0x1, 0x1c1f ;  /* 0x003c1f0090027f89 */ /* 0x0005e800000e0000 */
[----:B------:R-:W4:Y:S04]  /*9fe0*/  SHFL.IDX PT, R143, R141, RZ, 0x1c1f ;  /* 0x001c1fff8d8f7589 */ /* 0x000f2800000e0000 */
[----:B------:R-:W5:Y:S01]  /*9ff0*/  SHFL.IDX PT, R141, R141, 0x1, 0x1c1f ;  /* 0x003c1f008d8d7f89 */ /* 0x000f6200000e0000 */
[C---:B-1----:R-:W-:Y:S02]  /*a000*/  IADD3 R176, P0, R142.reuse, R219, RZ ;  /* 0x000000db8eb07210 */ /* 0x042fe40007f1e0ff */
[CC--:B--2---:R-:W-:Y:S05]  /*a010*/  IADD3 R144, P1, R142.reuse, R240.reuse, RZ ;  /* 0x000000f08e907210 */ /* 0x0c4fea0007f3e0ff */
[C---:B----4-:R-:W-:Y:S01]  /*a020*/  IMAD.X R145, R143.reuse, 0x1, R241, P1 ;  /* 0x000000018f917824 */ /* 0x050fe200008e06f1 */
[-C--:B------:R-:W-:Y:S01]  /*a030*/  IADD3 R150, P1, R142, R217.reuse, RZ ;  /* 0x000000d98e967210 */ /* 0x080fe20007f3e0ff */
[C---:B------:R-:W-:Y:S01]  /*a040*/  IMAD.X R177, R143.reuse, 0x1, R239, P0 ;  /* 0x000000018fb17824 */ /* 0x040fe200000e06ef */
[C---:B------:R-:W-:Y:S02]  /*a050*/  IADD3 R148, P0, R2.reuse, R240, RZ ;  /* 0x000000f002947210 */ /* 0x040fe40007f1e0ff */
[----:B---3--:R1:W-:Y:S01]  /*a060*/  LDGSTS.E.BYPASS.LTC128B.128 [R146+0x3100], [R144.64], !P6 ;  /* 0x0310000090927fae */ /* 0x0083e2000f101d4e */
[--C-:B------:R-:W-:Y:S02]  /*a070*/  IMAD.X R151, R143, 0x1, R218.reuse, P1 ;  /* 0x000000018f977824 */ /* 0x100fe400008e06da */
[C---:B-----5:R-:W-:Y:S01]  /*a080*/  IMAD.X R149, R141.reuse, 0x1, R241, P0 ;  /* 0x000000018d957824 */ /* 0x060fe200000e06f1 */
[----:B------:R2:W-:Y:S01]  /*a090*/  LDGSTS.E.BYPASS.LTC128B.128 [R146+0x4100], [R176.64], !P5 ;  /* 0x04100000b0927fae */ /* 0x0005e2000e901d4e */
[C---:B------:R-:W-:Y:S03]  /*a0a0*/  IADD3 R142, P0, R2.reuse, R217, RZ ;  /* 0x000000d9028e7210 */ /* 0x040fe60007f1e0ff */
[----:B------:R2:W-:Y:S02]  /*a0b0*/  LDGSTS.E.BYPASS.LTC128B.128 [R146+0x5100], [R150.64], !P4 ;  /* 0x0510000096927fae */ /* 0x0005e4000e101d4e */
[C---:B------:R-:W-:Y:S02]  /*a0c0*/  IMAD.X R143, R141.reuse, 0x1, R218, P0 ;  /* 0x000000018d8f7824 */ /* 0x040fe400000e06da */
[----:B------:R2:W-:Y:S01]  /*a0d0*/  LDGSTS.E.BYPASS.LTC128B.128 [R146+0x3900], [R148.64], !P6 ;  /* 0x0390000094927fae */ /* 0x0005e2000f101d4e */
[----:B-1----:R-:W-:Y:S05]  /*a0e0*/  IADD3 R144, P1, R2, R219, RZ ;  /* 0x000000db02907210 */ /* 0x002fea0007f3e0ff */
[----:B------:R-:W-:Y:S05]  /*a0f0*/  IMAD.X R145, R141, 0x1, R239, P1 ;  /* 0x000000018d917824 */ /* 0x000fea00008e06ef */
[----:B------:R2:W-:Y:S04]  /*a100*/  LDGSTS.E.BYPASS.LTC128B.128 [R146+0x4900], [R144.64], !P5 ;  /* 0x0490000090927fae */ /* 0x0005e8000e901d4e */
[----:B------:R2:W-:Y:S01]  /*a110*/  LDGSTS.E.BYPASS.LTC128B.128 [R146+0x5900], [R142.64], !P4 ;  /* 0x059000008e927fae */ /* 0x0005e2000e101d4e */
[----:B------:R-:W-:-:S05]  /*a120*/  BRA `(.L_x_1575) ;  /* 0x00000b2000007947 */ /* 0x000fca0003800000 */
.L_x_1574:
[----:B------:R-:W2:Y:S01]  /*a130*/  LDL R146, [R1+0x4] ;  /* 0x0000040001927983 */ /* 0x000ea20000100800 */
[----:B------:R-:W-:Y:S04]  /*a140*/  DEPBAR.LE SB0, 0x0 ;  /* 0x000080000000791a */ /* 0x000fe80000000000 */
[----:B------:R-:W-:Y:S01]  /*a150*/  IMAD.WIDE.U32 R28, R238, c[0x0][0x208], RZ ;  /* 0x00008200ee1c7a25 */ /* 0x000fe200078e00ff */
[----:B------:R-:W-:Y:S01]  /*a160*/  BAR.SYNC.DEFER_BLOCKING 0x0 ;  /* 0x0000000000007b1d */ /* 0x000fe20000010000 */
[----:B------:R-:W-:Y:S05]  /*a170*/  SHF.R.S32.HI R2, RZ, 0x1f, R238 ;  /* 0x0000001fff027819 */ /* 0x000fea00000114ee */
[----:B------:R-:W-:Y:S04]  /*a180*/  IMAD R2, R2, c[0x0][0x208], RZ ;  /* 0x0000820002027a24 */ /* 0x000fe800078e02ff */
[----:B------:R-:W-:Y:S04]  /*a190*/  IMAD R2, R238, c[0x0][0x20c], R2 ;  /* 0x00008300ee027a24 */ /* 0x000fe800078e0202 */
[----:B------:R-:W-:Y:S01]  /*a1a0*/  IMAD.IADD R29, R29, 0x1, R2 ;  /* 0x000000011d1d7824 */ /* 0x000fe200078e0202 */
[----:B------:R-:W-:Y:S03]  /*a1b0*/  SHF.R.S32.HI R2, RZ, 0x1f, R237 ;  /* 0x0000001fff027819 */ /* 0x000fe600000114ed */
[C---:B------:R-:W-:Y:S04]  /*a1c0*/  IMAD.WIDE.U32 R36, R237.reuse, c[0x0][0x218], R28 ;  /* 0x00008600ed247a25 */ /* 0x040fe800078e001c */
[----:B------:R-:W-:Y:S01]  /*a1d0*/  IMAD R2, R2, c[0x0][0x218], RZ ;  /* 0x0000860002027a24 */ /* 0x000fe200078e02ff */
[----:B------:R-:W-:Y:S03]  /*a1e0*/  LDSM.16.M88.4 R64, [R223+0x6100] ;  /* 0x00610000df40783b */ /* 0x000fe60000000200 */
[----:B------:R-:W-:Y:S01]  /*a1f0*/  IMAD R38, R237, c[0x0][0x21c], R2 ;  /* 0x00008700ed267a24 */ /* 0x000fe200078e0202 */
[----:B------:R-:W-:Y:S02]  /*a200*/  IADD3 R2, P0, R36, UR22, RZ ;  /* 0x0000001624027c10 */ /* 0x000fe4000ff1e0ff */
[----:B------:R-:W1:Y:S02]  /*a210*/  LDSM.16.M88.4 R16, [R220+0x3100] ;  /* 0x00310000dc10783b */ /* 0x000e640000000200 */
[----:B------:R-:W-:Y:S02]  /*a220*/  IADD3.X R40, R37, UR17, R38, P0, !PT ;  /* 0x0000001125287c10 */ /* 0x000fe400087fe426 */
[C---:B------:R-:W-:Y:S02]  /*a230*/  LEA R141, P0, R2.reuse, c[0x0][0x1f8], 0x1 ;  /* 0x00007e00028d7a11 */ /* 0x040fe400078008ff */
[----:B------:R-:W3:Y:S02]  /*a240*/  LDSM.16.M88.4 R60, [R223+0x7100] ;  /* 0x00710000df3c783b */ /* 0x000ee40000000200 */
[----:B------:R-:W-:Y:S04]  /*a250*/  LEA.HI.X R2, R2, c[0x0][0x1fc], R40, 0x1, P0 ;  /* 0x00007f0002027a11 */ /* 0x000fe800000f0c28 */
[----:B------:R-:W4:Y:S06]  /*a260*/  LDSM.16.M88.4 R32, [R220+0x3500] ;  /* 0x00350000dc20783b */ /* 0x000f2c0000000200 */
[----:B------:R-:W-:Y:S06]  /*a270*/  LDSM.16.M88.4 R48, [R220+0x3900] ;  /* 0x00390000dc30783b */ /* 0x000fec0000000200 */
[----:B------:R-:W-:Y:S06]  /*a280*/  LDSM.16.M88.4 R148, [R220+0x3d00] ;  /* 0x003d0000dc94783b */ /* 0x000fec0000000200 */
[----:B------:R-:W-:Y:S06]  /*a290*/  LDSM.16.M88.4 R176, [R224+0x6100] ;  /* 0x00610000e0b0783b */ /* 0x000fec0000000200 */
[----:B------:R-:W-:Y:S01]  /*a2a0*/  LDSM.16.M88.4 R180, [R225] ;  /* 0x00000000e1b4783b */ /* 0x000fe20000000200 */
[-C--:B-1----:R-:W-:Y:S05]  /*a2b0*/  HMMA.16816.F32.BF16 R4, R64, R16.reuse, RZ ;  /* 0x000000104004723c */ /* 0x082fea00000418ff */
[----:B------:R-:W-:Y:S03]  /*a2c0*/  LDSM.16.M88.4 R184, [R224+0x7100] ;  /* 0x00710000e0b8783b */ /* 0x000fe60000000200 */
[C---:B---3--:R-:W-:Y:S03]  /*a2d0*/  HMMA.16816.F32.BF16 R8, R60.reuse, R16, RZ ;  /* 0x000000103c08723c */ /* 0x048fe600000418ff */
[----:B------:R-:W-:Y:S06]  /*a2e0*/  LDSM.16.M88.4 R188, [R235] ;  /* 0x00000000ebbc783b */ /* 0x000fec0000000200 */
[----:B------:R-:W-:Y:S01]  /*a2f0*/  LDSM.16.M88.4 R192, [R234] ;  /* 0x00000000eac0783b */ /* 0x000fe20000000200 */
[-C--:B------:R-:W-:Y:S05]  /*a300*/  HMMA.16816.F32.BF16 R12, R60, R18.reuse, RZ ;  /* 0x000000123c0c723c */ /* 0x080fea00000418ff */
[----:B------:R-:W1:Y:S03]  /*a310*/  SHFL.IDX PT, R143, R141, RZ, 0x1c1f ;  /* 0x001c1fff8d8f7589 */ /* 0x000e6600000e0000 */
[C---:B------:R-:W-:Y:S03]  /*a320*/  HMMA.16816.F32.BF16 R16, R64.reuse, R18, RZ ;  /* 0x000000124010723c */ /* 0x040fe600000418ff */
[----:B------:R-:W3:Y:S05]  /*a330*/  SHFL.IDX PT, R142, R2, RZ, 0x1c1f ;  /* 0x001c1fff028e7589 */ /* 0x000eea00000e0000 */
[-C--:B----4-:R-:W-:Y:S01]  /*a340*/  HMMA.16816.F32.BF16 R20, R64, R32.reuse, RZ ;  /* 0x000000204014723c */ /* 0x090fe200000418ff */
[----:B------:R-:W-:Y:S06]  /*a350*/  SHFL.IDX PT, R141, R141, 0x1, 0x1c1f ;  /* 0x003c1f008d8d7f89 */ /* 0x000fec00000e0000 */
[----:B------:R-:W-:Y:S01]  /*a360*/  SHFL.IDX PT, R2, R2, 0x1, 0x1c1f ;  /* 0x003c1f0002027f89 */ /* 0x000fe200000e0000 */
[C---:B------:R-:W-:Y:S04]  /*a370*/  HMMA.16816.F32.BF16 R24, R60.reuse, R32, RZ ;  /* 0x000000203c18723c */ /* 0x040fe800000418ff */
[CC--:B-1----:R-:W-:Y:S02]  /*a380*/  IADD3 R196, P1, R143.reuse, R240.reuse, RZ ;  /* 0x000000f08fc47210 */ /* 0x0c2fe40007f3e0ff */
[C---:B------:R-:W-:Y:S02]  /*a390*/  IADD3 R144, P0, R143.reuse, R219, RZ ;  /* 0x000000db8f907210 */ /* 0x040fe40007f1e0ff */
[-C--:B------:R-:W-:Y:S01]  /*a3a0*/  HMMA.16816.F32.BF16 R28, R60, R34.reuse, RZ ;  /* 0x000000223c1c723c */ /* 0x080fe200000418ff */
[C---:B---3--:R-:W-:Y:S03]  /*a3b0*/  IMAD.X R197, R142.reuse, 0x1, R241, P1 ;  /* 0x000000018ec57824 */ /* 0x048fe600008e06f1 */
[C---:B------:R-:W-:Y:S04]  /*a3c0*/  IMAD.X R145, R142.reuse, 0x1, R239, P0 ;  /* 0x000000018e917824 */ /* 0x040fe800000e06ef */
        /* <DEDUP_REMOVED lines=21> */
[C---:B------:R-:W-:Y:S01]  /*a520*/  HMMA.16816.F32.BF16 R48, R176.reuse, R190, R48 ;  /* 0x000000beb030723c */ /* 0x040fe20000041830 */
[----:B------:R-:W-:Y:S01]  /*a530*/  @!PT LDS RZ, [RZ] ;  /* 0x00000000fffff984 */ /* 0x000fe20000000800 */
[----:B------:R-:W-:Y:S01]  /*a540*/  @!PT LDS RZ, [RZ] ;  /* 0x00000000fffff984 */ /* 0x000fe20000000800 */
[----:B------:R-:W-:Y:S01]  /*a550*/  @!PT LDS RZ, [RZ] ;  /* 0x00000000fffff984 */ /* 0x000fe20000000800 */
[----:B--2---:R1:W-:Y:S07]  /*a560*/  LDGSTS.E.BYPASS.LTC128B.128 [R146], [R196.64], !P6 ;  /* 0x00000000c4927fae */ /* 0x0043ee000f101d4e */
[-C--:B------:R-:W-:Y:S01]  /*a570*/  HMMA.16816.F32.BF16 R52, R176, R192.reuse, R52 ;  /* 0x000000c0b034723c */ /* 0x080fe20000041834 */
[----:B------:R2:W-:Y:S07]  /*a580*/  LDGSTS.E.BYPASS.LTC128B.128 [R146+0x1000], [R144.64], !P5 ;  /* 0x0100000090927fae */ /* 0x0005ee000e901d4e */
[C---:B------:R-:W-:Y:S08]  /*a590*/  HMMA.16816.F32.BF16 R56, R184.reuse, R192, R56 ;  /* 0x000000c0b838723c */ /* 0x040ff00000041838 */
[-C--:B------:R-:W-:Y:S08]  /*a5a0*/  HMMA.16816.F32.BF16 R60, R184, R194.reuse, R60 ;  /* 0x000000c2b83c723c */ /* 0x080ff0000004183c */
[----:B------:R-:W-:Y:S04]  /*a5b0*/  HMMA.16816.F32.BF16 R64, R176, R194, R64 ;  /* 0x000000c2b040723c */ /* 0x000fe80000041840 */
[----:B-1----:R-:W-:Y:S02]  /*a5c0*/  IADD3 R196, P1, R143, R217, RZ ;  /* 0x000000d98fc47210 */ /* 0x002fe40007f3e0ff */
[C---:B--2---:R-:W-:Y:S03]  /*a5d0*/  IADD3 R144, P0, R141.reuse, R240, RZ ;  /* 0x000000f08d907210 */ /* 0x044fe60007f1e0ff */
[--C-:B------:R-:W-:Y:S03]  /*a5e0*/  IMAD.X R197, R142, 0x1, R218.reuse, P1 ;  /* 0x000000018ec57824 */ /* 0x100fe600008e06da */
[C---:B------:R-:W-:Y:S01]  /*a5f0*/  IADD3 R198, P1, R141.reuse, R219, RZ ;  /* 0x000000db8dc67210 */ /* 0x040fe20007f3e0ff */
[C---:B------:R-:W-:Y:S01]  /*a600*/  IMAD.X R145, R2.reuse, 0x1, R241, P0 ;  /* 0x0000000102917824 */ /* 0x040fe200000e06f1 */
[----:B------:R1:W-:Y:S01]  /*a610*/  LDGSTS.E.BYPASS.LTC128B.128 [R146+0x2000], [R196.64], !P4 ;  /* 0x02000000c4927fae */ /* 0x0003e2000e101d4e */
[----:B------:R-:W-:Y:S02]  /*a620*/  IADD3 R142, P0, R141, R217, RZ ;  /* 0x000000d98d8e7210 */ /* 0x000fe40007f1e0ff */
[C---:B------:R-:W-:Y:S03]  /*a630*/  IMAD.X R199, R2.reuse, 0x1, R239, P1 ;  /* 0x0000000102c77824 */ /* 0x040fe600008e06ef */
[----:B------:R2:W-:Y:S01]  /*a640*/  LDGSTS.E.BYPASS.LTC128B.128 [R146+0x800], [R144.64], !P6 ;  /* 0x0080000090927fae */ /* 0x0005e2000f101d4e */
[----:B------:R-:W-:Y:S01]  /*a650*/  IMAD.X R143, R2, 0x1, R218, P0 ;  /* 0x00000001028f7824 */ /* 0x000fe200000e06da */
[----:B------:R-:W-:Y:S04]  /*a660*/  ISETP.GE.AND P0, PT, R216, 0x1, PT ;  /* 0x00000001d800780c */ /* 0x000fe80003f06270 */
[----:B------:R1:W-:Y:S06]  /*a670*/  LDGSTS.E.BYPASS.LTC128B.128 [R146+0x1800], [R198.64], !P5 ;  /* 0x01800000c6927fae */ /* 0x0003ec000e901d4e */
[----:B------:R2:W-:Y:S06]  /*a680*/  LDGSTS.E.BYPASS.LTC128B.128 [R146+0x2800], [R142.64], !P4 ;  /* 0x028000008e927fae */ /* 0x0005ec000e101d4e */
[----:B------:R-:W-:Y:S06]  /*a690*/  LDSM.16.M88.4 R200, [R220+0x4100] ;  /* 0x00410000dcc8783b */ /* 0x000fec0000000200 */
[----:B------:R-:W-:Y:S06]  /*a6a0*/  LDSM.16.M88.4 R204, [R223+0x9100] ;  /* 0x00910000dfcc783b */ /* 0x000fec0000000200 */
[----:B------:R-:W-:Y:S06]  /*a6b0*/  LDSM.16.M88.4 R180, [R220+0x4500] ;  /* 0x00450000dcb4783b */ /* 0x000fec0000000200 */
[----:B-1----:R-:W1:Y:S06]  /*a6c0*/  LDSM.16.M88.4 R196, [R223+0x8100] ;  /* 0x00810000dfc4783b */ /* 0x002e6c0000000200 */
[----:B------:R-:W0:Y:S06]  /*a6d0*/  LDGDEPBAR ;  /* 0x00000000000079af */ /* 0x000e2c0000000000 */
[----:B------:R-:W3:Y:S06]  /*a6e0*/  LDSM.16.M88.4 R148, [R220+0x4900] ;  /* 0x00490000dc94783b */ /* 0x000eec0000000200 */
[----:B------:R-:W4:Y:S06]  /*a6f0*/  LDSM.16.M88.4 R184, [R220+0x4d00] ;  /* 0x004d0000dcb8783b */ /* 0x000f2c0000000200 */
[----:B------:R-:W-:Y:S06]  /*a700*/  LDSM.16.M88.4 R176, [R224+0x8100] ;  /* 0x00810000e0b0783b */ /* 0x000fec0000000200 */
[----:B------:R-:W5:Y:S06]  /*a710*/  LDSM.16.M88.4 R188, [R233] ;  /* 0x00000000e9bc783b */ /* 0x000f6c0000000200 */
[----:B------:R-:W2:Y:S01]  /*a720*/  LDSM.16.M88.4 R192, [R224+0x9100] ;  /* 0x00910000e0c0783b */ /* 0x000ea20000000200 */
[-C--:B-1----:R-:W-:Y:S05]  /*a730*/  HMMA.16816.F32.BF16 R4, R196, R200.reuse, R4 ;  /* 0x000000c8c404723c */ /* 0x082fea0000041804 */
[----:B------:R-:W-:Y:S03]  /*a740*/  LDSM.16.M88.4 R208, [R231] ;  /* 0x00000000e7d0783b */ /* 0x000fe60000000200 */
[C---:B------:R-:W-:Y:S03]  /*a750*/  HMMA.16816.F32.BF16 R8, R204.reuse, R200, R8 ;  /* 0x000000c8cc08723c */ /* 0x040fe60000041808 */
[----:B------:R-:W-:Y:S05]  /*a760*/  LDSM.16.M88.4 R212, [R230] ;  /* 0x00000000e6d4783b */ /* 0x000fea0000000200 */
        /* <DEDUP_REMOVED lines=12> */
[----:B------:R-:W3:Y:S07]  /*a830*/  LDSM.16.M88.4 R148, [R223+0xa100] ;  /* 0x00a10000df94783b */ /* 0x000eee0000000200 */
[-C--:B----4-:R-:W-:Y:S08]  /*a840*/  HMMA.16816.F32.BF16 R52, R196, R184.reuse, R52 ;  /* 0x000000b8c434723c */ /* 0x090ff00000041834 */
[C---:B------:R-:W-:Y:S08]  /*a850*/  HMMA.16816.F32.BF16 R56, R204.reuse, R184, R56 ;  /* 0x000000b8cc38723c */ /* 0x040ff00000041838 */
[-C--:B------:R-:W-:Y:S01]  /*a860*/  HMMA.16816.F32.BF16 R60, R204, R186.reuse, R60 ;  /* 0x000000bacc3c723c */ /* 0x080fe2000004183c */
[----:B------:R-:W-:Y:S07]  /*a870*/  LDSM.16.M88.4 R204, [R224+0xb100] ;  /* 0x00b10000e0cc783b */ /* 0x000fee0000000200 */
[----:B------:R-:W-:Y:S01]  /*a880*/  HMMA.16816.F32.BF16 R64, R196, R186, R64 ;  /* 0x000000bac440723c */ /* 0x000fe20000041840 */
[----:B------:R-:W4:Y:S06]  /*a890*/  LDSM.16.M88.4 R184, [R223+0xb100] ;  /* 0x00b10000dfb8783b */ /* 0x000f2c0000000200 */
[----:B------:R-:W-:Y:S01]  /*a8a0*/  LDSM.16.M88.4 R196, [R220+0x5d00] ;  /* 0x005d0000dcc4783b */ /* 0x000fe20000000200 */
[-C--:B-----5:R-:W-:Y:S08]  /*a8b0*/  HMMA.16816.F32.BF16 R4, R176, R188.reuse, R4 ;  /* 0x000000bcb004723c */ /* 0x0a0ff00000041804 */
[C---:B--2---:R-:W-:Y:S08]  /*a8c0*/  HMMA.16816.F32.BF16 R8, R192.reuse, R188, R8 ;  /* 0x000000bcc008723c */ /* 0x044ff00000041808 */
[-C--:B------:R-:W-:Y:S08]  /*a8d0*/  HMMA.16816.F32.BF16 R12, R192, R190.reuse, R12 ;  /* 0x000000bec00c723c */ /* 0x080ff0000004180c */
[C---:B------:R-:W-:Y:S01]  /*a8e0*/  HMMA.16816.F32.BF16 R16, R176.reuse, R190, R16 ;  /* 0x000000beb010723c */ /* 0x040fe20000041810 */
[----:B------:R-:W2:Y:S07]  /*a8f0*/  LDSM.16.M88.4 R188, [R220+0x5500] ;  /* 0x00550000dcbc783b */ /* 0x000eae0000000200 */
[-C--:B-1----:R-:W-:Y:S08]  /*a900*/  HMMA.16816.F32.BF16 R20, R176, R200.reuse, R20 ;  /* 0x000000c8b014723c */ /* 0x082ff00000041814 */
        /* <DEDUP_REMOVED lines=12> */
[----:B------:R-:W1:Y:S07]  /*a9d0*/  LDSM.16.M88.4 R192, [R220+0x5900] ;  /* 0x00590000dcc0783b */ /* 0x000e6e0000000200 */
[----:B------:R-:W-:Y:S01]  /*a9e0*/  HMMA.16816.F32.BF16 R64, R176, R214, R64 ;  /* 0x000000d6b040723c */ /* 0x000fe20000041840 */
[----:B------:R-:W5:Y:S06]  /*a9f0*/  LDSM.16.M88.4 R176, [R224+0xa100] ;  /* 0x00a10000e0b0783b */ /* 0x000f6c0000000200 */
[----:B------:R-:W1:Y:S01]  /*aa00*/  LDSM.16.M88.4 R212, [R227] ;  /* 0x00000000e3d4783b */ /* 0x000e620000000200 */
[-C--:B---3--:R-:W-:Y:S08]  /*aa10*/  HMMA.16816.F32.BF16 R4, R148, R180.reuse, R4 ;  /* 0x000000b49404723c */ /* 0x088ff00000041804 */
[C---:B----4-:R-:W-:Y:S08]  /*aa20*/  HMMA.16816.F32.BF16 R8, R184.reuse, R180, R8 ;  /* 0x000000b4b808723c */ /* 0x050ff00000041808 */
[-C--:B------:R-:W-:Y:S08]  /*aa30*/  HMMA.16816.F32.BF16 R12, R184, R182.reuse, R12 ;  /* 0x000000b6b80c723c */ /* 0x080ff0000004180c */
[C---:B------:R-:W-:Y:S01]  /*aa40*/  HMMA.16816.F32.BF16 R16, R148.reuse, R182, R16 ;  /* 0x000000b69410723c */ /* 0x040fe20000041810 */
[----:B------:R-:W3:Y:S01]  /*aa50*/  LDSM.16.M88.4 R180, [R226] ;  /* 0x00000000e2b4783b */ /* 0x000ee20000000200 */
[----:B------:R-:W-:Y:S05]  /*aa60*/  DEPBAR.LE SB0, 0x0 ;  /* 0x000080000000791a */ /* 0x000fea0000000000 */
[----:B------:R-:W-:Y:S01]  /*aa70*/  BAR.SYNC.DEFER_BLOCKING 0x0 ;  /* 0x0000000000007b1d */ /* 0x000fe20000010000 */
        /* <DEDUP_REMOVED lines=27> */
[----:B------:R-:W-:Y:S01]  /*ac30*/  HMMA.16816.F32.BF16 R64, R176, R182, R64 ;  /* 0x000000b6b040723c */ /* 0x000fe20000041840 */
[----:B------:R-:W-:-:S07]  /*ac40*/  @P0 BRA `(.L_x_1576) ;  /* 0xfffff1b000000947 */ /* 0x000fce000383ffff */
.L_x_1575:
[----:B------:R-:W-:Y:S01]  /*ac50*/  FMNMX.FTZ R2, R4, R0, !PT ;  /* 0x0000000004027209 */ /* 0x000fe20007810000 */
[----:B--2---:R-:W-:Y:S01]  /*ac60*/  LDSM.16.MT88.4 R176, [R221+0x100] ;  /* 0x00010000ddb0783b */ /* 0x004fe20000004200 */
        /* <DEDUP_REMOVED lines=63> */
[----:B------:R-:W-:Y:S01]  /*b060*/  ISETP.GT.AND P0, PT, R216, RZ, PT ;  /* 0x000000ffd800720c */ /* 0x000fe20003f04270 */
[----:B------:R-:W1:Y:S01]  /*b070*/  SHFL.BFLY PT, R148, R141, 0x2, 0x1f ;  /* 0x0c401f008d947f89 */ /* 0x000e6200000e0000 */
[----:B------:R-:W-:Y:S04]  /*b080*/  FMNMX.FTZ R143, R42, R143, !PT ;  /* 0x0000008f2a8f7209 */ /* 0x000fe80007810000 */
[----:B------:R-:W-:Y:S04]  /*b090*/  FMNMX.FTZ R143, R43, R143, !PT ;  /* 0x0000008f2b8f7209 */ /* 0x000fe80007810000 */
[----:B------:R-:W-:Y:S02]  /*b0a0*/  FMNMX.FTZ R143, R46, R143, !PT ;  /* 0x0000008f2e8f7209 */ /* 0x000fe40007810000 */
[----:B-1----:R-:W-:Y:S02]  /*b0b0*/  FMNMX.FTZ R2, R2, R145, !PT ;  /* 0x0000009102027209 */ /* 0x002fe40007810000 */
[----:B------:R-:W-:Y:S03]  /*b0c0*/  FMNMX.FTZ R142, R142, R144, !PT ;  /* 0x000000908e8e7209 */ /* 0x000fe60007810000 */
[----:B------:R-:W1:Y:S08]  /*b0d0*/  SHFL.BFLY PT, R146, R2, 0x1, 0x1f ;  /* 0x0c201f0002927f89 */ /* 0x000e7000000e0000 */
[----:B------:R-:W1:Y:S01]  /*b0e0*/  SHFL.BFLY PT, R145, R142, 0x1, 0x1f ;  /* 0x0c201f008e917f89 */ /* 0x000e6200000e0000 */
[----:B------:R-:W-:Y:S07]  /*b0f0*/  FMNMX.FTZ R141, R141, R148, !PT ;  /* 0x000000948d8d7209 */ /* 0x000fee0007810000 */
[----:B------:R-:W1:Y:S02]  /*b100*/  SHFL.BFLY PT, R144, R141, 0x1, 0x1f ;  /* 0x0c201f008d907f89 */ /* 0x000e6400000e0000 */
[----:B-1----:R-:W-:Y:S02]  /*b110*/  FMNMX.FTZ R146, R2, R146, !PT ;  /* 0x0000009202927209 */ /* 0x002fe40007810000 */
[----:B------:R-:W-:Y:S03]  /*b120*/  FMNMX.FTZ R2, R47, R143, !PT ;  /* 0x0000008f2f027209 */ /* 0x000fe60007810000 */
[----:B------:R-:W-:Y:S01]  /*b130*/  FADD.FTZ R0, -R146, R0 ;  /* 0x0000000092007221 */ /* 0x000fe20000010100 */
[----:B------:R-:W-:Y:S01]  /*b140*/  FMNMX.FTZ R143, R58, R2, !PT ;  /* 0x000000023a8f7209 */ /* 0x000fe20007810000 */
[----:B------:R-:W-:Y:S01]  /*b150*/  FMUL.FTZ R184, R146, c[0x0][0x2d0] ;  /* 0x0000b40092b87a20 */ /* 0x000fe20000410000 */
[----:B------:R-:W-:Y:S01]  /*b160*/  FMNMX.FTZ R145, R142, R145, !PT ;  /* 0x000000918e917209 */ /* 0x000fe20007810000 */
[----:B------:R-:W-:Y:S01]  /*b170*/  FMUL.FTZ R2, R0, c[0x0][0x2d0] ;  /* 0x0000b40000027a20 */ /* 0x000fe20000410000 */
[----:B------:R-:W-:Y:S01]  /*b180*/  FMNMX.FTZ R0, R59, R143, !PT ;  /* 0x0000008f3b007209 */ /* 0x000fe20007810000 */
[--C-:B------:R-:W-:Y:S02]  /*b190*/  FFMA.FTZ R16, R16, c[0x0][0x2d0], -R184.reuse ;  /* 0x0000b40010107a23 */ /* 0x100fe400000108b8 */
[----:B------:R1:W1:Y:S01]  /*b1a0*/  MUFU.EX2 R143, R2 ;  /* 0x00000002008f7308 */ /* 0x0002620000000800 */
[----:B------:R-:W-:Y:S01]  /*b1b0*/  FMNMX.FTZ R0, R62, R0, !PT ;  /* 0x000000003e007209 */ /* 0x000fe20007810000 */
[----:B------:R-:W-:Y:S01]  /*b1c0*/  FMUL.FTZ R185, R145, c[0x0][0x2d0] ;  /* 0x0000b40091b97a20 */ /* 0x000fe20000410000 */
[----:B------:R-:W-:Y:S01]  /*b1d0*/  FMNMX.FTZ R144, R141, R144, !PT ;  /* 0x000000908d907209 */ /* 0x000fe20007810000 */
[--C-:B------:R-:W-:Y:S01]  /*b1e0*/  FFMA.FTZ R17, R17, c[0x0][0x2d0], -R184.reuse ;  /* 0x0000b40011117a23 */ /* 0x100fe200000108b8 */
[----:B------:R-:W-:Y:S01]  /*b1f0*/  FMNMX.FTZ R0, R63, R0, !PT ;  /* 0x000000003f007209 */ /* 0x000fe20007810000 */
[--C-:B------:R-:W-:Y:S02]  /*b200*/  FFMA.FTZ R18, R18, c[0x0][0x2d0], -R185.reuse ;  /* 0x0000b40012127a23 */ /* 0x100fe400000108b9 */
[--C-:B------:R-:W-:Y:S02]  /*b210*/  FFMA.FTZ R19, R19, c[0x0][0x2d0], -R185.reuse ;  /* 0x0000b40013137a23 */ /* 0x100fe400000108b9 */
        /* <DEDUP_REMOVED lines=8> */
[----:B------:R-:W-:Y:S02]  /*b2a0*/  FFMA.FTZ R38, R38, c[0x0][0x2d0], -R185 ;  /* 0x0000b40026267a23 */ /* 0x000fe400000108b9 */
[----:B-1----:R-:W-:Y:S02]  /*b2b0*/  FADD.FTZ R2, -R145, R3 ;  /* 0x0000000391027221 */ /* 0x002fe40000010100 */
[----:B------:R-:W1:Y:S01]  /*b2c0*/  SHFL.BFLY PT, R3, R0, 0x2, 0x1f ;  /* 0x0c401f0000037f89 */ /* 0x000e6200000e0000 */
[C---:B------:R-:W-:Y:S02]  /*b2d0*/  FMUL.FTZ R100, R143.reuse, R100 ;  /* 0x000000648f647220 */ /* 0x040fe40000410000 */
[----:B------:R-:W-:Y:S02]  /*b2e0*/  FMUL.FTZ R2, R2, c[0x0][0x2d0] ;  /* 0x0000b40002027a20 */ /* 0x000fe40000410000 */
[----:B------:R-:W1:Y:S01]  /*b2f0*/  MUFU.EX2 R247, R5 ;  /* 0x0000000500f77308 */ /* 0x000e620000000800 */
[----:B------:R-:W-:Y:S02]  /*b300*/  FMUL.FTZ R101, R143, R101 ;  /* 0x000000658f657220 */ /* 0x000fe40000410000 */
[--C-:B------:R-:W-:Y:S02]  /*b310*/  FFMA.FTZ R39, R39, c[0x0][0x2d0], -R185.reuse ;  /* 0x0000b40027277a23 */ /* 0x100fe400000108b9 */
[----:B------:R-:W-:Y:S02]  /*b320*/  FMUL.FTZ R16, R143, R164 ;  /* 0x000000a48f107220 */ /* 0x000fe40000410000 */
[--C-:B------:R-:W-:Y:S02]  /*b330*/  FFMA.FTZ R48, R48, c[0x0][0x2d0], -R184.reuse ;  /* 0x0000b40030307a23 */ /* 0x100fe400000108b8 */
[----:B------:R-:W-:Y:S01]  /*b340*/  FFMA.FTZ R49, R49, c[0x0][0x2d0], -R184 ;  /* 0x0000b40031317a23 */ /* 0x000fe200000108b8 */
[----:B------:R1:W1:Y:S01]  /*b350*/  MUFU.EX2 R141, R2 ;  /* 0x00000002008d7308 */ /* 0x0002620000000800 */
[--C-:B------:R-:W-:Y:S02]  /*b360*/  FFMA.FTZ R50, R50, c[0x0][0x2d0], -R185.reuse ;  /* 0x0000b40032327a23 */ /* 0x100fe400000108b9 */
[----:B------:R-:W-:Y:S02]  /*b370*/  FFMA.FTZ R51, R51, c[0x0][0x2d0], -R185 ;  /* 0x0000b40033337a23 */ /* 0x000fe400000108b9 */
[C---:B------:R-:W-:Y:S02]  /*b380*/  FMUL.FTZ R4, R143.reuse, R152 ;  /* 0x000000988f047220 */ /* 0x040fe40000410000 */
[C---:B------:R-:W-:Y:S01]  /*b390*/  FMUL.FTZ R112, R143.reuse, R112 ;  /* 0x000000708f707220 */ /* 0x040fe20000410000 */
[----:B-1----:R-:W-:Y:S02]  /*b3a0*/  FMNMX.FTZ R0, R0, R3, !PT ;  /* 0x0000000300007209 */ /* 0x002fe40007810000 */
[----:B------:R-:W1:Y:S01]  /*b3b0*/  MUFU.EX2 R248, R17 ;  /* 0x0000001100f87308 */ /* 0x000e620000000800 */
[C---:B------:R-:W-:Y:S02]  /*b3c0*/  FMUL.FTZ R113, R143.reuse, R113 ;  /* 0x000000718f717220 */ /* 0x040fe40000410000 */
[----:B------:R-:W-:Y:S01]  /*b3d0*/  FMUL.FTZ R116, R143, R116 ;  /* 0x000000748f747220 */ /* 0x000fe20000410000 */
[----:B------:R-:W-:Y:S01]  /*b3e0*/  F2FP.BF16.PACK_AB R148, R247, R245 ;  /* 0x000000f5f794723e */ /* 0x000fe200000010ff */
[C---:B------:R-:W-:Y:S02]  /*b3f0*/  FMUL.FTZ R5, R143.reuse, R153 ;  /* 0x000000998f057220 */ /* 0x040fe40000410000 */
[C---:B------:R-:W-:Y:S02]  /*b400*/  FMUL.FTZ R117, R143.reuse, R117 ;  /* 0x000000758f757220 */ /* 0x040fe40000410000 */
[C---:B------:R-:W-:Y:S01]  /*b410*/  FMUL.FTZ R124, R143.reuse, R124 ;  /* 0x0000007c8f7c7220 */ /* 0x040fe20000410000 */
[----:B------:R1:W-:Y:S01]  /*b420*/  MUFU.EX2 R215, R6 ;  /* 0x0000000600d77308 */ /* 0x0003e20000000800 */
[C---:B------:R-:W-:Y:S02]  /*b430*/  FMUL.FTZ R125, R143.reuse, R125 ;  /* 0x0000007d8f7d7220 */ /* 0x040fe40000410000 */
[----:B------:R-:W-:Y:S02]  /*b440*/  FMUL.FTZ R128, R143, R128 ;  /* 0x000000808f807220 */ /* 0x000fe40000410000 */
[----:B------:R-:W-:Y:S02]  /*b450*/  FADD.FTZ R2, -R144, R140 ;  /* 0x0000008c90027221 */ /* 0x000fe40000010100 */
[C---:B------:R-:W-:Y:S02]  /*b460*/  FMUL.FTZ R102, R141.reuse, R102 ;  /* 0x000000668d667220 */ /* 0x040fe40000410000 */
[----:B------:R-:W-:Y:S01]  /*b470*/  FMUL.FTZ R2, R2, c[0x0][0x2d0] ;  /* 0x0000b40002027a20 */ /* 0x000fe20000410000 */
[----:B------:R-:W1:Y:S01]  /*b480*/  MUFU.EX2 R242, R7 ;  /* 0x0000000700f27308 */ /* 0x000e620000000800 */
[C---:B------:R-:W-:Y:S02]  /*b490*/  FMUL.FTZ R103, R141.reuse, R103 ;  /* 0x000000678d677220 */ /* 0x040fe40000410000 */
[----:B------:R-:W-:Y:S01]  /*b4a0*/  FMUL.FTZ R114, R141, R114 ;  /* 0x000000728d727220 */ /* 0x000fe20000410000 */
[----:B-1----:R-:W-:Y:S01]  /*b4b0*/  F2FP.BF16.PACK_AB R150, R248, R246 ;  /* 0x000000f6f896723e */ /* 0x002fe200000010ff */
[----:B------:R-:W-:Y:S02]  /*b4c0*/  FMUL.FTZ R17, R143, R165 ;  /* 0x000000a58f117220 */ /* 0x000fe40000410000 */
[C---:B------:R-:W-:Y:S02]  /*b4d0*/  FMUL.FTZ R115, R141.reuse, R115 ;  /* 0x000000738d737220 */ /* 0x040fe40000410000 */
[C---:B------:R-:W-:Y:S01]  /*b4e0*/  FMUL.FTZ R118, R141.reuse, R118 ;  /* 0x000000768d767220 */ /* 0x040fe20000410000 */
[----:B------:R1:W1:Y:S01]  /*b4f0*/  MUFU.EX2 R140, R2 ;  /* 0x00000002008c7308 */ /* 0x0002620000000800 */
[C---:B------:R-:W-:Y:S02]  /*b500*/  FMUL.FTZ R119, R141.reuse, R119 ;  /* 0x000000778d777220 */ /* 0x040fe40000410000 */
[C---:B------:R-:W-:Y:S02]  /*b510*/  FMUL.FTZ R126, R141.reuse, R126 ;  /* 0x0000007e8d7e7220 */ /* 0x040fe40000410000 */
[C---:B------:R-:W-:Y:S02]  /*b520*/  FMUL.FTZ R6, R141.reuse, R154 ;  /* 0x0000009a8d067220 */ /* 0x040fe40000410000 */
[----:B------:R-:W-:Y:S02]  /*b530*/  FMUL.FTZ R127, R141, R127 ;  /* 0x0000007f8d7f7220 */ /* 0x000fe40000410000 */
[----:B------:R-:W-:Y:S01]  /*b540*/  FMUL.FTZ R129, R143, R129 ;  /* 0x000000818f817220 */ /* 0x000fe20000410000 */
[----:B------:R1:W-:Y:S01]  /*b550*/  MUFU.EX2 R244, R18 ;  /* 0x0000001200f47308 */ /* 0x0003e20000000800 */
[C---:B------:R-:W-:Y:S02]  /*b560*/  FMUL.FTZ R130, R141.reuse, R130 ;  /* 0x000000828d827220 */ /* 0x040fe40000410000 */
[C---:B------:R-:W-:Y:S01]  /*b570*/  FMUL.FTZ R131, R141.reuse, R131 ;  /* 0x000000838d837220 */ /* 0x040fe20000410000 */
[----:B------:R-:W-:Y:S01]  /*b580*/  F2FP.BF16.PACK_AB R149, R242, R215 ;  /* 0x000000d7f295723e */ /* 0x000fe200000010ff */
[----:B------:R-:W-:Y:S02]  /*b590*/  FMUL.FTZ R7, R141, R155 ;  /* 0x0000009b8d077220 */ /* 0x000fe40000410000 */
[C---:B------:R-:W-:Y:S02]  /*b5a0*/  FMUL.FTZ R136, R143.reuse, R136 ;  /* 0x000000888f887220 */ /* 0x040fe40000410000 */
[----:B------:R-:W-:Y:S01]  /*b5b0*/  FMUL.FTZ R137, R143, R137 ;  /* 0x000000898f897220 */ /* 0x000fe20000410000 */
[----:B------:R-:W1:Y:S01]  /*b5c0*/  MUFU.EX2 R243, R19 ;  /* 0x0000001300f37308 */ /* 0x000e620000000800 */
[C---:B------:R-:W-:Y:S02]  /*b5d0*/  FMUL.FTZ R138, R141.reuse, R138 ;  /* 0x0000008a8d8a7220 */ /* 0x040fe40000410000 */
[C---:B------:R-:W-:Y:S01]  /*b5e0*/  FMUL.FTZ R139, R141.reuse, R139 ;  /* 0x0000008b8d8b7220 */ /* 0x040fe20000410000 */
[----:B-1----:R-:W1:Y:S01]  /*b5f0*/  SHFL.BFLY PT, R2, R0, 0x1, 0x1f ;  /* 0x0c201f0000027f89 */ /* 0x002e6200000e0000 */
[C---:B------:R-:W-:Y:S02]  /*b600*/  FMUL.FTZ R104, R140.reuse, R104 ;  /* 0x000000688c687220 */ /* 0x040fe40000410000 */
[C---:B------:R-:W-:Y:S02]  /*b610*/  FMUL.FTZ R105, R140.reuse, R105 ;  /* 0x000000698c697220 */ /* 0x040fe40000410000 */
[C---:B------:R-:W-:Y:S01]  /*b620*/  FMUL.FTZ R108, R140.reuse, R108 ;  /* 0x0000006c8c6c7220 */ /* 0x040fe20000410000 */
[----:B------:R-:W-:Y:S01]  /*b630*/  MUFU.EX2 R189, R36 ;  /* 0x0000002400bd7308 */ /* 0x000fe20000000800 */
[C---:B------:R-:W-:Y:S02]  /*b640*/  FMUL.FTZ R109, R140.reuse, R109 ;  /* 0x0000006d8c6d7220 */ /* 0x040fe40000410000 */
[C---:B------:R-:W-:Y:S02]  /*b650*/  FMUL.FTZ R120, R140.reuse, R120 ;  /* 0x000000788c787220 */ /* 0x040fe40000410000 */
[----:B------:R-:W-:Y:S02]  /*b660*/  FMUL.FTZ R18, R141, R166 ;  /* 0x000000a68d127220 */ /* 0x000fe40000410000 */
[C---:B------:R-:W-:Y:S02]  /*b670*/  FMUL.FTZ R121, R140.reuse, R121 ;  /* 0x000000798c797220 */ /* 0x040fe40000410000 */
[C---:B------:R-:W-:Y:S01]  /*b680*/  FMUL.FTZ R132, R140.reuse, R132 ;  /* 0x000000848c847220 */ /* 0x040fe20000410000 */
[----:B------:R-:W-:Y:S01]  /*b690*/  MUFU.EX2 R190, R37 ;  /* 0x0000002500be7308 */ /* 0x000fe20000000800 */
[----:B------:R-:W-:Y:S02]  /*b6a0*/  FMUL.FTZ R133, R140, R133 ;  /* 0x000000858c857220 */ /* 0x000fe40000410000 */
[----:B------:R-:W-:Y:S01]  /*b6b0*/  FMUL.FTZ R68, R143, R68 ;  /* 0x000000448f447220 */ /* 0x000fe20000410000 */
[----:B------:R-:W-:Y:S01]  /*b6c0*/  F2FP.BF16.PACK_AB R151, R243, R244 ;  /* 0x000000f4f397723e */ /* 0x000fe200000010ff */
[----:B------:R-:W-:Y:S02]  /*b6d0*/  FMUL.FTZ R19, R141, R167 ;  /* 0x000000a78d137220 */ /* 0x000fe40000410000 */
[----:B------:R-:W-:Y:S01]  /*b6e0*/  LDSM.16.MT88.4 R164, [R222+0x500] ;  /* 0x00050000dea4783b */ /* 0x000fe20000004200 */
[----:B-1----:R-:W-:Y:S01]  /*b6f0*/  FMNMX.FTZ R142, R2, R0, !PT ;  /* 0x00000000028e7209 */ /* 0x002fe20007810000 */
[----:B------:R-:W-:Y:S01]  /*b700*/  FMUL.FTZ R69, R143, R69 ;  /* 0x000000458f457220 */ /* 0x000fe20000410000 */
[----:B------:R-:W-:Y:S01]  /*b710*/  MUFU.EX2 R187, R38 ;  /* 0x0000002600bb7308 */ /* 0x000fe20000000800 */
[-C--:B------:R-:W-:Y:S05]  /*b720*/  HMMA.16816.F32.BF16 R4, R148, R176.reuse, R4 ;  /* 0x000000b09404723c */ /* 0x080fea0000041804 */
[----:B------:R-:W-:Y:S02]  /*b730*/  FADD.FTZ R0, -R142, R147 ;  /* 0x000000938e007221 */ /* 0x000fe40000010100 */
[----:B------:R-:W-:Y:S02]  /*b740*/  FMUL.FTZ R147, R144, c[0x0][0x2d0] ;  /* 0x0000b40090937a20 */ /* 0x000fe40000410000 */
[----:B------:R-:W-:Y:S01]  /*b750*/  FMUL.FTZ R2, R142, c[0x0][0x2d0] ;  /* 0x0000b4008e027a20 */ /* 0x000fe20000410000 */
[----:B------:R1:W-:Y:S02]  /*b760*/  MUFU.EX2 R188, R39 ;  /* 0x0000002700bc7308 */ /* 0x0003e40000000800 */
[----:B------:R-:W-:Y:S02]  /*b770*/  FMUL.FTZ R0, R0, c[0x0][0x2d0] ;  /* 0x0000b40000007a20 */ /* 0x000fe40000410000 */
[--C-:B------:R-:W-:Y:S02]  /*b780*/  FFMA.FTZ R8, R8, c[0x0][0x2d0], -R147.reuse ;  /* 0x0000b40008087a23 */ /* 0x100fe40000010893 */
[--C-:B------:R-:W-:Y:S02]  /*b790*/  FFMA.FTZ R9, R9, c[0x0][0x2d0], -R147.reuse ;  /* 0x0000b40009097a23 */ /* 0x100fe40000010893 */
[--C-:B------:R-:W-:Y:S02]  /*b7a0*/  FFMA.FTZ R12, R12, c[0x0][0x2d0], -R147.reuse ;  /* 0x0000b4000c0c7a23 */ /* 0x100fe40000010893 */
[----:B------:R-:W-:Y:S01]  /*b7b0*/  FFMA.FTZ R13, R13, c[0x0][0x2d0], -R147 ;  /* 0x0000b4000d0d7a23 */ /* 0x000fe20000010893 */
[----:B------:R-:W2:Y:S01]  /*b7c0*/  MUFU.EX2 R0, R0 ;  /* 0x0000000000007308 */ /* 0x000ea20000000800 */
[--C-:B------:R-:W-:Y:S02]  /*b7d0*/  FFMA.FTZ R10, R10, c[0x0][0x2d0], -R2.reuse ;  /* 0x0000b4000a0a7a23 */ /* 0x100fe40000010802 */
[--C-:B------:R-:W-:Y:S02]  /*b7e0*/  FFMA.FTZ R11, R11, c[0x0][0x2d0], -R2.reuse ;  /* 0x0000b4000b0b7a23 */ /* 0x100fe40000010802 */
[--C-:B------:R-:W-:Y:S02]  /*b7f0*/  FFMA.FTZ R14, R14, c[0x0][0x2d0], -R2.reuse ;  /* 0x0000b4000e0e7a23 */ /* 0x100fe40000010802 */
[----:B------:R-:W-:Y:S02]  /*b800*/  FFMA.FTZ R15, R15, c[0x0][0x2d0], -R2 ;  /* 0x0000b4000f0f7a23 */ /* 0x000fe40000010802 */
[--C-:B------:R-:W-:Y:S01]  /*b810*/  FFMA.FTZ R20, R20, c[0x0][0x2d0], -R184.reuse ;  /* 0x0000b40014147a23 */ /* 0x100fe200000108b8 */
[----:B------:R3:W-:Y:S01]  /*b820*/  MUFU.EX2 R211, R8 ;  /* 0x0000000800d37308 */ /* 0x0007e20000000800 */
[----:B------:R-:W-:Y:S02]  /*b830*/  FFMA.FTZ R21, R21, c[0x0][0x2d0], -R184 ;  /* 0x0000b40015157a23 */ /* 0x000fe400000108b8 */
[----:B------:R-:W-:Y:S01]  /*b840*/  FFMA.FTZ R22, R22, c[0x0][0x2d0], -R185 ;  /* 0x0000b40016167a23 */ /* 0x000fe200000108b9 */
[----:B-1----:R-:W-:Y:S01]  /*b850*/  LDSM.16.MT88.4 R36, [R221+0x2500] ;  /* 0x00250000dd24783b */ /* 0x002fe20000004200 */
[--C-:B------:R-:W-:Y:S02]  /*b860*/  FFMA.FTZ R40, R40, c[0x0][0x2d0], -R147.reuse ;  /* 0x0000b40028287a23 */ /* 0x100fe40000010893 */
[--C-:B------:R-:W-:Y:S02]  /*b870*/  FFMA.FTZ R41, R41, c[0x0][0x2d0], -R147.reuse ;  /* 0x0000b40029297a23 */ /* 0x100fe40000010893 */
[--C-:B------:R-:W-:Y:S01]  /*b880*/  FFMA.FTZ R42, R42, c[0x0][0x2d0], -R2.reuse ;  /* 0x0000b4002a2a7a23 */ /* 0x100fe20000010802 */
[----:B------:R-:W1:Y:S01]  /*b890*/  MUFU.EX2 R212, R9 ;  /* 0x0000000900d47308 */ /* 0x000e620000000800 */
[--C-:B------:R-:W-:Y:S02]  /*b8a0*/  FFMA.FTZ R43, R43, c[0x0][0x2d0], -R2.reuse ;  /* 0x0000b4002b2b7a23 */ /* 0x100fe40000010802 */
[--C-:B------:R-:W-:Y:S02]  /*b8b0*/  FFMA.FTZ R44, R44, c[0x0][0x2d0], -R147.reuse ;  /* 0x0000b4002c2c7a23 */ /* 0x100fe40000010893 */
[C---:B--2---:R-:W-:Y:S02]  /*b8c0*/  FMUL.FTZ R106, R0.reuse, R106 ;  /* 0x0000006a006a7220 */ /* 0x044fe40000410000 */
[C---:B------:R-:W-:Y:S02]  /*b8d0*/  FMUL.FTZ R107, R0.reuse, R107 ;  /* 0x0000006b006b7220 */ /* 0x040fe40000410000 */
[C---:B------:R-:W-:Y:S01]  /*b8e0*/  FMUL.FTZ R110, R0.reuse, R110 ;  /* 0x0000006e006e7220 */ /* 0x040fe20000410000 */
[----:B------:R2:W-:Y:S01]  /*b8f0*/  MUFU.EX2 R213, R12 ;  /* 0x0000000c00d57308 */ /* 0x0005e20000000800 */
[----:B------:R-:W-:Y:S02]  /*b900*/  FMUL.FTZ R111, R0, R111 ;  /* 0x0000006f006f7220 */ /* 0x000fe40000410000 */
[----:B------:R-:W-:Y:S02]  /*b910*/  FFMA.FTZ R45, R45, c[0x0][0x2d0], -R147 ;  /* 0x0000b4002d2d7a23 */ /* 0x000fe40000010893 */
[----:B---3--:R-:W-:Y:S02]  /*b920*/  FMUL.FTZ R8, R140, R156 ;  /* 0x0000009c8c087220 */ /* 0x008fe40000410000 */
[--C-:B------:R-:W-:Y:S02]  /*b930*/  FFMA.FTZ R46, R46, c[0x0][0x2d0], -R2.reuse ;  /* 0x0000b4002e2e7a23 */ /* 0x100fe40000010802 */
[----:B------:R-:W-:Y:S01]  /*b940*/  FFMA.FTZ R47, R47, c[0x0][0x2d0], -R2 ;  /* 0x0000b4002f2f7a23 */ /* 0x000fe20000010802 */
[----:B------:R-:W3:Y:S01]  /*b950*/  MUFU.EX2 R214, R13 ;  /* 0x0000000d00d67308 */ /* 0x000ee20000000800 */
[C---:B------:R-:W-:Y:S02]  /*b960*/  FMUL.FTZ R122, R0.reuse, R122 ;  /* 0x0000007a007a7220 */ /* 0x040fe40000410000 */
[----:B------:R-:W-:Y:S01]  /*b970*/  FMUL.FTZ R123, R0, R123 ;  /* 0x0000007b007b7220 */ /* 0x000fe20000410000 */
[----:B-1----:R-:W-:Y:S01]  /*b980*/  F2FP.BF16.PACK_AB R152, R212, R211 ;  /* 0x000000d3d498723e */ /* 0x002fe200000010ff */
[----:B------:R-:W-:Y:S02]  /*b990*/  FMUL.FTZ R9, R140, R157 ;  /* 0x0000009d8c097220 */ /* 0x000fe40000410000 */
[C---:B------:R-:W-:Y:S02]  /*b9a0*/  FMUL.FTZ R134, R0.reuse, R134 ;  /* 0x0000008600867220 */ /* 0x040fe40000410000 */
[----:B------:R-:W-:Y:S01]  /*b9b0*/  FMUL.FTZ R135, R0, R135 ;  /* 0x0000008700877220 */ /* 0x000fe20000410000 */
[----:B------:R1:W-:Y:S01]  /*b9c0*/  MUFU.EX2 R207, R10 ;  /* 0x0000000a00cf7308 */ /* 0x0003e20000000800 */
[C---:B------:R-:W-:Y:S02]  /*b9d0*/  FMUL.FTZ R70, R141.reuse, R70 ;  /* 0x000000468d467220 */ /* 0x040fe40000410000 */
[----:B------:R-:W-:Y:S02]  /*b9e0*/  FMUL.FTZ R71, R141, R71 ;  /* 0x000000478d477220 */ /* 0x000fe40000410000 */
[C---:B--2---:R-:W-:Y:S02]  /*b9f0*/  FMUL.FTZ R12, R140.reuse, R160 ;  /* 0x000000a08c0c7220 */ /* 0x044fe40000410000 */
[C---:B------:R-:W-:Y:S02]  /*ba00*/  FMUL.FTZ R72, R140.reuse, R72 ;  /* 0x000000488c487220 */ /* 0x040fe40000410000 */
[----:B------:R-:W-:Y:S01]  /*ba10*/  FMUL.FTZ R73, R140, R73 ;  /* 0x000000498c497220 */ /* 0x000fe20000410000 */
[----:B------:R-:W2:Y:S01]  /*ba20*/  MUFU.EX2 R208, R11 ;  /* 0x0000000b00d07308 */ /* 0x000ea20000000800 */
[C---:B------:R-:W-:Y:S02]  /*ba30*/  FMUL.FTZ R74, R0.reuse, R74 ;  /* 0x0000004a004a7220 */ /* 0x040fe40000410000 */
[----:B------:R-:W-:Y:S01]  /*ba40*/  FMUL.FTZ R75, R0, R75 ;  /* 0x0000004b004b7220 */ /* 0x000fe20000410000 */
[----:B---3--:R-:W-:Y:S01]  /*ba50*/  F2FP.BF16.PACK_AB R154, R214, R213 ;  /* 0x000000d5d69a723e */ /* 0x008fe200000010ff */
[C---:B------:R-:W-:Y:S02]  /*ba60*/  FMUL.FTZ R13, R140.reuse, R161 ;  /* 0x000000a18c0d7220 */ /* 0x040fe40000410000 */
[C---:B------:R-:W-:Y:S02]  /*ba70*/  FMUL.FTZ R76, R140.reuse, R76 ;  /* 0x0000004c8c4c7220 */ /* 0x040fe40000410000 */
[----:B------:R-:W-:Y:S01]  /*ba80*/  FMUL.FTZ R77, R140, R77 ;  /* 0x0000004d8c4d7220 */ /* 0x000fe20000410000 */
[----:B------:R3:W-:Y:S01]  /*ba90*/  MUFU.EX2 R209, R14 ;  /* 0x0000000e00d17308 */ /* 0x0007e20000000800 */
[C---:B------:R-:W-:Y:S02]  /*baa0*/  FMUL.FTZ R78, R0.reuse, R78 ;  /* 0x0000004e004e7220 */ /* 0x040fe40000410000 */
[C---:B------:R-:W-:Y:S02]  /*bab0*/  FMUL.FTZ R79, R0.reuse, R79 ;  /* 0x0000004f004f7220 */ /* 0x040fe40000410000 */
[----:B-1----:R-:W-:Y:S02]  /*bac0*/  FMUL.FTZ R10, R0, R158 ;  /* 0x0000009e000a7220 */ /* 0x002fe40000410000 */
[C---:B------:R-:W-:Y:S02]  /*bad0*/  FMUL.FTZ R80, R143.reuse, R80 ;  /* 0x000000508f507220 */ /* 0x040fe40000410000 */
[----:B------:R-:W-:Y:S01]  /*bae0*/  FMUL.FTZ R81, R143, R81 ;  /* 0x000000518f517220 */ /* 0x000fe20000410000 */
[----:B------:R-:W1:Y:S01]  /*baf0*/  MUFU.EX2 R210, R15 ;  /* 0x0000000f00d27308 */ /* 0x000e620000000800 */
[C---:B------:R-:W-:Y:S02]  /*bb00*/  FMUL.FTZ R82, R141.reuse, R82 ;  /* 0x000000528d527220 */ /* 0x040fe40000410000 */
[----:B------:R-:W-:Y:S01]  /*bb10*/  FMUL.FTZ R83, R141, R83 ;  /* 0x000000538d537220 */ /* 0x000fe20000410000 */
[----:B--2---:R-:W-:Y:S01]  /*bb20*/  F2FP.BF16.PACK_AB R153, R208, R207 ;  /* 0x000000cfd099723e */ /* 0x004fe200000010ff */
[C---:B------:R-:W-:Y:S02]  /*bb30*/  FMUL.FTZ R11, R0.reuse, R159 ;  /* 0x0000009f000b7220 */ /* 0x040fe40000410000 */
[----:B------:R-:W2:Y:S01]  /*bb40*/  LDSM.16.MT88.4 R156, [R221+0x1100] ;  /* 0x00110000dd9c783b */ /* 0x000ea20000004200 */
[C---:B------:R-:W-:Y:S02]  /*bb50*/  FMUL.FTZ R84, R143.reuse, R84 ;  /* 0x000000548f547220 */ /* 0x040fe40000410000 */
[----:B------:R4:W-:Y:S01]  /*bb60*/  MUFU.EX2 R206, R20 ;  /* 0x0000001400ce7308 */ /* 0x0009e20000000800 */
[----:B------:R-:W-:Y:S02]  /*bb70*/  FMUL.FTZ R85, R143, R85 ;  /* 0x000000558f557220 */ /* 0x000fe40000410000 */
[C---:B------:R-:W-:Y:S02]  /*bb80*/  FMUL.FTZ R86, R141.reuse, R86 ;  /* 0x000000568d567220 */ /* 0x040fe40000410000 */
[----:B---3--:R-:W-:Y:S02]  /*bb90*/  FMUL.FTZ R14, R0, R162 ;  /* 0x000000a2000e7220 */ /* 0x008fe40000410000 */
[----:B------:R-:W-:Y:S02]  /*bba0*/  FMUL.FTZ R87, R141, R87 ;  /* 0x000000578d577220 */ /* 0x000fe40000410000 */
[C---:B------:R-:W-:Y:S01]  /*bbb0*/  FMUL.FTZ R88, R140.reuse, R88 ;  /* 0x000000588c587220 */ /* 0x040fe20000410000 */
[----:B------:R3:W2:Y:S01]  /*bbc0*/  MUFU.EX2 R205, R21 ;  /* 0x0000001500cd7308 */ /* 0x0006a20000000800 */
[----:B------:R-:W-:Y:S02]  /*bbd0*/  FMUL.FTZ R89, R140, R89 ;  /* 0x000000598c597220 */ /* 0x000fe40000410000 */
[----:B------:R-:W-:Y:S01]  /*bbe0*/  FMUL.FTZ R90, R0, R90 ;  /* 0x0000005a005a7220 */ /* 0x000fe20000410000 */
[----:B-1----:R-:W-:Y:S01]  /*bbf0*/  F2FP.BF16.PACK_AB R155, R210, R209 ;  /* 0x000000d1d29b723e */ /* 0x002fe200000010ff */
[C---:B------:R-:W-:Y:S02]  /*bc00*/  FMUL.FTZ R15, R0.reuse, R163 ;  /* 0x000000a3000f7220 */ /* 0x040fe40000410000 */
[----:B------:R-:W1:Y:S01]  /*bc10*/  LDSM.16.MT88.4 R160, [R222+0x1100] ;  /* 0x00110000dea0783b */ /* 0x000e620000004200 */
[----:B------:R-:W-:Y:S02]  /*bc20*/  FMUL.FTZ R91, R0, R91 ;  /* 0x0000005b005b7220 */ /* 0x000fe40000410000 */
[----:B------:R-:W-:Y:S01]  /*bc30*/  MUFU.EX2 R186, R49 ;  /* 0x0000003100ba7308 */ /* 0x000fe20000000800 */
[C---:B------:R-:W-:Y:S04]  /*bc40*/  HMMA.16816.F32.BF16 R8, R152.reuse, R176, R8 ;  /* 0x000000b09808723c */ /* 0x040fe80000041808 */
[C---:B----4-:R-:W-:Y:S02]  /*bc50*/  FMUL.FTZ R20, R140.reuse, R168 ;  /* 0x000000a88c147220 */ /* 0x050fe40000410000 */
[C---:B------:R-:W-:Y:S02]  /*bc60*/  FMUL.FTZ R92, R140.reuse, R92 ;  /* 0x0000005c8c5c7220 */ /* 0x040fe40000410000 */
[-C--:B------:R-:W-:Y:S01]  /*bc70*/  HMMA.16816.F32.BF16 R12, R152, R178.reuse, R12 ;  /* 0x000000b2980c723c */ /* 0x080fe2000004180c */
[----:B------:R-:W-:Y:S03]  /*bc80*/  MUFU.EX2 R177, R43 ;  /* 0x0000002b00b17308 */ /* 0x000fe60000000800 */
[C---:B------:R-:W-:Y:S02]  /*bc90*/  FMUL.FTZ R93, R140.reuse, R93 ;  /* 0x0000005d8c5d7220 */ /* 0x040fe40000410000 */
[----:B---3--:R-:W-:Y:S02]  /*bca0*/  FMUL.FTZ R21, R140, R169 ;  /* 0x000000a98c157220 */ /* 0x008fe40000410000 */
[C---:B------:R-:W-:Y:S03]  /*bcb0*/  HMMA.16816.F32.BF16 R16, R148.reuse, R178, R16 ;  /* 0x000000b29410723c */ /* 0x040fe60000041810 */
[----:B------:R-:W-:Y:S01]  /*bcc0*/  MUFU.EX2 R179, R41 ;  /* 0x0000002900b37308 */ /* 0x000fe20000000800 */
[C---:B------:R-:W-:Y:S02]  /*bcd0*/  FMUL.FTZ R94, R0.reuse, R94 ;  /* 0x0000005e005e7220 */ /* 0x040fe40000410000 */
[C---:B------:R-:W-:Y:S02]  /*bce0*/  FMUL.FTZ R95, R0.reuse, R95 ;  /* 0x0000005f005f7220 */ /* 0x040fe40000410000 */
[-C--:B------:R-:W-:Y:S04]  /*bcf0*/  HMMA.16816.F32.BF16 R100, R148, R180.reuse, R100 ;  /* 0x000000b49464723c */ /* 0x080fe80000041864 */
[C---:B------:R-:W-:Y:S01]  /*bd00*/  FMUL.FTZ R96, R143.reuse, R96 ;  /* 0x000000608f607220 */ /* 0x040fe20000410000 */
[----:B------:R-:W-:Y:S01]  /*bd10*/  MUFU.EX2 R178, R42 ;  /* 0x0000002a00b27308 */ /* 0x000fe20000000800 */
[----:B------:R-:W-:Y:S02]  /*bd20*/  FMUL.FTZ R97, R143, R97 ;  /* 0x000000618f617220 */ /* 0x000fe40000410000 */
[C---:B------:R-:W-:Y:S04]  /*bd30*/  HMMA.16816.F32.BF16 R104, R152.reuse, R180, R104 ;  /* 0x000000b49868723c */ /* 0x040fe80000041868 */
[C---:B------:R-:W-:Y:S02]  /*bd40*/  FMUL.FTZ R98, R141.reuse, R98 ;  /* 0x000000628d627220 */ /* 0x040fe40000410000 */
[----:B------:R-:W-:Y:S01]  /*bd50*/  FMUL.FTZ R99, R141, R99 ;  /* 0x000000638d637220 */ /* 0x000fe20000410000 */
[----:B------:R-:W-:Y:S01]  /*bd60*/  MUFU.EX2 R181, R51 ;  /* 0x0000003300b57308 */ /* 0x000fe20000000800 */
[-C--:B------:R-:W-:Y:S04]  /*bd70*/  HMMA.16816.F32.BF16 R108, R152, R182.reuse, R108 ;  /* 0x000000b6986c723c */ /* 0x080fe8000004186c */
[--C-:B------:R-:W-:Y:S02]  /*bd80*/  FFMA.FTZ R3, R23, c[0x0][0x2d0], -R185.reuse ;  /* 0x0000b40017037a23 */ /* 0x100fe400000108b9 */
[----:B------:R-:W-:Y:S02]  /*bd90*/  FMUL.FTZ R23, R0, R171 ;  /* 0x000000ab00177220 */ /* 0x000fe40000410000 */
[C---:B------:R-:W-:Y:S01]  /*bda0*/  HMMA.16816.F32.BF16 R112, R148.reuse, R182, R112 ;  /* 0x000000b69470723c */ /* 0x040fe20000041870 */
[----:B------:R3:W-:Y:S03]  /*bdb0*/  MUFU.EX2 R204, R22 ;  /* 0x0000001600cc7308 */ /* 0x0007e60000000800 */
[--C-:B------:R-:W-:Y:S02]  /*bdc0*/  FFMA.FTZ R32, R32, c[0x0][0x2d0], -R184.reuse ;  /* 0x0000b40020207a23 */ /* 0x100fe400000108b8 */
[----:B------:R-:W-:Y:S02]  /*bdd0*/  FFMA.FTZ R33, R33, c[0x0][0x2d0], -R184 ;  /* 0x0000b40021217a23 */ /* 0x000fe400000108b8 */
[-C--:B--2---:R-:W-:Y:S03]  /*bde0*/  HMMA.16816.F32.BF16 R116, R148, R156.reuse, R116 ;  /* 0x0000009c9474723c */ /* 0x084fe60000041874 */
[----:B------:R-:W-:Y:S01]  /*bdf0*/  MUFU.EX2 R183, R48 ;  /* 0x0000003000b77308 */ /* 0x000fe20000000800 */
[----:B------:R-:W-:Y:S02]  /*be00*/  FFMA.FTZ R34, R34, c[0x0][0x2d0], -R185 ;  /* 0x0000b40022227a23 */ /* 0x000fe400000108b9 */
[--C-:B------:R-:W-:Y:S02]  /*be10*/  FFMA.FTZ R24, R24, c[0x0][0x2d0], -R147.reuse ;  /* 0x0000b40018187a23 */ /* 0x100fe40000010893 */
[C---:B------:R-:W-:Y:S04]  /*be20*/  HMMA.16816.F32.BF16 R120, R152.reuse, R156, R120 ;  /* 0x0000009c9878723c */ /* 0x040fe80000041878 */
[--C-:B------:R-:W-:Y:S01]  /*be30*/  FFMA.FTZ R25, R25, c[0x0][0x2d0], -R147.reuse ;  /* 0x0000b40019197a23 */ /* 0x100fe20000010893 */
[----:B------:R2:W4:Y:S01]  /*be40*/  MUFU.EX2 R203, R3 ;  /* 0x0000000300cb7308 */ /* 0x0005220000000800 */
[--C-:B------:R-:W-:Y:S02]  /*be50*/  FFMA.FTZ R26, R26, c[0x0][0x2d0], -R2.reuse ;  /* 0x0000b4001a1a7a23 */ /* 0x100fe40000010802 */
[--C-:B------:R-:W-:Y:S04]  /*be60*/  FFMA.FTZ R27, R27, c[0x0][0x2d0], -R2.reuse ;  /* 0x0000b4001b1b7a23 */ /* 0x100fe80000010802 */
[----:B---3--:R-:W-:Y:S02]  /*be70*/  FMUL.FTZ R22, R0, R170 ;  /* 0x000000aa00167220 */ /* 0x008fe40000410000 */
[--C-:B------:R-:W-:Y:S01]  /*be80*/  FFMA.FTZ R28, R28, c[0x0][0x2d0], -R147.reuse ;  /* 0x0000b4001c1c7a23 */ /* 0x100fe20000010893 */
[----:B------:R3:W-:Y:S01]  /*be90*/  MUFU.EX2 R182, R50 ;  /* 0x0000003200b67308 */ /* 0x0007e20000000800 */
[----:B------:R-:W-:Y:S02]  /*bea0*/  FFMA.FTZ R29, R29, c[0x0][0x2d0], -R147 ;  /* 0x0000b4001d1d7a23 */ /* 0x000fe40000010893 */
[--C-:B------:R-:W-:Y:S01]  /*beb0*/  FFMA.FTZ R30, R30, c[0x0][0x2d0], -R2.reuse ;  /* 0x0000b4001e1e7a23 */ /* 0x100fe20000010802 */
[-C--:B------:R-:W-:Y:S03]  /*bec0*/  HMMA.16816.F32.BF16 R20, R152, R158.reuse, R20 ;  /* 0x0000009e9814723c */ /* 0x080fe60000041814 */
[----:B------:R-:W-:Y:S02]  /*bed0*/  FFMA.FTZ R31, R31, c[0x0][0x2d0], -R2 ;  /* 0x0000b4001f1f7a23 */ /* 0x000fe40000010802 */
[--C-:B------:R-:W-:Y:S01]  /*bee0*/  FFMA.FTZ R65, R65, c[0x0][0x2d0], -R184.reuse ;  /* 0x0000b40041417a23 */ /* 0x100fe200000108b8 */
[----:B------:R4:W-:Y:S01]  /*bef0*/  MUFU.EX2 R202, R32 ;  /* 0x0000002000ca7308 */ /* 0x0009e20000000800 */
[--C-:B------:R-:W-:Y:S01]  /*bf00*/  FFMA.FTZ R67, R67, c[0x0][0x2d0], -R185.reuse ;  /* 0x0000b40043437a23 */ /* 0x100fe200000108b9 */
[C---:B------:R-:W-:Y:S01]  /*bf10*/  HMMA.16816.F32.BF16 R124, R148.reuse, R158, R124 ;  /* 0x0000009e947c723c */ /* 0x040fe2000004187c */
[----:B------:R-:W5:Y:S03]  /*bf20*/  LDSM.16.MT88.4 R156, [R221+0x2100] ;  /* 0x00210000dd9c783b */ /* 0x000f660000004200 */
[----:B--2---:R-:W-:Y:S02]  /*bf30*/  FFMA.FTZ R3, R35, c[0x0][0x2d0], -R185 ;  /* 0x0000b40023037a23 */ /* 0x004fe400000108b9 */
[----:B------:R-:W-:Y:S02]  /*bf40*/  FMUL.FTZ R35, R0, R175 ;  /* 0x000000af00237220 */ /* 0x000fe40000410000 */
[-C--:B-1----:R-:W-:Y:S01]  /*bf50*/  HMMA.16816.F32.BF16 R128, R148, R160.reuse, R128 ;  /* 0x000000a09480723c */ /* 0x082fe20000041880 */
[----:B------:R1:W2:Y:S01]  /*bf60*/  MUFU.EX2 R201, R33 ;  /* 0x0000002100c97308 */ /* 0x0002a20000000800 */
[----:B---3--:R-:W-:Y:S02]  /*bf70*/  LDSM.16.MT88.4 R48, [R222+0x2500] ;  /* 0x00250000de30783b */ /* 0x008fe40000004200 */
[--C-:B------:R-:W-:Y:S02]  /*bf80*/  FFMA.FTZ R52, R52, c[0x0][0x2d0], -R184.reuse ;  /* 0x0000b40034347a23 */ /* 0x100fe400000108b8 */
[----:B------:R-:W-:Y:S02]  /*bf90*/  FFMA.FTZ R61, R61, c[0x0][0x2d0], -R147 ;  /* 0x0000b4003d3d7a23 */ /* 0x000fe40000010893 */
[C---:B------:R-:W-:Y:S03]  /*bfa0*/  HMMA.16816.F32.BF16 R132, R152.reuse, R160, R132 ;  /* 0x000000a09884723c */ /* 0x040fe60000041884 */
[----:B------:R3:W-:Y:S01]  /*bfb0*/  MUFU.EX2 R200, R34 ;  /* 0x0000002200c87308 */ /* 0x0007e20000000800 */
[--C-:B------:R-:W-:Y:S02]  /*bfc0*/  FFMA.FTZ R53, R53, c[0x0][0x2d0], -R184.reuse ;  /* 0x0000b40035357a23 */ /* 0x100fe400000108b8 */
[----:B----4-:R-:W-:Y:S02]  /*bfd0*/  FMUL.FTZ R32, R140, R172 ;  /* 0x000000ac8c207220 */ /* 0x010fe40000410000 */
[--C-:B------:R-:W-:Y:S04]  /*bfe0*/  FFMA.FTZ R54, R54, c[0x0][0x2d0], -R185.reuse ;  /* 0x0000b40036367a23 */ /* 0x100fe800000108b9 */
[--C-:B------:R-:W-:Y:S01]  /*bff0*/  FFMA.FTZ R55, R55, c[0x0][0x2d0], -R185.reuse ;  /* 0x0000b40037377a23 */ /* 0x100fe200000108b9 */
[----:B------:R4:W-:Y:S01]  /*c000*/  MUFU.EX2 R180, R40 ;  /* 0x0000002800b47308 */ /* 0x0009e20000000800 */
[----:B------:R-:W-:Y:S02]  /*c010*/  FFMA.FTZ R64, R64, c[0x0][0x2d0], -R184 ;  /* 0x0000b40040407a23 */ /* 0x000fe400000108b8 */
[----:B------:R-:W-:Y:S02]  /*c020*/  FFMA.FTZ R66, R66, c[0x0][0x2d0], -R185 ;  /* 0x0000b40042427a23 */ /* 0x000fe400000108b9 */
[----:B-1----:R-:W-:Y:S02]  /*c030*/  FMUL.FTZ R33, R140, R173 ;  /* 0x000000ad8c217220 */ /* 0x002fe40000410000 */
[--C-:B------:R-:W-:Y:S02]  /*c040*/  FFMA.FTZ R58, R58, c[0x0][0x2d0], -R2.reuse ;  /* 0x0000b4003a3a7a23 */ /* 0x100fe40000010802 */
[--C-:B------:R-:W-:Y:S01]  /*c050*/  FFMA.FTZ R59, R59, c[0x0][0x2d0], -R2.reuse ;  /* 0x0000b4003b3b7a23 */ /* 0x100fe20000010802 */
[----:B------:R-:W-:Y:S01]  /*c060*/  MUFU.EX2 R176, R44 ;  /* 0x0000002c00b07308 */ /* 0x000fe20000000800 */
[--C-:B------:R-:W-:Y:S02]  /*c070*/  FFMA.FTZ R60, R60, c[0x0][0x2d0], -R147.reuse ;  /* 0x0000b4003c3c7a23 */ /* 0x100fe40000010893 */
[--C-:B------:R-:W-:Y:S02]  /*c080*/  FFMA.FTZ R62, R62, c[0x0][0x2d0], -R2.reuse ;  /* 0x0000b4003e3e7a23 */ /* 0x100fe40000010802 */
[----:B---3--:R-:W-:Y:S02]  /*c090*/  FMUL.FTZ R34, R0, R174 ;  /* 0x000000ae00227220 */ /* 0x008fe40000410000 */
[----:B------:R-:W-:Y:S02]  /*c0a0*/  FFMA.FTZ R2, R63, c[0x0][0x2d0], -R2 ;  /* 0x0000b4003f027a23 */ /* 0x000fe40000010802 */
[--C-:B------:R-:W-:Y:S01]  /*c0b0*/  FFMA.FTZ R57, R57, c[0x0][0x2d0], -R147.reuse ;  /* 0x0000b40039397a23 */ /* 0x100fe20000010893 */
[----:B------:R-:W-:Y:S01]  /*c0c0*/  MUFU.EX2 R65, R65 ;  /* 0x0000004100417308 */ /* 0x000fe20000000800 */
[----:B------:R-:W-:Y:S01]  /*c0d0*/  FFMA.FTZ R56, R56, c[0x0][0x2d0], -R147 ;  /* 0x0000b40038387a23 */ /* 0x000fe20000010893 */
[-C--:B------:R-:W-:Y:S01]  /*c0e0*/  HMMA.16816.F32.BF16 R32, R152, R162.reuse, R32 ;  /* 0x000000a29820723c */ /* 0x080fe20000041820 */
[----:B----4-:R-:W-:Y:S02]  /*c0f0*/  LDSM.16.MT88.4 R40, [R221+0x900] ;  /* 0x00090000dd28783b */ /* 0x010fe40000004200 */
[----:B-----5:R-:W-:Y:S01]  /*c100*/  FFMA.FTZ R0, R0, R249, R207 ;  /* 0x000000f900007223 */ /* 0x020fe200000100cf */
[----:B------:R-:W-:Y:S01]  /*c110*/  MOV R147, R142 ;  /* 0x0000008e00937202 */ /* 0x000fe20000000f00 */
[----:B------:R-:W-:Y:S02]  /*c120*/  FFMA.FTZ R143, R143, R252, R245 ;  /* 0x000000fc8f8f7223 */ /* 0x000fe400000100f5 */
[----:B------:R-:W-:Y:S01]  /*c130*/  FADD.FTZ R0, R208, R0 ;  /* 0x00000000d0007221 */ /* 0x000fe20000010000 */
[C---:B------:R-:W-:Y:S01]  /*c140*/  HMMA.16816.F32.BF16 R136, R148.reuse, R162, R136 ;  /* 0x000000a29488723c */ /* 0x040fe20000041888 */
[----:B------:R-:W-:Y:S01]  /*c150*/  MUFU.EX2 R67, R67 ;  /* 0x0000004300437308 */ /* 0x000fe20000000800 */
[----:B------:R-:W1:Y:S02]  /*c160*/  LDSM.16.MT88.4 R160, [R222+0x2100] ;  /* 0x00210000dea0783b */ /* 0x000e640000004200 */
[----:B------:R-:W-:Y:S02]  /*c170*/  FADD.FTZ R0, R209, R0 ;  /* 0x00000000d1007221 */ /* 0x000fe40000010000 */
[----:B------:R-:W-:Y:S02]  /*c180*/  FFMA.FTZ R141, R141, R251, R215 ;  /* 0x000000fb8d8d7223 */ /* 0x000fe400000100d7 */
[-C--:B------:R-:W-:Y:S03]  /*c190*/  HMMA.16816.F32.BF16 R68, R148, R156.reuse, R68 ;  /* 0x0000009c9444723c */ /* 0x080fe60000041844 */
[----:B------:R-:W-:Y:S01]  /*c1a0*/  MUFU.EX2 R61, R61 ;  /* 0x0000003d003d7308 */ /* 0x000fe20000000800 */
[----:B------:R-:W-:Y:S02]  /*c1b0*/  FADD.FTZ R0, R210, R0 ;  /* 0x00000000d2007221 */ /* 0x000fe40000010000 */
[----:B------:R-:W-:Y:S02]  /*c1c0*/  FFMA.FTZ R140, R140, R250, R211 ;  /* 0x000000fa8c8c7223 */ /* 0x000fe400000100d3 */
[C---:B------:R-:W-:Y:S05]  /*c1d0*/  HMMA.16816.F32.BF16 R72, R152.reuse, R156, R72 ;  /* 0x0000009c9848723c */ /* 0x040fea0000041848 */
[----:B------:R3:W4:Y:S03]  /*c1e0*/  MUFU.EX2 R199, R3 ;  /* 0x0000000300c77308 */ /* 0x0007260000000800 */
[-C--:B------:R-:W-:Y:S07]  /*c1f0*/  HMMA.16816.F32.BF16 R76, R152, R158.reuse, R76 ;  /* 0x0000009e984c723c */ /* 0x080fee000004184c */
[----:B------:R5:W-:Y:S01]  /*c200*/  MUFU.EX2 R198, R24 ;  /* 0x0000001800c67308 */ /* 0x000be20000000800 */
[C---:B------:R-:W-:Y:S01]  /*c210*/  HMMA.16816.F32.BF16 R80, R148.reuse, R158, R80 ;  /* 0x0000009e9450723c */ /* 0x040fe20000041850 */
[----:B------:R-:W2:Y:S08]  /*c220*/  LDSM.16.MT88.4 R156, [R221+0x500] ;  /* 0x00050000dd9c783b */ /* 0x000eb00000004200 */
[----:B------:R4:W2:Y:S01]  /*c230*/  MUFU.EX2 R197, R25 ;  /* 0x0000001900c57308 */ /* 0x0008a20000000800 */
[-C--:B-1----:R-:W-:Y:S03]  /*c240*/  HMMA.16816.F32.BF16 R84, R148, R160.reuse, R84 ;  /* 0x000000a09454723c */ /* 0x082fe60000041854 */
[----:B---3--:R-:W-:Y:S04]  /*c250*/  FADD.FTZ R3, R247, R143 ;  /* 0x0000008ff7037221 */ /* 0x008fe80000010000 */
[----:B------:R-:W-:Y:S01]  /*c260*/  FADD.FTZ R3, R246, R3 ;  /* 0x00000003f6037221 */ /* 0x000fe20000010000 */
[C---:B------:R-:W-:Y:S01]  /*c270*/  HMMA.16816.F32.BF16 R88, R152.reuse, R160, R88 ;  /* 0x000000a09858723c */ /* 0x040fe20000041858 */
[----:B------:R2:W-:Y:S03]  /*c280*/  MUFU.EX2 R196, R26 ;  /* 0x0000001a00c47308 */ /* 0x0005e60000000800 */
[----:B------:R-:W-:Y:S01]  /*c290*/  FADD.FTZ R3, R248, R3 ;  /* 0x00000003f8037221 */ /* 0x000fe20000010000 */
[----:B-----5:R-:W-:Y:S03]  /*c2a0*/  F2FP.BF16.PACK_AB R24, R205, R206 ;  /* 0x000000cecd18723e */ /* 0x020fe600000010ff */
[-C--:B------:R-:W-:Y:S01]  /*c2b0*/  HMMA.16816.F32.BF16 R92, R152, R162.reuse, R92 ;  /* 0x000000a2985c723c */ /* 0x080fe2000004185c */
[----:B------:R-:W-:Y:S02]  /*c2c0*/  LDSM.16.MT88.4 R152, [R222+0x1500] ;  /* 0x00150000de98783b */ /* 0x000fe40000004200 */
[----:B------:R1:W3:Y:S01]  /*c2d0*/  MUFU.EX2 R195, R27 ;  /* 0x0000001b00c37308 */ /* 0x0002e20000000800 */
[----:B------:R-:W-:Y:S01]  /*c2e0*/  FADD.FTZ R3, R206, R3 ;  /* 0x00000003ce037221 */ /* 0x000fe20000010000 */
[----:B----4-:R-:W-:Y:S03]  /*c2f0*/  F2FP.BF16.PACK_AB R25, R203, R204 ;  /* 0x000000cccb19723e */ /* 0x010fe600000010ff */
[----:B------:R-:W-:Y:S01]  /*c300*/  HMMA.16816.F32.BF16 R96, R148, R162, R96 ;  /* 0x000000a29460723c */ /* 0x000fe20000041860 */
[----:B------:R-:W4:Y:S03]  /*c310*/  LDSM.16.MT88.4 R148, [R221+0x1500] ;  /* 0x00150000dd94783b */ /* 0x000f260000004200 */
[----:B------:R-:W-:Y:S01]  /*c320*/  FADD.FTZ R3, R205, R3 ;  /* 0x00000003cd037221 */ /* 0x000fe20000010000 */
[----:B------:R5:W-:Y:S01]  /*c330*/  MUFU.EX2 R194, R28 ;  /* 0x0000001c00c27308 */ /* 0x000be20000000800 */
[----:B--2---:R-:W-:Y:S09]  /*c340*/  F2FP.BF16.PACK_AB R26, R201, R202 ;  /* 0x000000cac91a723e */ /* 0x004ff200000010ff */
[----:B------:R3:W2:Y:S01]  /*c350*/  MUFU.EX2 R193, R29 ;  /* 0x0000001d00c17308 */ /* 0x0006a20000000800 */
[----:B-1----:R-:W-:Y:S09]  /*c360*/  F2FP.BF16.PACK_AB R27, R199, R200 ;  /* 0x000000c8c71b723e */ /* 0x002ff200000010ff */
[----:B------:R2:W-:Y:S01]  /*c370*/  MUFU.EX2 R192, R30 ;  /* 0x0000001e00c07308 */ /* 0x0005e20000000800 */
[-C--:B------:R-:W-:Y:S05]  /*c380*/  HMMA.16816.F32.BF16 R4, R24, R156.reuse, R4 ;  /* 0x0000009c1804723c */ /* 0x080fea0000041804 */
[----:B-----5:R-:W-:Y:S04]  /*c390*/  F2FP.BF16.PACK_AB R28, R197, R198 ;  /* 0x000000c6c51c723e */ /* 0x020fe800000010ff */
[----:B------:R-:W1:Y:S03]  /*c3a0*/  MUFU.EX2 R191, R31 ;  /* 0x0000001f00bf7308 */ /* 0x000e660000000800 */
[----:B---3--:R-:W-:Y:S07]  /*c3b0*/  F2FP.BF16.PACK_AB R29, R195, R196 ;  /* 0x000000c4c31d723e */ /* 0x008fee00000010ff */
[----:B------:R-:W-:Y:S01]  /*c3c0*/  MUFU.EX2 R53, R53 ;  /* 0x0000003500357308 */ /* 0x000fe20000000800 */
[----:B--2---:R-:W-:Y:S09]  /*c3d0*/  F2FP.BF16.PACK_AB R30, R193, R194 ;  /* 0x000000c2c11e723e */ /* 0x004ff200000010ff */
[----:B------:R-:W-:Y:S01]  /*c3e0*/  MUFU.EX2 R54, R54 ;  /* 0x0000003600367308 */ /* 0x000fe20000000800 */
[----:B-1----:R-:W-:Y:S09]  /*c3f0*/  F2FP.BF16.PACK_AB R31, R191, R192 ;  /* 0x000000c0bf1f723e */ /* 0x002ff200000010ff */
[----:B------:R-:W-:Y:S01]  /*c400*/  MUFU.EX2 R55, R55 ;  /* 0x0000003700377308 */ /* 0x000fe20000000800 */
[C---:B------:R-:W-:Y:S08]  /*c410*/  HMMA.16816.F32.BF16 R8, R28.reuse, R156, R8 ;  /* 0x0000009c1c08723c */ /* 0x040ff00000041808 */
[-C--:B------:R-:W-:Y:S01]  /*c420*/  HMMA.16816.F32.BF16 R12, R28, R158.reuse, R12 ;  /* 0x0000009e1c0c723c */ /* 0x080fe2000004180c */
[----:B------:R-:W-:Y:S07]  /*c430*/  MUFU.EX2 R64, R64 ;  /* 0x0000004000407308 */ /* 0x000fee0000000800 */
[C---:B------:R-:W-:Y:S03]  /*c440*/  HMMA.16816.F32.BF16 R16, R24.reuse, R158, R16 ;  /* 0x0000009e1810723c */ /* 0x040fe60000041810 */
[----:B------:R-:W-:Y:S05]  /*c450*/  MUFU.EX2 R66, R66 ;  /* 0x0000004200427308 */ /* 0x000fea0000000800 */
[-C--:B------:R-:W-:Y:S05]  /*c460*/  HMMA.16816.F32.BF16 R100, R24, R164.reuse, R100 ;  /* 0x000000a41864723c */ /* 0x080fea0000041864 */
[----:B------:R-:W-:Y:S03]  /*c470*/  MUFU.EX2 R60, R60 ;  /* 0x0000003c003c7308 */ /* 0x000fe60000000800 */
[C---:B------:R-:W-:Y:S07]  /*c480*/  HMMA.16816.F32.BF16 R104, R28.reuse, R164, R104 ;  /* 0x000000a41c68723c */ /* 0x040fee0000041868 */
[----:B------:R-:W-:Y:S01]  /*c490*/  MUFU.EX2 R62, R62 ;  /* 0x0000003e003e7308 */ /* 0x000fe20000000800 */
[-C--:B------:R-:W-:Y:S08]  /*c4a0*/  HMMA.16816.F32.BF16 R108, R28, R166.reuse, R108 ;  /* 0x000000a61c6c723c */ /* 0x080ff0000004186c */
[C---:B------:R-:W-:Y:S01]  /*c4b0*/  HMMA.16816.F32.BF16 R112, R24.reuse, R166, R112 ;  /* 0x000000a61870723c */ /* 0x040fe20000041870 */
[----:B------:R-:W-:Y:S01]  /*c4c0*/  LDSM.16.MT88.4 R164, [R221+0xd00] ;  /* 0x000d0000dda4783b */ /* 0x000fe20000004200 */
[----:B------:R-:W-:Y:S06]  /*c4d0*/  MUFU.EX2 R57, R57 ;  /* 0x0000003900397308 */ /* 0x000fec0000000800 */
[-C--:B----4-:R-:W-:Y:S04]  /*c4e0*/  HMMA.16816.F32.BF16 R116, R24, R148.reuse, R116 ;  /* 0x000000941874723c */ /* 0x090fe80000041874 */
[----:B------:R-:W-:Y:S04]  /*c4f0*/  MUFU.EX2 R58, R58 ;  /* 0x0000003a003a7308 */ /* 0x000fe80000000800 */
[C---:B------:R-:W-:Y:S06]  /*c500*/  HMMA.16816.F32.BF16 R120, R28.reuse, R148, R120 ;  /* 0x000000941c78723c */ /* 0x040fec0000041878 */
[----:B------:R-:W-:Y:S02]  /*c510*/  MUFU.EX2 R149, R47 ;  /* 0x0000002f00957308 */ /* 0x000fe40000000800 */
[-C--:B------:R-:W-:Y:S08]  /*c520*/  HMMA.16816.F32.BF16 R20, R28, R150.reuse, R20 ;  /* 0x000000961c14723c */ /* 0x080ff00000041814 */
[C---:B------:R-:W-:Y:S01]  /*c530*/  HMMA.16816.F32.BF16 R124, R24.reuse, R150, R124 ;  /* 0x00000096187c723c */ /* 0x040fe2000004187c */
[----:B------:R-:W1:Y:S07]  /*c540*/  MUFU.EX2 R151, R45 ;  /* 0x0000002d00977308 */ /* 0x000e6e0000000800 */
[-C--:B------:R-:W-:Y:S03]  /*c550*/  HMMA.16816.F32.BF16 R128, R24, R152.reuse, R128 ;  /* 0x000000981880723c */ /* 0x080fe60000041880 */
[----:B------:R2:W3:Y:S05]  /*c560*/  MUFU.EX2 R150, R46 ;  /* 0x0000002e00967308 */ /* 0x0004ea0000000800 */
[C---:B------:R-:W-:Y:S05]  /*c570*/  HMMA.16816.F32.BF16 R132, R28.reuse, R152, R132 ;  /* 0x000000981c84723c */ /* 0x040fea0000041884 */
[----:B------:R-:W-:Y:S03]  /*c580*/  MUFU.EX2 R148, R52 ;  /* 0x0000003400947308 */ /* 0x000fe60000000800 */
[-C--:B------:R-:W-:Y:S07]  /*c590*/  HMMA.16816.F32.BF16 R32, R28, R154.reuse, R32 ;  /* 0x0000009a1c20723c */ /* 0x080fee0000041820 */
[----:B------:R4:W-:Y:S01]  /*c5a0*/  MUFU.EX2 R52, R2 ;  /* 0x0000000200347308 */ /* 0x0009e20000000800 */
[C---:B------:R-:W-:Y:S01]  /*c5b0*/  HMMA.16816.F32.BF16 R136, R24.reuse, R154, R136 ;  /* 0x0000009a1888723c */ /* 0x040fe20000041888 */
[----:B--2---:R-:W-:Y:S07]  /*c5c0*/  LDSM.16.MT88.4 R44, [R221+0x1900] ;  /* 0x00190000dd2c783b */ /* 0x004fee0000004200 */
[-C--:B------:R-:W-:Y:S01]  /*c5d0*/  HMMA.16816.F32.BF16 R68, R24, R36.reuse, R68 ;  /* 0x000000241844723c */ /* 0x080fe20000041844 */
[----:B------:R-:W-:Y:S07]  /*c5e0*/  MUFU.EX2 R59, R59 ;  /* 0x0000003b003b7308 */ /* 0x000fee0000000800 */
[C---:B------:R-:W-:Y:S03]  /*c5f0*/  HMMA.16816.F32.BF16 R72, R28.reuse, R36, R72 ;  /* 0x000000241c48723c */ /* 0x040fe60000041848 */
[----:B------:R-:W2:Y:S01]  /*c600*/  MUFU.EX2 R56, R56 ;  /* 0x0000003800387308 */ /* 0x000ea20000000800 */
[----:B----4-:R-:W-:Y:S04]  /*c610*/  FADD.FTZ R2, R242, R141 ;  /* 0x0000008df2027221 */ /* 0x010fe80000010000 */
[-C--:B------:R-:W-:Y:S04]  /*c620*/  HMMA.16816.F32.BF16 R76, R28, R38.reuse, R76 ;  /* 0x000000261c4c723c */ /* 0x080fe8000004184c */
[----:B------:R-:W-:Y:S04]  /*c630*/  FADD.FTZ R2, R244, R2 ;  /* 0x00000002f4027221 */ /* 0x000fe80000010000 */
[C---:B------:R-:W-:Y:S01]  /*c640*/  HMMA.16816.F32.BF16 R80, R24.reuse, R38, R80 ;  /* 0x000000261850723c */ /* 0x040fe20000041850 */
[----:B------:R-:W4:Y:S03]  /*c650*/  LDSM.16.MT88.4 R36, [R222+0x900] ;  /* 0x00090000de24783b */ /* 0x000f260000004200 */
[----:B------:R-:W-:Y:S04]  /*c660*/  FADD.FTZ R2, R243, R2 ;  /* 0x00000002f3027221 */ /* 0x000fe80000010000 */
[-C--:B------:R-:W-:Y:S04]  /*c670*/  HMMA.16816.F32.BF16 R84, R24, R48.reuse, R84 ;  /* 0x000000301854723c */ /* 0x080fe80000041854 */
[----:B------:R-:W-:Y:S04]  /*c680*/  FADD.FTZ R2, R204, R2 ;  /* 0x00000002cc027221 */ /* 0x000fe80000010000 */
[C---:B------:R-:W-:Y:S04]  /*c690*/  HMMA.16816.F32.BF16 R88, R28.reuse, R48, R88 ;  /* 0x000000301c58723c */ /* 0x040fe80000041858 */
[----:B------:R-:W-:Y:S04]  /*c6a0*/  FADD.FTZ R2, R203, R2 ;  /* 0x00000002cb027221 */ /* 0x000fe80000010000 */
[-C--:B------:R-:W-:Y:S07]  /*c6b0*/  HMMA.16816.F32.BF16 R92, R28, R50.reuse, R92 ;  /* 0x000000321c5c723c */ /* 0x080fee000004185c */
[----:B------:R-:W-:Y:S01]  /*c6c0*/  F2FP.BF16.PACK_AB R28, R179, R180 ;  /* 0x000000b4b31c723e */ /* 0x000fe200000010ff */
[----:B------:R-:W-:Y:S01]  /*c6d0*/  HMMA.16816.F32.BF16 R96, R24, R50, R96 ;  /* 0x000000321860723c */ /* 0x000fe20000041860 */
[----:B------:R-:W-:Y:S03]  /*c6e0*/  LDSM.16.MT88.4 R48, [R222+0x1d00] ;  /* 0x001d0000de30783b */ /* 0x000fe60000004200 */
[----:B------:R-:W-:Y:S02]  /*c6f0*/  F2FP.BF16.PACK_AB R29, R177, R178 ;  /* 0x000000b2b11d723e */ /* 0x000fe400000010ff */
[----:B-1----:R-:W-:Y:S02]  /*c700*/  F2FP.BF16.PACK_AB R30, R151, R176 ;  /* 0x000000b0971e723e */ /* 0x002fe400000010ff */
[----:B------:R-:W-:Y:S04]  /*c710*/  F2FP.BF16.PACK_AB R24, R190, R189 ;  /* 0x000000bdbe18723e */ /* 0x000fe800000010ff */
[----:B------:R-:W-:Y:S02]  /*c720*/  F2FP.BF16.PACK_AB R25, R188, R187 ;  /* 0x000000bbbc19723e */ /* 0x000fe400000010ff */
[----:B------:R-:W-:Y:S02]  /*c730*/  F2FP.BF16.PACK_AB R26, R186, R183 ;  /* 0x000000b7ba1a723e */ /* 0x000fe400000010ff */
[----:B------:R-:W-:Y:S02]  /*c740*/  F2FP.BF16.PACK_AB R27, R181, R182 ;  /* 0x000000b6b51b723e */ /* 0x000fe400000010ff */
[----:B---3--:R-:W-:Y:S05]  /*c750*/  F2FP.BF16.PACK_AB R31, R149, R150 ;  /* 0x00000096951f723e */ /* 0x008fea00000010ff */
[-C--:B------:R-:W-:Y:S08]  /*c760*/  HMMA.16816.F32.BF16 R4, R24, R40.reuse, R4 ;  /* 0x000000281804723c */ /* 0x080ff00000041804 */
[C---:B------:R-:W-:Y:S08]  /*c770*/  HMMA.16816.F32.BF16 R8, R28.reuse, R40, R8 ;  /* 0x000000281c08723c */ /* 0x040ff00000041808 */
[-C--:B------:R-:W-:Y:S08]  /*c780*/  HMMA.16816.F32.BF16 R12, R28, R42.reuse, R12 ;  /* 0x0000002a1c0c723c */ /* 0x080ff0000004180c */
[C---:B------:R-:W-:Y:S01]  /*c790*/  HMMA.16816.F32.BF16 R16, R24.reuse, R42, R16 ;  /* 0x0000002a1810723c */ /* 0x040fe20000041810 */
[----:B------:R-:W1:Y:S07]  /*c7a0*/  LDSM.16.MT88.4 R40, [R222+0x1900] ;  /* 0x00190000de28783b */ /* 0x000e6e0000004200 */
[-C--:B----4-:R-:W-:Y:S08]  /*c7b0*/  HMMA.16816.F32.BF16 R100, R24, R36.reuse, R100 ;  /* 0x000000241864723c */ /* 0x090ff00000041864 */
[C---:B------:R-:W-:Y:S08]  /*c7c0*/  HMMA.16816.F32.BF16 R104, R28.reuse, R36, R104 ;  /* 0x000000241c68723c */ /* 0x040ff00000041868 */
[-C--:B------:R-:W-:Y:S08]  /*c7d0*/  HMMA.16816.F32.BF16 R108, R28, R38.reuse, R108 ;  /* 0x000000261c6c723c */ /* 0x080ff0000004186c */
[C---:B------:R-:W-:Y:S01]  /*c7e0*/  HMMA.16816.F32.BF16 R112, R24.reuse, R38, R112 ;  /* 0x000000261870723c */ /* 0x040fe20000041870 */
[----:B------:R-:W3:Y:S07]  /*c7f0*/  LDSM.16.MT88.4 R36, [R221+0x2900] ;  /* 0x00290000dd24783b */ /* 0x000eee0000004200 */
[-C--:B------:R-:W-:Y:S08]  /*c800*/  HMMA.16816.F32.BF16 R116, R24, R44.reuse, R116 ;  /* 0x0000002c1874723c */ /* 0x080ff00000041874 */
[C---:B------:R-:W-:Y:S08]  /*c810*/  HMMA.16816.F32.BF16 R120, R28.reuse, R44, R120 ;  /* 0x0000002c1c78723c */ /* 0x040ff00000041878 */
[-C--:B------:R-:W-:Y:S08]  /*c820*/  HMMA.16816.F32.BF16 R20, R28, R46.reuse, R20 ;  /* 0x0000002e1c14723c */ /* 0x080ff00000041814 */
[C---:B------:R-:W-:Y:S01]  /*c830*/  HMMA.16816.F32.BF16 R124, R24.reuse, R46, R124 ;  /* 0x0000002e187c723c */ /* 0x040fe2000004187c */
[----:B------:R-:W4:Y:S07]  /*c840*/  LDSM.16.MT88.4 R44, [R222+0x2900] ;  /* 0x00290000de2c783b */ /* 0x000f2e0000004200 */
[-C--:B-1----:R-:W-:Y:S08]  /*c850*/  HMMA.16816.F32.BF16 R128, R24, R40.reuse, R128 ;  /* 0x000000281880723c */ /* 0x082ff00000041880 */
[C---:B------:R-:W-:Y:S08]  /*c860*/  HMMA.16816.F32.BF16 R132, R28.reuse, R40, R132 ;  /* 0x000000281c84723c */ /* 0x040ff00000041884 */
[-C--:B------:R-:W-:Y:S08]  /*c870*/  HMMA.16816.F32.BF16 R32, R28, R42.reuse, R32 ;  /* 0x0000002a1c20723c */ /* 0x080ff00000041820 */
[C---:B------:R-:W-:Y:S01]  /*c880*/  HMMA.16816.F32.BF16 R136, R24.reuse, R42, R136 ;  /* 0x0000002a1888723c */ /* 0x040fe20000041888 */
[----:B------:R-:W-:Y:S07]  /*c890*/  LDSM.16.MT88.4 R40, [R221+0x1d00] ;  /* 0x001d0000dd28783b */ /* 0x000fee0000004200 */
[-C--:B---3--:R-:W-:Y:S08]  /*c8a0*/  HMMA.16816.F32.BF16 R68, R24, R36.reuse, R68 ;  /* 0x000000241844723c */ /* 0x088ff00000041844 */
[C---:B------:R-:W-:Y:S08]  /*c8b0*/  HMMA.16816.F32.BF16 R72, R28.reuse, R36, R72 ;  /* 0x000000241c48723c */ /* 0x040ff00000041848 */
[-C--:B------:R-:W-:Y:S08]  /*c8c0*/  HMMA.16816.F32.BF16 R76, R28, R38.reuse, R76 ;  /* 0x000000261c4c723c */ /* 0x080ff0000004184c */
[C---:B------:R-:W-:Y:S01]  /*c8d0*/  HMMA.16816.F32.BF16 R80, R24.reuse, R38, R80 ;  /* 0x000000261850723c */ /* 0x040fe20000041850 */
[----:B------:R-:W1:Y:S07]  /*c8e0*/  LDSM.16.MT88.4 R36, [R222+0xd00] ;  /* 0x000d0000de24783b */ /* 0x000e6e0000004200 */
[-C--:B----4-:R-:W-:Y:S08]  /*c8f0*/  HMMA.16816.F32.BF16 R84, R24, R44.reuse, R84 ;  /* 0x0000002c1854723c */ /* 0x090ff00000041854 */
[C---:B------:R-:W-:Y:S08]  /*c900*/  HMMA.16816.F32.BF16 R88, R28.reuse, R44, R88 ;  /* 0x0000002c1c58723c */ /* 0x040ff00000041858 */
[-C--:B------:R-:W-:Y:S07]  /*c910*/  HMMA.16816.F32.BF16 R92, R28, R46.reuse, R92 ;  /* 0x0000002e1c5c723c */ /* 0x080fee000004185c */
[----:B--2---:R-:W-:Y:S01]  /*c920*/  F2FP.BF16.PACK_AB R28, R57, R56 ;  /* 0x00000038391c723e */ /* 0x004fe200000010ff */
        /* <DEDUP_REMOVED lines=15> */
[----:B------:R-:W-:Y:S01]  /*ca20*/  FADD.FTZ R9, R212, R140 ;  /* 0x0000008cd4097221 */ /* 0x000fe20000010000 */
[----:B------:R-:W-:Y:S01]  /*ca30*/  MOV R140, R144 ;  /* 0x00000090008c7202 */ /* 0x000fe20000000f00 */
[C---:B------:R-:W-:Y:S04]  /*ca40*/  HMMA.16816.F32.BF16 R164, R24.reuse, R166, R16 ;  /* 0x000000a618a4723c */ /* 0x040fe80000041810 */
[----:B------:R-:W-:Y:S02]  /*ca50*/  FADD.FTZ R11, R195, R8 ;  /* 0x00000008c30b7221 */ /* 0x000fe40000010000 */
[----:B------:R-:W-:Y:S02]  /*ca60*/  FADD.FTZ R9, R213, R9 ;  /* 0x00000009d5097221 */ /* 0x000fe40000010000 */
[-C--:B-1----:R-:W-:Y:S04]  /*ca70*/  HMMA.16816.F32.BF16 R100, R24, R36.reuse, R100 ;  /* 0x000000241864723c */ /* 0x082fe80000041864 */
[----:B------:R-:W-:Y:S02]  /*ca80*/  FADD.FTZ R3, R192, R11 ;  /* 0x0000000bc0037221 */ /* 0x000fe40000010000 */
[----:B------:R-:W-:Y:S02]  /*ca90*/  FADD.FTZ R9, R214, R9 ;  /* 0x00000009d6097221 */ /* 0x000fe40000010000 */
        /* <DEDUP_REMOVED lines=36> */
[----:B------:R-:W-:Y:S04]  /*cce0*/  FADD.FTZ R3, R53, R3 ;  /* 0x0000000335037221 */ /* 0x000fe80000010000 */
[-C--:B------:R-:W-:Y:S04]  /*ccf0*/  HMMA.16816.F32.BF16 R76, R28, R46.reuse, R76 ;  /* 0x0000002e1c4c723c */ /* 0x080fe8000004184c */
[----:B------:R-:W-:Y:S04]  /*cd00*/  FADD.FTZ R3, R64, R3 ;  /* 0x0000000340037221 */ /* 0x000fe80000010000 */
[C---:B------:R-:W-:Y:S04]  /*cd10*/  HMMA.16816.F32.BF16 R80, R24.reuse, R46, R80 ;  /* 0x0000002e1850723c */ /* 0x040fe80000041850 */
[----:B------:R-:W-:Y:S04]  /*cd20*/  FADD.FTZ R3, R65, R3 ;  /* 0x0000000341037221 */ /* 0x000fe80000010000 */
[-C--:B---3--:R-:W-:Y:S01]  /*cd30*/  HMMA.16816.F32.BF16 R84, R24, R4.reuse, R84 ;  /* 0x000000041854723c */ /* 0x088fe20000041854 */
[----:B------:R1:W-:Y:S07]  /*cd40*/  STL [R1+0x24], R3 ;  /* 0x0000240301007387 */ /* 0x0003ee0000100800 */
        /* <DEDUP_REMOVED lines=14> */
[----:B-1----:R-:W-:Y:S02]  /*ce30*/  FADD.FTZ R3, R61, R4 ;  /* 0x000000043d037221 */ /* 0x002fe40000010000 */
[----:B------:R-:W-:Y:S01]  /*ce40*/  FADD.FTZ R2, R62, R0 ;  /* 0x000000003e027221 */ /* 0x000fe20000010000 */
[----:B------:R-:W-:Y:S01]  /*ce50*/  STL [R1+0x28], R5 ;  /* 0x0000280501007387 */ /* 0x000fe20000100800 */
[----:B------:R-:W-:Y:S02]  /*ce60*/  IADD3 R0, R216, -0x1, RZ ;  /* 0xffffffffd8007810 */ /* 0x000fe40007ffe0ff */
[----:B------:R-:W-:Y:S01]  /*ce70*/  FADD.FTZ R2, R52, R2 ;  /* 0x0000000234027221 */ /* 0x000fe20000010000 */
[----:B------:R1:W-:Y:S01]  /*ce80*/  STL [R1+0x2c], R3 ;  /* 0x00002c0301007387 */ /* 0x0003e20000100800 */
[----:B------:R-:W-:Y:S02]  /*ce90*/  MOV R216, R0 ;  /* 0x0000000000d87202 */ /* 0x000fe40000000f00 */
[----:B------:R-:W-:Y:S01]  /*cea0*/  MOV R0, R146 ;  /* 0x0000009200007202 */ /* 0x000fe20000000f00 */
[----:B------:R2:W-:Y:S01]  /*ceb0*/  STL [R1+0x30], R2 ;  /* 0x0000300201007387 */ /* 0x0005e20000100800 */
[----:B-1----:R-:W-:Y:S01]  /*cec0*/  MOV R3, R145 ;  /* 0x0000009100037202 */ /* 0x002fe20000000f00 */
[----:B--2---:R-:W-:-:S05]  /*ced0*/  @P0 BRA `(.L_x_1574) ;  /* 0xffffd25000000947 */ /* 0x004fca000383ffff */
.L_x_1573:
        /* <DEDUP_REMOVED lines=11> */
[----:B----4-:R-:W3:Y:S01]  /*cf90*/  SHFL.BFLY PT, R6, R7, 0x2, 0x1f ;  /* 0x0c401f0007067f89 */ /* 0x010ee200000e0000 */
[----:B-1----:R-:W-:-:S03]  /*cfa0*/  FADD.FTZ R4, R4, R5 ;  /* 0x0000000504047221 */ /* 0x002fc60000010000 */
[----:B-----5:R-:W1:Y:S01]  /*cfb0*/  SHFL.BFLY PT, R5, R2, 0x2, 0x1f ;  /* 0x0c401f0002057f89 */ /* 0x020e6200000e0000 */
[----:B--2---:R-:W-:-:S03]  /*cfc0*/  FADD.FTZ R8, R8, R9 ;  /* 0x0000000908087221 */ /* 0x004fc60000010000 */
[----:B------:R-:W2:Y:S01]  /*cfd0*/  SHFL.BFLY PT, R0, R4, 0x1, 0x1f ;  /* 0x0c201f0004007f89 */ /* 0x000ea200000e0000 */
[----:B---3--:R-:W-:-:S03]  /*cfe0*/  FADD.FTZ R6, R6, R7 ;  /* 0x0000000706067221 */ /* 0x008fc60000010000 */
[----:B------:R-:W3:Y:S01]  /*cff0*/  SHFL.BFLY PT, R3, R8, 0x1, 0x1f ;  /* 0x0c201f0008037f89 */ /* 0x000ee200000e0000 */
[----:B-1----:R-:W-:-:S03]  /*d000*/  FADD.FTZ R5, R5, R2 ;  /* 0x0000000205057221 */ /* 0x002fc60000010000 */
[----:B------:R-:W1:Y:S01]  /*d010*/  SHFL.BFLY PT, R2, R6, 0x1, 0x1f ;  /* 0x0c201f0006027f89 */ /* 0x000e6200000e0000 */
[----:B--2---:R-:W-:Y:S01]  /*d020*/  FADD.FTZ R4, R4, R0 ;  /* 0x0000000004047221 */ /* 0x004fe20000010000 */
[----:B------:R-:W-:Y:S02]  /*d030*/  MOV R0, RZ ;  /* 0x000000ff00007202 */ /* 0x000fe40000000f00 */
[----:B------:R-:W2:Y:S01]  /*d040*/  SHFL.BFLY PT, R7, R5, 0x1, 0x1f ;  /* 0x0c201f0005077f89 */ /* 0x000ea200000e0000 */
[----:B---3--:R-:W-:Y:S01]  /*d050*/  FADD.FTZ R8, R8, R3 ;  /* 0x0000000308087221 */ /* 0x008fe20000010000 */
[----:B------:R-:W-:Y:S02]  /*d060*/  FSETP.NE.FTZ.AND P3, PT, R4, RZ, PT ;  /* 0x000000ff0400720b */ /* 0x000fe40003f75000 */
[----:B------:R-:W-:Y:S02]  /*d070*/  MOV R3, RZ ;  /* 0x000000ff00037202 */ /* 0x000fe40000000f00 */
[----:B------:R-:W-:-:S09]  /*d080*/  FSETP.NE.FTZ.AND P2, PT, R8, RZ, PT ;  /* 0x000000ff0800720b */ /* 0x000fd20003f55000 */
[----:B------:R-:W3:Y:S01]  /*d090*/  @P3 MUFU.RCP R0, R4 ;  /* 0x0000000400003308 */ /* 0x000ee20000001000 */
[----:B-1----:R-:W-:Y:S01]  /*d0a0*/  FADD.FTZ R6, R6, R2 ;  /* 0x0000000206067221 */ /* 0x002fe20000010000 */
[----:B------:R-:W-:Y:S01]  /*d0b0*/  MOV R2, RZ ;  /* 0x000000ff00027202 */ /* 0x000fe20000000f00 */
[----:B--2---:R-:W-:-:S03]  /*d0c0*/  FADD.FTZ R5, R7, R5 ;  /* 0x0000000507057221 */ /* 0x004fc60000010000 */
[----:B------:R-:W-:Y:S02]  /*d0d0*/  FSETP.NE.FTZ.AND P1, PT, R6, RZ, PT ;  /* 0x000000ff0600720b */ /* 0x000fe40003f35000 */
[----:B------:R-:W-:Y:S01]  /*d0e0*/  @P2 MUFU.RCP R3, R8 ;  /* 0x0000000800032308 */ /* 0x000fe20000001000 */
[----:B------:R-:W-:Y:S01]  /*d0f0*/  FSETP.NE.FTZ.AND P0, PT, R5, RZ, PT ;  /* 0x000000ff0500720b */ /* 0x000fe20003f15000 */
[C---:B---3--:R-:W-:Y:S02]  /*d100*/  FMUL.FTZ R152, R0.reuse, R152 ;  /* 0x0000009800987220 */ /* 0x048fe40000410000 */
[----:B------:R-:W-:-:S04]  /*d110*/  FMUL.FTZ R45, R0, R153 ;  /* 0x00000099002d7220 */ /* 0x000fc80000410000 */
[----:B------:R-:W-:Y:S01]  /*d120*/  @P3 MUFU.LG2 R10, R4 ;  /* 0x00000004000a3308 */ /* 0x000fe20000000c00 */
[C---:B------:R-:W-:Y:S02]  /*d130*/  FMUL.FTZ R164, R0.reuse, R164 ;  /* 0x000000a400a47220 */ /* 0x040fe40000410000 */
[C---:B------:R-:W-:Y:S02]  /*d140*/  FMUL.FTZ R43, R0.reuse, R165 ;  /* 0x000000a5002b7220 */ /* 0x040fe40000410000 */
[C---:B------:R-:W-:Y:S02]  /*d150*/  FMUL.FTZ R100, R0.reuse, R100 ;  /* 0x0000006400647220 */ /* 0x040fe40000410000 */
[C---:B------:R-:W-:Y:S01]  /*d160*/  FMUL.FTZ R41, R0.reuse, R101 ;  /* 0x0000006500297220 */ /* 0x040fe20000410000 */
[----:B------:R-:W1:Y:S01]  /*d170*/  @P1 MUFU.RCP R2, R6 ;  /* 0x0000000600021308 */ /* 0x000e620000001000 */
[C---:B------:R-:W-:Y:S01]  /*d180*/  FMUL.FTZ R112, R0.reuse, R112 ;  /* 0x0000007000707220 */ /* 0x040fe20000410000 */
[----:B------:R-:W-:Y:S01]  /*d190*/  @P0 MOV R7, 0x3f317218 ;  /* 0x3f31721800070802 */ /* 0x000fe20000000f00 */
        /* <DEDUP_REMOVED lines=109> */
.L_x_1561:
        /* <DEDUP_REMOVED lines=164> */
.L_x_1578:
        /* <DEDUP_REMOVED lines=65> */
[----:B------:R-:W-:Y:S01]  /*e6c0*/  IMAD.SHL.U32 R4, R8, 0x8, RZ ;  /* 0x0000000808047824 */ /* 0x000fe200078e00ff */
[----:B------:R-:W-:Y:S01]  /*e6d0*/  UIMAD UR12, UR12, UR4, URZ ;  /* 0x000000040c0c72a4 */ /* 0x000fe2000f8e023f */
[----:B------:R-:W-:Y:S01]  /*e6e0*/  IMAD.MOV.U32 R16, RZ, RZ, R9 ;  /* 0x000000ffff107224 */ /* 0x000fe200078e0009 */
[----:B------:R-:W-:Y:S01]  /*e6f0*/  SHF.R.S32.HI R5, RZ, 0x1f, R0 ;  /* 0x0000001fff057819 */ /* 0x000fe20000011400 */
[----:B------:R-:W-:Y:S01]  /*e700*/  IMAD.WIDE.U32 R2, R0, c[0x0][0x488], R2 ;  /* 0x0001220000027a25 */ /* 0x000fe200078e0002 */
[----:B------:R-:W-:Y:S01]  /*e710*/  UIADD3 UR9, UR21, UR8, URZ ;  /* 0x0000000815097290 */ /* 0x000fe2000fffe03f */
[----:B------:R-:W-:Y:S01]  /*e720*/  @P2 SHF.R.U32.HI R16, RZ, c[0x0][0x4f0], R7 ;  /* 0x00013c00ff102a19 */ /* 0x000fe20000011607 */
[----:B------:R-:W-:Y:S01]  /*e730*/  UIMAD UR5, UR13, UR5, UR12 ;  /* 0x000000050d0572a4 */ /* 0x000fe2000f8e020c */
[----:B------:R-:W-:Y:S01]  /*e740*/  IMAD R5, R5, c[0x0][0x488], RZ ;  /* 0x0001220005057a24 */ /* 0x000fe200078e02ff */
[----:B------:R-:W-:Y:S01]  /*e750*/  LOP3.LUT R4, R4, 0xc0, RZ, 0xc0, !PT ;  /* 0x000000c004047812 */ /* 0x000fe200078ec0ff */
[----:B------:R-:W-:Y:S01]  /*e760*/  IMAD.SHL.U32 R6, R19, 0x8, RZ ;  /* 0x0000000813067824 */ /* 0x000fe200078e00ff */
[----:B------:R-:W-:Y:S01]  /*e770*/  UMOV UR8, UR20 ;  /* 0x0000001400087c82 */ /* 0x000fe20008000000 */
[----:B------:R-:W-:Y:S01]  /*e780*/  IMAD R8, R0, c[0x0][0x48c], R5 ;  /* 0x0001230000087a24 */ /* 0x000fe200078e0205 */
[----:B------:R-:W-:Y:S01]  /*e790*/  LEA R0, P1, R2, c[0x0][0x450], 0x2 ;  /* 0x0001140002007a11 */ /* 0x000fe200078210ff */
[----:B------:R-:W-:Y:S01]  /*e7a0*/  UIMAD.WIDE.U32 UR8, UR13, UR4, UR8 ;  /* 0x000000040d0872a5 */ /* 0x000fe2000f8e0008 */
[----:B------:R-:W-:Y:S01]  /*e7b0*/  SHF.R.U32.HI R11, RZ, 0x3, R4 ;  /* 0x00000003ff0b7819 */ /* 0x000fe20000011604 */
[----:B------:R-:W-:Y:S01]  /*e7c0*/  IMAD.IADD R3, R3, 0x1, R8 ;  /* 0x0000000103037824 */ /* 0x000fe200078e0208 */
[----:B------:R-:W-:Y:S01]  /*e7d0*/  LOP3.LUT R10, R4, 0x18, R6, 0xf8, !PT ;  /* 0x00000018040a7812 */ /* 0x000fe200078ef806 */
[----:B------:R-:W-:Y:S01]  /*e7e0*/  UIADD3 UR5, UR9, UR5, URZ ;  /* 0x0000000509057290 */ /* 0x000fe2000fffe03f */
[----:B------:R-:W-:Y:S01]  /*e7f0*/  IADD3 R7, -R16, RZ, RZ ;  /* 0x000000ff10077210 */ /* 0x000fe20007ffe1ff */
[----:B------:R-:W-:Y:S01]  /*e800*/  SHFL.IDX PT, R12, R0, RZ, 0x1c1f ;  /* 0x001c1fff000c7589 */ /* 0x000fe200000e0000 */
[----:B------:R-:W-:Y:S01]  /*e810*/  LEA.HI.X R2, R2, c[0x0][0x454], R3, 0x2, P1 ;  /* 0x0001150002027a11 */ /* 0x000fe200008f1403 */
[----:B------:R-:W-:Y:S01]  /*e820*/  IMAD.U32 R5, RZ, RZ, UR9 ;  /* 0x00000009ff057e24 */ /* 0x000fe2000f8e00ff */
[----:B------:R-:W-:Y:S01]  /*e830*/  SHF.R.S32.HI R8, RZ, 0x1f, R16 ;  /* 0x0000001fff087819 */ /* 0x000fe20000011410 */
[----:B------:R-:W-:Y:S01]  /*e840*/  IMAD R17, R7, c[0x0][0x4e8], R9 ;  /* 0x00013a0007117a24 */ /* 0x000fe200078e0209 */
[----:B------:R-:W-:Y:S01]  /*e850*/  LOP3.LUT R19, R10, R11, RZ, 0x3c, !PT ;  /* 0x0000000b0a137212 */ /* 0x000fe200078e3cff */
[----:B------:R-:W1:Y:S01]  /*e860*/  SHFL.IDX PT, R13, R2, RZ, 0x1c1f ;  /* 0x001c1fff020d7589 */ /* 0x000e6200000e0000 */
[----:B------:R-:W-:-:S02]  /*e870*/  IMAD R7, R21, 0x80, R14 ;  /* 0x0000008015077824 */ /* 0x000fc400078e020e */
[----:B------:R-:W-:Y:S01]  /*e880*/  IMAD R3, R8, c[0x0][0x3e0], RZ ;  /* 0x0000f80008037a24 */ /* 0x000fe200078e02ff */
[----:B------:R-:W-:Y:S01]  /*e890*/  SHFL.IDX PT, R10, R0, 0x1, 0x1c1f ;  /* 0x003c1f00000a7f89 */ /* 0x000fe200000e0000 */
[----:B------:R-:W-:Y:S01]  /*e8a0*/  IMAD.U32 R4, RZ, RZ, UR8 ;  /* 0x00000008ff047e24 */ /* 0x000fe2000f8e00ff */
[----:B------:R-:W-:Y:S01]  /*e8b0*/  ISETP.GE.OR P3, PT, R7, R24, P0 ;  /* 0x000000180700720c */ /* 0x000fe20000766670 */
[----:B------:R-:W-:Y:S01]  /*e8c0*/  IMAD.U32 R5, RZ, RZ, UR5 ;  /* 0x00000005ff057e24 */ /* 0x000fe2000f8e00ff */
[----:B------:R-:W2:Y:S01]  /*e8d0*/  SHFL.IDX PT, R11, R2, 0x1, 0x1c1f ;  /* 0x003c1f00020b7f89 */ /* 0x000ea200000e0000 */
[----:B------:R-:W-:-:S03]  /*e8e0*/  IMAD R18, R16, c[0x0][0x3e4], R3 ;  /* 0x0000f90010127a24 */ /* 0x000fc600078e0203 */
[----:B------:R-:W-:Y:S04]  /*e8f0*/  SHFL.IDX PT, R14, R0, 0x2, 0x1c1f ;  /* 0x005c1f00000e7f89 */ /* 0x000fe800000e0000 */
[----:B------:R-:W3:Y:S04]  /*e900*/  SHFL.IDX PT, R15, R2, 0x2, 0x1c1f ;  /* 0x005c1f00020f7f89 */ /* 0x000ee800000e0000 */
[----:B------:R4:W-:Y:S04]  /*e910*/  SHFL.IDX PT, R8, R0, 0x3, 0x1c1f ;  /* 0x007c1f0000087f89 */ /* 0x0009e800000e0000 */
[----:B------:R2:W3:Y:S04]  /*e920*/  SHFL.IDX PT, R9, R2, 0x3, 0x1c1f ;  /* 0x007c1f0002097f89 */ /* 0x0004e800000e0000 */
[----:B-1----:R-:W-:Y:S01]  /*e930*/  @!P3 ST.E [R12.64], R51 ;  /* 0x000000330c00b985 */ /* 0x002fe2000c10190e */
[C---:B----4-:R-:W-:Y:S01]  /*e940*/  IADD3 R0, R7.reuse, 0x8, RZ ;  /* 0x0000000807007810 */ /* 0x050fe20007ffe0ff */
[----:B--2---:R-:W-:Y:S01]  /*e950*/  IMAD.WIDE.U32 R2, R16, c[0x0][0x3e0], R4 ;  /* 0x0000f80010027a25 */ /* 0x004fe200078e0004 */
[----:B------:R-:W-:-:S02]  /*e960*/  IADD3 R5, R7, 0x40, RZ ;  /* 0x0000004007057810 */ /* 0x000fc40007ffe0ff */
[----:B------:R-:W-:Y:S02]  /*e970*/  IADD3 R7, R7, 0x48, RZ ;  /* 0x0000004807077810 */ /* 0x000fe40007ffe0ff */
[-C--:B------:R-:W-:Y:S02]  /*e980*/  ISETP.GE.OR P2, PT, R0, R24.reuse, P0 ;  /* 0x000000180000720c */ /* 0x080fe40000746670 */
[----:B------:R-:W-:Y:S02]  /*e990*/  SHF.R.S32.HI R4, RZ, 0x1f, R17 ;  /* 0x0000001fff047819 */ /* 0x000fe40000011411 */
[-C--:B------:R-:W-:Y:S01]  /*e9a0*/  ISETP.GE.OR P1, PT, R5, R24.reuse, P0 ;  /* 0x000000180500720c */ /* 0x080fe20000726670 */
[----:B------:R-:W-:Y:S01]  /*e9b0*/  IMAD.U32 R5, R20, 0x20, R19 ;  /* 0x0000002014057824 */ /* 0x000fe200078e0013 */
[----:B------:R-:W-:Y:S01]  /*e9c0*/  ISETP.GE.OR P0, PT, R7, R24, P0 ;  /* 0x000000180700720c */ /* 0x000fe20000706670 */
[----:B------:R-:W-:Y:S01]  /*e9d0*/  IMAD R0, R4, c[0x0][0x3d8], RZ ;  /* 0x0000f60004007a24 */ /* 0x000fe200078e02ff */
[----:B------:R-:W-:-:S03]  /*e9e0*/  IADD3 R3, R3, R18, RZ ;  /* 0x0000001203037210 */ /* 0x000fc60007ffe0ff */
[----:B------:R-:W-:Y:S02]  /*e9f0*/  IMAD R4, R17, c[0x0][0x3dc], R0 ;  /* 0x0000f70011047a24 */ /* 0x000fe400078e0200 */
[----:B------:R-:W-:Y:S01]  /*ea00*/  IMAD.SHL.U32 R0, R5, 0x2, RZ ;  /* 0x0000000205007824 */ /* 0x000fe200078e00ff */
[----:B------:R1:W-:Y:S01]  /*ea10*/  @!P2 ST.E [R10.64], R52 ;  /* 0x000000340a00a985 */ /* 0x0003e2000c10190e */
[----:B------:R-:W-:-:S03]  /*ea20*/  IMAD.WIDE.U32 R2, R17, c[0x0][0x3d8], R2 ;  /* 0x0000f60011027a25 */ /* 0x000fc600078e0002 */
[----:B---3--:R2:W-:Y:S01]  /*ea30*/  @!P1 ST.E [R14.64], R53 ;  /* 0x000000350e009985 */ /* 0x0085e2000c10190e */
[----:B------:R-:W-:-:S03]  /*ea40*/  IMAD.IADD R3, R3, 0x1, R4 ;  /* 0x0000000103037824 */ /* 0x000fc600078e0204 */
[----:B------:R2:W-:Y:S01]  /*ea50*/  @!P0 ST.E [R8.64], R54 ;  /* 0x0000003608008985 */ /* 0x0005e2000c10190e */
[----:B------:R-:W-:-:S03]  /*ea60*/  LEA R25, P0, R2, c[0x0][0x380], 0x1 ;  /* 0x0000e00002197a11 */ /* 0x000fc600078008ff */
[----:B------:R2:W3:Y:S04]  /*ea70*/  LDS.128 R36, [R0+0x880] ;  /* 0x0008800000247984 */ /* 0x0004e80000000c00 */
[----:B------:R2:W4:Y:S04]  /*ea80*/  LDS.128 R52, [R0+0x1080] ;  /* 0x0010800000347984 */ /* 0x0005280000000c00 */
        /* <DEDUP_REMOVED lines=19> */
[----:B--2---:R2:W4:Y:S01]  /*ebc0*/  LDS.128 R12, [R0+0x4080] ;  /* 0x00408000000c7984 */ /* 0x0045220000000c00 */
[----:B------:R-:W-:-:S09]  /*ebd0*/  ISETP.GE.AND P2, PT, R6, c[0x0][0x3c8], PT ;  /* 0x0000f20006007a0c */ /* 0x000fd20003f46270 */
[----:B------:R-:W-:-:S04]  /*ebe0*/  @!P1 SHF.R.S32.HI R4, RZ, 0x1f, R5 ;  /* 0x0000001fff049819 */ /* 0x000fc80000011405 */
[----:B------:R-:W-:Y:S01]  /*ebf0*/  @!P1 LEA.HI R4, R4, R5, RZ, 0x3 ;  /* 0x0000000504049211 */ /* 0x000fe200078f18ff */
[----:B-1----:R-:W-:-:S03]  /*ec00*/  @!P2 IMAD.WIDE R8, R6, 0x2, R2 ;  /* 0x000000020608a825 */ /* 0x002fc600078e0202 */
[----:B------:R-:W-:Y:S02]  /*ec10*/  @!P1 LOP3.LUT R4, R4, 0xfffffff8, RZ, 0xc0, !PT ;  /* 0xfffffff804049812 */ /* 0x000fe400078ec0ff */
[----:B--2---:R-:W-:-:S03]  /*ec20*/  @!P0 SHF.R.S32.HI R0, RZ, 0x1f, R7 ;  /* 0x0000001fff008819 */ /* 0x004fc60000011407 */
[----:B------:R-:W-:Y:S01]  /*ec30*/  @!P1 IMAD.WIDE R4, R4, 0x2, R2 ;  /* 0x0000000204049825 */ /* 0x000fe200078e0202 */
[----:B------:R-:W-:-:S04]  /*ec40*/  @!P0 LEA.HI R0, R0, R7, RZ, 0x3 ;  /* 0x0000000700008211 */ /* 0x000fc800078f18ff */
[----:B------:R-:W-:Y:S01]  /*ec50*/  @!P0 LOP3.LUT R0, R0, 0xfffffff8, RZ, 0xc0, !PT ;  /* 0xfffffff800008812 */ /* 0x000fe200078ec0ff */
[----:B---3--:R1:W-:Y:S04]  /*ec60*/  @!P2 ST.E.128 [R8.64], R20 ;  /* 0x000000140800a985 */ /* 0x0083e8000c101d0e */
[----:B------:R-:W-:Y:S01]  /*ec70*/  @!P0 IMAD.WIDE R2, R0, 0x2, R2 ;  /* 0x0000000200028825 */ /* 0x000fe200078e0202 */
[----:B-----5:R1:W-:Y:S04]  /*ec80*/  @!P1 ST.E.128 [R4.64], R16 ;  /* 0x0000001004009985 */ /* 0x0203e8000c101d0e */
[----:B----4-:R1:W-:Y:S02]  /*ec90*/  @!P0 ST.E.128 [R2.64], R12 ;  /* 0x0000000c02008985 */ /* 0x0103e4000c101d0e */
.L_x_1580:
[----:B---3--:R-:W-:Y:S05]  /*eca0*/  BSYNC B0 ;  /* 0x0000000000007941 */ /* 0x008fea0003800000 */
.L_x_1579:
        /* <DEDUP_REMOVED lines=23> */
.L_x_1582:
[----:B------:R-:W-:Y:S05]  /*ee20*/  BSYNC B0 ;  /* 0x0000000000007941 */ /* 0x000fea0003800000 */
.L_x_1581:
        /* <DEDUP_REMOVED lines=23> */
.L_x_1584:
[----:B------:R-:W-:Y:S05]  /*efa0*/  BSYNC B0 ;  /* 0x0000000000007941 */ /* 0x000fea0003800000 */
.L_x_1583:
        /* <DEDUP_REMOVED lines=24> */
.L_x_1577:
        /* <DEDUP_REMOVED lines=31> */
.L_x_1585:
        /* <DEDUP_REMOVED lines=13> */
[----:B------:R-:W-:Y:S01]  /*f3f0*/  ULDC.64 UR4, c[0x0][0x490] ;  /* 0x0001240000047ab9 */ /* 0x000fe20000000a00 */
[----:B------:R-:W-:Y:S01]  /*f400*/  IMAD.MOV.U32 R2, RZ, RZ, R3 ;  /* 0x000000ffff027224 */ /* 0x000fe200078e0003 */
[----:B------:R-:W-:Y:S02]  /*f410*/  UIMAD UR7, UR8, UR4, URZ ;  /* 0x00000004080772a4 */ /* 0x000fe4000f8e023f */
[----:B------:R-:W-:Y:S01]  /*f420*/  ISETP.NE.AND P0, PT, R0, 0x1, PT ;  /* 0x000000010000780c */ /* 0x000fe20003f05270 */
[----:B------:R-:W-:Y:S02]  /*f430*/  UMOV UR16, UR10 ;  /* 0x0000000a00107c82 */ /* 0x000fe40008000000 */
        /* <DEDUP_REMOVED lines=19> */
[----:B------:R-:W-:-:S05]  /*f570*/  IMAD R4, R0, c[0x0][0x48c], R4 ;  /* 0x0001230000047a24 */ /* 0x000fca00078e0204 */
[----:B------:R-:W-:Y:S02]  /*f580*/  IADD3 R0, R3, R4, RZ ;  /* 0x0000000403007210 */ /* 0x000fe40007ffe0ff */
[----:B------:R-:W-:-:S04]  /*f590*/  LEA R4, P0, R2, c[0x0][0x450], 0x2 ;  /* 0x0001140002047a11 */ /* 0x000fc800078010ff */
[----:B------:R-:W-:Y:S01]  /*f5a0*/  LEA.HI.X R5, R2, c[0x0][0x454], R0, 0x2, P0 ;  /* 0x0001150002057a11 */ /* 0x000fe200000f1400 */
[----:B------:R-:W-:-:S05]  /*f5b0*/  IMAD.MOV.U32 R0, RZ, RZ, -0x800000 ;  /* 0xff800000ff007424 */ /* 0x000fca00078e00ff */
[----:B------:R1:W-:Y:S03]  /*f5c0*/  STG.E [R4.64], R0 ;  /* 0x0000000004007986 */ /* 0x0003e6000c10190e */
.L_x_1587:
[----:B------:R-:W-:Y:S05]  /*f5d0*/  BSYNC B0 ;  /* 0x0000000000007941 */ /* 0x000fea0003800000 */
.L_x_1586:
        /* <DEDUP_REMOVED lines=70> */
.L_x_1589:
[----:B------:R-:W-:Y:S05]  /*fa40*/  BSYNC B0 ;  /* 0x0000000000007941 */ /* 0x000fea0003800000 */
.L_x_1588:
        /* <DEDUP_REMOVED lines=21> */
.L_x_1591:
[----:B------:R-:W-:Y:S05]  /*fba0*/  BSYNC B0 ;  /* 0x0000000000007941 */ /* 0x000fea0003800000 */
.L_x_1590:
        /* <DEDUP_REMOVED lines=21> */
.L_x_1593:
[----:B------:R-:W-:Y:S05]  /*fd00*/  BSYNC B0 ;  /* 0x0000000000007941 */ /* 0x000fea0003800000 */
.L_x_1592:
        /* <DEDUP_REMOVED lines=22> */
.L_x_1594:
        /* <DEDUP_REMOVED lines=9> */
.L_x_1736:


//--------------------- .text._ZN7cutlass13device_kernelIN5flash19enable_sm80_to_sm89INS1_16FlashAttnFwdSm80INS1_25CollectiveMainloopFwdSm80ILi4ELi1ELb0EN4cute5tupleIJNS5_1CILi128EEENS7_ILi64EEENS7_ILi96EEEEEELi96ENS_10bfloat16_tEfNS_4arch4Sm80ELb1ELb0ELb0ELb1ELb1ELb1ELb1ELb0EEENS1_21CollectiveEpilogueFwdINS6_IJS8_SA_S9_EEENS6_IJNS7_ILi1EEESI_SI_EEESC_SE_Li128ELb1ELb1ELb0ELb0EEENS1_19SingleTileSchedulerILb1ELb0ELb1ELi128EEEEEEEEEvNT_6ParamsE --------------------------
	.section	.text._ZN7cutlass13device_kernelIN5flash19enable_sm80_to_sm89INS1_16FlashAttnFwdSm80INS1_25CollectiveMainloopFwdSm80ILi4ELi1ELb0EN4cute5tupleIJNS5_1CILi128EEENS7_ILi64EEENS7_ILi96EEEEEELi96ENS_10bfloat16_tEfNS_4arch4Sm80ELb1ELb0ELb0ELb1ELb1ELb1ELb1ELb0EEENS1_21CollectiveEpilogueFwdINS6_IJS8_SA_S9_EEENS6_IJNS7_ILi1EEESI_SI_EEESC_SE_Li128ELb1ELb1ELb0ELb0EEENS1_19SingleTileSchedulerILb1ELb0ELb1ELi128EEEEEEEEEvNT_6ParamsE,"ax",@progbits
	.sectioninfo	@"SHI_REGISTERS=255"
	.align	128
.text._ZN7cutlass13device_kernelIN5flash19enable_sm80_to_sm89INS1_16FlashAttnFwdSm80INS1_25CollectiveMainloopFwdSm80ILi4ELi1ELb0EN4cute5tupleIJNS5_1CILi128EEENS7_ILi64EEENS7_ILi96EEEEEELi96ENS_10bfloat16_tEfNS_4arch4Sm80ELb1ELb0ELb0ELb1ELb1ELb1ELb1ELb0EEENS1_21CollectiveEpilogueFwdINS6_IJS8_SA_S9_EEENS6_IJNS7_ILi1EEESI_SI_EEESC_SE_Li128ELb1ELb1ELb0ELb0EEENS1_19SingleTileSchedulerILb1ELb0ELb1ELi128EEEEEEEEEvNT_6ParamsE:
        .type           _ZN7cutlass13device_kernelIN5flash19enable_sm80_to_sm89INS1_16FlashAttnFwdSm80INS1_25CollectiveMainloopFwdSm80ILi4ELi1ELb0EN4cute5tupleIJNS5_1CILi128EEENS7_ILi64EEENS7_ILi96EEEEEELi96ENS_10bfloat16_tEfNS_4arch4Sm80ELb1ELb0ELb0ELb1ELb1ELb1ELb1ELb0EEENS1_21CollectiveEpilogueFwdINS6_IJS8_SA_S9_EEENS6_IJNS7_ILi1EEESI_SI_EEESC_SE_Li128ELb1ELb1ELb0ELb0EEENS1_19SingleTileSchedulerILb1ELb0ELb1ELi128EEEEEEEEEvNT_6ParamsE,@function
        .size           _ZN7cutlass13device_kernelIN5flash19enable_sm80_to_sm89INS1_16FlashAttnFwdSm80INS1_25CollectiveMainloopFwdSm80ILi4ELi1ELb0EN4cute5tupleIJNS5_1CILi128EEENS7_ILi64EEENS7_ILi96EEEEEELi96ENS_10bfloat16_tEfNS_4arch4Sm80ELb1ELb0ELb0ELb1ELb1ELb1ELb1ELb0EEENS1_21CollectiveEpilogueFwdINS6_IJS8_SA_S9_EEENS6_IJNS7_ILi1EEESI_SI_EEESC_SE_Li128ELb1ELb1ELb0ELb0EEENS1_19SingleTileSchedulerILb1ELb0ELb1ELi128EEEEEEEEEvNT_6ParamsE,(.L_x_1737 - _ZN7cutlass13device_kernelIN5flash19enable_sm80_to_sm89INS1_16FlashAttnFwdSm80INS1_25CollectiveMainloopFwdSm80ILi4ELi1ELb0EN4cute5tupleIJNS5_1CILi128EEENS7_ILi64EEENS7_ILi96EEEEEELi96ENS_10bfloat16_tEfNS_4arch4Sm80ELb1ELb0ELb0ELb1ELb1ELb1ELb1ELb0EEENS1_21CollectiveEpilogueFwdINS6_IJS8_SA_S9_EEENS6_IJNS7_ILi1EEESI_SI_EEESC_SE_Li128ELb1ELb1ELb0ELb0EEENS1_19SingleTileSchedulerILb1ELb0ELb1ELi128EEEEEEEEEvNT_6ParamsE)
        .other          _ZN7cutlass13device_kernelIN5flash19enable_sm80_to_sm89INS1_16FlashAttnFwdSm80INS1_25CollectiveMainloopFwdSm80ILi4ELi1ELb0EN4cute5tupleIJNS5_1CILi128EEENS7_ILi64EEENS7_ILi96EEEEEELi96ENS_10bfloat16_tEfNS_4arch4Sm80ELb1ELb0ELb0ELb1ELb1ELb1ELb1ELb0EEENS1_21CollectiveEpilogueFwdINS6_IJS8_SA_S9_EEENS6_IJNS7_ILi1EEESI_SI_EEESC_SE_Li128ELb1ELb1ELb0ELb0EEENS1_19SingleTileSchedulerILb1ELb0ELb1ELi128EEEEEEEEEvNT_6ParamsE,@"STO_CUDA_ENTRY STV_DEFAULT"
_ZN7cutlass13device_kernelIN5flash19enable_sm80_to_sm89INS1_16FlashAttnFwdSm80INS1_25CollectiveMainloopFwdSm80ILi4ELi1ELb0EN4cute5tupleIJNS5_1CILi128EEENS7_ILi64EEENS7_ILi96EEEEEELi96ENS_10bfloat16_tEfNS_4arch4Sm80ELb1ELb0ELb0ELb1ELb1ELb1ELb1ELb0EEENS1_21CollectiveEpilogueFwdINS6_IJS8_SA_S9_EEENS6_IJNS7_ILi1EEESI_SI_EEESC_SE_Li128ELb1ELb1ELb0ELb0EEENS1_19SingleTileSchedulerILb1ELb0ELb1ELi128EEEEEEEEEvNT_6ParamsE:
        /* <DEDUP_REMOVED lines=21> */
.L_x_1596:
        /* <DEDUP_REMOVED lines=13> */
.L_x_1598:
[----:B------:R-:W-:Y:S02]  /*0220*/  ULDC UR5, c[0x0][0x54c] ;  /* 0x0001530000057ab9 */ /* 0x000fe40000000800 */
.L_x_1597:
[----:B------:R-:W-:Y:S02]  /*0230*/  ULDC UR4, c[0x0][0x548] ;  /* 0x0001520000047ab9 */ /* 0x000fe40000000800 */
[----:B------:R-:W-:-:S02]  /*0240*/  USHF.L.U32 UR12, UR12, 0x7, URZ ;  /* 0x000000070c0c7899 */ /* 0x000fc4000800063f */
[----:B------:R-:W-:-:S04]  /*0250*/  UIMAD UR4, UR5, UR4, URZ ;  /* 0x00000004050472a4 */ /* 0x000fc8000f8e023f */
[----:B------:R-:W-:-:S04]  /*0260*/  UISETP.GE.AND UP0, UPT, UR12, UR4, UPT ;  /* 0x000000040c00728c */ /* 0x000fc8000bf06270 */
[----:B------:R-:W-:Y:S01]  /*0270*/  USEL UR18, UR18, 0xffffffff, !UP0 ;  /* 0xffffffff12127887 */ /* 0x000fe2000c000000 */
[----:B------:R-:W-:Y:S05]  /*0280*/  BRA `(.L_x_1599) ;  /* 0x000001b000007947 */ /* 0x000fea0003800000 */
.L_x_1595:
        /* <DEDUP_REMOVED lines=8> */
.L_x_1600:
        /* <DEDUP_REMOVED lines=13> */
.L_x_1602:
[----:B------:R-:W-:Y:S02]  /*03e0*/  ULDC UR5, c[0x0][0x54c] ;  /* 0x0001530000057ab9 */ /* 0x000fe40000000800 */
.L_x_1601:
[----:B------:R-:W-:Y:S02]  /*03f0*/  ULDC UR4, c[0x0][0x548] ;  /* 0x0001520000047ab9 */ /* 0x000fe40000000800 */
[----:B------:R-:W-:-:S02]  /*0400*/  USHF.L.U32 UR12, UR12, 0x7, URZ ;  /* 0x000000070c0c7899 */ /* 0x000fc4000800063f */
[----:B------:R-:W-:-:S04]  /*0410*/  UIMAD UR4, UR5, UR4, URZ ;  /* 0x00000004050472a4 */ /* 0x000fc8000f8e023f */
[----:B------:R-:W-:-:S04]  /*0420*/  UISETP.GE.AND UP0, UPT, UR12, UR4, UPT ;  /* 0x000000040c00728c */ /* 0x000fc8000bf06270 */
[----:B------:R-:W-:-:S06]  /*0430*/  USEL UR18, UR18, 0xffffffff, !UP0 ;  /* 0xffffffff12127887 */ /* 0x000fcc000c000000 */
.L_x_1599:
        /* <DEDUP_REMOVED lines=64> */
.L_x_1603:
        /* <DEDUP_REMOVED lines=10> */
.L_x_1604:
[----:B------:R-:W-:Y:S05]  /*08e0*/  @!P4 BRA `(.L_x_1605) ;  /* 0x000000500000c947 */ /* 0x000fea0003800000 */
[----:B-1--4-:R1:W4:Y:S04]  /*08f0*/  LDG.E R0, [R4.64] ;  /* 0x0000001404007981 */ /* 0x012328000c1e1900 */
[----:B-1-3--:R-:W3:Y:S01]  /*0900*/  LDG.E R4, [R4.64+0x4] ;  /* 0x0000041404047981 */ /* 0x00aee2000c1e1900 */
[----:B----4-:R-:W1:Y:S08]  /*0910*/  R2UR UR16, R0 ;  /* 0x00000000001073c2 */ /* 0x010e7000000e0000 */
[----:B---3--:R-:W1:Y:S02]  /*0920*/  R2UR UR4, R4 ;  /* 0x00000000040473c2 */ /* 0x008e6400000e0000 */
[----:B-1----:R-:W-:-:S06]  /*0930*/  UIADD3 UR16, -UR16, UR4, URZ ;  /* 0x0000000410107290 */ /* 0x002fcc000fffe13f */
.L_x_1605:
        /* <DEDUP_REMOVED lines=338> */
.L_x_1631:
[----:B------:R-:W-:Y:S01]  /*1e60*/  IMAD.SHL.U32 R91, R79, 0x40, RZ ;  /* 0x000000404f5b7824 */ /* 0x000fe200078e00ff */
[----:B------:R-:W-:Y:S04]  /*1e70*/  DEPBAR.LE SB0, 0x0 ;  /* 0x000080000000791a */ /* 0x000fe80000000000 */
[----:B------:R-:W-:Y:S01]  /*1e80*/  IMAD.IADD R0, R111, 0x1, R91 ;  /* 0x000000016f007824 */ /* 0x000fe200078e025b */
[----:B------:R-:W-:Y:S01]  /*1e90*/  ISETP.NE.AND P1, PT, R159, 0x1, PT ;  /* 0x000000019f00780c */ /* 0x000fe20003f25270 */
[----:B------:R-:W-:Y:S01]  /*1ea0*/  IMAD.MOV.U32 R83, RZ, RZ, RZ ;  /* 0x000000ffff537224 */ /* 0x000fe200078e00ff */
[----:B------:R-:W-:Y:S01]  /*1eb0*/  ISETP.GE.AND P2, PT, R158, 0x1, PT ;  /* 0x000000019e00780c */ /* 0x000fe20003f46270 */
[----:B-1----:R-:W-:Y:S01]  /*1ec0*/  IMAD.IADD R2, R141, 0x1, R0 ;  /* 0x000000018d027824 */ /* 0x002fe200078e0200 */
        /* <DEDUP_REMOVED lines=100> */
.L_x_1611:
[----:B------:R-:W-:Y:S05]  /*2510*/  BSYNC B0 ;  /* 0x0000000000007941 */ /* 0x000fea0003800000 */
.L_x_1610:
        /* <DEDUP_REMOVED lines=94> */
.L_x_1614:
[----:B------:R-:W-:Y:S05]  /*2b00*/  BSYNC B0 ;  /* 0x0000000000007941 */ /* 0x000fea0003800000 */
.L_x_1613:
        /* <DEDUP_REMOVED lines=58> */
.L_x_1616:
[----:B------:R-:W-:Y:S05]  /*2eb0*/  BSYNC B0 ;  /* 0x0000000000007941 */ /* 0x000fea0003800000 */
.L_x_1615:
        /* <DEDUP_REMOVED lines=58> */
.L_x_1618:
[----:B------:R-:W-:Y:S05]  /*3260*/  BSYNC B0 ;  /* 0x0000000000007941 */ /* 0x000fea0003800000 */
.L_x_1617:
        /* <DEDUP_REMOVED lines=58> */
.L_x_1620:
[----:B------:R-:W-:Y:S05]  /*3610*/  BSYNC B0 ;  /* 0x0000000000007941 */ /* 0x000fea0003800000 */
.L_x_1619:
        /* <DEDUP_REMOVED lines=58> */
.L_x_1622:
[----:B------:R-:W-:Y:S05]  /*39c0*/  BSYNC B0 ;  /* 0x0000000000007941 */ /* 0x000fea0003800000 */
.L_x_1621:
        /* <DEDUP_REMOVED lines=58> */
.L_x_1609:
        /* <DEDUP_REMOVED lines=47> */
.L_x_1624:
[----:B------:R-:W-:Y:S05]  /*4060*/  BSYNC B0 ;  /* 0x0000000000007941 */ /* 0x000fea0003800000 */
.L_x_1623:
        /* <DEDUP_REMOVED lines=158> */
.L_x_1626:
[----:B------:R-:W-:Y:S05]  /*4a50*/  BSYNC B0 ;  /* 0x0000000000007941 */ /* 0x000fea0003800000 */
.L_x_1625:
        /* <DEDUP_REMOVED lines=123> */
.L_x_1628:
[----:B------:R-:W-:Y:S05]  /*5210*/  BSYNC B0 ;  /* 0x0000000000007941 */ /* 0x000fea0003800000 */
.L_x_1627:
        /* <DEDUP_REMOVED lines=126> */
.L_x_1608:
        /* <DEDUP_REMOVED lines=38> */
.L_x_1612:
[----:B------:R-:W-:Y:S05]  /*5c60*/  BSYNC B1 ;  /* 0x0000000000017941 */ /* 0x000fea0003800000 */
.L_x_1607:
        /* <DEDUP_REMOVED lines=84> */
.L_x_1630:
[----:B--2---:R-:W-:Y:S05]  /*61b0*/  BSYNC B0 ;  /* 0x0000000000007941 */ /* 0x004fea0003800000 */
.L_x_1629:
        /* <DEDUP_REMOVED lines=26> */
.L_x_1606:
        /* <DEDUP_REMOVED lines=204> */
.L_x_1634:
[----:B---34-:R-:W-:Y:S05]  /*7020*/  BSYNC B0 ;  /* 0x0000000000007941 */ /* 0x018fea0003800000 */
.L_x_1633:
        /* <DEDUP_REMOVED lines=20> */
.L_x_1636:
[----:B------:R-:W-:Y:S05]  /*7170*/  BSYNC B0 ;  /* 0x0000000000007941 */ /* 0x000fea0003800000 */
.L_x_1635:
        /* <DEDUP_REMOVED lines=20> */
.L_x_1638:
[----:B------:R-:W-:Y:S05]  /*72c0*/  BSYNC B0 ;  /* 0x0000000000007941 */ /* 0x000fea0003800000 */
.L_x_1637:
        /* <DEDUP_REMOVED lines=73> */
[----:B------:R-:W-:Y:S03]  /*7760*/  STL [R1], R112 ;  /* 0x0000007001007387 */ /* 0x000fe60000100800 */
        /* <DEDUP_REMOVED lines=44> */
.L_x_1639:
        /* <DEDUP_REMOVED lines=11> */
[----:B------:R-:W-:Y:S01]  /*7ae0*/  IMAD R0, R147, c[0x0][0x294], R0 ;  /* 0x0000a50093007a24 */ /* 0x000fe200078e0200 */
        /* <DEDUP_REMOVED lines=110> */
.L_x_1643:
[----:B------:R-:W-:Y:S05]  /*81d0*/  BSYNC B0 ;  /* 0x0000000000007941 */ /* 0x000fea0003800000 */
.L_x_1642:
        /* <DEDUP_REMOVED lines=121> */
.L_x_1645:
[----:B--23--:R-:W-:Y:S05]  /*8970*/  BSYNC B0 ;  /* 0x0000000000007941 */ /* 0x00cfea0003800000 */
.L_x_1644:
[----:B-----5:R-:W-:Y:S01]  /*8980*/  IMAD.MOV.U32 R0, RZ, RZ, R68 ;  /* 0x000000ffff007224 */ /* 0x020fe200078e0044 */
[----:B------:R-:W-:Y:S01]  /*8990*/  UIADD3 UR4, -UR12, UR7, URZ ;  /* 0x000000070c047290 */ /* 0x000fe2000fffe13f */
[----:B-1----:R-:W-:Y:S01]  /*89a0*/  IMAD.MOV.U32 R5, RZ, RZ, R69 ;  /* 0x000000ffff057224 */ /* 0x002fe200078e0045 */
[----:B------:R-:W-:Y:S01]  /*89b0*/  LEA.HI R7, R47, R47, RZ, 0x1 ;  /* 0x0000002f2f077211 */ /* 0x000fe200078f08ff */
        /* <DEDUP_REMOVED lines=113> */
.L_x_1649:
[----:B------:R-:W-:Y:S05]  /*90d0*/  BSYNC B0 ;  /* 0x0000000000007941 */ /* 0x000fea0003800000 */
.L_x_1648:
        /* <DEDUP_REMOVED lines=50> */
.L_x_1651:
[----:B------:R-:W-:Y:S05]  /*9400*/  BSYNC B0 ;  /* 0x0000000000007941 */ /* 0x000fea0003800000 */
.L_x_1650:
        /* <DEDUP_REMOVED lines=50> */
.L_x_1653:
[----:B------:R-:W-:Y:S05]  /*9730*/  BSYNC B0 ;  /* 0x0000000000007941 */ /* 0x000fea0003800000 */
.L_x_1652:
        /* <DEDUP_REMOVED lines=50> */
.L_x_1655:
[----:B------:R-:W-:Y:S05]  /*9a60*/  BSYNC B0 ;  /* 0x0000000000007941 */ /* 0x000fea0003800000 */
.L_x_1654:
        /* <DEDUP_REMOVED lines=50> */
.L_x_1657:
[----:B------:R-:W-:Y:S05]  /*9d90*/  BSYNC B0 ;  /* 0x0000000000007941 */ /* 0x000fea0003800000 */
.L_x_1656:
        /* <DEDUP_REMOVED lines=49> */
.L_x_1647:
[----:B------:R-:W-:Y:S05]  /*a0b0*/  BSYNC B1 ;  /* 0x0000000000017941 */ /* 0x000fea0003800000 */
.L_x_1646:
        /* <DEDUP_REMOVED lines=52> */
.L_x_1660:
[----:B------:R-:W-:Y:S05]  /*a400*/  BSYNC B0 ;  /* 0x0000000000007941 */ /* 0x000fea0003800000 */
.L_x_1659:
        /* <DEDUP_REMOVED lines=50> */
.L_x_1662:
[----:B------:R-:W-:Y:S05]  /*a730*/  BSYNC B0 ;  /* 0x0000000000007941 */ /* 0x000fea0003800000 */
.L_x_1661:
        /* <DEDUP_REMOVED lines=50> */
.L_x_1664:
[----:B------:R-:W-:Y:S05]  /*aa60*/  BSYNC B0 ;  /* 0x0000000000007941 */ /* 0x000fea0003800000 */
.L_x_1663:
        /* <DEDUP_REMOVED lines=50> */
.L_x_1666:
[----:B------:R-:W-:Y:S05]  /*ad90*/  BSYNC B0 ;  /* 0x0000000000007941 */ /* 0x000fea0003800000 */
.L_x_1665:
        /* <DEDUP_REMOVED lines=50> */
.L_x_1668:
[----:B------:R-:W-:Y:S05]  /*b0c0*/  BSYNC B0 ;  /* 0x0000000000007941 */ /* 0x000fea0003800000 */
.L_x_1667:
        /* <DEDUP_REMOVED lines=50> */
.L_x_1641:
        /* <DEDUP_REMOVED lines=74> */
.L_x_1670:
[----:B------:R-:W-:Y:S05]  /*b890*/  BSYNC B0 ;  /* 0x0000000000007941 */ /* 0x000fea0003800000 */
.L_x_1669:
[----:B------:R-:W-:Y:S01]  /*b8a0*/  IADD3 R3, R24, 0x40, RZ ;  /* 0x0000004018037810 */ /* 0x000fe20007ffe0ff */
[----:B-----5:R-:W-:Y:S01]  /*b8b0*/  IMAD.MOV.U32 R0, RZ, RZ, R50 ;  /* 0x000000ffff007224 */ /* 0x020fe200078e0032 */
[----:B-1--4-:R1:W4:Y:S01]  /*b8c0*/  SHFL.IDX PT, R7, R15, 0x1, 0x1e1f ;  /* 0x003e1f000f077f89 */ /* 0x01232200000e0000 */
[----:B------:R-:W-:Y:S01]  /*b8d0*/  IMAD.MOV.U32 R5, RZ, RZ, R51 ;  /* 0x000000ffff057224 */ /* 0x000fe200078e0033 */
[----:B------:R-:W-:Y:S01]  /*b8e0*/  ISETP.GE.AND P0, PT, R3, UR7, PT ;  /* 0x0000000703007c0c */ /* 0x000fe2000bf06270 */
[----:B---3--:R-:W-:Y:S01]  /*b8f0*/  IMAD.MOV.U32 R4, RZ, RZ, R48 ;  /* 0x000000ffff047224 */ /* 0x008fe200078e0030 */
[----:B--2---:R1:W2:Y:S01]  /*b900*/  SHFL.IDX PT, R6, R25, 0x1, 0x1e1f ;  /* 0x003e1f0019067f89 */ /* 0x0042a200000e0000 */
        /* <DEDUP_REMOVED lines=33> */
[----:B------:R1:W3:Y:S01]  /*bb20*/  SHFL.IDX PT, R5, R14, 0x1, 0x1e1f ;  /* 0x003e1f000e057f89 */ /* 0x0002e200000e0000 */
        /* <DEDUP_REMOVED lines=9> */
[----:B------:R-:W-:Y:S01]  /*bbc0*/  PRMT R27, R8, 0x5410, R9 ;  /* 0x00005410081b7816 */ /* 0x000fe20000000009 */
        /* <DEDUP_REMOVED lines=8> */
[C---:B--2-4-:R-:W-:Y:S01]  /*bc50*/  ISETP.GE.AND P0, PT, R64.reuse, c[0x0][0x27c], PT ;  /* 0x00009f0040007a0c */ /* 0x054fe20003f06270 */
[----:B------:R-:W-:Y:S01]  /*bc60*/  CS2R R58, SRZ ;  /* 0x00000000003a7805 */ /* 0x000fe2000001ff00 */
[----:B------:R-:W-:Y:S01]  /*bc70*/  CS2R R56, SRZ ;  /* 0x0000000000387805 */ /* 0x000fe2000001ff00 */
[----:B------:R-:W-:Y:S01]  /*bc80*/  CS2R R62, SRZ ;  /* 0x00000000003e7805 */ /* 0x000fe2000001ff00 */
[----:B------:R-:W-:Y:S01]  /*bc90*/  CS2R R60, SRZ ;  /* 0x00000000003c7805 */ /* 0x000fe2000001ff00 */
[----:B------:R-:W-:-:S02]  /*bca0*/  IADD3 R12, R64, 0x10, RZ ;  /* 0x00000010400c7810 */ /* 0x000fc40007ffe0ff */
[----:B------:R-:W-:-:S06]  /*bcb0*/  IADD3 R13, R64, 0x20, RZ ;  /* 0x00000020400d7810 */ /* 0x000fcc0007ffe0ff */
[----:B------:R-:W-:-:S04]  /*bcc0*/  @!P0 IMAD.WIDE R10, R64, 0x2, R6 ;  /* 0x00000002400a8825 */ /* 0x000fc800078e0206 */
        /* <DEDUP_REMOVED lines=27> */
.L_x_1672:
[----:B--2-4-:R-:W-:Y:S05]  /*be80*/  BSYNC B0 ;  /* 0x0000000000007941 */ /* 0x014fea0003800000 */
.L_x_1671:
[----:B-----5:R-:W-:Y:S01]  /*be90*/  IMAD.MOV.U32 R0, RZ, RZ, R82 ;  /* 0x000000ffff007224 */ /* 0x020fe200078e0052 */
[----:B------:R-:W-:Y:S01]  /*bea0*/  UIADD3 UR4, -UR12, UR7, URZ ;  /* 0x000000070c047290 */ /* 0x000fe2000fffe13f */
[----:B-1-3--:R-:W-:Y:S01]  /*beb0*/  IMAD.MOV.U32 R5, RZ, RZ, R83 ;  /* 0x000000ffff057224 */ /* 0x00afe200078e0053 */
        /* <DEDUP_REMOVED lines=70> */
[----:B------:R-:W-:Y:S02]  /*c320*/  SHF.R.U64 R14, R20, 0x10, R21 ;  /* 0x00000010140e7819 */ /* 0x000fe40000001215 */
[----:B------:R-:W-:Y:S02]  /*c330*/  IADD3 R0, R0, R3, R5 ;  /* 0x0000000300007210 */ /* 0x000fe40007ffe005 */
[----:B------:R-:W1:Y:S01]  /*c340*/  LDS.128 R8, [R44+0x6100] ;  /* 0x006100002c087984 */ /* 0x000e620000000c00 */
[----:B------:R-:W-:Y:S02]  /*c350*/  PRMT R25, R29, 0x5432, R12 ;  /* 0x000054321d197816 */ /* 0x000fe4000000000c */
[----:B------:R-:W-:Y:S01]  /*c360*/  IMAD.SHL.U32 R42, R0, 0x2, RZ ;  /* 0x00000002002a7824 */ /* 0x000fe200078e00ff */
[----:B------:R-:W-:-:S02]  /*c370*/  SHF.R.U64 R0, R16, 0x10, R17 ;  /* 0x0000001010007819 */ /* 0x000fc40000001211 */
[----:B------:R-:W-:Y:S02]  /*c380*/  SHF.R.U32.HI R3, RZ, 0x10, R17 ;  /* 0x00000010ff037819 */ /* 0x000fe40000011611 */
[----:B------:R-:W2:Y:S01]  /*c390*/  LDS.128 R4, [R42+0x6100] ;  /* 0x006100002a047984 */ /* 0x000ea20000000c00 */
[----:B------:R-:W-:Y:S02]  /*c3a0*/  SHF.R.U32.HI R13, RZ, 0x10, R19 ;  /* 0x00000010ff0d7819 */ /* 0x000fe40000011613 */
[----:B------:R-:W-:Y:S02]  /*c3b0*/  PRMT R12, R24, 0x5432, R14 ;  /* 0x00005432180c7816 */ /* 0x000fe4000000000e */
[--C-:B------:R-:W-:Y:S02]  /*c3c0*/  SHF.R.U64 R16, R22, 0x10, R23.reuse ;  /* 0x0000001016107819 */ /* 0x100fe40000001217 */
[----:B------:R-:W-:Y:S02]  /*c3d0*/  SHF.R.U32.HI R17, RZ, 0x10, R23 ;  /* 0x00000010ff117819 */ /* 0x000fe40000011617 */
[----:B------:R-:W-:-:S02]  /*c3e0*/  PRMT R18, R28, 0x5432, R0 ;  /* 0x000054321c127816 */ /* 0x000fc40000000000 */
[----:B------:R-:W-:Y:S02]  /*c3f0*/  PRMT R20, R28, 0x5410, R3 ;  /* 0x000054101c147816 */ /* 0x000fe40000000003 */
[----:B------:R-:W-:Y:S01]  /*c400*/  PRMT R26, R29, 0x5410, R13 ;  /* 0x000054101d1a7816 */ /* 0x000fe2000000000d */
[----:B------:R-:W-:Y:S01]  /*c410*/  IMAD.U32 R29, R12, 0x10000, RZ ;  /* 0x000100000c1d7824 */ /* 0x000fe200078e00ff */
[----:B------:R-:W-:Y:S02]  /*c420*/  SHF.R.U32.HI R15, RZ, 0x10, R21 ;  /* 0x00000010ff0f7819 */ /* 0x000fe40000011615 */
[C---:B------:R-:W-:Y:S02]  /*c430*/  PRMT R22, R27.reuse, 0x5432, R16 ;  /* 0x000054321b167816 */ /* 0x040fe40000000010 */
[----:B------:R-:W-:Y:S02]  /*c440*/  PRMT R23, R27, 0x5410, R17 ;  /* 0x000054101b177816 */ /* 0x000fe40000000011 */
[----:B------:R-:W-:-:S02]  /*c450*/  PRMT R19, R24, 0x5410, R15 ;  /* 0x0000541018137816 */ /* 0x000fc4000000000f */
[----:B------:R-:W-:-:S03]  /*c460*/  LOP3.LUT R31, R12, 0xffff0000, RZ, 0xc0, !PT ;  /* 0xffff00000c1f7812 */ /* 0x000fc600078ec0ff */
[----:B------:R-:W-:Y:S01]  /*c470*/  IMAD.U32 R12, R19, 0x10000, RZ ;  /* 0x00010000130c7824 */ /* 0x000fe200078e00ff */
[C---:B-1----:R-:W-:Y:S01]  /*c480*/  SHF.L.U32 R16, R11.reuse, 0x10, RZ ;  /* 0x000000100b107819 */ /* 0x042fe200000006ff */
[----:B------:R-:W-:Y:S01]  /*c490*/  IMAD.U32 R13, R8, 0x10000, RZ ;  /* 0x00010000080d7824 */ /* 0x000fe200078e00ff */
[----:B------:R-:W-:Y:S01]  /*c4a0*/  LOP3.LUT R27, R11, 0xffff0000, RZ, 0xc0, !PT ;  /* 0xffff00000b1b7812 */ /* 0x000fe200078ec0ff */
[----:B------:R-:W-:Y:S01]  /*c4b0*/  IMAD.U32 R24, R10, 0x10000, RZ ;  /* 0x000100000a187824 */ /* 0x000fe200078e00ff */
        /* <DEDUP_REMOVED lines=16> */
[----:B------:R-:W-:Y:S01]  /*c5c0*/  FFMA.FTZ R41, R13, R29, R3 ;  /* 0x0000001d0d297223 */ /* 0x000fe20000010003 */
[----:B------:R-:W-:Y:S01]  /*c5d0*/  SHF.L.U32 R13, R23, 0x10, RZ ;  /* 0x00000010170d7819 */ /* 0x000fe200000006ff */
[----:B------:R-:W-:Y:S02]  /*c5e0*/  IMAD.U32 R6, R20, 0x10000, RZ ;  /* 0x0001000014067824 */ /* 0x000fe400078e00ff */
[-C--:B------:R-:W-:Y:S02]  /*c5f0*/  FMUL.FTZ R4, R4, R11.reuse ;  /* 0x0000000b04047220 */ /* 0x080fe40000410000 */
[----:B------:R-:W-:Y:S02]  /*c600*/  FMUL.FTZ R3, R8, R12 ;  /* 0x0000000c08037220 */ /* 0x000fe40000410000 */
[C---:B------:R-:W-:Y:S01]  /*c610*/  IMAD.U32 R5, R7.reuse, 0x10000, RZ ;  /* 0x0001000007057824 */ /* 0x040fe200078e00ff */
[----:B------:R-:W-:Y:S01]  /*c620*/  LOP3.LUT R7, R7, 0xffff0000, RZ, 0xc0, !PT ;  /* 0xffff000007077812 */ /* 0x000fe200078ec0ff */
[----:B------:R-:W-:Y:S01]  /*c630*/  FFMA.FTZ R40, R14, R11, -R0 ;  /* 0x0000000b0e287223 */ /* 0x000fe20000010800 */
[----:B------:R-:W-:Y:S01]  /*c640*/  LOP3.LUT R11, R20, 0xffff0000, RZ, 0xc0, !PT ;  /* 0xffff0000140b7812 */ /* 0x000fe200078ec0ff */
[-C--:B------:R-:W-:Y:S01]  /*c650*/  FMUL.FTZ R0, R8, R6.reuse ;  /* 0x0000000608007220 */ /* 0x080fe20000410000 */
[----:B------:R-:W-:Y:S01]  /*c660*/  LOP3.LUT R8, R19, 0xffff0000, RZ, 0xc0, !PT ;  /* 0xffff000013087812 */ /* 0x000fe200078ec0ff */
[----:B------:R-:W-:Y:S01]  /*c670*/  FFMA.FTZ R31, R14, R31, R4 ;  /* 0x0000001f0e1f7223 */ /* 0x000fe20000010004 */
        /* <DEDUP_REMOVED lines=14> */
[----:B------:R-:W-:Y:S01]  /*c760*/  FFMA.FTZ R12, R17, R8, R4 ;  /* 0x00000008110c7223 */ /* 0x000fe20000010004 */
[----:B------:R-:W-:Y:S01]  /*c770*/  LOP3.LUT R8, R22, 0xffff0000, RZ, 0xc0, !PT ;  /* 0xffff000016087812 */ /* 0x000fe200078ec0ff */
[----:B------:R-:W-:-:S02]  /*c780*/  FMUL.FTZ R0, R10, R6 ;  /* 0x000000060a007220 */ /* 0x000fc40000410000 */
[C---:B------:R-:W-:Y:S01]  /*c790*/  FFMA.FTZ R10, R24.reuse, R6, -R3 ;  /* 0x00000006180a7223 */ /* 0x040fe20000010803 */
[----:B------:R-:W-:Y:S01]  /*c7a0*/  LOP3.LUT R6, R25, 0xffff0000, RZ, 0xc0, !PT ;  /* 0xffff000019067812 */ /* 0x000fe200078ec0ff */
[----:B------:R-:W-:Y:S02]  /*c7b0*/  FFMA.FTZ R13, R17, R11, -R5 ;  /* 0x0000000b110d7223 */ /* 0x000fe40000010805 */
[C---:B------:R-:W-:Y:S02]  /*c7c0*/  FMUL.FTZ R5, R21.reuse, R8 ;  /* 0x0000000815057220 */ /* 0x040fe40000410000 */
[----:B------:R-:W-:Y:S02]  /*c7d0*/  FMUL.FTZ R4, R21, R6 ;  /* 0x0000000615047220 */ /* 0x000fe40000410000 */
        /* <DEDUP_REMOVED lines=17> */
.L_x_1676:
[----:B------:R-:W-:Y:S05]  /*c8f0*/  BSYNC B0 ;  /* 0x0000000000007941 */ /* 0x000fea0003800000 */
.L_x_1675:
        /* <DEDUP_REMOVED lines=32> */
[----:B------:R-:W-:Y:S01]  /*cb00*/  SHF.R.U64 R14, R36, 0x10, R37 ;  /* 0x00000010240e7819 */ /* 0x000fe20000001225 */
        /* <DEDUP_REMOVED lines=11> */
[C---:B------:R-:W-:Y:S02]  /*cbc0*/  PRMT R18, R67.reuse, 0x5432, R0 ;  /* 0x0000543243127816 */ /* 0x040fe40000000000 */
[----:B------:R-:W-:Y:S02]  /*cbd0*/  PRMT R20, R67, 0x5410, R3 ;  /* 0x0000541043147816 */ /* 0x000fe40000000003 */
[----:B------:R-:W-:Y:S02]  /*cbe0*/  SHF.R.U32.HI R15, RZ, 0x10, R37 ;  /* 0x00000010ff0f7819 */ /* 0x000fe40000011625 */
[----:B------:R-:W-:Y:S02]  /*cbf0*/  PRMT R22, R66, 0x5432, R16 ;  /* 0x0000543242167816 */ /* 0x000fe40000000010 */
[----:B------:R-:W-:-:S02]  /*cc00*/  PRMT R26, R84, 0x5410, R13 ;  /* 0x00005410541a7816 */ /* 0x000fc4000000000d */
        /* <DEDUP_REMOVED lines=21> */
[----:B------:R-:W-:Y:S01]  /*cd60*/  IMAD.U32 R15, R9, 0x10000, RZ ;  /* 0x00010000090f7824 */ /* 0x000fe200078e00ff */
[----:B------:R-:W-:Y:S01]  /*cd70*/  LOP3.LUT R9, R5, 0xffff0000, RZ, 0xc0, !PT ;  /* 0xffff000005097812 */ /* 0x000fe200078ec0ff */
[----:B------:R-:W-:Y:S02]  /*cd80*/  IMAD.U32 R10, R6, 0x10000, RZ ;  /* 0x00010000060a7824 */ /* 0x000fe400078e00ff */
[----:B------:R-:W-:Y:S02]  /*cd90*/  FMUL.FTZ R0, R4, R31 ;  /* 0x0000001f04007220 */ /* 0x000fe40000410000 */
[----:B------:R-:W-:Y:S02]  /*cda0*/  FFMA.FTZ R33, R13, R29, R3 ;  /* 0x0000001d0d217223 */ /* 0x000fe40000010003 */
[----:B------:R-:W-:-:S02]  /*cdb0*/  IMAD.U32 R6, R20, 0x10000, RZ ;  /* 0x0001000014067824 */ /* 0x000fc400078e00ff */
[-C--:B------:R-:W-:Y:S02]  /*cdc0*/  FMUL.FTZ R4, R4, R11.reuse ;  /* 0x0000000b04047220 */ /* 0x080fe40000410000 */
[----:B------:R-:W-:Y:S02]  /*cdd0*/  FMUL.FTZ R3, R8, R12 ;  /* 0x0000000c08037220 */ /* 0x000fe40000410000 */
[C---:B------:R-:W-:Y:S01]  /*cde0*/  IMAD.U32 R5, R7.reuse, 0x10000, RZ ;  /* 0x0001000007057824 */ /* 0x040fe200078e00ff */
[----:B------:R-:W-:Y:S01]  /*cdf0*/  LOP3.LUT R7, R7, 0xffff0000, RZ, 0xc0, !PT ;  /* 0xffff000007077812 */ /* 0x000fe200078ec0ff */
[----:B------:R-:W-:Y:S02]  /*ce00*/  IMAD.U32 R13, R23, 0x10000, RZ ;  /* 0x00010000170d7824 */ /* 0x000fe400078e00ff */
        /* <DEDUP_REMOVED lines=44> */
.L_x_1678:
[----:B------:R-:W-:Y:S05]  /*d0d0*/  BSYNC B0 ;  /* 0x0000000000007941 */ /* 0x000fea0003800000 */
.L_x_1677:
        /* <DEDUP_REMOVED lines=124> */
.L_x_1674:
[----:B------:R-:W-:Y:S05]  /*d8a0*/  BSYNC B1 ;  /* 0x0000000000017941 */ /* 0x000fea0003800000 */
.L_x_1673:
        /* <DEDUP_REMOVED lines=32> */
[----:B------:R-:W-:Y:S02]  /*dab0*/  SHF.R.U64 R14, R60, 0x10, R61 ;  /* 0x000000103c0e7819 */ /* 0x000fe4000000123d */
        /* <DEDUP_REMOVED lines=31> */
[C---:B------:R-:W-:Y:S01]  /*dcb0*/  LOP3.LUT R22, R6.reuse, 0xffff0000, RZ, 0xc0, !PT ;  /* 0xffff000006167812 */ /* 0x040fe200078ec0ff */
[----:B------:R-:W-:Y:S01]  /*dcc0*/  FFMA.FTZ R37, R13, R11, -R0 ;  /* 0x0000000b0d257223 */ /* 0x000fe20000010800 */
[----:B------:R-:W-:Y:S01]  /*dcd0*/  LOP3.LUT R11, R19, 0xffff0000, RZ, 0xc0, !PT ;  /* 0xffff0000130b7812 */ /* 0x000fe200078ec0ff */
[----:B------:R-:W-:Y:S01]  /*dce0*/  IMAD.U32 R8, R5, 0x10000, RZ ;  /* 0x0001000005087824 */ /* 0x000fe200078e00ff */
[----:B------:R-:W-:Y:S01]  /*dcf0*/  LOP3.LUT R17, R9, 0xffff0000, RZ, 0xc0, !PT ;  /* 0xffff000009117812 */ /* 0x000fe200078ec0ff */
[----:B------:R-:W-:-:S02]  /*dd00*/  IMAD.U32 R10, R6, 0x10000, RZ ;  /* 0x00010000060a7824 */ /* 0x000fc400078e00ff */
[C---:B------:R-:W-:Y:S02]  /*dd10*/  FMUL.FTZ R0, R4.reuse, R31 ;  /* 0x0000001f04007220 */ /* 0x040fe40000410000 */
[----:B------:R-:W-:Y:S01]  /*dd20*/  IMAD.U32 R15, R9, 0x10000, RZ ;  /* 0x00010000090f7824 */ /* 0x000fe200078e00ff */
[----:B------:R-:W-:Y:S01]  /*dd30*/  LOP3.LUT R9, R5, 0xffff0000, RZ, 0xc0, !PT ;  /* 0xffff000005097812 */ /* 0x000fe200078ec0ff */
[----:B------:R-:W-:Y:S02]  /*dd40*/  FFMA.FTZ R36, R13, R30, R3 ;  /* 0x0000001e0d247223 */ /* 0x000fe40000010003 */
[----:B------:R-:W-:Y:S02]  /*dd50*/  IMAD.U32 R6, R21, 0x10000, RZ ;  /* 0x0001000015067824 */ /* 0x000fe400078e00ff */
[----:B------:R-:W-:Y:S02]  /*dd60*/  FMUL.FTZ R4, R4, R11 ;  /* 0x0000000b04047220 */ /* 0x000fe40000410000 */
[----:B------:R-:W-:-:S02]  /*dd70*/  FMUL.FTZ R3, R8, R12 ;  /* 0x0000000c08037220 */ /* 0x000fc40000410000 */
        /* <DEDUP_REMOVED lines=21> */
[----:B------:R-:W-:Y:S02]  /*ded0*/  FMUL.FTZ R0, R10, R6 ;  /* 0x000000060a007220 */ /* 0x000fe40000410000 */
[----:B------:R-:W-:-:S02]  /*dee0*/  FMUL.FTZ R5, R9, R8 ;  /* 0x0000000809057220 */ /* 0x000fc40000410000 */
[----:B------:R-:W-:Y:S01]  /*def0*/  FFMA.FTZ R10, R25, R6, -R3 ;  /* 0x00000006190a7223 */ /* 0x000fe20000010803 */
[----:B------:R-:W-:Y:S01]  /*df00*/  LOP3.LUT R6, R26, 0xffff0000, RZ, 0xc0, !PT ;  /* 0xffff00001a067812 */ /* 0x000fe200078ec0ff */
[----:B------:R-:W-:Y:S01]  /*df10*/  FFMA.FTZ R12, R17, R8, R4 ;  /* 0x00000008110c7223 */ /* 0x000fe20000010004 */
[----:B------:R-:W-:Y:S01]  /*df20*/  LOP3.LUT R8, R27, 0xffff0000, RZ, 0xc0, !PT ;  /* 0xffff00001b087812 */ /* 0x000fe200078ec0ff */
[----:B------:R-:W-:Y:S02]  /*df30*/  FFMA.FTZ R9, R17, R11, -R5 ;  /* 0x0000000b11097223 */ /* 0x000fe40000010805 */
[C---:B------:R-:W-:Y:S02]  /*df40*/  FMUL.FTZ R5, R22.reuse, R14 ;  /* 0x0000000e16057220 */ /* 0x040fe40000410000 */
[----:B------:R-:W-:Y:S01]  /*df50*/  FMUL.FTZ R4, R22, R6 ;  /* 0x0000000616047220 */ /* 0x000fe20000410000 */
[----:B------:R-:W-:Y:S01]  /*df60*/  F2FP.BF16.PACK_AB R9, R9, R31 ;  /* 0x0000001f0909723e */ /* 0x000fe200000010ff */
[----:B------:R-:W-:-:S02]  /*df70*/  FFMA.FTZ R11, R25, R20, R0 ;  /* 0x00000014190b7223 */ /* 0x000fc40000010000 */
[C---:B------:R-:W-:Y:S02]  /*df80*/  FMUL.FTZ R3, R7.reuse, R13 ;  /* 0x0000000d07037220 */ /* 0x040fe40000410000 */
        /* <DEDUP_REMOVED lines=11> */
[----:B------:R-:W-:-:S03]  /*e040*/  F2FP.BF16.PACK_AB R7, R0, R15 ;  /* 0x0000000f0007723e */ /* 0x000fc600000010ff */
[----:B------:R1:W-:Y:S04]  /*e050*/  STS.128 [R35+0x6100], R8 ;  /* 0x0061000823007388 */ /* 0x0003e80000000c00 */
[----:B------:R1:W-:Y:S02]  /*e060*/  STS.128 [R34+0x6100], R4 ;  /* 0x0061000422007388 */ /* 0x0003e40000000c00 */
.L_x_1680:
[----:B------:R-:W-:Y:S05]  /*e070*/  BSYNC B0 ;  /* 0x0000000000007941 */ /* 0x000fea0003800000 */
.L_x_1679:
        /* <DEDUP_REMOVED lines=36> */
[----:B------:R-:W-:Y:S01]  /*e2c0*/  SHF.R.U64 R14, R72, 0x10, R73 ;  /* 0x00000010480e7819 */ /* 0x000fe20000001249 */
        /* <DEDUP_REMOVED lines=28> */
[C---:B------:R-:W-:Y:S01]  /*e490*/  FMUL.FTZ R0, R3.reuse, R30 ;  /* 0x0000001e03007220 */ /* 0x040fe20000410000 */
[----:B------:R-:W-:Y:S01]  /*e4a0*/  LOP3.LUT R22, R6, 0xffff0000, RZ, 0xc0, !PT ;  /* 0xffff000006167812 */ /* 0x000fe200078ec0ff */
[-C--:B------:R-:W-:Y:S01]  /*e4b0*/  FMUL.FTZ R3, R3, R11.reuse ;  /* 0x0000000b03037220 */ /* 0x080fe20000410000 */
[----:B------:R-:W-:Y:S01]  /*e4c0*/  LOP3.LUT R17, R9, 0xffff0000, RZ, 0xc0, !PT ;  /* 0xffff000009117812 */ /* 0x000fe200078ec0ff */
[----:B------:R-:W-:Y:S01]  /*e4d0*/  FFMA.FTZ R37, R13, R11, -R0 ;  /* 0x0000000b0d257223 */ /* 0x000fe20000010800 */
[----:B------:R-:W-:Y:S01]  /*e4e0*/  LOP3.LUT R11, R19, 0xffff0000, RZ, 0xc0, !PT ;  /* 0xffff0000130b7812 */ /* 0x000fe200078ec0ff */
[----:B------:R-:W-:-:S02]  /*e4f0*/  IMAD.U32 R8, R5, 0x10000, RZ ;  /* 0x0001000005087824 */ /* 0x000fc400078e00ff */
[----:B------:R-:W-:Y:S02]  /*e500*/  IMAD.U32 R25, R10, 0x10000, RZ ;  /* 0x000100000a197824 */ /* 0x000fe400078e00ff */
[----:B------:R-:W-:Y:S02]  /*e510*/  IMAD.U32 R10, R6, 0x10000, RZ ;  /* 0x00010000060a7824 */ /* 0x000fe400078e00ff */
[----:B------:R-:W-:Y:S02]  /*e520*/  FMUL.FTZ R0, R4, R31 ;  /* 0x0000001f04007220 */ /* 0x000fe40000410000 */
[----:B------:R-:W-:Y:S01]  /*e530*/  IMAD.U32 R15, R9, 0x10000, RZ ;  /* 0x00010000090f7824 */ /* 0x000fe200078e00ff */
[----:B------:R-:W-:Y:S01]  /*e540*/  LOP3.LUT R9, R5, 0xffff0000, RZ, 0xc0, !PT ;  /* 0xffff000005097812 */ /* 0x000fe200078ec0ff */
        /* <DEDUP_REMOVED lines=51> */
.L_x_1682:
[----:B------:R-:W-:Y:S05]  /*e880*/  BSYNC B0 ;  /* 0x0000000000007941 */ /* 0x000fea0003800000 */
.L_x_1681:
        /* <DEDUP_REMOVED lines=34> */
[----:B------:R-:W-:Y:S01]  /*eab0*/  SHF.R.U64 R14, R76, 0x10, R77 ;  /* 0x000000104c0e7819 */ /* 0x000fe2000000124d */
        /* <DEDUP_REMOVED lines=15> */
[C---:B------:R-:W-:Y:S02]  /*ebb0*/  PRMT R23, R102.reuse, 0x5432, R16 ;  /* 0x0000543266177816 */ /* 0x040fe40000000010 */
[----:B------:R-:W-:Y:S02]  /*ebc0*/  PRMT R19, R101, 0x5410, R15 ;  /* 0x0000541065137816 */ /* 0x000fe4000000000f */
[----:B------:R-:W-:Y:S02]  /*ebd0*/  PRMT R27, R105, 0x5410, R13 ;  /* 0x00005410691b7816 */ /* 0x000fe4000000000d */
[----:B------:R-:W-:-:S02]  /*ebe0*/  PRMT R24, R102, 0x5410, R17 ;  /* 0x0000541066187816 */ /* 0x000fc40000000011 */
[----:B------:R-:W-:-:S03]  /*ebf0*/  LOP3.LUT R12, R12, 0xffff0000, RZ, 0xc0, !PT ;  /* 0xffff00000c0c7812 */ /* 0x000fc600078ec0ff */
[----:B------:R-:W-:Y:S02]  /*ec00*/  IMAD.U32 R37, R24, 0x10000, RZ ;  /* 0x0001000018257824 */ /* 0x000fe400078e00ff */
        /* <DEDUP_REMOVED lines=23> */
[----:B------:R-:W-:Y:S01]  /*ed80*/  FFMA.FTZ R34, R13, R30, R3 ;  /* 0x0000001e0d227223 */ /* 0x000fe20000010003 */
[----:B------:R-:W-:Y:S01]  /*ed90*/  LOP3.LUT R13, R19, 0xffff0000, RZ, 0xc0, !PT ;  /* 0xffff0000130d7812 */ /* 0x000fe200078ec0ff */
[C---:B------:R-:W-:Y:S01]  /*eda0*/  IMAD.U32 R6, R20.reuse, 0x10000, RZ ;  /* 0x0001000014067824 */ /* 0x040fe200078e00ff */
[----:B------:R-:W-:Y:S01]  /*edb0*/  LOP3.LUT R20, R20, 0xffff0000, RZ, 0xc0, !PT ;  /* 0xffff000014147812 */ /* 0x000fe200078ec0ff */
[----:B------:R-:W-:-:S02]  /*edc0*/  FMUL.FTZ R4, R4, R18 ;  /* 0x0000001204047220 */ /* 0x000fc40000410000 */
[----:B------:R-:W-:Y:S02]  /*edd0*/  FMUL.FTZ R3, R8, R7 ;  /* 0x0000000708037220 */ /* 0x000fe40000410000 */
[----:B------:R-:W-:Y:S02]  /*ede0*/  FFMA.FTZ R32, R14, R18, -R0 ;  /* 0x000000120e207223 */ /* 0x000fe40000010800 */
[----:B------:R-:W-:Y:S01]  /*edf0*/  FMUL.FTZ R0, R8, R6 ;  /* 0x0000000608007220 */ /* 0x000fe20000410000 */
[----:B------:R-:W-:Y:S01]  /*ee00*/  LOP3.LUT R8, R27, 0xffff0000, RZ, 0xc0, !PT ;  /* 0xffff00001b087812 */ /* 0x000fe200078ec0ff */
[----:B------:R-:W-:Y:S01]  /*ee10*/  FFMA.FTZ R31, R14, R12, R4 ;  /* 0x0000000c0e1f7223 */ /* 0x000fe20000010004 */
[----:B------:R-:W-:Y:S01]  /*ee20*/  LOP3.LUT R14, R24, 0xffff0000, RZ, 0xc0, !PT ;  /* 0xffff0000180e7812 */ /* 0x000fe200078ec0ff */
[----:B------:R-:W-:Y:S02]  /*ee30*/  FFMA.FTZ R30, R15, R6, -R3 ;  /* 0x000000060f1e7223 */ /* 0x000fe40000010803 */
[----:B------:R-:W-:-:S02]  /*ee40*/  IMAD.U32 R4, R27, 0x10000, RZ ;  /* 0x000100001b047824 */ /* 0x000fc400078e00ff */
[----:B------:R-:W-:Y:S02]  /*ee50*/  FMUL.FTZ R3, R5, R37 ;  /* 0x0000002505037220 */ /* 0x000fe40000410000 */
[----:B------:R-:W-:Y:S02]  /*ee60*/  IMAD.U32 R11, R23, 0x10000, RZ ;  /* 0x00010000170b7824 */ /* 0x000fe400078e00ff */
[----:B------:R-:W-:Y:S01]  /*ee70*/  FFMA.FTZ R18, R15, R7, R0 ;  /* 0x000000070f127223 */ /* 0x000fe20000010000 */
[----:B------:R-:W-:Y:S01]  /*ee80*/  LOP3.LUT R7, R23, 0xffff0000, RZ, 0xc0, !PT ;  /* 0xffff000017077812 */ /* 0x000fe200078ec0ff */
[-C--:B------:R-:W-:Y:S02]  /*ee90*/  FMUL.FTZ R0, R5, R4.reuse ;  /* 0x0000000405007220 */ /* 0x080fe40000410000 */
[----:B------:R-:W-:Y:S02]  /*eea0*/  FFMA.FTZ R15, R16, R4, -R3 ;  /* 0x00000004100f7223 */ /* 0x000fe40000010803 */
[----:B------:R-:W-:-:S02]  /*eeb0*/  IMAD.U32 R6, R26, 0x10000, RZ ;  /* 0x000100001a067824 */ /* 0x000fc400078e00ff */
[----:B------:R-:W-:Y:S02]  /*eec0*/  FMUL.FTZ R3, R10, R11 ;  /* 0x0000000b0a037220 */ /* 0x000fe40000410000 */
[----:B------:R-:W-:Y:S02]  /*eed0*/  FFMA.FTZ R16, R16, R37, R0 ;  /* 0x0000002510107223 */ /* 0x000fe40000010000 */
[----:B------:R-:W-:Y:S02]  /*eee0*/  FMUL.FTZ R5, R9, R13 ;  /* 0x0000000d09057220 */ /* 0x000fe40000410000 */
[-C--:B------:R-:W-:Y:S02]  /*eef0*/  FMUL.FTZ R0, R10, R6.reuse ;  /* 0x000000060a007220 */ /* 0x080fe40000410000 */
[----:B------:R-:W-:Y:S01]  /*ef00*/  FFMA.FTZ R12, R25, R6, -R3 ;  /* 0x00000006190c7223 */ /* 0x000fe20000010803 */
[----:B------:R-:W-:Y:S01]  /*ef10*/  LOP3.LUT R6, R26, 0xffff0000, RZ, 0xc0, !PT ;  /* 0xffff00001a067812 */ /* 0x000fe200078ec0ff */
[----:B------:R-:W-:-:S02]  /*ef20*/  FMUL.FTZ R4, R9, R20 ;  /* 0x0000001409047220 */ /* 0x000fc40000410000 */
[C---:B------:R-:W-:Y:S02]  /*ef30*/  FFMA.FTZ R9, R17.reuse, R20, -R5 ;  /* 0x0000001411097223 */ /* 0x040fe40000010805 */
[----:B------:R-:W-:Y:S02]  /*ef40*/  FFMA.FTZ R13, R17, R13, R4 ;  /* 0x0000000d110d7223 */ /* 0x000fe40000010004 */
[C---:B------:R-:W-:Y:S01]  /*ef50*/  FMUL.FTZ R5, R22.reuse, R7 ;  /* 0x0000000716057220 */ /* 0x040fe20000410000 */
[----:B------:R-:W-:Y:S01]  /*ef60*/  F2FP.BF16.PACK_AB R9, R9, R30 ;  /* 0x0000001e0909723e */ /* 0x000fe200000010ff */
        /* <DEDUP_REMOVED lines=17> */
.L_x_1658:
[----:B------:R-:W-:Y:S05]  /*f080*/  BSYNC B2 ;  /* 0x0000000000027941 */ /* 0x000fea0003800000 */
.L_x_1640:
        /* <DEDUP_REMOVED lines=19> */
[----:B------:R-:W-:-:S03]  /*f1c0*/  IMAD.WIDE R14, R160, 0x2, RZ ;  /* 0x00000002a00e7825 */ /* 0x000fc600078e02ff */
[----:B------:R-:W-:Y:S01]  /*f1d0*/  IADD3.X R4, R5, UR10, R0, P0, !PT ;  /* 0x0000000a05047c10 */ /* 0x000fe200087fe400 */
[----:B------:R-:W-:Y:S01]  /*f1e0*/  IMAD.SHL.U32 R248, R248, 0x2, RZ ;  /* 0x00000002f8f87824 */ /* 0x000fe200078e00ff */
[C---:B------:R-:W-:Y:S02]  /*f1f0*/  LEA R0, P0, R6.reuse, c[0x0][0x1f8], 0x1 ;  /* 0x00007e0006007a11 */ /* 0x040fe400078008ff */
        /* <DEDUP_REMOVED lines=54> */
[----:B------:R-:W-:Y:S01]  /*f560*/  STL [R1+0x48], R161 ;  /* 0x000048a101007387 */ /* 0x000fe20000100800 */
        /* <DEDUP_REMOVED lines=46> */
[----:B------:R-:W-:Y:S04]  /*f850*/  HMMA.16816.F32.BF16 R76, R4, R32, RZ ;  /* 0x00000020044c723c */ /* 0x000fe800000418ff */
[----:B------:R1:W-:Y:S01]  /*f860*/  LDGSTS.E.BYPASS.LTC128B.128 [R248+0x1100], [R54.64], !P0 ;  /* 0x0110000036f87fae */ /* 0x0003e2000c101d54 */
[----:B------:R-:W-:-:S03]  /*f870*/  ISETP.GE.AND P0, PT, R94, c[0x0][0x1d4], PT ;  /* 0x000075005e007a0c */ /* 0x000fc60003f06270 */
[----:B--2---:R-:W-:Y:S01]  /*f880*/  HMMA.16816.F32.BF16 R68, R4, R28, RZ ;  /* 0x0000001c0444723c */ /* 0x004fe200000418ff */
[C---:B------:R-:W-:Y:S02]  /*f890*/  ISETP.LT.OR P3, PT, R104.reuse, 0x1, P0 ;  /* 0x000000016800780c */ /* 0x040fe40000761670 */
[----:B------:R-:W-:-:S05]  /*f8a0*/  ISETP.LT.OR P0, PT, R104, 0x21, P0 ;  /* 0x000000216800780c */ /* 0x000fca0000701670 */
[C---:B------:R-:W-:Y:S06]  /*f8b0*/  HMMA.16816.F32.BF16 R72, R4.reuse, R34, RZ ;  /* 0x000000220448723c */ /* 0x040fec00000418ff */
        /* <DEDUP_REMOVED lines=82> */
[----:B------:R-:W-:Y:S07]  /*fde0*/  LDSM.16.M88.4 R4, [R224+0xb100] ;  /* 0x00b10000e004783b */ /* 0x000fee0000000200 */
[C---:B------:R-:W-:Y:S01]  /*fdf0*/  HMMA.16816.F32.BF16 R108, R20.reuse, R40, R8 ;  /* 0x00000028146c723c */ /* 0x040fe20000041808 */
[----:B------:R-:W-:Y:S07]  /*fe00*/  LDSM.16.M88.4 R8, [R224+0xa100] ;  /* 0x00a10000e008783b */ /* 0x000fee0000000200 */
[C---:B------:R-:W-:Y:S01]  /*fe10*/  HMMA.16816.F32.BF16 R104, R20.reuse, R42, R36 ;  /* 0x0000002a1468723c */ /* 0x040fe20000041824 */
[----:B------:R-:W5:Y:S04]  /*fe20*/  LDSM.16.M88.4 R40, [R225+0x2000] ;  /* 0x00200000e128783b */ /* 0x000f680000000200 */
[----:B------:R-:W-:Y:S03]  /*fe30*/  LDSM.16.M88.4 R36, [R225+0x2c00] ;  /* 0x002c0000e124783b */ /* 0x000fe60000000200 */
        /* <DEDUP_REMOVED lines=70> */
[----:B------:R1:W-:Y:S03]  /*102a0*/  STL [R1], R8 ;  /* 0x0000000801007387 */ /* 0x0003e60000100800 */
        /* <DEDUP_REMOVED lines=36> */
.L_x_1683:
[----:B------:R-:W-:Y:S01]  /*104f0*/  LOP3.LUT R3, R153, 0xffffffe0, RZ, 0xc0, !PT ;  /* 0xffffffe099037812 */ /* 0x000fe200078ec0ff */
[----:B------:R-:W-:Y:S01]  /*10500*/  UMOV UR4, 0xffffffc0 ;  /* 0xffffffc000047882 */ /* 0x000fe20000000000 */
[----:B-1----:R-:W-:Y:S01]  /*10510*/  SHF.R.S32.HI R5, RZ, 0x1f, R152 ;  /* 0x0000001fff057819 */ /* 0x002fe20000011498 */
        /* <DEDUP_REMOVED lines=23> */
[----:B------:R-:W-:Y:S01]  /*10690*/  IMAD.U32 R7, RZ, RZ, UR4 ;  /* 0x00000004ff077e24 */ /* 0x000fe2000f8e00ff */
[----:B------:R-:W-:Y:S01]  /*106a0*/  ULDC.64 UR4, c[0x0][0x2c8] ;  /* 0x0000b20000047ab9 */ /* 0x000fe20000000a00 */
[----:B------:R-:W-:Y:S01]  /*106b0*/  IMAD R9, R6, 0x8, R3 ;  /* 0x0000000806097824 */ /* 0x000fe200078e0203 */
[----:B------:R-:W-:Y:S01]  /*106c0*/  UIMAD.WIDE.U32 UR22, UR12, UR4, URZ ;  /* 0x000000040c1672a5 */ /* 0x000fe2000f8e003f */
[----:B------:R-:W-:Y:S02]  /*106d0*/  IMAD.SHL.U32 R8, R4, 0x2, RZ ;  /* 0x0000000204087824 */ /* 0x000fe400078e00ff */
[----:B------:R-:W-:Y:S01]  /*106e0*/  @P1 IMAD.HI.U32 R6, R9, c[0x0][0x2c8], RZ ;  /* 0x0000b20009061a27 */ /* 0x000fe200078e00ff */
[----:B------:R-:W-:Y:S02]  /*106f0*/  STL [R1+0x30], R9 ;  /* 0x0000300901007387 */ /* 0x000fe40000100800 */
[----:B------:R-:W-:Y:S01]  /*10700*/  IADD3 R7, -R8, UR9, R7 ;  /* 0x0000000908077c10 */ /* 0x000fe2000fffe107 */
[----:B------:R-:W-:Y:S01]  /*10710*/  IMAD.MOV.U32 R3, RZ, RZ, R9 ;  /* 0x000000ffff037224 */ /* 0x000fe200078e0009 */
[----:B------:R-:W-:Y:S01]  /*10720*/  @P0 SHF.R.U32.HI R3, RZ, c[0x0][0x2cc], R6 ;  /* 0x0000b300ff030a19 */ /* 0x000fe20000011606 */
[----:B------:R1:W-:Y:S01]  /*10730*/  STL [R1+0x40], R8 ;  /* 0x0000400801007387 */ /* 0x0003e20000100800 */
[----:B------:R-:W-:Y:S01]  /*10740*/  IADD3 R7, R7, -UR17, RZ ;  /* 0x8000001107077c10 */ /* 0x000fe2000fffe0ff */
[----:B------:R-:W-:-:S02]  /*10750*/  @UP2 UMOV UR7, UR23 ;  /* 0x0000001700072c82 */ /* 0x000fc40008000000 */
[----:B------:R-:W2:Y:S01]  /*10760*/  SHFL.IDX PT, R6, R3, RZ, 0x1c1f ;  /* 0x001c1fff03067589 */ /* 0x000ea200000e0000 */
[----:B------:R-:W-:-:S03]  /*10770*/  @UP2 USHF.R.U32.HI UR12, URZ, UR5, UR7 ;  /* 0x000000053f0c2299 */ /* 0x000fc60008011607 */
[----:B------:R-:W3:Y:S01]  /*10780*/  SHFL.IDX PT, R4, R3, 0x2, 0x1c1f ;  /* 0x005c1f0003047f89 */ /* 0x000ee200000e0000 */
[----:B------:R-:W-:-:S04]  /*10790*/  UIADD3 UR12, UR12, UR9, -UR17 ;  /* 0x000000090c0c7290 */ /* 0x000fc8000fffe811 */
[----:B------:R-:W-:-:S04]  /*107a0*/  USHF.R.S32.HI UR4, URZ, 0x1f, UR12 ;  /* 0x0000001f3f047899 */ /* 0x000fc8000801140c */
[----:B------:R-:W-:-:S04]  /*107b0*/  ULEA.HI UR4, UR4, UR12, URZ, 0x6 ;  /* 0x0000000c04047291 */ /* 0x000fc8000f8f303f */
[----:B------:R-:W-:Y:S01]  /*107c0*/  USHF.R.S32.HI UR7, URZ, 0x6, UR4 ;  /* 0x000000063f077899 */ /* 0x000fe20008011404 */
[----:B-1----:R-:W-:-:S03]  /*107d0*/  IADD3 R8, -R8, UR19, RZ ;  /* 0x0000001308087c10 */ /* 0x002fc6000fffe1ff */
[----:B------:R-:W-:Y:S01]  /*107e0*/  UISETP.LT.AND UP0, UPT, URZ, UR7, UPT ;  /* 0x000000073f00728c */ /* 0x000fe2000bf01270 */
[C---:B--2---:R-:W-:Y:S02]  /*107f0*/  IMAD.IADD R5, R7.reuse, 0x1, R6 ;  /* 0x0000000107057824 */ /* 0x044fe400078e0206 */
[----:B------:R-:W1:Y:S01]  /*10800*/  SHFL.IDX PT, R6, R3, 0x1, 0x1c1f ;  /* 0x003c1f0003067f89 */ /* 0x000e6200000e0000 */
[----:B------:R-:W-:Y:S01]  /*10810*/  USEL UR7, URZ, UR7, !UP0 ;  /* 0x000000073f077287 */ /* 0x000fe2000c000000 */
[----:B---3--:R-:W-:Y:S01]  /*10820*/  IMAD.IADD R4, R7, 0x1, R4 ;  /* 0x0000000107047824 */ /* 0x008fe200078e0204 */
[----:B------:R-:W-:Y:S01]  /*10830*/  IMNMX R5, R8, R5, PT ;  /* 0x0000000508057217 */ /* 0x000fe20003800200 */
[----:B------:R-:W2:Y:S03]  /*10840*/  SHFL.IDX PT, R3, R3, 0x3, 0x1c1f ;  /* 0x007c1f0003037f89 */ /* 0x000ea600000e0000 */
[----:B------:R-:W-:-:S02]  /*10850*/  ISETP.GT.AND P0, PT, R5, RZ, PT ;  /* 0x000000ff0500720c */ /* 0x000fc40003f04270 */
[C---:B------:R-:W-:Y:S02]  /*10860*/  ISETP.GT.AND P1, PT, R5.reuse, 0x1, PT ;  /* 0x000000010500780c */ /* 0x040fe40003f24270 */
[----:B------:R-:W-:Y:S02]  /*10870*/  FSEL R32, R60, -INF , P0 ;  /* 0xff8000003c207808 */ /* 0x000fe40000000000 */
[----:B------:R-:W-:Y:S02]  /*10880*/  ISETP.GT.AND P0, PT, R5, 0x8, PT ;  /* 0x000000080500780c */ /* 0x000fe40003f04270 */
[----:B------:R-:W-:Y:S02]  /*10890*/  FSEL R36, R61, -INF , P1 ;  /* 0xff8000003d247808 */ /* 0x000fe40000800000 */
[----:B------:R-:W-:Y:S02]  /*108a0*/  FSEL R37, R56, -INF , P0 ;  /* 0xff80000038257808 */ /* 0x000fe40000000000 */
[----:B------:R-:W-:-:S02]  /*108b0*/  ISETP.GT.AND P0, PT, R5, 0x10, PT ;  /* 0x000000100500780c */ /* 0x000fc40003f04270 */
[----:B------:R-:W-:Y:S02]  /*108c0*/  ISETP.GT.AND P1, PT, R5, 0x9, PT ;  /* 0x000000090500780c */ /* 0x000fe40003f24270 */
[----:B------:R-:W-:Y:S01]  /*108d0*/  FSEL R74, R52, -INF , P0 ;  /* 0xff800000344a7808 */ /* 0x000fe20000000000 */
[----:B-1----:R-:W-:Y:S01]  /*108e0*/  IMAD.IADD R6, R7, 0x1, R6 ;  /* 0x0000000107067824 */ /* 0x002fe200078e0206 */
[----:B------:R-:W-:Y:S02]  /*108f0*/  ISETP.GT.AND P0, PT, R5, 0x18, PT ;  /* 0x000000180500780c */ /* 0x000fe40003f04270 */
[----:B------:R-:W-:Y:S01]  /*10900*/  FSEL R39, R57, -INF , P1 ;  /* 0xff80000039277808 */ /* 0x000fe20000800000 */
[----:B--2---:R-:W-:Y:S01]  /*10910*/  IMAD.IADD R3, R7, 0x1, R3 ;  /* 0x0000000107037824 */ /* 0x004fe200078e0203 */
[----:B------:R-:W-:Y:S02]  /*10920*/  FSEL R125, R48, -INF , P0 ;  /* 0xff800000307d7808 */ /* 0x000fe40000000000 */
[----:B------:R-:W-:-:S02]  /*10930*/  ISETP.GT.AND P0, PT, R5, 0x20, PT ;  /* 0x000000200500780c */ /* 0x000fc40003f04270 */
[C---:B------:R-:W-:Y:S02]  /*10940*/  ISETP.GT.AND P1, PT, R5.reuse, 0x11, PT ;  /* 0x000000110500780c */ /* 0x040fe40003f24270 */
[----:B------:R-:W-:Y:S02]  /*10950*/  FSEL R166, R28, -INF , P0 ;  /* 0xff8000001ca67808 */ /* 0x000fe40000000000 */
[----:B------:R-:W-:Y:S02]  /*10960*/  ISETP.GT.AND P0, PT, R5, 0x28, PT ;  /* 0x000000280500780c */ /* 0x000fe40003f04270 */
[----:B------:R-:W-:Y:S02]  /*10970*/  IMNMX R6, R8, R6, PT ;  /* 0x0000000608067217 */ /* 0x000fe40003800200 */
        /* <DEDUP_REMOVED lines=9> */
[C---:B------:R-:W-:Y:S02]  /*10a10*/  ISETP.GT.AND P1, PT, R6.reuse, RZ, PT ;  /* 0x000000ff0600720c */ /* 0x040fe40003f24270 */
        /* <DEDUP_REMOVED lines=10> */
[----:B------:R-:W-:Y:S02]  /*10ac0*/  ISETP.GT.AND P0, PT, R4, RZ, PT ;  /* 0x000000ff0400720c */ /* 0x000fe40003f04270 */
[----:B------:R-:W-:Y:S02]  /*10ad0*/  FSEL R122, R54, -INF , P1 ;  /* 0xff800000367a7808 */ /* 0x000fe40000800000 */
[----:B------:R-:W-:Y:S02]  /*10ae0*/  ISETP.GT.AND P1, PT, R5, 0x29, PT ;  /* 0x000000290500780c */ /* 0x000fe40003f24270 */
[----:B------:R-:W-:Y:S02]  /*10af0*/  FSEL R11, R96, -INF , P0 ;  /* 0xff800000600b7808 */ /* 0x000fe40000000000 */
[----:B------:R-:W-:Y:S02]  /*10b00*/  ISETP.GT.AND P0, PT, R4, 0x8, PT ;  /* 0x000000080400780c */ /* 0x000fe40003f04270 */
        /* <DEDUP_REMOVED lines=8> */
[----:B------:R-:W-:Y:S02]  /*10b90*/  FSEL R13, R97, -INF , P1 ;  /* 0xff800000610d7808 */ /* 0x000fe40000800000 */
[----:B------:R-:W-:Y:S02]  /*10ba0*/  ISETP.GT.AND P1, PT, R4, 0x9, PT ;  /* 0x000000090400780c */ /* 0x000fe40003f24270 */
[----:B------:R-:W-:Y:S02]  /*10bb0*/  FSEL R50, R80, -INF , P0 ;  /* 0xff80000050327808 */ /* 0x000fe40000000000 */
[----:B------:R-:W-:Y:S02]  /*10bc0*/  ISETP.GT.AND P0, PT, R4, 0x20, PT ;  /* 0x000000200400780c */ /* 0x000fe40003f04270 */
[----:B------:R-:W-:-:S02]  /*10bd0*/  FSEL R17, R93, -INF , P1 ;  /* 0xff8000005d117808 */ /* 0x000fc40000800000 */
[----:B------:R-:W-:Y:S02]  /*10be0*/  ISETP.GT.AND P1, PT, R4, 0x11, PT ;  /* 0x000000110400780c */ /* 0x000fe40003f24270 */
[----:B------:R-:W-:Y:S02]  /*10bf0*/  FMNMX.FTZ R7, R11, R13, !PT ;  /* 0x0000000d0b077209 */ /* 0x000fe40007810000 */
[----:B------:R-:W-:Y:S02]  /*10c00*/  FSEL R140, R84, -INF , P0 ;  /* 0xff800000548c7808 */ /* 0x000fe40000000000 */
[----:B------:R-:W-:Y:S02]  /*10c10*/  ISETP.GT.AND P0, PT, R4, 0x28, PT ;  /* 0x000000280400780c */ /* 0x000fe40003f04270 */
[----:B------:R-:W-:Y:S02]  /*10c20*/  FSEL R49, R89, -INF , P1 ;  /* 0xff80000059317808 */ /* 0x000fe40000800000 */
[----:B------:R-:W-:-:S02]  /*10c30*/  FMNMX.FTZ R7, R16, R7, !PT ;  /* 0x0000000710077209 */ /* 0x000fc40007810000 */
[----:B------:R-:W-:Y:S02]  /*10c40*/  ISETP.GT.AND P1, PT, R4, 0x19, PT ;  /* 0x000000190400780c */ /* 0x000fe40003f24270 */
[----:B------:R-:W-:Y:S02]  /*10c50*/  FSEL R143, R76, -INF , P0 ;  /* 0xff8000004c8f7808 */ /* 0x000fe40000000000 */
[----:B------:R-:W-:Y:S02]  /*10c60*/  ISETP.GT.AND P0, PT, R4, 0x30, PT ;  /* 0x000000300400780c */ /* 0x000fe40003f04270 */
[----:B------:R-:W-:Y:S02]  /*10c70*/  IMNMX R3, R8, R3, PT ;  /* 0x0000000308037217 */ /* 0x000fe40003800200 */
        /* <DEDUP_REMOVED lines=12> */
[----:B------:R-:W-:Y:S02]  /*10d40*/  ISETP.GT.AND P1, PT, R3, RZ, PT ;  /* 0x000000ff0300720c */ /* 0x000fe40003f24270 */
[----:B------:R-:W-:-:S02]  /*10d50*/  FMNMX.FTZ R7, R50, R7, !PT ;  /* 0x0000000732077209 */ /* 0x000fc40007810000 */
[----:B------:R-:W-:Y:S02]  /*10d60*/  FSEL R19, R95, -INF , P0 ;  /* 0xff8000005f137808 */ /* 0x000fe40000000000 */
[C---:B------:R-:W-:Y:S02]  /*10d70*/  ISETP.GT.AND P0, PT, R3.reuse, 0x11, PT ;  /* 0x000000110300780c */ /* 0x040fe40003f04270 */
[----:B------:R-:W-:Y:S02]  /*10d80*/  FSEL R14, R98, -INF , P1 ;  /* 0xff800000620e7808 */ /* 0x000fe40000800000 */
[----:B------:R-:W-:Y:S02]  /*10d90*/  FMNMX.FTZ R7, R52, R7, !PT ;  /* 0x0000000734077209 */ /* 0x000fe40007810000 */
[----:B------:R-:W-:Y:S02]  /*10da0*/  ISETP.GT.AND P1, PT, R3, 0x8, PT ;  /* 0x000000080300780c */ /* 0x000fe40003f24270 */
[----:B------:R-:W-:-:S02]  /*10db0*/  FSEL R51, R91, -INF , P0 ;  /* 0xff8000005b337808 */ /* 0x000fc40000000000 */
[C---:B------:R-:W-:Y:S02]  /*10dc0*/  ISETP.GT.AND P0, PT, R3.reuse, 0x19, PT ;  /* 0x000000190300780c */ /* 0x040fe40003f04270 */
[----:B------:R-:W-:Y:S02]  /*10dd0*/  FMNMX.FTZ R7, R140, R7, !PT ;  /* 0x000000078c077209 */ /* 0x000fe40007810000 */
[----:B------:R-:W-:Y:S02]  /*10de0*/  FSEL R18, R94, -INF , P1 ;  /* 0xff8000005e127808 */ /* 0x000fe40000800000 */
[----:B------:R-:W-:Y:S02]  /*10df0*/  ISETP.GT.AND P1, PT, R3, 0x10, PT ;  /* 0x000000100300780c */ /* 0x000fe40003f24270 */
[----:B------:R-:W-:Y:S02]  /*10e00*/  FSEL R73, R83, -INF , P0 ;  /* 0xff80000053497808 */ /* 0x000fe40000000000 */
[----:B------:R-:W-:-:S02]  /*10e10*/  ISETP.GT.AND P0, PT, R3, 0x20, PT ;  /* 0x000000200300780c */ /* 0x000fc40003f04270 */
[----:B------:R-:W-:Y:S02]  /*10e20*/  FMNMX.FTZ R7, R154, R7, !PT ;  /* 0x000000079a077209 */ /* 0x000fe40007810000 */
[----:B------:R-:W-:Y:S02]  /*10e30*/  FMNMX.FTZ R8, R14, R15, !PT ;  /* 0x0000000f0e087209 */ /* 0x000fe40007810000 */
[----:B------:R-:W-:Y:S02]  /*10e40*/  FSEL R48, R90, -INF , P1 ;  /* 0xff8000005a307808 */ /* 0x000fe40000800000 */
[----:B------:R-:W-:Y:S02]  /*10e50*/  ISETP.GT.AND P1, PT, R3, 0x18, PT ;  /* 0x000000180300780c */ /* 0x000fe40003f24270 */
[----:B------:R-:W-:Y:S02]  /*10e60*/  FSEL R126, R86, -INF , P0 ;  /* 0xff800000567e7808 */ /* 0x000fe40000000000 */
[----:B------:R-:W-:-:S02]  /*10e70*/  FMNMX.FTZ R7, R143, R7, !PT ;  /* 0x000000078f077209 */ /* 0x000fc40007810000 */
[----:B------:R-:W-:Y:S02]  /*10e80*/  FMNMX.FTZ R8, R18, R8, !PT ;  /* 0x0000000812087209 */ /* 0x000fe40007810000 */
[----:B------:R-:W-:Y:S02]  /*10e90*/  ISETP.GT.AND P0, PT, R4, 0x38, PT ;  /* 0x000000380400780c */ /* 0x000fe40003f04270 */
[----:B------:R-:W-:Y:S02]  /*10ea0*/  FSEL R72, R82, -INF , P1 ;  /* 0xff80000052487808 */ /* 0x000fe40000800000 */
[----:B------:R-:W-:Y:S02]  /*10eb0*/  ISETP.GT.AND P1, PT, R4, 0x31, PT ;  /* 0x000000310400780c */ /* 0x000fe40003f24270 */
[----:B------:R-:W-:Y:S02]  /*10ec0*/  FMNMX.FTZ R7, R164, R7, !PT ;  /* 0x00000007a4077209 */ /* 0x000fe40007810000 */
[----:B------:R-:W-:-:S02]  /*10ed0*/  FMNMX.FTZ R8, R19, R8, !PT ;  /* 0x0000000813087209 */ /* 0x000fc40007810000 */
[----:B------:R-:W-:Y:S02]  /*10ee0*/  FSEL R207, R100, -INF , P0 ;  /* 0xff80000064cf7808 */ /* 0x000fe40000000000 */
[----:B------:R-:W-:Y:S02]  /*10ef0*/  ISETP.GT.AND P0, PT, R3, 0x28, PT ;  /* 0x000000280300780c */ /* 0x000fe40003f04270 */
[----:B------:R-:W-:Y:S02]  /*10f00*/  FSEL R209, R69, -INF , P1 ;  /* 0xff80000045d17808 */ /* 0x000fe40000800000 */
[----:B------:R-:W-:Y:S02]  /*10f10*/  FMNMX.FTZ R7, R211, R7, !PT ;  /* 0x00000007d3077209 */ /* 0x000fe40007810000 */
[----:B------:R-:W-:Y:S02]  /*10f20*/  FMNMX.FTZ R8, R48, R8, !PT ;  /* 0x0000000830087209 */ /* 0x000fe40007810000 */
[----:B------:R-:W-:-:S02]  /*10f30*/  FSEL R141, R78, -INF , P0 ;  /* 0xff8000004e8d7808 */ /* 0x000fc40000000000 */
[----:B------:R-:W-:Y:S02]  /*10f40*/  ISETP.GT.AND P0, PT, R4, 0x39, PT ;  /* 0x000000390400780c */ /* 0x000fe40003f04270 */
[----:B------:R-:W-:Y:S02]  /*10f50*/  FMNMX.FTZ R4, R209, R7, !PT ;  /* 0x00000007d1047209 */ /* 0x000fe40007810000 */
[----:B------:R-:W-:Y:S02]  /*10f60*/  FMNMX.FTZ R8, R51, R8, !PT ;  /* 0x0000000833087209 */ /* 0x000fe40007810000 */
[----:B------:R-:W-:Y:S02]  /*10f70*/  FSEL R201, R101, -INF , P0 ;  /* 0xff80000065c97808 */ /* 0x000fe40000000000 */
[----:B------:R-:W-:Y:S02]  /*10f80*/  FMNMX.FTZ R4, R207, R4, !PT ;  /* 0x00000004cf047209 */ /* 0x000fe40007810000 */
        /* <DEDUP_REMOVED lines=34> */
[----:B------:R-:W-:Y:S02]  /*111b0*/  ISETP.GT.AND P0, PT, R5, 0x31, PT ;  /* 0x000000310500780c */ /* 0x000fe40003f04270 */
[----:B------:R-:W-:Y:S01]  /*111c0*/  FMNMX.FTZ R9, R166, R3, !PT ;  /* 0x00000003a6097209 */ /* 0x000fe20007810000 */
[----:B------:R-:W1:Y:S01]  /*111d0*/  SHFL.BFLY PT, R144, R4, 0x1, 0x1f ;  /* 0x0c201f0004907f89 */ /* 0x000e6200000e0000 */
[----:B------:R-:W-:Y:S02]  /*111e0*/  FMNMX.FTZ R8, R45, R8, !PT ;  /* 0x000000082d087209 */ /* 0x000fe40007810000 */
[----:B------:R-:W-:-:S02]  /*111f0*/  FMNMX.FTZ R3, R210, R7, !PT ;  /* 0x00000007d2037209 */ /* 0x000fc40007810000 */
[----:B------:R-:W-:Y:S02]  /*11200*/  FSEL R212, R65, -INF , P0 ;  /* 0xff80000041d47808 */ /* 0x000fe40000000000 */
[----:B------:R-:W-:Y:S02]  /*11210*/  FMNMX.FTZ R7, R167, R9, !PT ;  /* 0x00000009a7077209 */ /* 0x000fe40007810000 */
[----:B------:R-:W-:Y:S01]  /*11220*/  ISETP.GT.AND P0, PT, R5, 0x38, PT ;  /* 0x000000380500780c */ /* 0x000fe20003f04270 */
[----:B------:R-:W2:Y:S01]  /*11230*/  SHFL.BFLY PT, R9, R3, 0x2, 0x1f ;  /* 0x0c401f0003097f89 */ /* 0x000ea200000e0000 */
[----:B------:R-:W-:Y:S02]  /*11240*/  FMNMX.FTZ R8, R46, R8, !PT ;  /* 0x000000082e087209 */ /* 0x000fe40007810000 */
[----:B------:R-:W-:Y:S02]  /*11250*/  FMNMX.FTZ R7, R177, R7, !PT ;  /* 0x00000007b1077209 */ /* 0x000fe40007810000 */
[----:B------:R-:W-:-:S02]  /*11260*/  FSEL R240, R40, -INF , P0 ;  /* 0xff80000028f07808 */ /* 0x000fc40000000000 */
[----:B------:R-:W-:Y:S02]  /*11270*/  FMNMX.FTZ R8, R122, R8, !PT ;  /* 0x000000087a087209 */ /* 0x000fe40007810000 */
[----:B------:R-:W-:Y:S02]  /*11280*/  ISETP.GT.AND P0, PT, R6, 0x20, PT ;  /* 0x000000200600780c */ /* 0x000fe40003f04270 */
[----:B------:R-:W-:Y:S02]  /*11290*/  FMNMX.FTZ R7, R176, R7, !PT ;  /* 0x00000007b0077209 */ /* 0x000fe40007810000 */
[----:B------:R-:W-:Y:S02]  /*112a0*/  FMNMX.FTZ R8, R121, R8, !PT ;  /* 0x0000000879087209 */ /* 0x000fe40007810000 */
[----:B------:R-:W-:Y:S02]  /*112b0*/  FSEL R165, R30, -INF , P0 ;  /* 0xff8000001ea57808 */ /* 0x000fe40000000000 */
[----:B------:R-:W-:-:S02]  /*112c0*/  ISETP.GT.AND P0, PT, R5, 0x39, PT ;  /* 0x000000390500780c */ /* 0x000fc40003f04270 */
[----:B------:R-:W-:Y:S02]  /*112d0*/  FMNMX.FTZ R5, R219, R7, !PT ;  /* 0x00000007db057209 */ /* 0x000fe40007810000 */
[----:B------:R-:W-:Y:S02]  /*112e0*/  FMNMX.FTZ R7, R120, R8, !PT ;  /* 0x0000000878077209 */ /* 0x000fe40007810000 */
[----:B------:R-:W-:Y:S02]  /*112f0*/  ISETP.GT.AND P1, PT, R6, 0x21, PT ;  /* 0x000000210600780c */ /* 0x000fe40003f24270 */
[----:B------:R-:W-:Y:S02]  /*11300*/  FMNMX.FTZ R5, R212, R5, !PT ;  /* 0x00000005d4057209 */ /* 0x000fe40007810000 */
[----:B------:R-:W-:Y:S02]  /*11310*/  FMNMX.FTZ R7, R75, R7, !PT ;  /* 0x000000074b077209 */ /* 0x000fe40007810000 */
[----:B------:R-:W-:-:S02]  /*11320*/  FSEL R155, R31, -INF , P1 ;  /* 0xff8000001f9b7808 */ /* 0x000fc40000800000 */
[----:B------:R-:W-:Y:S01]  /*11330*/  FSEL R237, R41, -INF , P0 ;  /* 0xff80000029ed7808 */ /* 0x000fe20000000000 */
[----:B------:R-:W-:Y:S01]  /*11340*/  LDSM.16.MT88.4 R28, [R221+0x100] ;  /* 0x00010000dd1c783b */ /* 0x000fe20000004200 */
[----:B------:R-:W-:Y:S02]  /*11350*/  FMNMX.FTZ R5, R240, R5, !PT ;  /* 0x00000005f0057209 */ /* 0x000fe40007810000 */
[----:B------:R-:W-:Y:S02]  /*11360*/  ISETP.GT.AND P1, PT, R6, 0x28, PT ;  /* 0x000000280600780c */ /* 0x000fe40003f24270 */
        /* <DEDUP_REMOVED lines=12> */
[----:B------:R-:W-:-:S02]  /*11430*/  ISETP.GT.AND P0, PT, R6, 0x31, PT ;  /* 0x000000310600780c */ /* 0x000fc40003f04270 */
[----:B--2---:R-:W-:Y:S02]  /*11440*/  FMNMX.FTZ R3, R3, R9, !PT ;  /* 0x0000000903037209 */ /* 0x004fe40007810000 */
[----:B------:R-:W-:Y:S02]  /*11450*/  FSEL R213, R66, -INF , P1 ;  /* 0xff80000042d57808 */ /* 0x000fe40000800000 */
[----:B------:R-:W-:Y:S01]  /*11460*/  FMNMX.FTZ R4, R153, R4, !PT ;  /* 0x0000000499047209 */ /* 0x000fe20007810000 */
[----:B------:R-:W2:Y:S01]  /*11470*/  SHFL.BFLY PT, R142, R3, 0x1, 0x1f ;  /* 0x0c201f00038e7f89 */ /* 0x000ea200000e0000 */
[----:B------:R-:W-:Y:S02]  /*11480*/  FSEL R216, R67, -INF , P0 ;  /* 0xff80000043d87808 */ /* 0x000fe40000000000 */
[----:B------:R-:W-:Y:S02]  /*11490*/  ISETP.GT.AND P0, PT, R6, 0x38, PT ;  /* 0x000000380600780c */ /* 0x000fe40003f04270 */
[----:B------:R-:W-:-:S02]  /*114a0*/  FMNMX.FTZ R4, R213, R4, !PT ;  /* 0x00000004d5047209 */ /* 0x000fc40007810000 */
[----:B------:R-:W-:Y:S02]  /*114b0*/  FSEL R238, R42, -INF , P0 ;  /* 0xff8000002aee7808 */ /* 0x000fe40000000000 */
[----:B------:R-:W-:Y:S02]  /*114c0*/  ISETP.GT.AND P0, PT, R6, 0x39, PT ;  /* 0x000000390600780c */ /* 0x000fe40003f04270 */
[----:B------:R-:W-:Y:S02]  /*114d0*/  FMNMX.FTZ R4, R216, R4, !PT ;  /* 0x00000004d8047209 */ /* 0x000fe40007810000 */
[----:B------:R-:W-:Y:S02]  /*114e0*/  FSEL R239, R43, -INF , P0 ;  /* 0xff8000002bef7808 */ /* 0x000fe40000000000 */
[----:B------:R-:W-:Y:S01]  /*114f0*/  FMNMX.FTZ R4, R238, R4, !PT ;  /* 0x00000004ee047209 */ /* 0x000fe20007810000 */
[----:B------:R-:W-:Y:S01]  /*11500*/  LDSM.16.MT88.4 R40, [R222+0x2100] ;  /* 0x00210000de28783b */ /* 0x000fe20000004200 */
[----:B-1----:R-:W-:-:S02]  /*11510*/  FMNMX.FTZ R5, R7, R5, !PT ;  /* 0x0000000507057209 */ /* 0x002fc40007810000 */
[----:B------:R-:W-:Y:S02]  /*11520*/  FMNMX.FTZ R4, R239, R4, !PT ;  /* 0x00000004ef047209 */ /* 0x000fe40007810000 */
[----:B------:R-:W-:Y:S01]  /*11530*/  FSETP.NEU.FTZ.AND P1, PT, R144, -INF , PT ;  /* 0xff8000009000780b */ /* 0x000fe20003f3d000 */
[----:B------:R-:W1:Y:S01]  /*11540*/  SHFL.BFLY PT, R146, R5, 0x1, 0x1f ;  /* 0x0c201f0005927f89 */ /* 0x000e6200000e0000 */
[----:B--2---:R-:W-:-:S03]  /*11550*/  FMNMX.FTZ R142, R142, R3, !PT ;  /* 0x000000038e8e7209 */ /* 0x004fc60007810000 */
[----:B------:R-:W2:Y:S01]  /*11560*/  SHFL.BFLY PT, R7, R4, 0x2, 0x1f ;  /* 0x0c401f0004077f89 */ /* 0x000ea200000e0000 */
[----:B------:R-:W-:Y:S01]  /*11570*/  FSEL R12, R12, RZ, P1 ;  /* 0x000000ff0c0c7208 */ /* 0x000fe20000800000 */
[C---:B------:R-:W-:Y:S01]  /*11580*/  FMUL.FTZ R3, R142.reuse, c[0x0][0x2d0] ;  /* 0x0000b4008e037a20 */ /* 0x040fe20000410000 */
[----:B------:R-:W-:-:S03]  /*11590*/  FSETP.NEU.FTZ.AND P0, PT, R142, -INF , PT ;  /* 0xff8000008e00780b */ /* 0x000fc60003f1d000 */
[----:B------:R-:W-:Y:S01]  /*115a0*/  FFMA.FTZ R6, R11, c[0x0][0x2d0], -R12 ;  /* 0x0000b4000b067a23 */ /* 0x000fe2000001080c */
[----:B------:R-:W-:-:S03]  /*115b0*/  FSEL R3, R3, RZ, P0 ;  /* 0x000000ff03037208 */ /* 0x000fc60000000000 */
[----:B------:R3:W-:Y:S02]  /*115c0*/  MUFU.EX2 R161, R6 ;  /* 0x0000000600a17308 */ /* 0x0007e40000000800 */
[--C-:B------:R-:W-:Y:S02]  /*115d0*/  FFMA.FTZ R0, R15, c[0x0][0x2d0], -R3.reuse ;  /* 0x0000b4000f007a23 */ /* 0x100fe40000010803 */
[----:B------:R-:W-:-:S04]  /*115e0*/  FFMA.FTZ R2, R19, c[0x0][0x2d0], -R3 ;  /* 0x0000b40013027a23 */ /* 0x000fc80000010803 */
[----:B------:R4:W-:Y:S01]  /*115f0*/  MUFU.EX2 R160, R0 ;  /* 0x0000000000a07308 */ /* 0x0009e20000000800 */
[----:B-1----:R-:W-:Y:S02]  /*11600*/  FMNMX.FTZ R146, R5, R146, !PT ;  /* 0x0000009205927209 */ /* 0x002fe40007810000 */
[----:B--2---:R-:W-:Y:S01]  /*11610*/  FMNMX.FTZ R4, R4, R7, !PT ;  /* 0x0000000704047209 */ /* 0x004fe20007810000 */
[----:B---3--:R-:W-:Y:S01]  /*11620*/  FFMA.FTZ R6, R13, c[0x0][0x2d0], -R12 ;  /* 0x0000b4000d067a23 */ /* 0x008fe2000001080c */
[----:B------:R-:W-:-:S03]  /*11630*/  FSETP.NEU.FTZ.AND P0, PT, R146, -INF , PT ;  /* 0xff8000009200780b */ /* 0x000fc60003f1d000 */
[----:B------:R-:W-:Y:S01]  /*11640*/  MUFU.EX2 R179, R2 ;  /* 0x0000000200b37308 */ /* 0x000fe20000000800 */
[----:B------:R-:W1:Y:S01]  /*11650*/  SHFL.BFLY PT, R5, R4, 0x1, 0x1f ;  /* 0x0c201f0004057f89 */ /* 0x000e6200000e0000 */
[----:B----4-:R-:W-:-:S06]  /*11660*/  FFMA.FTZ R0, R18, c[0x0][0x2d0], -R3 ;  /* 0x0000b40012007a23 */ /* 0x010fcc0000010803 */
[----:B------:R2:W3:Y:S08]  /*11670*/  MUFU.EX2 R20, R6 ;  /* 0x0000000600147308 */ /* 0x0004f00000000800 */
[----:B------:R4:W5:Y:S01]  /*11680*/  MUFU.EX2 R182, R0 ;  /* 0x0000000000b67308 */ /* 0x0009620000000800 */
[----:B--2---:R-:W-:Y:S01]  /*11690*/  FFMA.FTZ R6, R16, c[0x0][0x2d0], -R12 ;  /* 0x0000b40010067a23 */ /* 0x004fe2000001080c */
[----:B-1----:R-:W-:Y:S01]  /*116a0*/  FMNMX.FTZ R145, R4, R5, !PT ;  /* 0x0000000504917209 */ /* 0x002fe20007810000 */
[----:B---3--:R-:W-:-:S05]  /*116b0*/  IMAD.MOV.U32 R15, RZ, RZ, R20 ;  /* 0x000000ffff0f7224 */ /* 0x008fca00078e0014 */
[----:B------:R1:W-:Y:S01]  /*116c0*/  MUFU.EX2 R183, R6 ;  /* 0x0000000600b77308 */ /* 0x0003e20000000800 */
[----:B------:R-:W2:Y:S01]  /*116d0*/  LDSM.16.MT88.4 R20, [R221+0x1100] ;  /* 0x00110000dd14783b */ /* 0x000ea20000004200 */
[----:B------:R-:W-:Y:S01]  /*116e0*/  F2FP.BF16.PACK_AB R4, R15, R161 ;  /* 0x000000a10f04723e */ /* 0x000fe200000010ff */
[----:B----4-:R-:W-:Y:S01]  /*116f0*/  FMUL.FTZ R0, R146, c[0x0][0x2d0] ;  /* 0x0000b40092007a20 */ /* 0x010fe20000410000 */
[----:B-----5:R-:W-:-:S04]  /*11700*/  F2FP.BF16.PACK_AB R7, R179, R182 ;  /* 0x000000b6b307723e */ /* 0x020fc800000010ff */
[----:B------:R-:W-:Y:S02]  /*11710*/  FSEL R0, R0, RZ, P0 ;  /* 0x000000ff00007208 */ /* 0x000fe40000000000 */
[----:B------:R-:W-:-:S03]  /*11720*/  FSETP.NEU.FTZ.AND P0, PT, R145, -INF , PT ;  /* 0xff8000009100780b */ /* 0x000fc60003f1d000 */
[----:B------:R-:W-:Y:S02]  /*11730*/  FFMA.FTZ R2, R32, c[0x0][0x2d0], -R0 ;  /* 0x0000b40020027a23 */ /* 0x000fe40000010800 */
[----:B-1----:R-:W-:Y:S01]  /*11740*/  FFMA.FTZ R6, R17, c[0x0][0x2d0], -R12 ;  /* 0x0000b40011067a23 */ /* 0x002fe2000001080c */
[----:B------:R-:W-:Y:S01]  /*11750*/  LDSM.16.MT88.4 R32, [R221+0x2100] ;  /* 0x00210000dd20783b */ /* 0x000fe20000004200 */
[----:B------:R-:W-:Y:S02]  /*11760*/  FFMA.FTZ R8, R37, c[0x0][0x2d0], -R0 ;  /* 0x0000b40025087a23 */ /* 0x000fe40000010800 */
[----:B------:R1:W3:Y:S01]  /*11770*/  MUFU.EX2 R180, R6 ;  /* 0x0000000600b47308 */ /* 0x0002e20000000800 */
        /* <DEDUP_REMOVED lines=8> */
[----:B---3--:R-:W-:-:S07]  /*11800*/  F2FP.BF16.PACK_AB R6, R180, R183 ;  /* 0x000000b7b406723e */ /* 0x008fce00000010ff */
[----:B------:R3:W-:Y:S01]  /*11810*/  MUFU.EX2 R250, R2 ;  /* 0x0000000200fa7308 */ /* 0x0007e20000000800 */
[----:B-----5:R-:W-:-:S07]  /*11820*/  F2FP.BF16.PACK_AB R5, R160, R185 ;  /* 0x000000b9a005723e */ /* 0x020fce00000010ff */
[----:B------:R-:W-:Y:S01]  /*11830*/  HMMA.16816.F32.BF16 R116, R4, R28, RZ ;  /* 0x0000001c0474723c */ /* 0x000fe200000418ff */
[----:B-1----:R-:W-:Y:S01]  /*11840*/  F2FP.BF16.PACK_AB R10, R181, R184 ;  /* 0x000000b8b50a723e */ /* 0x002fe200000010ff */
[----:B---3--:R-:W-:-:S06]  /*11850*/  FMUL.FTZ R2, R145, c[0x0][0x2d0] ;  /* 0x0000b40091027a20 */ /* 0x008fcc0000410000 */
[----:B------:R-:W-:Y:S01]  /*11860*/  HMMA.16816.F32.BF16 R112, R4, R24, RZ ;  /* 0x000000180470723c */ /* 0x000fe200000418ff */
[----:B------:R-:W-:-:S07]  /*11870*/  FSEL R2, R2, RZ, P0 ;  /* 0x000000ff02027208 */ /* 0x000fce0000000000 */
[C---:B--2---:R-:W-:Y:S01]  /*11880*/  HMMA.16816.F32.BF16 R108, R4.reuse, R20, RZ ;  /* 0x00000014046c723c */ /* 0x044fe200000418ff */
        /* <DEDUP_REMOVED lines=94> */
[----:B------:R-:W-:Y:S02]  /*11e70*/  IMAD.MOV.U32 R164, RZ, RZ, R181 ;  /* 0x000000ffffa47224 */ /* 0x000fe400078e00b5 */
[----:B------:R1:W-:Y:S03]  /*11e80*/  MUFU.EX2 R196, R8 ;  /* 0x0000000800c47308 */ /* 0x0003e60000000800 */
[----:B------:R-:W-:Y:S07]  /*11e90*/  HMMA.16816.F32.BF16 R80, R4, R38, R64 ;  /* 0x000000260450723c */ /* 0x000fee0000041840 */
[----:B----4-:R-:W-:-:S02]  /*11ea0*/  F2FP.BF16.PACK_AB R4, R217, R218 ;  /* 0x000000dad904723e */ /* 0x010fc400000010ff */
[----:B------:R-:W-:Y:S02]  /*11eb0*/  F2FP.BF16.PACK_AB R5, R206, R203 ;  /* 0x000000cbce05723e */ /* 0x000fe400000010ff */
[----:B------:R-:W-:Y:S02]  /*11ec0*/  F2FP.BF16.PACK_AB R6, R214, R215 ;  /* 0x000000d7d606723e */ /* 0x000fe400000010ff */
[----:B---3--:R-:W-:Y:S01]  /*11ed0*/  F2FP.BF16.PACK_AB R7, R200, R202 ;  /* 0x000000cac807723e */ /* 0x008fe200000010ff */
[----:B-1----:R-:W-:Y:S02]  /*11ee0*/  FFMA.FTZ R8, R126, c[0x0][0x2d0], -R3 ;  /* 0x0000b4007e087a23 */ /* 0x002fe40000010803 */
[----:B------:R-:W-:Y:S02]  /*11ef0*/  IMAD.MOV.U32 R126, RZ, RZ, R13 ;  /* 0x000000ffff7e7224 */ /* 0x000fe400078e000d */
[----:B------:R-:W-:Y:S02]  /*11f00*/  FFMA.FTZ R13, R141, c[0x0][0x2d0], -R3 ;  /* 0x0000b4008d0d7a23 */ /* 0x000fe40000010803 */
        /* <DEDUP_REMOVED lines=15> */
[----:B------:R1:W-:Y:S03]  /*12000*/  MUFU.EX2 R180, R13 ;  /* 0x0000000d00b47308 */ /* 0x0003e60000000800 */
[C---:B------:R-:W-:Y:S05]  /*12010*/  HMMA.16816.F32.BF16 R192, R4.reuse, R36, R44 ;  /* 0x0000002404c0723c */ /* 0x040fea000004182c */
[----:B------:R2:W3:Y:S03]  /*12020*/  MUFU.EX2 R182, R8 ;  /* 0x0000000800b67308 */ /* 0x0004e60000000800 */
[----:B------:R-:W-:Y:S01]  /*12030*/  HMMA.16816.F32.BF16 R60, R4, R32, R48 ;  /* 0x00000020043c723c */ /* 0x000fe20000041830 */
[----:B-1----:R-:W-:-:S07]  /*12040*/  FFMA.FTZ R13, R147, c[0x0][0x2d0], -R3 ;  /* 0x0000b400930d7a23 */ /* 0x002fce0000010803 */
[C---:B------:R-:W-:Y:S01]  /*12050*/  HMMA.16816.F32.BF16 R44, R4.reuse, R18, R128 ;  /* 0x00000012042c723c */ /* 0x040fe20000041880 */
[----:B------:R1:W4:Y:S01]  /*12060*/  MUFU.EX2 R181, R13 ;  /* 0x0000000d00b57308 */ /* 0x0003220000000800 */
[----:B------:R-:W4:Y:S04]  /*12070*/  LDSM.16.MT88.4 R16, [R221+0x900] ;  /* 0x00090000dd10783b */ /* 0x000f280000004200 */
[----:B--2---:R-:W-:Y:S02]  /*12080*/  LDSM.16.MT88.4 R8, [R222+0x900] ;  /* 0x00090000de08783b */ /* 0x004fe40000004200 */
[C---:B------:R-:W-:Y:S02]  /*12090*/  HMMA.16816.F32.BF16 R52, R4.reuse, R34, R156 ;  /* 0x000000220434723c */ /* 0x040fe4000004189c */
[----:B------:R-:W2:Y:S06]  /*120a0*/  LDSM.16.MT88.4 R32, [R222+0x2900] ;  /* 0x00290000de20783b */ /* 0x000eac0000004200 */
[----:B------:R-:W-:Y:S01]  /*120b0*/  HMMA.16816.F32.BF16 R48, R4, R22, R132 ;  /* 0x000000160430723c */ /* 0x000fe20000041884 */
[----:B-1----:R-:W-:Y:S01]  /*120c0*/  FFMA.FTZ R13, R166, c[0x0][0x2d0], -R0 ;  /* 0x0000b400a60d7a23 */ /* 0x002fe20000010800 */
[----:B------:R-:W1:Y:S01]  /*120d0*/  LDSM.16.MT88.4 R20, [R221+0x1900] ;  /* 0x00190000dd14783b */ /* 0x000e620000004200 */
[----:B------:R-:W-:-:S02]  /*120e0*/  IMAD.MOV.U32 R166, RZ, RZ, R179 ;  /* 0x000000ffffa67224 */ /* 0x000fc400078e00b3 */
[----:B------:R4:W-:Y:S03]  /*120f0*/  MUFU.EX2 R150, R13 ;  /* 0x0000000d00967308 */ /* 0x0009e60000000800 */
[----:B------:R-:W-:Y:S07]  /*12100*/  HMMA.16816.F32.BF16 R36, R4, R38, R168 ;  /* 0x000000260424723c */ /* 0x000fee00000418a8 */
[----:B-----5:R-:W-:-:S02]  /*12110*/  F2FP.BF16.PACK_AB R4, R198, R199 ;  /* 0x000000c7c604723e */ /* 0x020fc400000010ff */
[----:B---3--:R-:W-:Y:S02]  /*12120*/  F2FP.BF16.PACK_AB R5, R182, R183 ;  /* 0x000000b7b605723e */ /* 0x008fe400000010ff */
[----:B------:R-:W-:Y:S01]  /*12130*/  F2FP.BF16.PACK_AB R6, R196, R197 ;  /* 0x000000c5c406723e */ /* 0x000fe200000010ff */
[----:B----4-:R-:W-:Y:S01]  /*12140*/  FFMA.FTZ R13, R167, c[0x0][0x2d0], -R0 ;  /* 0x0000b400a70d7a23 */ /* 0x010fe20000010800 */
[----:B------:R-:W-:Y:S01]  /*12150*/  F2FP.BF16.PACK_AB R7, R181, R180 ;  /* 0x000000b4b507723e */ /* 0x000fe200000010ff */
[----:B------:R-:W-:Y:S02]  /*12160*/  IMAD.MOV.U32 R167, RZ, RZ, R178 ;  /* 0x000000ffffa77224 */ /* 0x000fe400078e00b2 */
[----:B------:R3:W4:Y:S04]  /*12170*/  MUFU.EX2 R148, R13 ;  /* 0x0000000d00947308 */ /* 0x0007280000000800 */
[C---:B------:R-:W-:Y:S08]  /*12180*/  HMMA.16816.F32.BF16 R156, R4.reuse, R16, R172 ;  /* 0x00000010049c723c */ /* 0x040ff000000418ac */
[----:B--2---:R-:W-:Y:S01]  /*12190*/  HMMA.16816.F32.BF16 R188, R4, R32, R96 ;  /* 0x0000002004bc723c */ /* 0x004fe20000041860 */
[----:B---3--:R-:W-:-:S04]  /*121a0*/  FFMA.FTZ R13, R177, c[0x0][0x2d0], -R0 ;  /* 0x0000b400b10d7a23 */ /* 0x008fc80000010800 */
[----:B------:R2:W-:Y:S03]  /*121b0*/  MUFU.EX2 R149, R13 ;  /* 0x0000000d00957308 */ /* 0x0005e60000000800 */
[C---:B------:R-:W-:Y:S08]  /*121c0*/  HMMA.16816.F32.BF16 R120, R4.reuse, R8, R116 ;  /* 0x000000080478723c */ /* 0x040ff00000041874 */
[----:B-1----:R-:W-:Y:S01]  /*121d0*/  HMMA.16816.F32.BF16 R132, R4, R20, R112 ;  /* 0x000000140484723c */ /* 0x002fe20000041870 */
[----:B------:R-:W1:Y:S01]  /*121e0*/  LDSM.16.MT88.4 R112, [R222+0xd00] ;  /* 0x000d0000de70783b */ /* 0x000e620000004200 */
[----:B--2---:R-:W-:-:S06]  /*121f0*/  FFMA.FTZ R13, R176, c[0x0][0x2d0], -R0 ;  /* 0x0000b400b00d7a23 */ /* 0x004fcc0000010800 */
[C---:B------:R-:W-:Y:S01]  /*12200*/  HMMA.16816.F32.BF16 R172, R4.reuse, R24, R104 ;  /* 0x0000001804ac723c */ /* 0x040fe20000041868 */
[----:B------:R2:W-:Y:S07]  /*12210*/  MUFU.EX2 R151, R13 ;  /* 0x0000000d00977308 */ /* 0x0005ee0000000800 */
[C---:B------:R-:W-:Y:S08]  /*12220*/  HMMA.16816.F32.BF16 R184, R4.reuse, R28, R100 ;  /* 0x0000001c04b8723c */ /* 0x040ff00000041864 */
[----:B------:R-:W-:Y:S01]  /*12230*/  HMMA.16816.F32.BF16 R160, R4, R18, R160 ;  /* 0x0000001204a0723c */ /* 0x000fe200000418a0 */
[----:B--2---:R-:W-:-:S04]  /*12240*/  FFMA.FTZ R13, R165, c[0x0][0x2d0], -R2 ;  /* 0x0000b400a50d7a23 */ /* 0x004fc80000010802 */
[----:B------:R2:W-:Y:S03]  /*12250*/  MUFU.EX2 R140, R13 ;  /* 0x0000000d008c7308 */ /* 0x0005e60000000800 */
[C---:B------:R-:W-:Y:S08]  /*12260*/  HMMA.16816.F32.BF16 R108, R4.reuse, R10, R108 ;  /* 0x0000000a046c723c */ /* 0x040ff0000004186c */
[----:B------:R-:W-:Y:S01]  /*12270*/  HMMA.16816.F32.BF16 R168, R4, R22, R92 ;  /* 0x0000001604a8723c */ /* 0x000fe2000004185c */
[----:B--2---:R-:W-:-:S07]  /*12280*/  FFMA.FTZ R13, R155, c[0x0][0x2d0], -R2 ;  /* 0x0000b4009b0d7a23 */ /* 0x004fce0000010802 */
[C---:B------:R-:W-:Y:S01]  /*12290*/  HMMA.16816.F32.BF16 R88, R4.reuse, R26, R88 ;  /* 0x0000001a0458723c */ /* 0x040fe20000041858 */
[----:B------:R2:W3:Y:S07]  /*122a0*/  MUFU.EX2 R147, R13 ;  /* 0x0000000d00937308 */ /* 0x0004ee0000000800 */
[C---:B------:R-:W-:Y:S08]  /*122b0*/  HMMA.16816.F32.BF16 R128, R4.reuse, R30, R84 ;  /* 0x0000001e0480723c */ /* 0x040ff00000041854 */
[----:B------:R-:W-:Y:S01]  /*122c0*/  HMMA.16816.F32.BF16 R96, R4, R34, R80 ;  /* 0x000000220460723c */ /* 0x000fe20000041850 */
[----:B------:R-:W-:Y:S01]  /*122d0*/  LDSM.16.MT88.4 R80, [R221+0x2d00] ;  /* 0x002d0000dd50783b */ /* 0x000fe20000004200 */
[----:B--2---:R-:W-:-:S04]  /*122e0*/  FFMA.FTZ R13, R152, c[0x0][0x2d0], -R2 ;  /* 0x0000b400980d7a23 */ /* 0x004fc80000010802 */
[----:B------:R2:W-:Y:S01]  /*122f0*/  MUFU.EX2 R143, R13 ;  /* 0x0000000d008f7308 */ /* 0x0005e20000000800 */
[----:B----4-:R-:W-:Y:S02]  /*12300*/  F2FP.BF16.PACK_AB R4, R148, R150 ;  /* 0x000000969404723e */ /* 0x010fe400000010ff */
[----:B---3--:R-:W-:Y:S02]  /*12310*/  F2FP.BF16.PACK_AB R5, R147, R140 ;  /* 0x0000008c9305723e */ /* 0x008fe400000010ff */
[----:B------:R-:W-:Y:S01]  /*12320*/  F2FP.BF16.PACK_AB R6, R151, R149 ;  /* 0x000000959706723e */ /* 0x000fe200000010ff */
[----:B--2---:R-:W-:-:S04]  /*12330*/  FFMA.FTZ R13, R153, c[0x0][0x2d0], -R2 ;  /* 0x0000b400990d7a23 */ /* 0x004fc80000010802 */
[----:B------:R-:W2:Y:S02]  /*12340*/  MUFU.EX2 R141, R13 ;  /* 0x0000000d008d7308 */ /* 0x000ea40000000800 */
[----:B--2---:R-:W-:-:S07]  /*12350*/  F2FP.BF16.PACK_AB R7, R141, R143 ;  /* 0x0000008f8d07723e */ /* 0x004fce00000010ff */
        /* <DEDUP_REMOVED lines=12> */
[----:B--2---:R-:W-:Y:S02]  /*12420*/  FFMA.FTZ R8, R209, c[0x0][0x2d0], -R12 ;  /* 0x0000b400d1087a23 */ /* 0x004fe4000001080c */
[----:B------:R-:W-:Y:S02]  /*12430*/  IMAD.MOV.U32 R209, RZ, RZ, R126 ;  /* 0x000000ffffd17224 */ /* 0x000fe400078e007e */
[----:B------:R2:W3:Y:S03]  /*12440*/  MUFU.EX2 R48, R8 ;  /* 0x0000000800307308 */ /* 0x0004e60000000800 */
[----:B------:R-:W-:Y:S01]  /*12450*/  HMMA.16816.F32.BF16 R64, R4, R24, R64 ;  /* 0x000000180440723c */ /* 0x000fe20000041840 */
[----:B------:R-:W-:Y:S02]  /*12460*/  IMAD.MOV.U32 R45, RZ, RZ, R124 ;  /* 0x000000ffff2d7224 */ /* 0x000fe400078e007c */
[----:B------:R-:W-:-:S02]  /*12470*/  IMAD.MOV.U32 R46, RZ, RZ, R139 ;  /* 0x000000ffff2e7224 */ /* 0x000fc400078e008b */
[----:B------:R-:W-:Y:S01]  /*12480*/  LDSM.16.MT88.4 R136, [R222+0x1d00] ;  /* 0x001d0000de88783b */ /* 0x000fe20000004200 */
[----:B------:R-:W-:Y:S02]  /*12490*/  IMAD.MOV.U32 R47, RZ, RZ, R164 ;  /* 0x000000ffff2f7224 */ /* 0x000fe400078e00a4 */
[----:B------:R-:W-:Y:S01]  /*124a0*/  HMMA.16816.F32.BF16 R68, R4, R20, R68 ;  /* 0x000000140444723c */ /* 0x000fe20000041844 */
[----:B------:R-:W-:Y:S01]  /*124b0*/  LDSM.16.MT88.4 R164, [R221+0xd00] ;  /* 0x000d0000dda4783b */ /* 0x000fe20000004200 */
[----:B------:R-:W-:Y:S02]  /*124c0*/  IMAD.MOV.U32 R25, RZ, RZ, R15 ;  /* 0x000000ffff197224 */ /* 0x000fe400078e000f */
[----:B--2---:R-:W-:-:S04]  /*124d0*/  FFMA.FTZ R8, R207, c[0x0][0x2d0], -R12 ;  /* 0x0000b400cf087a23 */ /* 0x004fc8000001080c */
[C---:B------:R-:W-:Y:S01]  /*124e0*/  HMMA.16816.F32.BF16 R152, R4.reuse, R16, R76 ;  /* 0x000000100498723c */ /* 0x040fe2000004184c */
[----:B------:R-:W-:Y:S01]  /*124f0*/  IMAD.MOV.U32 R207, RZ, RZ, R125 ;  /* 0x000000ffffcf7224 */ /* 0x000fe200078e007d */
[----:B---3--:R-:W-:Y:S01]  /*12500*/  F2FP.BF16.PACK_AB R92, R48, R49 ;  /* 0x00000031305c723e */ /* 0x008fe200000010ff */
[----:B------:R2:W-:Y:S01]  /*12510*/  MUFU.EX2 R44, R8 ;  /* 0x00000008002c7308 */ /* 0x0005e20000000800 */
[----:B------:R-:W3:Y:S04]  /*12520*/  LDSM.16.MT88.4 R124, [R221+0x1d00] ;  /* 0x001d0000dd7c783b */ /* 0x000ee80000004200 */
[C---:B------:R-:W-:Y:S08]  /*12530*/  HMMA.16816.F32.BF16 R40, R4.reuse, R26, R40 ;  /* 0x0000001a0428723c */ /* 0x040ff00000041828 */
[----:B------:R-:W-:Y:S01]  /*12540*/  HMMA.16816.F32.BF16 R60, R4, R28, R60 ;  /* 0x0000001c043c723c */ /* 0x000fe2000004183c */
[----:B--2---:R-:W-:-:S02]  /*12550*/  FFMA.FTZ R8, R201, c[0x0][0x2d0], -R12 ;  /* 0x0000b400c9087a23 */ /* 0x004fc4000001080c */
[----:B------:R-:W-:Y:S02]  /*12560*/  IMAD.MOV.U32 R201, RZ, RZ, R14 ;  /* 0x000000ffffc97224 */ /* 0x000fe400078e000e */
        /* <DEDUP_REMOVED lines=19> */
[C---:B------:R-:W-:Y:S08]  /*126a0*/  HMMA.16816.F32.BF16 R104, R92.reuse, R112, R120 ;  /* 0x000000705c68723c */ /* 0x040ff00000041878 */
[----:B---3--:R-:W-:Y:S01]  /*126b0*/  HMMA.16816.F32.BF16 R120, R92, R124, R132 ;  /* 0x0000007c5c78723c */ /* 0x008fe20000041884 */
[----:B-1----:R-:W-:-:S04]  /*126c0*/  FFMA.FTZ R3, R212, c[0x0][0x2d0], -R0 ;  /* 0x0000b400d4037a23 */ /* 0x002fc80000010800 */
[----:B------:R1:W3:Y:S03]  /*126d0*/  MUFU.EX2 R18, R3 ;  /* 0x0000000300127308 */ /* 0x0002e60000000800 */
        /* <DEDUP_REMOVED lines=17> */
[C---:B--2---:R-:W-:Y:S01]  /*127f0*/  HMMA.16816.F32.BF16 R88, R92.reuse, R4, R188 ;  /* 0x000000045c58723c */ /* 0x044fe200000418bc */
[----:B------:R-:W-:Y:S01]  /*12800*/  IMAD.U32 R216, RZ, RZ, UR8 ;  /* 0x00000008ffd87e24 */ /* 0x000fe2000f8e00ff */
[----:B------:R1:W2:Y:S04]  /*12810*/  MUFU.EX2 R13, R0 ;  /* 0x00000000000d7308 */ /* 0x0002a80000000800 */
[----:B------:R-:W-:Y:S02]  /*12820*/  ISETP.GE.AND P0, PT, R216, UR7, PT ;  /* 0x00000007d8007c0c */ /* 0x000fe4000bf06270 */
[----:B------:R-:W-:Y:S07]  /*12830*/  HMMA.16816.F32.BF16 R92, R92, R6, R96 ;  /* 0x000000065c5c723c */ /* 0x000fee0000041860 */
[----:B---3--:R-:W-:-:S02]  /*12840*/  F2FP.BF16.PACK_AB R96, R18, R19 ;  /* 0x000000131260723e */ /* 0x008fc400000010ff */
[----:B-----5:R-:W-:Y:S01]  /*12850*/  F2FP.BF16.PACK_AB R98, R16, R17 ;  /* 0x000000111062723e */ /* 0x020fe200000010ff */
[--C-:B-1----:R-:W-:Y:S01]  /*12860*/  FFMA.FTZ R0, R238, c[0x0][0x2d0], -R2.reuse ;  /* 0x0000b400ee007a23 */ /* 0x102fe20000010802 */
[----:B--2---:R-:W-:Y:S01]  /*12870*/  F2FP.BF16.PACK_AB R97, R13, R12 ;  /* 0x0000000c0d61723e */ /* 0x004fe200000010ff */
        /* <DEDUP_REMOVED lines=98> */
.L_x_1687:
        /* <DEDUP_REMOVED lines=24> */
[----:B---345:R-:W-:Y:S01]  /*13020*/  IADD3 R14, -R237, 0x10, RZ ;  /* 0x00000010ed0e7810 */ /* 0x038fe20007ffe1ff */
[----:B------:R-:W3:Y:S01]  /*13030*/  LDL R4, [R1+0x4] ;  /* 0x0000040001047983 */ /* 0x000ee20000100800 */
[----:B------:R-:W-:Y:S01]  /*13040*/  SEL R20, RZ, 0x10, P4 ;  /* 0x00000010ff147807 */ /* 0x000fe20002000000 */
[----:B------:R-:W-:Y:S01]  /*13050*/  IMAD.SHL.U32 R10, R142, 0x2, RZ ;  /* 0x000000028e0a7824 */ /* 0x000fe200078e00ff */
[----:B------:R-:W-:Y:S01]  /*13060*/  LOP3.LUT R14, R14, 0xf, RZ, 0xc0, !PT ;  /* 0x0000000f0e0e7812 */ /* 0x000fe200078ec0ff */
[----:B------:R-:W4:Y:S01]  /*13070*/  LDL R5, [R1] ;  /* 0x0000000001057983 */ /* 0x000f220000100800 */
[----:B------:R-:W-:Y:S02]  /*13080*/  IADD3 R12, -R20, 0x10, RZ ;  /* 0x00000010140c7810 */ /* 0x000fe40007ffe1ff */
[----:B------:R-:W-:Y:S02]  /*13090*/  SHF.L.U64.HI R7, R151, 0x1, R240 ;  /* 0x0000000197077819 */ /* 0x000fe400000102f0 */
[----:B------:R-:W-:Y:S02]  /*130a0*/  LOP3.LUT R12, R12, 0xf, RZ, 0xc0, !PT ;  /* 0x0000000f0c0c7812 */ /* 0x000fe400078ec0ff */
[----:B--23--:R-:W-:Y:S01]  /*130b0*/  SHF.R.S32.HI R0, RZ, 0x1f, R4 ;  /* 0x0000001fff007819 */ /* 0x00cfe20000011404 */
[----:B------:R-:W-:Y:S04]  /*130c0*/  IMAD.WIDE.U32 R2, R4, c[0x0][0x208], RZ ;  /* 0x0000820004027a25 */ /* 0x000fe800078e00ff */
[----:B------:R-:W-:Y:S04]  /*130d0*/  IMAD R0, R0, c[0x0][0x208], RZ ;  /* 0x0000820000007a24 */ /* 0x000fe800078e02ff */
[----:B------:R-:W-:Y:S01]  /*130e0*/  IMAD R0, R4, c[0x0][0x20c], R0 ;  /* 0x0000830004007a24 */ /* 0x000fe200078e0200 */
[----:B----4-:R-:W-:Y:S03]  /*130f0*/  SHF.R.S32.HI R4, RZ, 0x1f, R5 ;  /* 0x0000001fff047819 */ /* 0x010fe60000011405 */
        /* <DEDUP_REMOVED lines=16> */
[----:B------:R-:W-:Y:S02]  /*13200*/  IADD3.X R13, RZ, R2, R149, P1, P0 ;  /* 0x00000002ff0d7210 */ /* 0x000fe40000fe0495 */
[-C--:B------:R-:W-:Y:S02]  /*13210*/  IADD3 R8, P0, R0, R10.reuse, RZ ;  /* 0x0000000a00087210 */ /* 0x080fe40007f1e0ff */
[C---:B----4-:R-:W-:Y:S02]  /*13220*/  IADD3 R10, P2, R3.reuse, R10, RZ ;  /* 0x0000000a030a7210 */ /* 0x050fe40007f5e0ff */
[C---:B------:R-:W-:Y:S01]  /*13230*/  IADD3 R6, P1, R3.reuse, R239, RZ ;  /* 0x000000ef03067210 */ /* 0x040fe20007f3e0ff */
[--C-:B------:R-:W-:Y:S01]  /*13240*/  IMAD.X R9, R2, 0x1, R5.reuse, P0 ;  /* 0x0000000102097824 */ /* 0x100fe200000e0605 */
[----:B------:R-:W-:Y:S01]  /*13250*/  IADD3 R0, R248, 0x100, RZ ;  /* 0x00000100f8007810 */ /* 0x000fe20007ffe0ff */
[C---:B-1----:R-:W-:Y:S01]  /*13260*/  IMAD.X R11, R4.reuse, 0x1, R5, P2 ;  /* 0x00000001040b7824 */ /* 0x042fe200010e0605 */
[----:B------:R-:W-:Y:S01]  /*13270*/  IADD3 R2, P0, R3, R238, RZ ;  /* 0x000000ee03027210 */ /* 0x000fe20007f1e0ff */
[C---:B------:R-:W-:Y:S01]  /*13280*/  IMAD.X R7, R4.reuse, 0x1, R7, P1 ;  /* 0x0000000104077824 */ /* 0x040fe200008e0607 */
        /* <DEDUP_REMOVED lines=9> */
.L_x_1685:
        /* <DEDUP_REMOVED lines=43> */
[----:B------:R-:W4:Y:S07]  /*135d0*/  LDSM.16.M88.4 R180, [R224+0x8100] ;  /* 0x00810000e0b4783b */ /* 0x000f2e0000000200 */
[-C--:B-1----:R-:W-:Y:S01]  /*135e0*/  HMMA.16816.F32.BF16 R4, R176, R204.reuse, R4 ;  /* 0x000000ccb004723c */ /* 0x082fe20000041804 */
[----:B------:R-:W1:Y:S07]  /*135f0*/  LDSM.16.M88.4 R200, [R224+0x9100] ;  /* 0x00910000e0c8783b */ /* 0x000e6e0000000200 */
[C---:B------:R-:W-:Y:S08]  /*13600*/  HMMA.16816.F32.BF16 R8, R208.reuse, R204, R8 ;  /* 0x000000ccd008723c */ /* 0x040ff00000041808 */
[-C--:B------:R-:W-:Y:S08]  /*13610*/  HMMA.16816.F32.BF16 R12, R208, R206.reuse, R12 ;  /* 0x000000ced00c723c */ /* 0x080ff0000004180c */
[C---:B------:R-:W-:Y:S01]  /*13620*/  HMMA.16816.F32.BF16 R16, R176.reuse, R206, R16 ;  /* 0x000000ceb010723c */ /* 0x040fe20000041810 */
[----:B------:R-:W1:Y:S07]  /*13630*/  LDSM.16.M88.4 R204, [R232] ;  /* 0x00000000e8cc783b */ /* 0x000e6e0000000200 */
        /* <DEDUP_REMOVED lines=16> */
[-C--:B----4-:R-:W-:Y:S01]  /*13740*/  HMMA.16816.F32.BF16 R4, R180, R196.reuse, R4 ;  /* 0x000000c4b404723c */ /* 0x090fe20000041804 */
[----:B------:R-:W3:Y:S07]  /*13750*/  LDSM.16.M88.4 R192, [R220+0x5500] ;  /* 0x00550000dcc0783b */ /* 0x000eee0000000200 */
        /* <DEDUP_REMOVED lines=17> */
[----:B------:R-:W4:Y:S07]  /*13870*/  LDSM.16.M88.4 R200, [R220+0x5d00] ;  /* 0x005d0000dcc8783b */ /* 0x000f2e0000000200 */
[----:B------:R-:W-:Y:S01]  /*13880*/  HMMA.16816.F32.BF16 R64, R180, R218, R64 ;  /* 0x000000dab440723c */ /* 0x000fe20000041840 */
[----:B------:R-:W1:Y:S07]  /*13890*/  LDSM.16.M88.4 R180, [R224+0xa100] ;  /* 0x00a10000e0b4783b */ /* 0x000e6e0000000200 */
[-C--:B--2---:R-:W-:Y:S01]  /*138a0*/  HMMA.16816.F32.BF16 R4, R176, R184.reuse, R4 ;  /* 0x000000b8b004723c */ /* 0x084fe20000041804 */
[----:B------:R-:W2:Y:S07]  /*138b0*/  LDSM.16.M88.4 R216, [R227] ;  /* 0x00000000e3d8783b */ /* 0x000eae0000000200 */
[C---:B------:R-:W-:Y:S08]  /*138c0*/  HMMA.16816.F32.BF16 R8, R188.reuse, R184, R8 ;  /* 0x000000b8bc08723c */ /* 0x040ff00000041808 */
[-C--:B------:R-:W-:Y:S08]  /*138d0*/  HMMA.16816.F32.BF16 R12, R188, R186.reuse, R12 ;  /* 0x000000babc0c723c */ /* 0x080ff0000004180c */
[C---:B------:R-:W-:Y:S01]  /*138e0*/  HMMA.16816.F32.BF16 R16, R176.reuse, R186, R16 ;  /* 0x000000bab010723c */ /* 0x040fe20000041810 */
[----:B------:R-:W2:Y:S01]  /*138f0*/  LDSM.16.M88.4 R184, [R226] ;  /* 0x00000000e2b8783b */ /* 0x000ea20000000200 */
[----:B------:R-:W-:Y:S06]  /*13900*/  DEPBAR.LE SB0, 0x0 ;  /* 0x000080000000791a */ /* 0x000fec0000000000 */
[-C--:B---3--:R-:W-:Y:S01]  /*13910*/  HMMA.16816.F32.BF16 R20, R176, R192.reuse, R20 ;  /* 0x000000c0b014723c */ /* 0x088fe20000041814 */
        /* <DEDUP_REMOVED lines=8> */
[-C--:B----4-:R-:W-:Y:S08]  /*139a0*/  HMMA.16816.F32.BF16 R52, R176, R200.reuse, R52 ;  /* 0x000000c8b034723c */ /* 0x090ff00000041834 */
        /* <DEDUP_REMOVED lines=18> */
[----:B------:R-:W-:Y:S01]  /*13ad0*/  HMMA.16816.F32.BF16 R64, R180, R186, R64 ;  /* 0x000000bab440723c */ /* 0x000fe20000041840 */
[----:B------:R-:W-:-:S07]  /*13ae0*/  @!P0 BRA `(.L_x_1686) ;  /* 0x000003f000008947 */ /* 0x000fce0003800000 */
[----:B-----5:R-:W-:Y:S01]  /*13af0*/  IADD3 R180, -R237, 0x10, RZ ;  /* 0x00000010edb47810 */ /* 0x020fe20007ffe1ff */
[----:B------:R-:W2:Y:S01]  /*13b00*/  LDL R0, [R1+0x28] ;  /* 0x0000280001007983 */ /* 0x000ea20000100800 */
[----:B------:R-:W-:Y:S02]  /*13b10*/  IMAD.MOV.U32 R2, RZ, RZ, c[0x0][0x2b8] ;  /* 0x0000ae00ff027624 */ /* 0x000fe400078e00ff */
[----:B------:R-:W-:Y:S01]  /*13b20*/  LOP3.LUT R180, R180, 0xf, RZ, 0xc0, !PT ;  /* 0x0000000fb4b47812 */ /* 0x000fe200078ec0ff */
[----:B------:R-:W-:Y:S02]  /*13b30*/  IMAD.MOV.U32 R146, RZ, RZ, RZ ;  /* 0x000000ffff927224 */ /* 0x000fe400078e00ff */
[----:B------:R-:W-:Y:S02]  /*13b40*/  ISETP.NE.AND P1, PT, R2, 0x1, PT ;  /* 0x000000010200780c */ /* 0x000fe40003f25270 */
[----:B------:R-:W-:Y:S04]  /*13b50*/  LEA R2, R241, UR13, 0x6 ;  /* 0x0000000df1027c11 */ /* 0x000fe8000f8e30ff */
        /* <DEDUP_REMOVED lines=11> */
[----:B------:R1:W-:Y:S01]  /*13c10*/  STL [R1+0x4], R176 ;  /* 0x000004b001007387 */ /* 0x0003e20000100800 */
[----:B------:R-:W-:Y:S03]  /*13c20*/  SHF.R.S32.HI R0, RZ, 0x1f, R176 ;  /* 0x0000001fff007819 */ /* 0x000fe600000114b0 */
[----:B------:R2:W3:Y:S02]  /*13c30*/  @!P3 LDG.E R146, [R144.64] ;  /* 0x000000149092b981 */ /* 0x0004e4000c1e1900 */
[----:B------:R-:W-:Y:S04]  /*13c40*/  IMAD R0, R0, c[0x0][0x1e0], RZ ;  /* 0x0000780000007a24 */ /* 0x000fe800078e02ff */
[----:B------:R-:W-:Y:S04]  /*13c50*/  IMAD R0, R176, c[0x0][0x1e4], R0 ;  /* 0x00007900b0007a24 */ /* 0x000fe800078e0200 */
[----:B------:R-:W-:Y:S02]  /*13c60*/  IMAD.IADD R3, R3, 0x1, R0 ;  /* 0x0000000103037824 */ /* 0x000fe400078e0200 */
[C---:B-1----:R-:W-:Y:S01]  /*13c70*/  IMAD.SHL.U32 R176, R142.reuse, 0x2, RZ ;  /* 0x000000028eb07824 */ /* 0x042fe200078e00ff */
[----:B------:R-:W-:Y:S02]  /*13c80*/  SHF.L.U64.HI R142, R142, 0x1, R150 ;  /* 0x000000018e8e7819 */ /* 0x000fe40000010296 */
[----:B--2---:R-:W-:Y:S01]  /*13c90*/  SHF.L.U64.HI R145, R151, 0x1, R240 ;  /* 0x0000000197917819 */ /* 0x004fe200000102f0 */
[----:B---3--:R1:W-:Y:S01]  /*13ca0*/  STL [R1], R146 ;  /* 0x0000009201007387 */ /* 0x0083e20000100800 */
        /* <DEDUP_REMOVED lines=8> */
[----:B------:R-:W2:Y:S01]  /*13d30*/  SHFL.IDX PT, R0, R3, 0x1, 0x1c1f ;  /* 0x003c1f0003007f89 */ /* 0x000ea200000e0000 */
[----:B-1----:R-:W-:Y:S03]  /*13d40*/  SEL R146, RZ, 0x10, P4 ;  /* 0x00000010ff927807 */ /* 0x002fe60002000000 */
[----:B------:R-:W1:Y:S01]  /*13d50*/  SHFL.IDX PT, R2, R141, 0x1, 0x1c1f ;  /* 0x003c1f008d027f89 */ /* 0x000e6200000e0000 */
[----:B------:R-:W-:Y:S03]  /*13d60*/  IADD3 R178, -R146, 0x10, RZ ;  /* 0x0000001092b27810 */ /* 0x000fe60007ffe1ff */
[----:B------:R-:W3:Y:S01]  /*13d70*/  SHFL.IDX PT, R3, R3, RZ, 0x1c1f ;  /* 0x001c1fff03037589 */ /* 0x000ee200000e0000 */
[----:B------:R-:W-:Y:S03]  /*13d80*/  LOP3.LUT R178, R178, 0xf, RZ, 0xc0, !PT ;  /* 0x0000000fb2b27812 */ /* 0x000fe600078ec0ff */
[----:B------:R-:W4:Y:S01]  /*13d90*/  SHFL.IDX PT, R141, R141, RZ, 0x1c1f ;  /* 0x001c1fff8d8d7589 */ /* 0x000f2200000e0000 */
[----:B--2---:R-:W-:Y:S04]  /*13da0*/  IADD3 R180, P1, P0, R180, R0, R239 ;  /* 0x00000000b4b47210 */ /* 0x004fe8000783e0ef */
[----:B-1----:R-:W-:Y:S02]  /*13db0*/  IADD3.X R181, RZ, R2, R145, P1, P0 ;  /* 0x00000002ffb57210 */ /* 0x002fe40000fe0491 */
[----:B------:R-:W-:Y:S04]  /*13dc0*/  IADD3 R178, P1, P0, R178, R0, R238 ;  /* 0x00000000b2b27210 */ /* 0x000fe8000783e0ee */
[----:B------:R-:W-:Y:S02]  /*13dd0*/  IADD3.X R179, RZ, R2, R149, P1, P0 ;  /* 0x00000002ffb37210 */ /* 0x000fe40000fe0495 */
        /* <DEDUP_REMOVED lines=16> */
.L_x_1686:
[----:B------:R-:W2:Y:S01]  /*13ee0*/  LDL R0, [R1+0x30] ;  /* 0x0000300001007983 */ /* 0x000ea20000100800 */
[----:B------:R-:W-:Y:S01]  /*13ef0*/  PLOP3.LUT P1, PT, PT, PT, UP2, 0x80, 0x0 ;  /* 0x000000000000781c */ /* 0x000fe20003f2f028 */
[----:B-----5:R-:W-:Y:S01]  /*13f00*/  IMAD.MOV.U32 R142, RZ, RZ, 0x1 ;  /* 0x00000001ff8e7424 */ /* 0x020fe200078e00ff */
[----:B------:R-:W-:Y:S01]  /*13f10*/  PLOP3.LUT P0, PT, PT, PT, UP2, 0x80, 0x0 ;  /* 0x000000000000781c */ /* 0x000fe20003f0f028 */
[----:B-1----:R-:W3:Y:S02]  /*13f20*/  LDL R144, [R1+0x40] ;  /* 0x0000400001907983 */ /* 0x002ee40000100800 */
        /* <DEDUP_REMOVED lines=14> */
[----:B------:R-:W-:Y:S02]  /*14010*/  FSEL R149, R4, -INF , P0 ;  /* 0xff80000004957808 */ /* 0x000fe40000000000 */
[C---:B------:R-:W-:Y:S02]  /*14020*/  ISETP.GT.AND P1, PT, R3.reuse, RZ, PT ;  /* 0x000000ff0300720c */ /* 0x040fe40003f24270 */
[----:B------:R-:W-:Y:S01]  /*14030*/  ISETP.GT.AND P0, PT, R3, 0x1, PT ;  /* 0x000000010300780c */ /* 0x000fe20003f04270 */
[----:B---3--:R-:W-:Y:S01]  /*14040*/  IMAD.IADD R2, R142, 0x1, R2 ;  /* 0x000000018e027824 */ /* 0x008fe200078e0202 */
[----:B------:R-:W-:Y:S02]  /*14050*/  FSEL R6, R6, -INF , P1 ;  /* 0xff80000006067808 */ /* 0x000fe40000800000 */
[----:B------:R-:W-:Y:S02]  /*14060*/  ISETP.GT.AND P1, PT, R141, 0x8, PT ;  /* 0x000000088d00780c */ /* 0x000fe40003f24270 */
[----:B------:R-:W-:Y:S02]  /*14070*/  FSEL R7, R7, -INF , P0 ;  /* 0xff80000007077808 */ /* 0x000fe40000000000 */
[----:B------:R-:W-:Y:S02]  /*14080*/  ISETP.GT.AND P0, PT, R141, 0x9, PT ;  /* 0x000000098d00780c */ /* 0x000fe40003f04270 */
[----:B------:R-:W-:Y:S01]  /*14090*/  FSEL R16, R16, -INF , P1 ;  /* 0xff80000010107808 */ /* 0x000fe20000800000 */
[----:B-1----:R-:W-:Y:S01]  /*140a0*/  IMAD.IADD R0, R142, 0x1, R0 ;  /* 0x000000018e007824 */ /* 0x002fe200078e0200 */
[----:B------:R-:W-:Y:S02]  /*140b0*/  ISETP.GT.AND P1, PT, R3, 0x8, PT ;  /* 0x000000080300780c */ /* 0x000fe40003f24270 */
        /* <DEDUP_REMOVED lines=122> */
[C---:B------:R-:W-:Y:S02]  /*14860*/  ISETP.GT.AND P0, PT, R2.reuse, 0x30, PT ;  /* 0x000000300200780c */ /* 0x040fe40003f04270 */
        /* <DEDUP_REMOVED lines=9> */
[----:B------:R-:W-:Y:S02]  /*14900*/  FSEL R191, R25, -INF , P2 ;  /* 0xff80000019bf7808 */ /* 0x000fe40001000000 */
[----:B------:R-:W-:Y:S02]  /*14910*/  FSEL R216, R42, -INF , P1 ;  /* 0xff8000002ad87808 */ /* 0x000fe40000800000 */
[----:B------:R-:W-:Y:S02]  /*14920*/  FMNMX.FTZ R3, R14, R3, !PT ;  /* 0x000000030e037209 */ /* 0x000fe40007810000 */
[----:B------:R-:W-:Y:S02]  /*14930*/  ISETP.GT.AND P2, PT, R2, 0x19, PT ;  /* 0x000000190200780c */ /* 0x000fe40003f44270 */
[----:B------:R-:W-:Y:S02]  /*14940*/  ISETP.GT.AND P1, PT, R0, 0x28, PT ;  /* 0x000000280000780c */ /* 0x000fe40003f24270 */
[----:B------:R-:W-:Y:S02]  /*14950*/  FMNMX.FTZ R145, R212, R145, !PT ;  /* 0x00000091d4917209 */ /* 0x000fe40007810000 */
[----:B------:R-:W-:Y:S02]  /*14960*/  FSEL R61, R61, -INF , P0 ;  /* 0xff8000003d3d7808 */ /* 0x000fe40000000000 */
[----:B------:R-:W-:Y:S02]  /*14970*/  FSETP.NEU.FTZ.AND P0, PT, R146, -INF , PT ;  /* 0xff8000009200780b */ /* 0x000fe40003f1d000 */
[----:B------:R-:W-:Y:S02]  /*14980*/  FSEL R195, R29, -INF , P2 ;  /* 0xff8000001dc37808 */ /* 0x000fe40001000000 */
[----:B------:R-:W-:Y:S02]  /*14990*/  ISETP.GT.AND P2, PT, R2, 0x21, PT ;  /* 0x000000210200780c */ /* 0x000fe40003f44270 */
[----:B------:R-:W-:Y:S02]  /*149a0*/  FMNMX.FTZ R3, R15, R3, !PT ;  /* 0x000000030f037209 */ /* 0x000fe40007810000 */
[----:B------:R-:W-:Y:S02]  /*149b0*/  FSEL R237, R46, -INF , P1 ;  /* 0xff8000002eed7808 */ /* 0x000fe40000800000 */
[----:B------:R-:W-:Y:S02]  /*149c0*/  ISETP.GT.AND P1, PT, R2, 0x38, PT ;  /* 0x000000380200780c */ /* 0x000fe40003f24270 */
[----:B------:R-:W-:Y:S02]  /*149d0*/  FMNMX.FTZ R145, R50, R145, !PT ;  /* 0x0000009132917209 */ /* 0x000fe40007810000 */
[----:B------:R-:W-:Y:S02]  /*149e0*/  FSEL R150, R150, RZ, P0 ;  /* 0x000000ff96967208 */ /* 0x000fe40000000000 */
[----:B------:R-:W-:Y:S02]  /*149f0*/  FSEL R204, R41, -INF , P2 ;  /* 0xff80000029cc7808 */ /* 0x000fe40001000000 */
[----:B------:R-:W-:Y:S02]  /*14a00*/  FSEL R60, R60, -INF , P1 ;  /* 0xff8000003c3c7808 */ /* 0x000fe40000800000 */
[----:B------:R-:W-:Y:S02]  /*14a10*/  ISETP.GT.AND P2, PT, R2, 0x29, PT ;  /* 0x000000290200780c */ /* 0x000fe40003f44270 */
[----:B------:R-:W-:Y:S02]  /*14a20*/  FMNMX.FTZ R3, R198, R3, !PT ;  /* 0x00000003c6037209 */ /* 0x000fe40007810000 */
[----:B------:R-:W-:Y:S02]  /*14a30*/  ISETP.GT.AND P1, PT, R0, 0x30, PT ;  /* 0x000000300000780c */ /* 0x000fe40003f24270 */
[----:B------:R-:W-:Y:S02]  /*14a40*/  FMNMX.FTZ R145, R66, R145, !PT ;  /* 0x0000009142917209 */ /* 0x000fe40007810000 */
[----:B------:R-:W-:Y:S02]  /*14a50*/  FSEL R238, R45, -INF , P2 ;  /* 0xff8000002dee7808 */ /* 0x000fe40001000000 */
[----:B------:R-:W-:Y:S02]  /*14a60*/  FSEL R58, R58, -INF , P1 ;  /* 0xff8000003a3a7808 */ /* 0x000fe40000800000 */
[----:B------:R-:W-:Y:S02]  /*14a70*/  ISETP.GT.AND P1, PT, R0, 0x31, PT ;  /* 0x000000310000780c */ /* 0x000fe40003f24270 */
[----:B------:R-:W-:Y:S01]  /*14a80*/  ISETP.GT.AND P2, PT, R2, 0x31, PT ;  /* 0x000000310200780c */ /* 0x000fe20003f44270 */
[--C-:B------:R-:W-:Y:S01]  /*14a90*/  FFMA.FTZ R2, R149, c[0x0][0x2d0], -R150.reuse ;  /* 0x0000b40095027a23 */ /* 0x100fe20000010896 */
[----:B------:R-:W-:Y:S02]  /*14aa0*/  FMNMX.FTZ R3, R199, R3, !PT ;  /* 0x00000003c7037209 */ /* 0x000fe40007810000 */
[----:B------:R-:W-:Y:S01]  /*14ab0*/  FMNMX.FTZ R145, R67, R145, !PT ;  /* 0x0000009143917209 */ /* 0x000fe20007810000 */
[----:B------:R1:W-:Y:S01]  /*14ac0*/  MUFU.EX2 R249, R2 ;  /* 0x0000000200f97308 */ /* 0x0003e20000000800 */
        /* <DEDUP_REMOVED lines=31> */
[----:B------:R2:W3:Y:S01]  /*14cc0*/  MUFU.EX2 R250, R2 ;  /* 0x0000000200fa7308 */ /* 0x0004e20000000800 */
[----:B------:R-:W-:Y:S02]  /*14cd0*/  FMNMX.FTZ R144, R204, R144, !PT ;  /* 0x00000090cc907209 */ /* 0x000fe40007810000 */
[----:B------:R-:W-:Y:S02]  /*14ce0*/  FSEL R149, R63, -INF , P1 ;  /* 0xff8000003f957808 */ /* 0x000fe40000800000 */
[----:B------:R-:W-:Y:S02]  /*14cf0*/  FMNMX.FTZ R144, R217, R144, !PT ;  /* 0x00000090d9907209 */ /* 0x000fe40007810000 */
[----:B------:R-:W-:Y:S02]  /*14d00*/  FMNMX.FTZ R0, R149, R0, !PT ;  /* 0x0000000095007209 */ /* 0x000fe40007810000 */
        /* <DEDUP_REMOVED lines=8> */
[----:B------:R-:W-:Y:S02]  /*14d90*/  FMNMX.FTZ R144, R61, R144, !PT ;  /* 0x000000903d907209 */ /* 0x000fe40007810000 */
[----:B---3--:R-:W-:Y:S02]  /*14da0*/  F2FP.BF16.PACK_AB R178, R246, R250 ;  /* 0x000000faf6b2723e */ /* 0x008fe400000010ff */
        /* <DEDUP_REMOVED lines=32> */
[----:B------:R1:W3:Y:S01]  /*14fb0*/  MUFU.EX2 R244, R0 ;  /* 0x0000000000f47308 */ /* 0x0002e20000000800 */
[----:B--2---:R-:W-:Y:S09]  /*14fc0*/  FFMA.FTZ R4, R9, c[0x0][0x2d0], -R184 ;  /* 0x0000b40009047a23 */ /* 0x004ff200000108b8 */
[----:B------:R2:W-:Y:S01]  /*14fd0*/  MUFU.EX2 R215, R4 ;  /* 0x0000000400d77308 */ /* 0x0005e20000000800 */
[--C-:B-1----:R-:W-:Y:S01]  /*14fe0*/  FFMA.FTZ R0, R14, c[0x0][0x2d0], -R185.reuse ;  /* 0x0000b4000e007a23 */ /* 0x102fe200000108b9 */
[----:B---3--:R-:W-:Y:S08]  /*14ff0*/  F2FP.BF16.PACK_AB R182, R244, R211 ;  /* 0x000000d3f4b6723e */ /* 0x008ff000000010ff */
        /* <DEDUP_REMOVED lines=18> */
[----:B------:R-:W-:Y:S01]  /*15120*/  FMUL.FTZ R49, R141, R125 ;  /* 0x0000007d8d317220 */ /* 0x000fe20000410000 */
[----:B------:R-:W-:Y:S01]  /*15130*/  ISETP.GT.AND P0, PT, R241, UR7, PT ;  /* 0x00000007f1007c0c */ /* 0x000fe2000bf04270 */
[----:B------:R-:W-:Y:S02]  /*15140*/  IMAD.MOV.U32 R125, RZ, RZ, R50 ;  /* 0x000000ffff7d7224 */ /* 0x000fe400078e0032 */
[C---:B------:R-:W-:Y:S01]  /*15150*/  FMUL.FTZ R5, R141.reuse, R153 ;  /* 0x000000998d057220 */ /* 0x040fe20000410000 */
[----:B------:R-:W-:Y:S01]  /*15160*/  MOV R153, R213 ;  /* 0x000000d500997202 */ /* 0x000fe20000000f00 */
[C---:B------:R-:W-:Y:S01]  /*15170*/  FMUL.FTZ R16, R141.reuse, R164 ;  /* 0x000000a48d107220 */ /* 0x040fe20000410000 */
[----:B------:R-:W-:Y:S01]  /*15180*/  MOV R164, R61 ;  /* 0x0000003d00a47202 */ /* 0x000fe20000000f00 */
[C---:B------:R-:W-:Y:S02]  /*15190*/  FMUL.FTZ R17, R141.reuse, R165 ;  /* 0x000000a58d117220 */ /* 0x040fe40000410000 */
[C---:B------:R-:W-:Y:S02]  /*151a0*/  FMUL.FTZ R32, R141.reuse, R112 ;  /* 0x000000708d207220 */ /* 0x040fe40000410000 */
[C---:B------:R-:W-:Y:S02]  /*151b0*/  FMUL.FTZ R33, R141.reuse, R113 ;  /* 0x000000718d217220 */ /* 0x040fe40000410000 */
[C---:B------:R-:W-:Y:S01]  /*151c0*/  FMUL.FTZ R48, R141.reuse, R124 ;  /* 0x0000007c8d307220 */ /* 0x040fe20000410000 */
[----:B------:R-:W-:Y:S01]  /*151d0*/  MOV R124, R64 ;  /* 0x00000040007c7202 */ /* 0x000fe20000000f00 */
[----:B------:R-:W-:Y:S02]  /*151e0*/  IMAD.MOV.U32 R165, RZ, RZ, R59 ;  /* 0x000000ffffa57224 */ /* 0x000fe400078e003b */
[C---:B------:R-:W-:Y:S02]  /*151f0*/  FMUL.FTZ R64, R141.reuse, R136 ;  /* 0x000000888d407220 */ /* 0x040fe40000410000 */
[C---:B------:R-:W-:Y:S02]  /*15200*/  FMUL.FTZ R68, R141.reuse, R68 ;  /* 0x000000448d447220 */ /* 0x040fe40000410000 */
[----:B------:R-:W-:Y:S02]  /*15210*/  FMUL.FTZ R69, R141, R69 ;  /* 0x000000458d457220 */ /* 0x000fe40000410000 */
[----:B-1----:R-:W-:Y:S01]  /*15220*/  FADD.FTZ R0, -R2, R147 ;  /* 0x0000009302007221 */ /* 0x002fe20000010100 */
[----:B------:R-:W-:Y:S01]  /*15230*/  FSEL R2, R142, RZ, P1 ;  /* 0x000000ff8e027208 */ /* 0x000fe20000800000 */
[----:B--2---:R-:W-:Y:S01]  /*15240*/  FMUL.FTZ R51, R140, R127 ;  /* 0x0000007f8c337220 */ /* 0x004fe20000410000 */
[----:B------:R-:W-:Y:S01]  /*15250*/  MOV R127, R252 ;  /* 0x000000fc007f7202 */ /* 0x000fe20000000f00 */
[----:B------:R-:W-:Y:S02]  /*15260*/  FMUL.FTZ R0, R0, c[0x0][0x2d0] ;  /* 0x0000b40000007a20 */ /* 0x000fe40000410000 */
[C---:B------:R-:W-:Y:S02]  /*15270*/  FMUL.FTZ R18, R140.reuse, R166 ;  /* 0x000000a68c127220 */ /* 0x040fe40000410000 */
[----:B------:R1:W2:Y:S01]  /*15280*/  MUFU.EX2 R3, R0 ;  /* 0x0000000000037308 */ /* 0x0002a20000000800 */
[----:B------:R-:W-:Y:S02]  /*15290*/  IMAD.MOV.U32 R166, RZ, RZ, R244 ;  /* 0x000000ffffa67224 */ /* 0x000fe400078e00f4 */
[C---:B------:R-:W-:Y:S02]  /*152a0*/  FMUL.FTZ R19, R140.reuse, R167 ;  /* 0x000000a78c137220 */ /* 0x040fe40000410000 */
[----:B------:R-:W-:Y:S02]  /*152b0*/  IMAD.MOV.U32 R167, RZ, RZ, R239 ;  /* 0x000000ffffa77224 */ /* 0x000fe400078e00ef */
[C---:B------:R-:W-:Y:S02]  /*152c0*/  FMUL.FTZ R6, R140.reuse, R154 ;  /* 0x0000009a8c067220 */ /* 0x040fe40000410000 */
[----:B------:R-:W-:Y:S02]  /*152d0*/  IMAD.MOV.U32 R154, RZ, RZ, R214 ;  /* 0x000000ffff9a7224 */ /* 0x000fe400078e00d6 */
[C---:B------:R-:W-:Y:S01]  /*152e0*/  FMUL.FTZ R50, R140.reuse, R126 ;  /* 0x0000007e8c327220 */ /* 0x040fe20000410000 */
[----:B------:R-:W-:Y:S01]  /*152f0*/  MOV R126, R212 ;  /* 0x000000d4007e7202 */ /* 0x000fe20000000f00 */
[C---:B------:R-:W-:Y:S02]  /*15300*/  FMUL.FTZ R7, R140.reuse, R155 ;  /* 0x0000009b8c077220 */ /* 0x040fe40000410000 */
[----:B------:R-:W-:Y:S02]  /*15310*/  IMAD.MOV.U32 R155, RZ, RZ, R181 ;  /* 0x000000ffff9b7224 */ /* 0x000fe400078e00b5 */
[C---:B------:R-:W-:Y:S02]  /*15320*/  FMUL.FTZ R34, R140.reuse, R114 ;  /* 0x000000728c227220 */ /* 0x040fe40000410000 */
[C---:B------:R-:W-:Y:S02]  /*15330*/  FMUL.FTZ R35, R140.reuse, R115 ;  /* 0x000000738c237220 */ /* 0x040fe40000410000 */
[----:B------:R-:W-:Y:S01]  /*15340*/  IMAD.MOV.U32 R147, RZ, RZ, R60 ;  /* 0x000000ffff937224 */ /* 0x000fe200078e003c */
[----:B------:R-:W-:Y:S01]  /*15350*/  LDSM.16.MT88.4 R112, [R222+0x500] ;  /* 0x00050000de70783b */ /* 0x000fe20000004200 */
[----:B------:R-:W-:Y:S02]  /*15360*/  FMUL.FTZ R70, R140, R70 ;  /* 0x000000468c467220 */ /* 0x000fe40000410000 */
[----:B-1----:R-:W-:Y:S02]  /*15370*/  FADD.FTZ R0, -R2, R148 ;  /* 0x0000009402007221 */ /* 0x002fe40000010100 */
[----:B------:R-:W-:Y:S01]  /*15380*/  FFMA.FTZ R2, R186, c[0x0][0x2d0], -R150 ;  /* 0x0000b400ba027a23 */ /* 0x000fe20000010896 */
[----:B------:R-:W-:Y:S01]  /*15390*/  MOV R186, R58 ;  /* 0x0000003a00ba7202 */ /* 0x000fe20000000f00 */
[----:B------:R-:W-:Y:S02]  /*153a0*/  FMUL.FTZ R0, R0, c[0x0][0x2d0] ;  /* 0x0000b40000007a20 */ /* 0x000fe40000410000 */
[----:B------:R1:W-:Y:S01]  /*153b0*/  MUFU.EX2 R44, R2 ;  /* 0x00000002002c7308 */ /* 0x0003e20000000800 */
[----:B------:R-:W-:Y:S01]  /*153c0*/  IMAD.MOV.U32 R148, RZ, RZ, R176 ;  /* 0x000000ffff947224 */ /* 0x000fe200078e00b0 */
[-C--:B------:R-:W-:Y:S01]  /*153d0*/  F2FP.BF16.PACK_AB R176, R214, R249.reuse ;  /* 0x000000f9d6b0723e */ /* 0x080fe200000010ff */
[C---:B--2---:R-:W-:Y:S01]  /*153e0*/  FMUL.FTZ R12, R3.reuse, R160 ;  /* 0x000000a0030c7220 */ /* 0x044fe20000410000 */
[----:B------:R-:W-:Y:S01]  /*153f0*/  MOV R160, R249 ;  /* 0x000000f900a07202 */ /* 0x000fe20000000f00 */
[C---:B------:R-:W-:Y:S01]  /*15400*/  FMUL.FTZ R13, R3.reuse, R161 ;  /* 0x000000a1030d7220 */ /* 0x040fe20000410000 */
[----:B------:R-:W-:Y:S01]  /*15410*/  F2FP.BF16.PACK_AB R181, R148, R155 ;  /* 0x0000009b94b5723e */ /* 0x000fe200000010ff */
[----:B------:R-:W-:Y:S02]  /*15420*/  IMAD.MOV.U32 R161, RZ, RZ, R247 ;  /* 0x000000ffffa17224 */ /* 0x000fe400078e00f7 */
[-C--:B------:R-:W-:Y:S01]  /*15430*/  HMMA.16816.F32.BF16 R4, R176, R20.reuse, R4 ;  /* 0x00000014b004723c */ /* 0x080fe20000041804 */
[----:B------:R-:W2:Y:S01]  /*15440*/  MUFU.EX2 R0, R0 ;  /* 0x0000000000007308 */ /* 0x000ea20000000800 */
[C---:B------:R-:W-:Y:S02]  /*15450*/  FMUL.FTZ R8, R3.reuse, R156 ;  /* 0x0000009c03087220 */ /* 0x040fe40000410000 */
[----:B------:R-:W-:Y:S02]  /*15460*/  IMAD.MOV.U32 R156, RZ, RZ, R219 ;  /* 0x000000ffff9c7224 */ /* 0x000fe400078e00db */
[C---:B------:R-:W-:Y:S02]  /*15470*/  FMUL.FTZ R9, R3.reuse, R157 ;  /* 0x0000009d03097220 */ /* 0x040fe40000410000 */
[----:B------:R-:W-:Y:S04]  /*15480*/  IMAD.MOV.U32 R157, RZ, RZ, R211 ;  /* 0x000000ffff9d7224 */ /* 0x000fe800078e00d3 */
[C---:B------:R-:W-:Y:S02]  /*15490*/  FMUL.FTZ R24, R3.reuse, R104 ;  /* 0x0000006803187220 */ /* 0x040fe40000410000 */
[----:B------:R-:W-:Y:S02]  /*154a0*/  FMUL.FTZ R25, R3, R105 ;  /* 0x0000006903197220 */ /* 0x000fe40000410000 */
[----:B-1----:R-:W-:Y:S01]  /*154b0*/  FFMA.FTZ R2, R187, c[0x0][0x2d0], -R150 ;  /* 0x0000b400bb027a23 */ /* 0x002fe20000010896 */
[----:B------:R-:W-:Y:S01]  /*154c0*/  MOV R187, R57 ;  /* 0x0000003900bb7202 */ /* 0x000fe20000000f00 */
[C---:B------:R-:W-:Y:S02]  /*154d0*/  FMUL.FTZ R28, R3.reuse, R108 ;  /* 0x0000006c031c7220 */ /* 0x040fe40000410000 */
[----:B------:R1:W-:Y:S01]  /*154e0*/  MUFU.EX2 R46, R2 ;  /* 0x00000002002e7308 */ /* 0x0003e20000000800 */
[C---:B------:R-:W-:Y:S02]  /*154f0*/  FMUL.FTZ R29, R3.reuse, R109 ;  /* 0x0000006d031d7220 */ /* 0x040fe40000410000 */
[C---:B------:R-:W-:Y:S02]  /*15500*/  FMUL.FTZ R40, R3.reuse, R120 ;  /* 0x0000007803287220 */ /* 0x040fe40000410000 */
[C---:B--2---:R-:W-:Y:S01]  /*15510*/  FMUL.FTZ R43, R0.reuse, R123 ;  /* 0x0000007b002b7220 */ /* 0x044fe20000410000 */
[----:B------:R-:W-:Y:S01]  /*15520*/  MOV R123, R44 ;  /* 0x0000002c007b7202 */ /* 0x000fe20000000f00 */
[----:B------:R-:W-:Y:S02]  /*15530*/  FMUL.FTZ R44, R3, R168 ;  /* 0x000000a8032c7220 */ /* 0x000fe40000410000 */
[C---:B------:R-:W-:Y:S02]  /*15540*/  FMUL.FTZ R10, R0.reuse, R158 ;  /* 0x0000009e000a7220 */ /* 0x040fe40000410000 */
[----:B------:R-:W-:Y:S02]  /*15550*/  IMAD.MOV.U32 R158, RZ, RZ, R251 ;  /* 0x000000ffff9e7224 */ /* 0x000fe400078e00fb */
[C---:B------:R-:W-:Y:S02]  /*15560*/  FMUL.FTZ R11, R0.reuse, R159 ;  /* 0x0000009f000b7220 */ /* 0x040fe40000410000 */
[----:B------:R-:W-:Y:S02]  /*15570*/  IMAD.MOV.U32 R159, RZ, RZ, R250 ;  /* 0x000000ffff9f7224 */ /* 0x000fe400078e00fa */
[C---:B------:R-:W-:Y:S02]  /*15580*/  FMUL.FTZ R14, R0.reuse, R162 ;  /* 0x000000a2000e7220 */ /* 0x040fe40000410000 */
[----:B------:R-:W-:Y:S01]  /*15590*/  IMAD.MOV.U32 R162, RZ, RZ, R246 ;  /* 0x000000ffffa27224 */ /* 0x000fe200078e00f6 */
[C---:B------:R-:W-:Y:S01]  /*155a0*/  HMMA.16816.F32.BF16 R8, R180.reuse, R20, R8 ;  /* 0x00000014b408723c */ /* 0x040fe20000041808 */
[C---:B------:R-:W-:Y:S01]  /*155b0*/  FMUL.FTZ R15, R0.reuse, R163 ;  /* 0x000000a3000f7220 */ /* 0x040fe20000410000 */
[----:B------:R-:W-:Y:S01]  /*155c0*/  MOV R163, R245 ;  /* 0x000000f500a37202 */ /* 0x000fe20000000f00 */
[----:B------:R-:W-:Y:S02]  /*155d0*/  FMUL.FTZ R26, R0, R106 ;  /* 0x0000006a001a7220 */ /* 0x000fe40000410000 */
[--C-:B-1----:R-:W-:Y:S02]  /*155e0*/  FFMA.FTZ R2, R188, c[0x0][0x2d0], -R151.reuse ;  /* 0x0000b400bc027a23 */ /* 0x102fe40000010897 */
[C---:B------:R-:W-:Y:S01]  /*155f0*/  FMUL.FTZ R20, R141.reuse, R100 ;  /* 0x000000648d147220 */ /* 0x040fe20000410000 */
[-C--:B------:R-:W-:Y:S01]  /*15600*/  HMMA.16816.F32.BF16 R12, R180, R22.reuse, R12 ;  /* 0x00000016b40c723c */ /* 0x080fe2000004180c */
[----:B------:R1:W2:Y:S03]  /*15610*/  MUFU.EX2 R45, R2 ;  /* 0x00000002002d7308 */ /* 0x0002a60000000800 */
[----:B------:R-:W-:Y:S02]  /*15620*/  FMUL.FTZ R21, R141, R101 ;  /* 0x000000658d157220 */ /* 0x000fe40000410000 */
[C---:B------:R-:W-:Y:S02]  /*15630*/  FMUL.FTZ R27, R0.reuse, R107 ;  /* 0x0000006b001b7220 */ /* 0x040fe40000410000 */
[C---:B------:R-:W-:Y:S01]  /*15640*/  HMMA.16816.F32.BF16 R16, R176.reuse, R22, R16 ;  /* 0x00000016b010723c */ /* 0x040fe20000041810 */
[C---:B------:R-:W-:Y:S01]  /*15650*/  FMUL.FTZ R30, R0.reuse, R110 ;  /* 0x0000006e001e7220 */ /* 0x040fe20000410000 */
[----:B------:R-:W-:Y:S02]  /*15660*/  LDSM.16.MT88.4 R104, [R221+0x2100] ;  /* 0x00210000dd68783b */ /* 0x000fe40000004200 */
[----:B------:R-:W-:Y:S02]  /*15670*/  FMUL.FTZ R31, R0, R111 ;  /* 0x0000006f001f7220 */ /* 0x000fe40000410000 */
[----:B------:R-:W-:Y:S02]  /*15680*/  FMUL.FTZ R41, R3, R121 ;  /* 0x0000007903297220 */ /* 0x000fe40000410000 */
[C---:B------:R-:W-:Y:S04]  /*15690*/  FMUL.FTZ R22, R140.reuse, R102 ;  /* 0x000000668c167220 */ /* 0x040fe80000410000 */
[----:B------:R-:W-:Y:S02]  /*156a0*/  FMUL.FTZ R23, R140, R103 ;  /* 0x000000678c177220 */ /* 0x000fe40000410000 */
[----:B------:R-:W3:Y:S01]  /*156b0*/  LDSM.16.MT88.4 R100, [R222+0x1100] ;  /* 0x00110000de64783b */ /* 0x000ee20000004200 */
[C---:B------:R-:W-:Y:S02]  /*156c0*/  FMUL.FTZ R42, R0.reuse, R122 ;  /* 0x0000007a002a7220 */ /* 0x040fe40000410000 */
[----:B-1----:R-:W-:Y:S01]  /*156d0*/  FFMA.FTZ R2, R189, c[0x0][0x2d0], -R151 ;  /* 0x0000b400bd027a23 */ /* 0x002fe20000010897 */
[----:B------:R-:W-:Y:S01]  /*156e0*/  MOV R189, R66 ;  /* 0x0000004200bd7202 */ /* 0x000fe20000000f00 */
[-C--:B------:R-:W-:Y:S01]  /*156f0*/  HMMA.16816.F32.BF16 R20, R176, R36.reuse, R20 ;  /* 0x00000024b014723c */ /* 0x080fe20000041814 */
[----:B--2---:R-:W-:Y:S02]  /*15700*/  IMAD.MOV.U32 R168, RZ, RZ, R45 ;  /* 0x000000ffffa87224 */ /* 0x004fe400078e002d */
[----:B------:R-:W-:Y:S02]  /*15710*/  FMUL.FTZ R45, R3, R169 ;  /* 0x000000a9032d7220 */ /* 0x000fe40000410000 */
[----:B------:R-:W-:Y:S02]  /*15720*/  IMAD.MOV.U32 R169, RZ, RZ, R46 ;  /* 0x000000ffffa97224 */ /* 0x000fe400078e002e */
[----:B------:R-:W-:Y:S01]  /*15730*/  FMUL.FTZ R46, R0, R170 ;  /* 0x000000aa002e7220 */ /* 0x000fe20000410000 */
[C---:B------:R-:W-:Y:S01]  /*15740*/  HMMA.16816.F32.BF16 R24, R180.reuse, R36, R24 ;  /* 0x00000024b418723c */ /* 0x040fe20000041818 */
[----:B------:R1:W2:Y:S03]  /*15750*/  MUFU.EX2 R170, R2 ;  /* 0x0000000200aa7308 */ /* 0x0002a60000000800 */
[----:B------:R-:W-:Y:S02]  /*15760*/  FMUL.FTZ R66, R140, R138 ;  /* 0x0000008a8c427220 */ /* 0x000fe40000410000 */
[C---:B------:R-:W-:Y:S02]  /*15770*/  FMUL.FTZ R47, R0.reuse, R171 ;  /* 0x000000ab002f7220 */ /* 0x040fe40000410000 */
[-C--:B------:R-:W-:Y:S01]  /*15780*/  HMMA.16816.F32.BF16 R28, R180, R38.reuse, R28 ;  /* 0x00000026b41c723c */ /* 0x080fe2000004181c */
[C---:B------:R-:W-:Y:S03]  /*15790*/  FMUL.FTZ R36, R141.reuse, R116 ;  /* 0x000000748d247220 */ /* 0x040fe60000410000 */
[----:B------:R-:W-:Y:S02]  /*157a0*/  FMUL.FTZ R37, R141, R117 ;  /* 0x000000758d257220 */ /* 0x000fe40000410000 */
[----:B------:R-:W-:Y:S02]  /*157b0*/  IMAD.MOV.U32 R122, RZ, RZ, R56 ;  /* 0x000000ffff7a7224 */ /* 0x000fe400078e0038 */
[C---:B------:R-:W-:Y:S01]  /*157c0*/  HMMA.16816.F32.BF16 R32, R176.reuse, R38, R32 ;  /* 0x00000026b020723c */ /* 0x040fe20000041820 */
[C---:B------:R-:W-:Y:S03]  /*157d0*/  FMUL.FTZ R56, R3.reuse, R132 ;  /* 0x0000008403387220 */ /* 0x040fe60000410000 */
[C---:B------:R-:W-:Y:S02]  /*157e0*/  FMUL.FTZ R57, R3.reuse, R133 ;  /* 0x0000008503397220 */ /* 0x040fe40000410000 */
[----:B------:R-:W-:Y:S02]  /*157f0*/  FMUL.FTZ R58, R0, R134 ;  /* 0x00000086003a7220 */ /* 0x000fe40000410000 */
[----:B------:R-:W-:Y:S04]  /*15800*/  FMUL.FTZ R38, R140, R118 ;  /* 0x000000768c267220 */ /* 0x000fe80000410000 */
[----:B-1----:R-:W-:Y:S01]  /*15810*/  FFMA.FTZ R2, R192, c[0x0][0x2d0], -R150 ;  /* 0x0000b400c0027a23 */ /* 0x002fe20000010896 */
[----:B------:R-:W-:Y:S01]  /*15820*/  MOV R192, R209 ;  /* 0x000000d100c07202 */ /* 0x000fe20000000f00 */
[----:B------:R-:W-:Y:S02]  /*15830*/  FMUL.FTZ R39, R140, R119 ;  /* 0x000000778c277220 */ /* 0x000fe40000410000 */
[----:B------:R1:W-:Y:S01]  /*15840*/  MUFU.EX2 R252, R2 ;  /* 0x0000000200fc7308 */ /* 0x0003e20000000800 */
[----:B------:R-:W-:Y:S01]  /*15850*/  LDSM.16.MT88.4 R116, [R221+0x1500] ;  /* 0x00150000dd74783b */ /* 0x000fe20000004200 */
[C---:B------:R-:W-:Y:S02]  /*15860*/  FMUL.FTZ R59, R0.reuse, R135 ;  /* 0x00000087003b7220 */ /* 0x040fe40000410000 */
[----:B------:R-:W-:Y:S01]  /*15870*/  IMAD.MOV.U32 R121, RZ, RZ, R62 ;  /* 0x000000ffff797224 */ /* 0x000fe200078e003e */
[-C--:B------:R-:W-:Y:S01]  /*15880*/  HMMA.16816.F32.BF16 R36, R176, R52.reuse, R36 ;  /* 0x00000034b024723c */ /* 0x080fe20000041824 */
[C---:B------:R-:W-:Y:S02]  /*15890*/  FMUL.FTZ R60, R3.reuse, R172 ;  /* 0x000000ac033c7220 */ /* 0x040fe40000410000 */
[----:B------:R-:W-:Y:S02]  /*158a0*/  FMUL.FTZ R61, R3, R173 ;  /* 0x000000ad033d7220 */ /* 0x000fe40000410000 */
[C---:B------:R-:W-:Y:S02]  /*158b0*/  FMUL.FTZ R62, R0.reuse, R174 ;  /* 0x000000ae003e7220 */ /* 0x040fe40000410000 */
[----:B------:R-:W-:Y:S01]  /*158c0*/  FMUL.FTZ R63, R0, R175 ;  /* 0x000000af003f7220 */ /* 0x000fe20000410000 */
[C---:B------:R-:W-:Y:S01]  /*158d0*/  HMMA.16816.F32.BF16 R40, R180.reuse, R52, R40 ;  /* 0x00000034b428723c */ /* 0x040fe20000041828 */
[----:B------:R-:W-:Y:S03]  /*158e0*/  IMAD.MOV.U32 R188, RZ, RZ, R67 ;  /* 0x000000ffffbc7224 */ /* 0x000fe600078e0043 */
[C---:B------:R-:W-:Y:S02]  /*158f0*/  FMUL.FTZ R67, R140.reuse, R139 ;  /* 0x0000008b8c437220 */ /* 0x040fe40000410000 */
[----:B------:R-:W-:Y:S02]  /*15900*/  IMAD.MOV.U32 R171, RZ, RZ, R65 ;  /* 0x000000ffffab7224 */ /* 0x000fe400078e0041 */
[-C--:B------:R-:W-:Y:S01]  /*15910*/  HMMA.16816.F32.BF16 R44, R180, R54.reuse, R44 ;  /* 0x00000036b42c723c */ /* 0x080fe2000004182c */
[----:B------:R-:W-:Y:S02]  /*15920*/  FMUL.FTZ R65, R141, R137 ;  /* 0x000000898d417220 */ /* 0x000fe40000410000 */
[----:B------:R-:W-:Y:S01]  /*15930*/  LDSM.16.MT88.4 R136, [R222+0x1d00] ;  /* 0x001d0000de88783b */ /* 0x000fe20000004200 */
[----:B-1----:R-:W-:Y:S02]  /*15940*/  FFMA.FTZ R2, R193, c[0x0][0x2d0], -R150 ;  /* 0x0000b400c1027a23 */ /* 0x002fe40000010896 */
[C---:B------:R-:W-:Y:S02]  /*15950*/  FMUL.FTZ R52, R141.reuse, R128 ;  /* 0x000000808d347220 */ /* 0x040fe40000410000 */
[C---:B------:R-:W-:Y:S01]  /*15960*/  HMMA.16816.F32.BF16 R48, R176.reuse, R54, R48 ;  /* 0x00000036b030723c */ /* 0x040fe20000041830 */
[----:B------:R1:W4:Y:S03]  /*15970*/  MUFU.EX2 R251, R2 ;  /* 0x0000000200fb7308 */ /* 0x0003260000000800 */
[----:B------:R-:W-:Y:S02]  /*15980*/  FMUL.FTZ R53, R141, R129 ;  /* 0x000000818d357220 */ /* 0x000fe40000410000 */
[C---:B------:R-:W-:Y:S02]  /*15990*/  FMUL.FTZ R71, R140.reuse, R71 ;  /* 0x000000478c477220 */ /* 0x040fe40000410000 */
[C---:B------:R-:W-:Y:S04]  /*159a0*/  FMUL.FTZ R54, R140.reuse, R130 ;  /* 0x000000828c367220 */ /* 0x040fe80000410000 */
[----:B------:R-:W-:Y:S02]  /*159b0*/  FMUL.FTZ R55, R140, R131 ;  /* 0x000000838c377220 */ /* 0x000fe40000410000 */
[C---:B------:R-:W-:Y:S02]  /*159c0*/  FMUL.FTZ R72, R3.reuse, R72 ;  /* 0x0000004803487220 */ /* 0x040fe40000410000 */
[C---:B------:R-:W-:Y:S02]  /*159d0*/  FMUL.FTZ R73, R3.reuse, R73 ;  /* 0x0000004903497220 */ /* 0x040fe40000410000 */
[C---:B------:R-:W-:Y:S01]  /*159e0*/  FMUL.FTZ R74, R0.reuse, R74 ;  /* 0x0000004a004a7220 */ /* 0x040fe20000410000 */
[-C--:B---3--:R-:W-:Y:S01]  /*159f0*/  HMMA.16816.F32.BF16 R52, R176, R100.reuse, R52 ;  /* 0x00000064b034723c */ /* 0x088fe20000041834 */
[----:B------:R-:W-:Y:S02]  /*15a00*/  FMUL.FTZ R75, R0, R75 ;  /* 0x0000004b004b7220 */ /* 0x000fe40000410000 */
[C---:B------:R-:W-:Y:S02]  /*15a10*/  FMUL.FTZ R76, R3.reuse, R76 ;  /* 0x0000004c034c7220 */ /* 0x040fe40000410000 */
[----:B------:R-:W-:Y:S02]  /*15a20*/  FMUL.FTZ R77, R3, R77 ;  /* 0x0000004d034d7220 */ /* 0x000fe40000410000 */
[--C-:B-1----:R-:W-:Y:S01]  /*15a30*/  FFMA.FTZ R2, R196, c[0x0][0x2d0], -R151.reuse ;  /* 0x0000b400c4027a23 */ /* 0x102fe20000010897 */
[C---:B------:R-:W-:Y:S01]  /*15a40*/  HMMA.16816.F32.BF16 R56, R180.reuse, R100, R56 ;  /* 0x00000064b438723c */ /* 0x040fe20000041838 */
[C---:B------:R-:W-:Y:S02]  /*15a50*/  FMUL.FTZ R78, R0.reuse, R78 ;  /* 0x0000004e004e7220 */ /* 0x040fe40000410000 */
[----:B------:R1:W-:Y:S01]  /*15a60*/  MUFU.EX2 R250, R2 ;  /* 0x0000000200fa7308 */ /* 0x0003e20000000800 */
[----:B------:R-:W-:Y:S02]  /*15a70*/  FMUL.FTZ R79, R0, R79 ;  /* 0x0000004f004f7220 */ /* 0x000fe40000410000 */
[C---:B------:R-:W-:Y:S02]  /*15a80*/  FMUL.FTZ R80, R141.reuse, R80 ;  /* 0x000000508d507220 */ /* 0x040fe40000410000 */
[-C--:B------:R-:W-:Y:S01]  /*15a90*/  HMMA.16816.F32.BF16 R60, R180, R102.reuse, R60 ;  /* 0x00000066b43c723c */ /* 0x080fe2000004183c */
[----:B------:R-:W-:Y:S03]  /*15aa0*/  FMUL.FTZ R81, R141, R81 ;  /* 0x000000518d517220 */ /* 0x000fe60000410000 */
[C---:B------:R-:W-:Y:S02]  /*15ab0*/  FMUL.FTZ R82, R140.reuse, R82 ;  /* 0x000000528c527220 */ /* 0x040fe40000410000 */
[----:B------:R-:W-:Y:S02]  /*15ac0*/  FMUL.FTZ R83, R140, R83 ;  /* 0x000000538c537220 */ /* 0x000fe40000410000 */
[C---:B------:R-:W-:Y:S01]  /*15ad0*/  HMMA.16816.F32.BF16 R64, R176.reuse, R102, R64 ;  /* 0x00000066b040723c */ /* 0x040fe20000041840 */
[----:B------:R-:W3:Y:S03]  /*15ae0*/  LDSM.16.MT88.4 R100, [R222+0x2100] ;  /* 0x00210000de64783b */ /* 0x000ee60000004200 */
[C---:B------:R-:W-:Y:S02]  /*15af0*/  FMUL.FTZ R88, R3.reuse, R88 ;  /* 0x0000005803587220 */ /* 0x040fe40000410000 */
[----:B------:R-:W-:Y:S02]  /*15b00*/  FMUL.FTZ R89, R3, R89 ;  /* 0x0000005903597220 */ /* 0x000fe40000410000 */
[-C--:B------:R-:W-:Y:S01]  /*15b10*/  HMMA.16816.F32.BF16 R68, R176, R104.reuse, R68 ;  /* 0x00000068b044723c */ /* 0x080fe20000041844 */
[C---:B------:R-:W-:Y:S03]  /*15b20*/  FMUL.FTZ R90, R0.reuse, R90 ;  /* 0x0000005a005a7220 */ /* 0x040fe60000410000 */
[----:B-1----:R-:W-:Y:S02]  /*15b30*/  FFMA.FTZ R2, R197, c[0x0][0x2d0], -R151 ;  /* 0x0000b400c5027a23 */ /* 0x002fe40000010897 */
[C---:B------:R-:W-:Y:S02]  /*15b40*/  FMUL.FTZ R91, R0.reuse, R91 ;  /* 0x0000005b005b7220 */ /* 0x040fe40000410000 */
[C---:B------:R-:W-:Y:S01]  /*15b50*/  HMMA.16816.F32.BF16 R72, R180.reuse, R104, R72 ;  /* 0x00000068b448723c */ /* 0x040fe20000041848 */
[----:B------:R1:W1:Y:S03]  /*15b60*/  MUFU.EX2 R249, R2 ;  /* 0x0000000200f97308 */ /* 0x0002660000000800 */
[C---:B------:R-:W-:Y:S02]  /*15b70*/  FMUL.FTZ R92, R3.reuse, R92 ;  /* 0x0000005c035c7220 */ /* 0x040fe40000410000 */
[----:B------:R-:W-:Y:S02]  /*15b80*/  FMUL.FTZ R93, R3, R93 ;  /* 0x0000005d035d7220 */ /* 0x000fe40000410000 */
[-C--:B------:R-:W-:Y:S01]  /*15b90*/  HMMA.16816.F32.BF16 R76, R180, R106.reuse, R76 ;  /* 0x0000006ab44c723c */ /* 0x080fe2000004184c */
[C---:B------:R-:W-:Y:S03]  /*15ba0*/  FMUL.FTZ R94, R0.reuse, R94 ;  /* 0x0000005e005e7220 */ /* 0x040fe60000410000 */
[----:B------:R-:W-:Y:S02]  /*15bb0*/  FMUL.FTZ R95, R0, R95 ;  /* 0x0000005f005f7220 */ /* 0x000fe40000410000 */
[----:B------:R-:W-:Y:S02]  /*15bc0*/  IMAD.MOV.U32 R128, RZ, RZ, R154 ;  /* 0x000000ffff807224 */ /* 0x000fe400078e009a */
[C---:B------:R-:W-:Y:S01]  /*15bd0*/  HMMA.16816.F32.BF16 R80, R176.reuse, R106, R80 ;  /* 0x0000006ab050723c */ /* 0x040fe20000041850 */
[C---:B------:R-:W-:Y:S01]  /*15be0*/  FMUL.FTZ R84, R141.reuse, R84 ;  /* 0x000000548d547220 */ /* 0x040fe20000410000 */
[----:B------:R-:W4:Y:S02]  /*15bf0*/  LDSM.16.MT88.4 R104, [R221+0x500] ;  /* 0x00050000dd68783b */ /* 0x000f240000004200 */
[C---:B------:R-:W-:Y:S02]  /*15c00*/  FMUL.FTZ R85, R141.reuse, R85 ;  /* 0x000000558d557220 */ /* 0x040fe40000410000 */
[C---:B------:R-:W-:Y:S02]  /*15c10*/  FMUL.FTZ R86, R140.reuse, R86 ;  /* 0x000000568c567220 */ /* 0x040fe40000410000 */
[----:B------:R-:W-:Y:S04]  /*15c20*/  FMUL.FTZ R87, R140, R87 ;  /* 0x000000578c577220 */ /* 0x000fe80000410000 */
[----:B-1----:R-:W-:Y:S02]  /*15c30*/  FFMA.FTZ R2, R190, c[0x0][0x2d0], -R184 ;  /* 0x0000b400be027a23 */ /* 0x002fe400000108b8 */
[C---:B------:R-:W-:Y:S01]  /*15c40*/  FMUL.FTZ R96, R141.reuse, R96 ;  /* 0x000000608d607220 */ /* 0x040fe20000410000 */
[-C--:B---3--:R-:W-:Y:S01]  /*15c50*/  HMMA.16816.F32.BF16 R84, R176, R100.reuse, R84 ;  /* 0x00000064b054723c */ /* 0x088fe20000041854 */
[----:B------:R1:W-:Y:S01]  /*15c60*/  MUFU.EX2 R247, R2 ;  /* 0x0000000200f77308 */ /* 0x0003e20000000800 */
[----:B------:R-:W-:Y:S02]  /*15c70*/  FMUL.FTZ R97, R141, R97 ;  /* 0x000000618d617220 */ /* 0x000fe40000410000 */
[C---:B------:R-:W-:Y:S02]  /*15c80*/  FMUL.FTZ R98, R140.reuse, R98 ;  /* 0x000000628c627220 */ /* 0x040fe40000410000 */
[----:B------:R-:W-:Y:S02]  /*15c90*/  FMUL.FTZ R99, R140, R99 ;  /* 0x000000638c637220 */ /* 0x000fe40000410000 */
[C---:B------:R-:W-:Y:S01]  /*15ca0*/  HMMA.16816.F32.BF16 R88, R180.reuse, R100, R88 ;  /* 0x00000064b458723c */ /* 0x040fe20000041858 */
[----:B------:R-:W-:Y:S04]  /*15cb0*/  FFMA.FTZ R120, R210, c[0x0][0x2d0], -R150 ;  /* 0x0000b400d2787a23 */ /* 0x000fe80000010896 */
[----:B------:R-:W-:Y:S02]  /*15cc0*/  MUFU.EX2 R210, R120 ;  /* 0x0000007800d27308 */ /* 0x000fe40000000800 */
[----:B------:R-:W-:Y:S01]  /*15cd0*/  F2FP.BF16.PACK_AB R100, R169, R123 ;  /* 0x0000007ba964723e */ /* 0x000fe200000010ff */
[-C--:B------:R-:W-:Y:S01]  /*15ce0*/  HMMA.16816.F32.BF16 R92, R180, R102.reuse, R92 ;  /* 0x00000066b45c723c */ /* 0x080fe2000004185c */
[----:B------:R-:W-:Y:S03]  /*15cf0*/  LDSM.16.MT88.4 R180, [R221+0x2d00] ;  /* 0x002d0000ddb4783b */ /* 0x000fe60000004200 */
[----:B--2---:R-:W-:Y:S04]  /*15d00*/  F2FP.BF16.PACK_AB R101, R170, R168 ;  /* 0x000000a8aa65723e */ /* 0x004fe800000010ff */
[----:B------:R-:W-:Y:S01]  /*15d10*/  HMMA.16816.F32.BF16 R96, R176, R102, R96 ;  /* 0x00000066b060723c */ /* 0x000fe20000041860 */
[--C-:B-1----:R-:W-:Y:S04]  /*15d20*/  FFMA.FTZ R2, R191, c[0x0][0x2d0], -R184.reuse ;  /* 0x0000b400bf027a23 */ /* 0x102fe800000108b8 */
[----:B------:R1:W2:Y:S02]  /*15d30*/  MUFU.EX2 R246, R2 ;  /* 0x0000000200f67308 */ /* 0x0002a40000000800 */
[----:B----4-:R-:W-:Y:S02]  /*15d40*/  F2FP.BF16.PACK_AB R102, R251, R252 ;  /* 0x000000fcfb66723e */ /* 0x010fe400000010ff */
[----:B------:R-:W-:Y:S07]  /*15d50*/  F2FP.BF16.PACK_AB R103, R249, R250 ;  /* 0x000000faf967723e */ /* 0x000fee00000010ff */
[-C--:B------:R-:W-:Y:S01]  /*15d60*/  HMMA.16816.F32.BF16 R4, R100, R104.reuse, R4 ;  /* 0x000000686404723c */ /* 0x080fe20000041804 */
[--C-:B-1----:R-:W-:Y:S01]  /*15d70*/  FFMA.FTZ R2, R194, c[0x0][0x2d0], -R184.reuse ;  /* 0x0000b400c2027a23 */ /* 0x102fe200000108b8 */
[----:B--2---:R-:W-:Y:S03]  /*15d80*/  F2FP.BF16.PACK_AB R108, R246, R247 ;  /* 0x000000f7f66c723e */ /* 0x004fe600000010ff */
        /* <DEDUP_REMOVED lines=49> */
[----:B------:R-:W-:Y:S01]  /*160a0*/  MOV R242, R170 ;  /* 0x000000aa00f27202 */ /* 0x000fe20000000f00 */
[----:B------:R-:W-:Y:S03]  /*160b0*/  IMAD.MOV.U32 R170, RZ, RZ, R152 ;  /* 0x000000ffffaa7224 */ /* 0x000fe600078e0098 */
[C---:B------:R-:W-:Y:S01]  /*160c0*/  HMMA.16816.F32.BF16 R80, R100.reuse, R114, R80 ;  /* 0x000000726450723c */ /* 0x040fe20000041850 */
[----:B------:R2:W-:Y:S01]  /*160d0*/  MUFU.EX2 R207, R2 ;  /* 0x0000000200cf7308 */ /* 0x0005e20000000800 */
[----:B------:R-:W4:Y:S06]  /*160e0*/  LDSM.16.MT88.4 R112, [R222+0x900] ;  /* 0x00090000de70783b */ /* 0x000f2c0000004200 */
[-C--:B---3--:R-:W-:Y:S08]  /*160f0*/  HMMA.16816.F32.BF16 R84, R100, R116.reuse, R84 ;  /* 0x000000746454723c */ /* 0x088ff00000041854 */
[C---:B------:R-:W-:Y:S08]  /*16100*/  HMMA.16816.F32.BF16 R88, R108.reuse, R116, R88 ;  /* 0x000000746c58723c */ /* 0x040ff00000041858 */
[-C--:B------:R-:W-:Y:S01]  /*16110*/  HMMA.16816.F32.BF16 R92, R108, R118.reuse, R92 ;  /* 0x000000766c5c723c */ /* 0x080fe2000004185c */
[----:B--2---:R-:W-:Y:S03]  /*16120*/  FFMA.FTZ R2, R243, c[0x0][0x2d0], -R151 ;  /* 0x0000b400f3027a23 */ /* 0x004fe60000010897 */
[----:B------:R-:W-:Y:S01]  /*16130*/  IMAD.MOV.U32 R243, RZ, RZ, R169 ;  /* 0x000000fffff37224 */ /* 0x000fe200078e00a9 */
[----:B------:R2:W3:Y:S01]  /*16140*/  MUFU.EX2 R206, R2 ;  /* 0x0000000200ce7308 */ /* 0x0004e20000000800 */
[----:B------:R-:W-:Y:S02]  /*16150*/  MOV R169, R148 ;  /* 0x0000009400a97202 */ /* 0x000fe40000000f00 */
[----:B------:R-:W-:Y:S01]  /*16160*/  HMMA.16816.F32.BF16 R96, R100, R118, R96 ;  /* 0x000000766460723c */ /* 0x000fe20000041860 */
[----:B------:R-:W4:Y:S06]  /*16170*/  LDSM.16.MT88.4 R116, [R221+0x1900] ;  /* 0x00190000dd74783b */ /* 0x000f2c0000004200 */
[----:B------:R-:W-:Y:S02]  /*16180*/  F2FP.BF16.PACK_AB R100, R213, R212 ;  /* 0x000000d4d564723e */ /* 0x000fe400000010ff */
[----:B------:R-:W-:Y:S03]  /*16190*/  F2FP.BF16.PACK_AB R101, R211, R209 ;  /* 0x000000d1d365723e */ /* 0x000fe600000010ff */
[----:B------:R-:W-:Y:S01]  /*161a0*/  F2FP.BF16.PACK_AB R102, R210, R208 ;  /* 0x000000d0d266723e */ /* 0x000fe200000010ff */
[--C-:B--2---:R-:W-:Y:S01]  /*161b0*/  FFMA.FTZ R2, R202, c[0x0][0x2d0], -R184.reuse ;  /* 0x0000b400ca027a23 */ /* 0x104fe200000108b8 */
[----:B---3--:R-:W-:Y:S03]  /*161c0*/  F2FP.BF16.PACK_AB R103, R206, R207 ;  /* 0x000000cfce67723e */ /* 0x008fe600000010ff */
[----:B------:R2:W3:Y:S04]  /*161d0*/  MUFU.EX2 R205, R2 ;  /* 0x0000000200cd7308 */ /* 0x0004e80000000800 */
[-C--:B-1----:R-:W-:Y:S01]  /*161e0*/  HMMA.16816.F32.BF16 R4, R100, R104.reuse, R4 ;  /* 0x000000686404723c */ /* 0x082fe20000041804 */
[----:B--2---:R-:W-:Y:S01]  /*161f0*/  FFMA.FTZ R2, R216, c[0x0][0x2d0], -R185 ;  /* 0x0000b400d8027a23 */ /* 0x004fe200000108b9 */
[----:B---3--:R-:W-:Y:S02]  /*16200*/  F2FP.BF16.PACK_AB R108, R204, R205 ;  /* 0x000000cdcc6c723e */ /* 0x008fe400000010ff */
[----:B------:R-:W-:Y:S02]  /*16210*/  MOV R216, R168 ;  /* 0x000000a800d87202 */ /* 0x000fe40000000f00 */
[----:B------:R1:W-:Y:S01]  /*16220*/  MUFU.EX2 R203, R2 ;  /* 0x0000000200cb7308 */ /* 0x0003e20000000800 */
[----:B------:R-:W-:Y:S02]  /*16230*/  IMAD.MOV.U32 R168, RZ, RZ, R143 ;  /* 0x000000ffffa87224 */ /* 0x000fe400078e008f */
[----:B-1----:R-:W-:Y:S03]  /*16240*/  FFMA.FTZ R2, R218, c[0x0][0x2d0], -R185 ;  /* 0x0000b400da027a23 */ /* 0x002fe600000108b9 */
[----:B------:R-:W-:Y:S01]  /*16250*/  IMAD.MOV.U32 R218, RZ, RZ, R123 ;  /* 0x000000ffffda7224 */ /* 0x000fe200078e007b */
[----:B------:R-:W-:Y:S03]  /*16260*/  MOV R123, R155 ;  /* 0x0000009b007b7202 */ /* 0x000fe60000000f00 */
[----:B------:R1:W2:Y:S02]  /*16270*/  MUFU.EX2 R201, R2 ;  /* 0x0000000200c97308 */ /* 0x0002a40000000800 */
[--C-:B-1----:R-:W-:Y:S01]  /*16280*/  FFMA.FTZ R2, R217, c[0x0][0x2d0], -R184.reuse ;  /* 0x0000b400d9027a23 */ /* 0x102fe200000108b8 */
[----:B--2---:R-:W-:Y:S07]  /*16290*/  F2FP.BF16.PACK_AB R109, R201, R203 ;  /* 0x000000cbc96d723e */ /* 0x004fee00000010ff */
[----:B------:R1:W-:Y:S02]  /*162a0*/  MUFU.EX2 R202, R2 ;  /* 0x0000000200ca7308 */ /* 0x0003e40000000800 */
[----:B-1----:R-:W-:Y:S08]  /*162b0*/  FFMA.FTZ R2, R238, c[0x0][0x2d0], -R184 ;  /* 0x0000b400ee027a23 */ /* 0x002ff000000108b8 */
[----:B------:R1:W2:Y:S02]  /*162c0*/  MUFU.EX2 R200, R2 ;  /* 0x0000000200c87308 */ /* 0x0002a40000000800 */
[--C-:B-1----:R-:W-:Y:S01]  /*162d0*/  FFMA.FTZ R2, R237, c[0x0][0x2d0], -R185.reuse ;  /* 0x0000b400ed027a23 */ /* 0x102fe200000108b9 */
[----:B--2---:R-:W-:Y:S02]  /*162e0*/  F2FP.BF16.PACK_AB R110, R200, R202 ;  /* 0x000000cac86e723e */ /* 0x004fe400000010ff */
[----:B------:R-:W-:Y:S05]  /*162f0*/  MOV R237, R163 ;  /* 0x000000a300ed7202 */ /* 0x000fea0000000f00 */
[----:B------:R1:W-:Y:S01]  /*16300*/  MUFU.EX2 R199, R2 ;  /* 0x0000000200c77308 */ /* 0x0003e20000000800 */
[----:B------:R-:W-:Y:S01]  /*16310*/  MOV R163, R159 ;  /* 0x0000009f00a37202 */ /* 0x000fe20000000f00 */
        /* <DEDUP_REMOVED lines=31> */
[--C-:B---3--:R-:W-:Y:S02]  /*16510*/  FFMA.FTZ R2, R124, c[0x0][0x2d0], -R150.reuse ;  /* 0x0000b4007c027a23 */ /* 0x108fe40000010896 */
[----:B------:R-:W-:Y:S01]  /*16520*/  LDSM.16.MT88.4 R124, [R221+0x1d00] ;  /* 0x001d0000dd7c783b */ /* 0x000fe20000004200 */
[----:B------:R-:W-:Y:S01]  /*16530*/  FFMA.FTZ R150, R171, c[0x0][0x2d0], -R150 ;  /* 0x0000b400ab967a23 */ /* 0x000fe20000010896 */
[----:B------:R2:W-:Y:S01]  /*16540*/  MUFU.EX2 R194, R2 ;  /* 0x0000000200c27308 */ /* 0x0005e20000000800 */
[----:B------:R-:W-:Y:S02]  /*16550*/  IMAD.MOV.U32 R171, RZ, RZ, R121 ;  /* 0x000000ffffab7224 */ /* 0x000fe400078e0079 */
[C---:B------:R-:W-:Y:S01]  /*16560*/  HMMA.16816.F32.BF16 R64, R100.reuse, R106, R64 ;  /* 0x0000006a6440723c */ /* 0x040fe20000041840 */
[----:B------:R-:W-:Y:S04]  /*16570*/  IMAD.MOV.U32 R121, RZ, RZ, R166 ;  /* 0x000000ffff797224 */ /* 0x000fe800078e00a6 */
[----:B------:R-:W-:Y:S01]  /*16580*/  IMAD.MOV.U32 R238, RZ, RZ, R121 ;  /* 0x000000ffffee7224 */ /* 0x000fe200078e0079 */
[----:B------:R-:W-:Y:S01]  /*16590*/  MOV R121, R161 ;  /* 0x000000a100797202 */ /* 0x000fe20000000f00 */
[----:B------:R-:W3:Y:S01]  /*165a0*/  MUFU.EX2 R192, R150 ;  /* 0x0000009600c07308 */ /* 0x000ee20000000800 */
[-C--:B-1----:R-:W-:Y:S01]  /*165b0*/  HMMA.16816.F32.BF16 R68, R100, R112.reuse, R68 ;  /* 0x000000706444723c */ /* 0x082fe20000041844 */
[----:B------:R-:W-:Y:S07]  /*165c0*/  MOV R161, R157 ;  /* 0x0000009d00a17202 */ /* 0x000fee0000000f00 */
        /* <DEDUP_REMOVED lines=15> */
[----:B------:R-:W-:Y:S03]  /*166c0*/  MOV R217, R122 ;  /* 0x0000007a00d97202 */ /* 0x000fe60000000f00 */
        /* <DEDUP_REMOVED lines=17> */
[--C-:B-1----:R-:W-:Y:S01]  /*167e0*/  FFMA.FTZ R2, R171, c[0x0][0x2d0], -R185.reuse ;  /* 0x0000b400ab027a23 */ /* 0x102fe200000108b9 */
[----:B------:R-:W-:Y:S01]  /*167f0*/  MOV R171, R153 ;  /* 0x0000009900ab7202 */ /* 0x000fe20000000f00 */
        /* <DEDUP_REMOVED lines=10> */
[----:B------:R-:W-:Y:S01]  /*168a0*/  IMAD.MOV.U32 R9, RZ, RZ, R162 ;  /* 0x000000ffff097224 */ /* 0x000fe200078e00a2 */
[----:B------:R-:W-:Y:S01]  /*168b0*/  MOV R8, R163 ;  /* 0x000000a300087202 */ /* 0x000fe20000000f00 */
[----:B------:R-:W-:Y:S03]  /*168c0*/  IMAD.MOV.U32 R11, RZ, RZ, R160 ;  /* 0x000000ffff0b7224 */ /* 0x000fe600078e00a0 */
[----:B------:R-:W-:Y:S02]  /*168d0*/  MOV R10, R161 ;  /* 0x000000a1000a7202 */ /* 0x000fe40000000f00 */
[-C--:B------:R-:W-:Y:S07]  /*168e0*/  HMMA.16816.F32.BF16 R160, R176, R166.reuse, R12 ;  /* 0x000000a6b0a0723c */ /* 0x080fee000004180c */
[----:B------:R-:W-:Y:S01]  /*168f0*/  MOV R14, R170 ;  /* 0x000000aa000e7202 */ /* 0x000fe20000000f00 */
[C---:B------:R-:W-:Y:S01]  /*16900*/  HMMA.16816.F32.BF16 R164, R148.reuse, R166, R16 ;  /* 0x000000a694a4723c */ /* 0x040fe20000041810 */
[----:B------:R-:W3:Y:S03]  /*16910*/  LDL.LU R16, [R1+0x1c] ;  /* 0x00001c0001107983 */ /* 0x000ee60000300800 */
[----:B------:R-:W-:Y:S01]  /*16920*/  IMAD.MOV.U32 R15, RZ, RZ, R169 ;  /* 0x000000ffff0f7224 */ /* 0x000fe200078e00a9 */
[----:B------:R-:W3:Y:S01]  /*16930*/  LDL.LU R18, [R1+0x20] ;  /* 0x0000200001127983 */ /* 0x000ee20000300800 */
[----:B------:R-:W-:Y:S01]  /*16940*/  IMAD.MOV.U32 R13, RZ, RZ, R171 ;  /* 0x000000ffff0d7224 */ /* 0x000fe200078e00ab */
[----:B------:R-:W-:Y:S01]  /*16950*/  MOV R17, R168 ;  /* 0x000000a800117202 */ /* 0x000fe20000000f00 */
[-C--:B------:R-:W-:Y:S01]  /*16960*/  HMMA.16816.F32.BF16 R100, R148, R112.reuse, R20 ;  /* 0x000000709464723c */ /* 0x080fe20000041814 */
[----:B------:R-:W3:Y:S03]  /*16970*/  LDL.LU R22, [R1+0x18] ;  /* 0x0000180001167983 */ /* 0x000ee60000300800 */
[----:B------:R-:W-:Y:S01]  /*16980*/  IMAD.MOV.U32 R19, RZ, RZ, R123 ;  /* 0x000000ffff137224 */ /* 0x000fe200078e007b */
[----:B------:R-:W-:Y:S02]  /*16990*/  MOV R12, R128 ;  /* 0x00000080000c7202 */ /* 0x000fe40000000f00 */
[----:B------:R-:W-:Y:S01]  /*169a0*/  MOV R21, R122 ;  /* 0x0000007a00157202 */ /* 0x000fe20000000f00 */
[C---:B------:R-:W-:Y:S01]  /*169b0*/  HMMA.16816.F32.BF16 R104, R176.reuse, R112, R24 ;  /* 0x00000070b068723c */ /* 0x040fe20000041818 */
[----:B------:R-:W-:Y:S07]  /*169c0*/  IMAD.MOV.U32 R23, RZ, RZ, R121 ;  /* 0x000000ffff177224 */ /* 0x000fee00078e0079 */
        /* <DEDUP_REMOVED lines=93> */
.L_x_1684:
[----:B------:R-:W-:-:S13]  /*16fa0*/  ISETP.GE.AND P0, PT, R216, RZ, PT ;  /* 0x000000ffd800720c */ /* 0x000fda0003f06270 */
[----:B------:R-:W-:Y:S05]  /*16fb0*/  @!P0 BRA `(.L_x_1688) ;  /* 0x0000330000008947 */ /* 0x000fea0003800000 */
[----:B-1----:R-:W2:Y:S04]  /*16fc0*/  LDL.LU R3, [R1+0x48] ;  /* 0x0000480001037983 */ /* 0x002ea80000300800 */
[----:B------:R-:W2:Y:S04]  /*16fd0*/  LDL.LU R0, [R1+0x14] ;  /* 0x0000140001007983 */ /* 0x000ea80000300800 */
[----:B------:R-:W3:Y:S04]  /*16fe0*/  LDL R6, [R1+0x38] ;  /* 0x0000380001067983 */ /* 0x000ee80000100800 */
[----:B------:R-:W3:Y:S04]  /*16ff0*/  LDL R5, [R1+0x2c] ;  /* 0x00002c0001057983 */ /* 0x000ee80000100800 */
[----:B------:R-:W4:Y:S04]  /*17000*/  LDL R4, [R1+0x44] ;  /* 0x0000440001047983 */ /* 0x000f280000100800 */
[----:B------:R-:W4:Y:S01]  /*17010*/  LDL R2, [R1+0x3c] ;  /* 0x00003c0001027983 */ /* 0x000f220000100800 */
[----:B------:R-:W-:Y:S01]  /*17020*/  IMAD.MOV.U32 R147, RZ, RZ, R142 ;  /* 0x000000ffff937224 */ /* 0x000fe200078e008e */
[----:B------:R-:W-:Y:S01]  /*17030*/  MOV R140, R144 ;  /* 0x00000090008c7202 */ /* 0x000fe20000000f00 */
[----:B------:R-:W-:Y:S01]  /*17040*/  ULDC UR5, c[0x0][0x210] ;  /* 0x0000840000057ab9 */ /* 0x000fe20000000800 */
[----:B------:R-:W-:Y:S01]  /*17050*/  IADD3 R217, R248, 0x100, RZ ;  /* 0x00000100f8d97810 */ /* 0x000fe20007ffe0ff */
[----:B------:R-:W-:-:S02]  /*17060*/  ULDC UR4, c[0x0][0x1e8] ;  /* 0x00007a0000047ab9 */ /* 0x000fc40000000800 */
[----:B------:R-:W-:Y:S02]  /*17070*/  UIMAD UR5, UR11, UR5, URZ ;  /* 0x000000050b0572a4 */ /* 0x000fe4000f8e023f */
[----:B------:R-:W-:Y:S01]  /*17080*/  UIMAD UR4, UR11, UR4, URZ ;  /* 0x000000040b0472a4 */ /* 0x000fe2000f8e023f */
[C---:B--2---:R-:W-:Y:S01]  /*17090*/  SHF.L.U64.HI R219, R0.reuse, 0x1, R3 ;  /* 0x0000000100db7819 */ /* 0x044fe20000010203 */
[----:B------:R-:W-:Y:S01]  /*170a0*/  IMAD.SHL.U32 R218, R0, 0x2, RZ ;  /* 0x0000000200da7824 */ /* 0x000fe200078e00ff */
[----:B------:R-:W-:Y:S01]  /*170b0*/  MOV R0, R146 ;  /* 0x0000009200007202 */ /* 0x000fe20000000f00 */
[----:B------:R-:W-:Y:S01]  /*170c0*/  IMAD.MOV.U32 R3, RZ, RZ, R145 ;  /* 0x000000ffff037224 */ /* 0x000fe200078e0091 */
[C---:B---3--:R-:W-:Y:S01]  /*170d0*/  SHF.L.U64.HI R247, R5.reuse, 0x1, R6 ;  /* 0x0000000105f77819 */ /* 0x048fe20000010206 */
[----:B------:R-:W-:Y:S01]  /*170e0*/  IMAD.SHL.U32 R246, R5, 0x2, RZ ;  /* 0x0000000205f67824 */ /* 0x000fe200078e00ff */
[C---:B----4-:R-:W-:Y:S02]  /*170f0*/  SHF.L.U64.HI R245, R2.reuse, 0x1, R4 ;  /* 0x0000000102f57819 */ /* 0x050fe40000010204 */
[----:B------:R-:W-:Y:S01]  /*17100*/  SHF.L.U32 R244, R2, 0x1, RZ ;  /* 0x0000000102f47819 */ /* 0x000fe200000006ff */
[----:B------:R-:W-:Y:S05]  /*17110*/  BRA `(.L_x_1689) ;  /* 0x000003e000007947 */ /* 0x000fea0003800000 */
.L_x_1691:
[----:B------:R-:W2:Y:S01]  /*17120*/  LDL R146, [R1+0x28] ;  /* 0x0000280001927983 */ /* 0x000ea20000100800 */
[----:B------:R-:W-:Y:S01]  /*17130*/  IMAD.MOV.U32 R237, RZ, RZ, c[0x0][0x2b8] ;  /* 0x0000ae00ffed7624 */ /* 0x000fe200078e00ff */
[----:B------:R-:W-:Y:S01]  /*17140*/  LEA R141, R216, UR13, 0x6 ;  /* 0x0000000dd88d7c11 */ /* 0x000fe2000f8e30ff */
[----:B------:R-:W-:Y:S01]  /*17150*/  IMAD.MOV.U32 R145, RZ, RZ, RZ ;  /* 0x000000ffff917224 */ /* 0x000fe200078e00ff */
[----:B------:R-:W3:Y:S02]  /*17160*/  LDL R150, [R1+0x38] ;  /* 0x0000380001967983 */ /* 0x000ee40000100800 */
[----:B------:R-:W-:Y:S02]  /*17170*/  ISETP.NE.AND P2, PT, R237, 0x1, PT ;  /* 0x00000001ed00780c */ /* 0x000fe40003f45270 */
[----:B------:R-:W4:Y:S04]  /*17180*/  LDL R148, [R1+0x3c] ;  /* 0x00003c0001947983 */ /* 0x000f280000100800 */
[----:B------:R-:W4:Y:S02]  /*17190*/  LDL R149, [R1+0x44] ;  /* 0x0000440001957983 */ /* 0x000f240000100800 */
[----:B----4-:R-:W-:Y:S02]  /*171a0*/  SHF.L.U64.HI R180, R148, 0x1, R149 ;  /* 0x0000000194b47819 */ /* 0x010fe40000010295 */
[----:B--2---:R-:W-:Y:S02]  /*171b0*/  IADD3 R141, R141, -0x40, R146 ;  /* 0xffffffc08d8d7810 */ /* 0x004fe40007ffe092 */
[----:B------:R-:W2:Y:S03]  /*171c0*/  LDL R146, [R1+0x2c] ;  /* 0x00002c0001927983 */ /* 0x000ea60000100800 */
        /* <DEDUP_REMOVED lines=9> */
[----:B------:R-:W-:Y:S01]  /*17260*/  STL [R1+0x4], R151 ;  /* 0x0000049701007387 */ /* 0x000fe20000100800 */
[----:B------:R-:W-:Y:S03]  /*17270*/  SHF.R.S32.HI R2, RZ, 0x1f, R151 ;  /* 0x0000001fff027819 */ /* 0x000fe60000011497 */
[----:B------:R1:W4:Y:S02]  /*17280*/  @!P3 LDG.E R145, [R142.64] ;  /* 0x000000148e91b981 */ /* 0x000324000c1e1900 */
[----:B------:R-:W-:Y:S04]  /*17290*/  IMAD R2, R2, c[0x0][0x1e0], RZ ;  /* 0x0000780002027a24 */ /* 0x000fe800078e02ff */
[C---:B------:R-:W-:Y:S02]  /*172a0*/  IMAD R2, R151.reuse, c[0x0][0x1e4], R2 ;  /* 0x0000790097027a24 */ /* 0x040fe400078e0202 */
[----:B-1----:R-:W-:Y:S04]  /*172b0*/  IMAD.WIDE.U32 R142, R151, c[0x0][0x1e0], RZ ;  /* 0x00007800978e7a25 */ /* 0x002fe800078e00ff */
[----:B------:R-:W-:Y:S01]  /*172c0*/  IMAD.IADD R143, R143, 0x1, R2 ;  /* 0x000000018f8f7824 */ /* 0x000fe200078e0202 */
[----:B----4-:R1:W-:Y:S01]  /*172d0*/  STL [R1], R145 ;  /* 0x0000009101007387 */ /* 0x0103e20000100800 */
        /* <DEDUP_REMOVED lines=11> */
[----:B------:R-:W1:Y:S04]  /*17390*/  SHFL.IDX PT, R143, R141, RZ, 0x1c1f ;  /* 0x001c1fff8d8f7589 */ /* 0x000e6800000e0000 */
[----:B------:R-:W5:Y:S01]  /*173a0*/  SHFL.IDX PT, R141, R141, 0x1, 0x1c1f ;  /* 0x003c1f008d8d7f89 */ /* 0x000f6200000e0000 */
[----:B----4-:R-:W-:Y:S01]  /*173b0*/  IADD3 R178, P0, R142, R218, RZ ;  /* 0x000000da8eb27210 */ /* 0x010fe20007f1e0ff */
[C---:B--2---:R-:W-:Y:S01]  /*173c0*/  IMAD.SHL.U32 R144, R146.reuse, 0x2, RZ ;  /* 0x0000000292907824 */ /* 0x044fe200078e00ff */
[----:B---3--:R-:W-:Y:S04]  /*173d0*/  SHF.L.U64.HI R146, R146, 0x1, R150 ;  /* 0x0000000192927819 */ /* 0x008fe80000010296 */
[CC--:B------:R-:W-:Y:S01]  /*173e0*/  IADD3 R176, P1, R142.reuse, R144.reuse, RZ ;  /* 0x000000908eb07210 */ /* 0x0c0fe20007f3e0ff */
[C-C-:B-1----:R-:W-:Y:S01]  /*173f0*/  IMAD.X R179, R143.reuse, 0x1, R219.reuse, P0 ;  /* 0x000000018fb37824 */ /* 0x142fe200000e06db */
[-C--:B------:R-:W-:Y:S03]  /*17400*/  IADD3 R150, P0, R142, R145.reuse, RZ ;  /* 0x000000918e967210 */ /* 0x080fe60007f1e0ff */
[C---:B------:R-:W-:Y:S01]  /*17410*/  IMAD.X R177, R143.reuse, 0x1, R146, P1 ;  /* 0x000000018fb17824 */ /* 0x040fe200008e0692 */
[----:B------:R1:W-:Y:S01]  /*17420*/  LDGSTS.E.BYPASS.LTC128B.128 [R248+0x3100], [R178.64], !P5 ;  /* 0x03100000b2f87fae */ /* 0x0003e2000e901d54 */
[C---:B------:R-:W-:Y:S01]  /*17430*/  IADD3 R148, P1, R2.reuse, R144, RZ ;  /* 0x0000009002947210 */ /* 0x040fe20007f3e0ff */
[----:B------:R-:W-:Y:S01]  /*17440*/  IMAD.X R151, R143, 0x1, R180, P0 ;  /* 0x000000018f977824 */ /* 0x000fe200000e06b4 */
[C---:B------:R-:W-:Y:S01]  /*17450*/  IADD3 R144, P0, R2.reuse, R145, RZ ;  /* 0x0000009102907210 */ /* 0x040fe20007f1e0ff */
[----:B------:R1:W-:Y:S02]  /*17460*/  LDGSTS.E.BYPASS.LTC128B.128 [R248+0x4100], [R176.64], !P6 ;  /* 0x04100000b0f87fae */ /* 0x0003e4000f101d54 */
[C---:B-----5:R-:W-:Y:S01]  /*17470*/  IMAD.X R149, R141.reuse, 0x1, R146, P1 ;  /* 0x000000018d957824 */ /* 0x060fe200008e0692 */
        /* <DEDUP_REMOVED lines=8> */
.L_x_1689:
[----:B------:R-:W2:Y:S01]  /*17500*/  LDL R20, [R1+0x4] ;  /* 0x0000040001147983 */ /* 0x000ea20000100800 */
[----:B------:R-:W-:Y:S05]  /*17510*/  DEPBAR.LE SB0, 0x0 ;  /* 0x000080000000791a */ /* 0x000fea0000000000 */
[----:B------:R-:W3:Y:S06]  /*17520*/  LDL R38, [R1] ;  /* 0x0000000001267983 */ /* 0x000eec0000100800 */
[----:B------:R-:W-:Y:S06]  /*17530*/  BAR.SYNC.DEFER_BLOCKING 0x0 ;  /* 0x0000000000007b1d */ /* 0x000fec0000010000 */
[----:B------:R-:W-:Y:S06]  /*17540*/  LDSM.16.M88.4 R64, [R223+0x6100] ;  /* 0x00610000df40783b */ /* 0x000fec0000000200 */
[----:B------:R-:W1:Y:S06]  /*17550*/  LDSM.16.M88.4 R16, [R220+0x3100] ;  /* 0x00310000dc10783b */ /* 0x000e6c0000000200 */
[----:B------:R-:W4:Y:S06]  /*17560*/  LDSM.16.M88.4 R60, [R223+0x7100] ;  /* 0x00710000df3c783b */ /* 0x000f2c0000000200 */
[----:B------:R-:W5:Y:S06]  /*17570*/  LDSM.16.M88.4 R32, [R220+0x3500] ;  /* 0x00350000dc20783b */ /* 0x000f6c0000000200 */
[----:B------:R-:W2:Y:S06]  /*17580*/  LDSM.16.M88.4 R48, [R220+0x3900] ;  /* 0x00390000dc30783b */ /* 0x000eac0000000200 */
[----:B------:R-:W-:Y:S06]  /*17590*/  LDSM.16.M88.4 R148, [R220+0x3d00] ;  /* 0x003d0000dc94783b */ /* 0x000fec0000000200 */
[----:B------:R-:W-:Y:S06]  /*175a0*/  LDSM.16.M88.4 R176, [R224+0x6100] ;  /* 0x00610000e0b0783b */ /* 0x000fec0000000200 */
[----:B------:R-:W-:Y:S01]  /*175b0*/  LDSM.16.M88.4 R180, [R225] ;  /* 0x00000000e1b4783b */ /* 0x000fe20000000200 */
[-C--:B-1----:R-:W-:Y:S05]  /*175c0*/  HMMA.16816.F32.BF16 R4, R64, R16.reuse, RZ ;  /* 0x000000104004723c */ /* 0x082fea00000418ff */
[----:B------:R-:W-:Y:S03]  /*175d0*/  LDSM.16.M88.4 R184, [R224+0x7100] ;  /* 0x00710000e0b8783b */ /* 0x000fe60000000200 */
[C---:B----4-:R-:W-:Y:S03]  /*175e0*/  HMMA.16816.F32.BF16 R8, R60.reuse, R16, RZ ;  /* 0x000000103c08723c */ /* 0x050fe600000418ff */
[----:B------:R-:W-:Y:S06]  /*175f0*/  LDSM.16.M88.4 R188, [R235] ;  /* 0x00000000ebbc783b */ /* 0x000fec0000000200 */
[----:B------:R-:W-:Y:S01]  /*17600*/  LDSM.16.M88.4 R192, [R234] ;  /* 0x00000000eac0783b */ /* 0x000fe20000000200 */
[-C--:B------:R-:W-:Y:S08]  /*17610*/  HMMA.16816.F32.BF16 R12, R60, R18.reuse, RZ ;  /* 0x000000123c0c723c */ /* 0x080ff000000418ff */
[C---:B------:R-:W-:Y:S04]  /*17620*/  HMMA.16816.F32.BF16 R16, R64.reuse, R18, RZ ;  /* 0x000000124010723c */ /* 0x040fe800000418ff */
[----:B--2---:R-:W-:Y:S01]  /*17630*/  SHF.R.S32.HI R2, RZ, 0x1f, R20 ;  /* 0x0000001fff027819 */ /* 0x004fe20000011414 */
[----:B------:R-:W-:Y:S04]  /*17640*/  IMAD.WIDE.U32 R28, R20, c[0x0][0x208], RZ ;  /* 0x00008200141c7a25 */ /* 0x000fe800078e00ff */
[----:B------:R-:W-:Y:S04]  /*17650*/  IMAD R2, R2, c[0x0][0x208], RZ ;  /* 0x0000820002027a24 */ /* 0x000fe800078e02ff */
[----:B------:R-:W-:Y:S02]  /*17660*/  IMAD R2, R20, c[0x0][0x20c], R2 ;  /* 0x0000830014027a24 */ /* 0x000fe400078e0202 */
[-C--:B-----5:R-:W-:Y:S02]  /*17670*/  HMMA.16816.F32.BF16 R20, R64, R32.reuse, RZ ;  /* 0x000000204014723c */ /* 0x0a0fe400000418ff */
[----:B------:R-:W-:Y:S01]  /*17680*/  IMAD.IADD R29, R29, 0x1, R2 ;  /* 0x000000011d1d7824 */ /* 0x000fe200078e0202 */
[----:B---3--:R-:W-:Y:S03]  /*17690*/  SHF.R.S32.HI R2, RZ, 0x1f, R38 ;  /* 0x0000001fff027819 */ /* 0x008fe60000011426 */
[----:B------:R-:W-:Y:S02]  /*176a0*/  IMAD.WIDE.U32 R36, R38, c[0x0][0x218], R28 ;  /* 0x0000860026247a25 */ /* 0x000fe400078e001c */
[C---:B------:R-:W-:Y:S04]  /*176b0*/  HMMA.16816.F32.BF16 R24, R60.reuse, R32, RZ ;  /* 0x000000203c18723c */ /* 0x040fe800000418ff */
[----:B------:R-:W-:Y:S04]  /*176c0*/  IMAD R2, R2, c[0x0][0x218], RZ ;  /* 0x0000860002027a24 */ /* 0x000fe800078e02ff */
[-C--:B------:R-:W-:Y:S01]  /*176d0*/  HMMA.16816.F32.BF16 R28, R60, R34.reuse, RZ ;  /* 0x000000223c1c723c */ /* 0x080fe200000418ff */
[----:B------:R-:W-:Y:S03]  /*176e0*/  IMAD R38, R38, c[0x0][0x21c], R2 ;  /* 0x0000870026267a24 */ /* 0x000fe600078e0202 */
[----:B------:R-:W-:Y:S04]  /*176f0*/  IADD3 R2, P0, R36, UR5, RZ ;  /* 0x0000000524027c10 */ /* 0x000fe8000ff1e0ff */
[C---:B------:R-:W-:Y:S04]  /*17700*/  HMMA.16816.F32.BF16 R32, R64.reuse, R34, RZ ;  /* 0x000000224020723c */ /* 0x040fe800000418ff */
[----:B------:R-:W-:Y:S02]  /*17710*/  IADD3.X R40, R37, UR10, R38, P0, !PT ;  /* 0x0000000a25287c10 */ /* 0x000fe400087fe426 */
[C---:B------:R-:W-:Y:S02]  /*17720*/  LEA R141, P0, R2.reuse, c[0x0][0x1f8], 0x1 ;  /* 0x00007e00028d7a11 */ /* 0x040fe400078008ff */
[-C--:B------:R-:W-:Y:S03]  /*17730*/  HMMA.16816.F32.BF16 R36, R64, R48.reuse, RZ ;  /* 0x000000304024723c */ /* 0x080fe600000418ff */
[----:B------:R-:W1:Y:S01]  /*17740*/  SHFL.IDX PT, R143, R141, RZ, 0x1c1f ;  /* 0x001c1fff8d8f7589 */ /* 0x000e6200000e0000 */
[----:B------:R-:W-:Y:S04]  /*17750*/  LEA.HI.X R2, R2, c[0x0][0x1fc], R40, 0x1, P0 ;  /* 0x00007f0002027a11 */ /* 0x000fe800000f0c28 */
[C---:B------:R-:W-:Y:S01]  /*17760*/  HMMA.16816.F32.BF16 R40, R60.reuse, R48, RZ ;  /* 0x000000303c28723c */ /* 0x040fe200000418ff */
[----:B------:R-:W2:Y:S06]  /*17770*/  SHFL.IDX PT, R142, R2, RZ, 0x1c1f ;  /* 0x001c1fff028e7589 */ /* 0x000eac00000e0000 */
[----:B------:R-:W3:Y:S01]  /*17780*/  SHFL.IDX PT, R141, R141, 0x1, 0x1c1f ;  /* 0x003c1f008d8d7f89 */ /* 0x000ee200000e0000 */
[-C--:B------:R-:W-:Y:S05]  /*17790*/  HMMA.16816.F32.BF16 R44, R60, R50.reuse, RZ ;  /* 0x000000323c2c723c */ /* 0x080fea00000418ff */
[----:B------:R-:W4:Y:S03]  /*177a0*/  SHFL.IDX PT, R2, R2, 0x1, 0x1c1f ;  /* 0x003c1f0002027f89 */ /* 0x000f2600000e0000 */
[C---:B------:R-:W-:Y:S04]  /*177b0*/  HMMA.16816.F32.BF16 R48, R64.reuse, R50, RZ ;  /* 0x000000324030723c */ /* 0x040fe800000418ff */
[C---:B-1----:R-:W-:Y:S02]  /*177c0*/  IADD3 R196, P1, R143.reuse, R218, RZ ;  /* 0x000000da8fc47210 */ /* 0x042fe40007f3e0ff */
[-C--:B------:R-:W-:Y:S02]  /*177d0*/  IADD3 R144, P0, R143, R246.reuse, RZ ;  /* 0x000000f68f907210 */ /* 0x080fe40007f1e0ff */
[-C--:B------:R-:W-:Y:S01]  /*177e0*/  HMMA.16816.F32.BF16 R52, R64, R148.reuse, RZ ;  /* 0x000000944034723c */ /* 0x080fe200000418ff */
[C---:B--2---:R-:W-:Y:S03]  /*177f0*/  IMAD.X R197, R142.reuse, 0x1, R219, P1 ;  /* 0x000000018ec57824 */ /* 0x044fe600008e06db */
[--C-:B------:R-:W-:Y:S01]  /*17800*/  IMAD.X R145, R142, 0x1, R247.reuse, P0 ;  /* 0x000000018e917824 */ /* 0x100fe200000e06f7 */
[----:B---3--:R-:W-:Y:S03]  /*17810*/  IADD3 R198, P1, R141, R246, RZ ;  /* 0x000000f68dc67210 */ /* 0x008fe60007f3e0ff */
[C---:B------:R-:W-:Y:S04]  /*17820*/  HMMA.16816.F32.BF16 R56, R60.reuse, R148, RZ ;  /* 0x000000943c38723c */ /* 0x040fe800000418ff */
[----:B----4-:R-:W-:Y:S04]  /*17830*/  IMAD.X R199, R2, 0x1, R247, P1 ;  /* 0x0000000102c77824 */ /* 0x010fe800008e06f7 */
[-C--:B------:R-:W-:Y:S08]  /*17840*/  HMMA.16816.F32.BF16 R60, R60, R150.reuse, RZ ;  /* 0x000000963c3c723c */ /* 0x080ff000000418ff */
[----:B------:R-:W-:Y:S01]  /*17850*/  HMMA.16816.F32.BF16 R64, R64, R150, RZ ;  /* 0x000000964040723c */ /* 0x000fe200000418ff */
[----:B------:R-:W1:Y:S06]  /*17860*/  LDSM.16.M88.4 R148, [R236] ;  /* 0x00000000ec94783b */ /* 0x000e6c0000000200 */
[----:B------:R-:W-:Y:S01]  /*17870*/  @!PT LDS RZ, [RZ] ;  /* 0x00000000fffff984 */ /* 0x000fe20000000800 */
[----:B------:R-:W-:Y:S01]  /*17880*/  @!PT LDS RZ, [RZ] ;  /* 0x00000000fffff984 */ /* 0x000fe20000000800 */
[----:B------:R-:W-:Y:S01]  /*17890*/  @!PT LDS RZ, [RZ] ;  /* 0x00000000fffff984 */ /* 0x000fe20000000800 */
[----:B------:R2:W-:Y:S01]  /*178a0*/  LDGSTS.E.BYPASS.LTC128B.128 [R217], [R196.64], !P5 ;  /* 0x00000000c4d97fae */ /* 0x0005e2000e901d54 */
[-C--:B------:R-:W-:Y:S05]  /*178b0*/  HMMA.16816.F32.BF16 R4, R176, R180.reuse, R4 ;  /* 0x000000b4b004723c */ /* 0x080fea0000041804 */
[----:B------:R3:W-:Y:S03]  /*178c0*/  LDGSTS.E.BYPASS.LTC128B.128 [R217+0x1000], [R144.64], !P6 ;  /* 0x0100000090d97fae */ /* 0x0007e6000f101d54 */
[C---:B------:R-:W-:Y:S08]  /*178d0*/  HMMA.16816.F32.BF16 R8, R184.reuse, R180, R8 ;  /* 0x000000b4b808723c */ /* 0x040ff00000041808 */
[-C--:B------:R-:W-:Y:S08]  /*178e0*/  HMMA.16816.F32.BF16 R12, R184, R182.reuse, R12 ;  /* 0x000000b6b80c723c */ /* 0x080ff0000004180c */
[C---:B------:R-:W-:Y:S04]  /*178f0*/  HMMA.16816.F32.BF16 R16, R176.reuse, R182, R16 ;  /* 0x000000b6b010723c */ /* 0x040fe80000041810 */
[----:B--2---:R-:W-:Y:S02]  /*17900*/  IADD3 R196, P0, R143, R244, RZ ;  /* 0x000000f48fc47210 */ /* 0x004fe40007f1e0ff */
[C---:B---3--:R-:W-:Y:S02]  /*17910*/  IADD3 R144, P2, R141.reuse, R218, RZ ;  /* 0x000000da8d907210 */ /* 0x048fe40007f5e0ff */
[-C--:B-1----:R-:W-:Y:S04]  /*17920*/  HMMA.16816.F32.BF16 R20, R176, R148.reuse, R20 ;  /* 0x00000094b014723c */ /* 0x082fe80000041814 */
[----:B------:R-:W-:Y:S01]  /*17930*/  IMAD.X R197, R142, 0x1, R245, P0 ;  /* 0x000000018ec57824 */ /* 0x000fe200000e06f5 */
[----:B------:R-:W-:Y:S01]  /*17940*/  IADD3 R142, P0, R141, R244, RZ ;  /* 0x000000f48d8e7210 */ /* 0x000fe20007f1e0ff */
[C---:B------:R-:W-:Y:S02]  /*17950*/  IMAD.X R145, R2.reuse, 0x1, R219, P2 ;  /* 0x0000000102917824 */ /* 0x040fe400010e06db */
[C---:B------:R-:W-:Y:S01]  /*17960*/  HMMA.16816.F32.BF16 R24, R184.reuse, R148, R24 ;  /* 0x00000094b818723c */ /* 0x040fe20000041818 */
[----:B------:R1:W-:Y:S03]  /*17970*/  LDGSTS.E.BYPASS.LTC128B.128 [R217+0x2000], [R196.64], !P4 ;  /* 0x02000000c4d97fae */ /* 0x0003e6000e101d54 */
[----:B------:R-:W-:Y:S01]  /*17980*/  IMAD.X R143, R2, 0x1, R245, P0 ;  /* 0x00000001028f7824 */ /* 0x000fe200000e06f5 */
[----:B------:R-:W-:Y:S02]  /*17990*/  ISETP.GE.AND P0, PT, R216, 0x1, PT ;  /* 0x00000001d800780c */ /* 0x000fe40003f06270 */
[----:B------:R2:W-:Y:S01]  /*179a0*/  LDGSTS.E.BYPASS.LTC128B.128 [R217+0x800], [R144.64], !P5 ;  /* 0x0080000090d97fae */ /* 0x0005e2000e901d54 */
[-C--:B------:R-:W-:Y:S05]  /*179b0*/  HMMA.16816.F32.BF16 R28, R184, R150.reuse, R28 ;  /* 0x00000096b81c723c */ /* 0x080fea000004181c */
[----:B------:R1:W-:Y:S03]  /*179c0*/  LDGSTS.E.BYPASS.LTC128B.128 [R217+0x1800], [R198.64], !P6 ;  /* 0x01800000c6d97fae */ /* 0x0003e6000f101d54 */
[C---:B------:R-:W-:Y:S03]  /*179d0*/  HMMA.16816.F32.BF16 R32, R176.reuse, R150, R32 ;  /* 0x00000096b020723c */ /* 0x040fe60000041820 */
[----:B------:R2:W-:Y:S05]  /*179e0*/  LDGSTS.E.BYPASS.LTC128B.128 [R217+0x2800], [R142.64], !P4 ;  /* 0x028000008ed97fae */ /* 0x0005ea000e101d54 */
[-C--:B------:R-:W-:Y:S01]  /*179f0*/  HMMA.16816.F32.BF16 R36, R176, R188.reuse, R36 ;  /* 0x000000bcb024723c */ /* 0x080fe20000041824 */
[----:B------:R-:W-:Y:S06]  /*17a00*/  LDSM.16.M88.4 R200, [R220+0x4100] ;  /* 0x00410000dcc8783b */ /* 0x000fec0000000200 */
[----:B------:R-:W0:Y:S01]  /*17a10*/  LDGDEPBAR ;  /* 0x00000000000079af */ /* 0x000e220000000000 */
[C---:B------:R-:W-:Y:S05]  /*17a20*/  HMMA.16816.F32.BF16 R40, R184.reuse, R188, R40 ;  /* 0x000000bcb828723c */ /* 0x040fea0000041828 */
[----:B------:R-:W-:Y:S03]  /*17a30*/  LDSM.16.M88.4 R204, [R223+0x9100] ;  /* 0x00910000dfcc783b */ /* 0x000fe60000000200 */
[-C--:B------:R-:W-:Y:S03]  /*17a40*/  HMMA.16816.F32.BF16 R44, R184, R190.reuse, R44 ;  /* 0x000000beb82c723c */ /* 0x080fe6000004182c */
[----:B-1----:R-:W1:Y:S05]  /*17a50*/  LDSM.16.M88.4 R196, [R223+0x8100] ;  /* 0x00810000dfc4783b */ /* 0x002e6a0000000200 */
[C---:B------:R-:W-:Y:S01]  /*17a60*/  HMMA.16816.F32.BF16 R48, R176.reuse, R190, R48 ;  /* 0x000000beb030723c */ /* 0x040fe20000041830 */
[----:B------:R-:W3:Y:S06]  /*17a70*/  LDSM.16.M88.4 R180, [R220+0x4500] ;  /* 0x00450000dcb4783b */ /* 0x000eec0000000200 */
[----:B------:R-:W4:Y:S01]  /*17a80*/  LDSM.16.M88.4 R148, [R220+0x4900] ;  /* 0x00490000dc94783b */ /* 0x000f220000000200 */
[-C--:B------:R-:W-:Y:S05]  /*17a90*/  HMMA.16816.F32.BF16 R52, R176, R192.reuse, R52 ;  /* 0x000000c0b034723c */ /* 0x080fea0000041834 */
[----:B------:R-:W-:Y:S03]  /*17aa0*/  LDSM.16.M88.4 R188, [R233] ;  /* 0x00000000e9bc783b */ /* 0x000fe60000000200 */
[C---:B------:R-:W-:Y:S03]  /*17ab0*/  HMMA.16816.F32.BF16 R56, R184.reuse, R192, R56 ;  /* 0x000000c0b838723c */ /* 0x040fe60000041838 */
[----:B------:R-:W-:Y:S05]  /*17ac0*/  LDSM.16.M88.4 R208, [R231] ;  /* 0x00000000e7d0783b */ /* 0x000fea0000000200 */
[-C--:B------:R-:W-:Y:S01]  /*17ad0*/  HMMA.16816.F32.BF16 R60, R184, R194.reuse, R60 ;  /* 0x000000c2b83c723c */ /* 0x080fe2000004183c */
[----:B------:R-:W5:Y:S06]  /*17ae0*/  LDSM.16.M88.4 R184, [R220+0x4d00] ;  /* 0x004d0000dcb8783b */ /* 0x000f6c0000000200 */
[----:B------:R-:W-:Y:S01]  /*17af0*/  LDSM.16.M88.4 R212, [R230] ;  /* 0x00000000e6d4783b */ /* 0x000fe20000000200 */
[----:B------:R-:W-:Y:S05]  /*17b00*/  HMMA.16816.F32.BF16 R64, R176, R194, R64 ;  /* 0x000000c2b040723c */ /* 0x000fea0000041840 */
[----:B------:R-:W2:Y:S03]  /*17b10*/  LDSM.16.M88.4 R176, [R224+0x8100] ;  /* 0x00810000e0b0783b */ /* 0x000ea60000000200 */
[-C--:B-1----:R-:W-:Y:S03]  /*17b20*/  HMMA.16816.F32.BF16 R4, R196, R200.reuse, R4 ;  /* 0x000000c8c404723c */ /* 0x082fe60000041804 */
[----:B------:R-:W1:Y:S05]  /*17b30*/  LDSM.16.M88.4 R192, [R224+0x9100] ;  /* 0x00910000e0c0783b */ /* 0x000e6a0000000200 */
        /* <DEDUP_REMOVED lines=14> */
[-C--:B-----5:R-:W-:Y:S08]  /*17c20*/  HMMA.16816.F32.BF16 R52, R196, R184.reuse, R52 ;  /* 0x000000b8c434723c */ /* 0x0a0ff00000041834 */
[C---:B------:R-:W-:Y:S08]  /*17c30*/  HMMA.16816.F32.BF16 R56, R204.reuse, R184, R56 ;  /* 0x000000b8cc38723c */ /* 0x040ff00000041838 */
[-C--:B------:R-:W-:Y:S01]  /*17c40*/  HMMA.16816.F32.BF16 R60, R204, R186.reuse, R60 ;  /* 0x000000bacc3c723c */ /* 0x080fe2000004183c */
[----:B------:R-:W-:Y:S07]  /*17c50*/  LDSM.16.M88.4 R204, [R224+0xb100] ;  /* 0x00b10000e0cc783b */ /* 0x000fee0000000200 */
[----:B------:R-:W-:Y:S01]  /*17c60*/  HMMA.16816.F32.BF16 R64, R196, R186, R64 ;  /* 0x000000bac440723c */ /* 0x000fe20000041840 */
[----:B------:R-:W4:Y:S06]  /*17c70*/  LDSM.16.M88.4 R184, [R223+0xb100] ;  /* 0x00b10000dfb8783b */ /* 0x000f2c0000000200 */
[----:B------:R-:W-:Y:S01]  /*17c80*/  LDSM.16.M88.4 R196, [R220+0x5d00] ;  /* 0x005d0000dcc4783b */ /* 0x000fe20000000200 */
[-C--:B--2---:R-:W-:Y:S08]  /*17c90*/  HMMA.16816.F32.BF16 R4, R176, R188.reuse, R4 ;  /* 0x000000bcb004723c */ /* 0x084ff00000041804 */
        /* <DEDUP_REMOVED lines=19> */
[----:B------:R-:W5:Y:S06]  /*17dd0*/  LDSM.16.M88.4 R176, [R224+0xa100] ;  /* 0x00a10000e0b0783b */ /* 0x000f6c0000000200 */
[----:B------:R-:W2:Y:S01]  /*17de0*/  LDSM.16.M88.4 R212, [R227] ;  /* 0x00000000e3d4783b */ /* 0x000ea20000000200 */
[-C--:B---3--:R-:W-:Y:S08]  /*17df0*/  HMMA.16816.F32.BF16 R4, R148, R180.reuse, R4 ;  /* 0x000000b49404723c */ /* 0x088ff00000041804 */
[C---:B----4-:R-:W-:Y:S08]  /*17e00*/  HMMA.16816.F32.BF16 R8, R184.reuse, R180, R8 ;  /* 0x000000b4b808723c */ /* 0x050ff00000041808 */
[-C--:B------:R-:W-:Y:S08]  /*17e10*/  HMMA.16816.F32.BF16 R12, R184, R182.reuse, R12 ;  /* 0x000000b6b80c723c */ /* 0x080ff0000004180c */
[C---:B------:R-:W-:Y:S01]  /*17e20*/  HMMA.16816.F32.BF16 R16, R148.reuse, R182, R16 ;  /* 0x000000b69410723c */ /* 0x040fe20000041810 */
[----:B------:R-:W3:Y:S01]  /*17e30*/  LDSM.16.M88.4 R180, [R226] ;  /* 0x00000000e2b4783b */ /* 0x000ee20000000200 */
[----:B------:R-:W-:Y:S05]  /*17e40*/  DEPBAR.LE SB0, 0x0 ;  /* 0x000080000000791a */ /* 0x000fea0000000000 */
[----:B------:R-:W-:Y:S01]  /*17e50*/  BAR.SYNC.DEFER_BLOCKING 0x0 ;  /* 0x0000000000007b1d */ /* 0x000fe20000010000 */
[-C--:B-1----:R-:W-:Y:S08]  /*17e60*/  HMMA.16816.F32.BF16 R20, R148, R188.reuse, R20 ;  /* 0x000000bc9414723c */ /* 0x082ff00000041814 */
        /* <DEDUP_REMOVED lines=28> */
.L_x_1690:
[----:B------:R-:W-:Y:S01]  /*18030*/  FMNMX.FTZ R2, R4, R0, !PT ;  /* 0x0000000004027209 */ /* 0x000fe20007810000 */
[----:B-1----:R-:W-:Y:S01]  /*18040*/  LDSM.16.MT88.4 R176, [R221+0x100] ;  /* 0x00010000ddb0783b */ /* 0x002fe20000004200 */
        /* <DEDUP_REMOVED lines=118> */
[C---:B------:R-:W-:Y:S01]  /*187b0*/  FMUL.FTZ R116, R143.reuse, R116 ;  /* 0x000000748f747220 */ /* 0x040fe20000410000 */
        /* <DEDUP_REMOVED lines=25> */
[----:B------:R-:W-:Y:S01]  /*18950*/  FMUL.FTZ R131, R141, R131 ;  /* 0x000000838d837220 */ /* 0x000fe20000410000 */
        /* <DEDUP_REMOVED lines=406> */
.L_x_1688:
        /* <DEDUP_REMOVED lines=153> */
.L_x_1632:
        /* <DEDUP_REMOVED lines=164> */
.L_x_1693:
        /* <DEDUP_REMOVED lines=159> */
.L_x_1695:
[----:B---3--:R-:W-:Y:S05]  /*1c080*/  BSYNC B0 ;  /* 0x0000000000007941 */ /* 0x008fea0003800000 */
.L_x_1694:
        /* <DEDUP_REMOVED lines=23> */
.L_x_1697:
[----:B------:R-:W-:Y:S05]  /*1c200*/  BSYNC B0 ;  /* 0x0000000000007941 */ /* 0x000fea0003800000 */
.L_x_1696:
        /* <DEDUP_REMOVED lines=23> */
.L_x_1699:
[----:B------:R-:W-:Y:S05]  /*1c380*/  BSYNC B0 ;  /* 0x0000000000007941 */ /* 0x000fea0003800000 */
.L_x_1698:
        /* <DEDUP_REMOVED lines=24> */
.L_x_1692:
        /* <DEDUP_REMOVED lines=31> */
.L_x_1700:
        /* <DEDUP_REMOVED lines=43> */
.L_x_1702:
[----:B------:R-:W-:Y:S05]  /*1c9b0*/  BSYNC B0 ;  /* 0x0000000000007941 */ /* 0x000fea0003800000 */
.L_x_1701:
        /* <DEDUP_REMOVED lines=70> */
.L_x_1704:
[----:B------:R-:W-:Y:S05]  /*1ce20*/  BSYNC B0 ;  /* 0x0000000000007941 */ /* 0x000fea0003800000 */
.L_x_1703:
        /* <DEDUP_REMOVED lines=21> */
.L_x_1706:
[----:B------:R-:W-:Y:S05]  /*1cf80*/  BSYNC B0 ;  /* 0x0000000000007941 */ /* 0x000fea0003800000 */
.L_x_1705:
        /* <DEDUP_REMOVED lines=21> */
.L_x_1708:
[----:B------:R-:W-:Y:S05]  /*1d0e0*/  BSYNC B0 ;  /* 0x0000000000007941 */ /* 0x000fea0003800000 */
.L_x_1707:
        /* <DEDUP_REMOVED lines=22> */
.L_x_1709:
        /* <DEDUP_REMOVED lines=11> */
.L_x_1737:


//--------------------- .nv.shared._ZN7cutlass13device_kernelIN5flash19enable_sm80_to_sm89INS1_16FlashAttnFwdSm80INS1_25CollectiveMainloopFwdSm80ILi4ELi1ELb0EN4cute5tupleIJNS5_1CILi128EEENS7_ILi64EEENS7_ILi96EEEEEELi96ENS_10bfloat16_tEfNS_4arch4Sm80ELb0ELb0ELb1ELb0ELb1ELb0ELb1ELb0EEENS1_21CollectiveEpilogueFwdINS6_IJS8_SA_S9_EEENS6_IJNS7_ILi1EEESI_SI_EEESC_SE_Li128ELb0ELb1ELb0ELb0EEENS1_19SingleTileSchedulerILb0ELb0ELb1ELi128EEEEEEEEEvNT_6ParamsE --------------------------
	.section	.nv.shared._ZN7cutlass13device_kernelIN5flash19enable_sm80_to_sm89INS1_16FlashAttnFwdSm80INS1_25CollectiveMainloopFwdSm80ILi4ELi1ELb0EN4cute5tupleIJNS5_1CILi128EEENS7_ILi64EEENS7_ILi96EEEEEELi96ENS_10bfloat16_tEfNS_4arch4Sm80ELb0ELb0ELb1ELb0ELb1ELb0ELb1ELb0EEENS1_21CollectiveEpilogueFwdINS6_IJS8_SA_S9_EEENS6_IJNS7_ILi1EEESI_SI_EEESC_SE_Li128ELb0ELb1ELb0ELb0EEENS1_19SingleTileSchedulerILb0ELb0ELb1ELi128EEEEEEEEEvNT_6ParamsE,"aw",@nobits
	.sectionflags	@""
	.align	16


//--------------------- .nv.global                --------------------------
	.section	.nv.global,"aw",@nobits
.nv.global:
	.type		_ZN82_INTERNAL_f203ee7c_46_flash_fwd_hdim96_bf16_paged_softcapall_sm80_cu_58b58f81_29364cute1_E,@object
	.size		_ZN82_INTERNAL_f203ee7c_46_flash_fwd_hdim96_bf16_paged_softcapall_sm80_cu_58b58f81_29364cute1_E,(_ZN82_INTERNAL_f203ee7c_46_flash_fwd_hdim96_bf16_paged_softcapall_sm80_cu_58b58f81_29364cuda3std3__45__cpo6cbeginE - _ZN82_INTERNAL_f203ee7c_46_flash_fwd_hdim96_bf16_paged_softcapall_sm80_cu_58b58f81_29364cute1_E)
_ZN82_INTERNAL_f203ee7c_46_flash_fwd_hdim96_bf16_paged_softcapall_sm80_cu_58b58f81_29364cute1_E:
	.zero		1
	.type		_ZN82_INTERNAL_f203ee7c_46_flash_fwd_hdim96_bf16_paged_softcapall_sm80_cu_58b58f81_29364cuda3std3__45__cpo6cbeginE,@object
	.size		_ZN82_INTERNAL_f203ee7c_46_flash_fwd_hdim96_bf16_paged_softcapall_sm80_cu_58b58f81_29364cuda3std3__45__cpo6cbeginE,(_ZN82_INTERNAL_f203ee7c_46_flash_fwd_hdim96_bf16_paged_softcapall_sm80_cu_58b58f81_29364cuda3std3__48in_placeE - _ZN82_INTERNAL_f203ee7c_46_flash_fwd_hdim96_bf16_paged_softcapall_sm80_cu_58b58f81_29364cuda3std3__45__cpo6cbeginE)
_ZN82_INTERNAL_f203ee7c_46_flash_fwd_hdim96_bf16_paged_softcapall_sm80_cu_58b58f81_29364cuda3std3__45__cpo6cbeginE:
	.zero		1
	.type		_ZN82_INTERNAL_f203ee7c_46_flash_fwd_hdim96_bf16_paged_softcapall_sm80_cu_58b58f81_29364cuda3std3__48in_placeE,@object
	.size		_ZN82_INTERNAL_f203ee7c_46_flash_fwd_hdim96_bf16_paged_softcapall_sm80_cu_58b58f81_29364cuda3std3__48in_placeE,(_ZN82_INTERNAL_f203ee7c_46_flash_fwd_hdim96_bf16_paged_softcapall_sm80_cu_58b58f81_29364cuda3std6ranges3__45__cpo9iter_moveE - _ZN82_INTERNAL_f203ee7c_46_flash_fwd_hdim96_bf16_paged_softcapall_sm80_cu_58b58f81_29364cuda3std3__48in_placeE)
_ZN82_INTERNAL_f203ee7c_46_flash_fwd_hdim96_bf16_paged_softcapall_sm80_cu_58b58f81_29364cuda3std3__48in_placeE:
	.zero		1
	.type		_ZN82_INTERNAL_f203ee7c_46_flash_fwd_hdim96_bf16_paged_softcapall_sm80_cu_58b58f81_29364cuda3std6ranges3__45__cpo9iter_moveE,@object
	.size		_ZN82_INTERNAL_f203ee7c_46_flash_fwd_hdim96_bf16_paged_softcapall_sm80_cu_58b58f81_29364cuda3std6ranges3__45__cpo9iter_moveE,(_ZN82_INTERNAL_f203ee7c_46_flash_fwd_hdim96_bf16_paged_softcapall_sm80_cu_58b58f81_29364cuda3std3__45__cpo5beginE - _ZN82_INTERNAL_f203ee7c_46_flash_fwd_hdim96_bf16_paged_softcapall_sm80_cu_58b58f81_29364cuda3std6ranges3__45__cpo9iter_moveE)
_ZN82_INTERNAL_f203ee7c_46_flash_fwd_hdim96_bf16_paged_softcapall_sm80_cu_58b58f81_29364cuda3std6ranges3__45__cpo9iter_moveE:
	.zero		1
	.type		_ZN82_INTERNAL_f203ee7c_46_flash_fwd_hdim96_bf16_paged_softcapall_sm80_cu_58b58f81_29364cuda3std3__45__cpo5beginE,@object
	.size		_ZN82_INTERNAL_f203ee7c_46_flash_fwd_hdim96_bf16_paged_softcapall_sm80_cu_58b58f81_29364cuda3std3__45__cpo5beginE,(_ZN82_INTERNAL_f203ee7c_46_flash_fwd_hdim96_bf16_paged_softcapall_sm80_cu_58b58f81_29364cuda3std3__484_GLOBAL__N__f203ee7c_46_flash_fwd_hdim96_bf16_paged_softcapall_sm80_cu_58b58f81_29366ignoreE - _ZN82_INTERNAL_f203ee7c_46_flash_fwd_hdim96_bf16_paged_softcapall_sm80_cu_58b58f81_29364cuda3std3__45__cpo5beginE)
_ZN82_INTERNAL_f203ee7c_46_flash_fwd_hdim96_bf16_paged_softcapall_sm80_cu_58b58f81_29364cuda3std3__45__cpo5beginE:
	.zero		1
	.type		_ZN82_INTERNAL_f203ee7c_46_flash_fwd_hdim96_bf16_paged_softcapall_sm80_cu_58b58f81_29364cuda3std3__484_GLOBAL__N__f203ee7c_46_flash_fwd_hdim96_bf16_paged_softcapall_sm80_cu_58b58f81_29366ignoreE,@object
	.size		_ZN82_INTERNAL_f203ee7c_46_flash_fwd_hdim96_bf16_paged_softcapall_sm80_cu_58b58f81_29364cuda3std3__484_GLOBAL__N__f203ee7c_46_flash_fwd_hdim96_bf16_paged_softcapall_sm80_cu_58b58f81_29366ignoreE,(_ZN82_INTERNAL_f203ee7c_46_flash_fwd_hdim96_bf16_paged_softcapall_sm80_cu_58b58f81_29364cute7productE - _ZN82_INTERNAL_f203ee7c_46_flash_fwd_hdim96_bf16_paged_softcapall_sm80_cu_58b58f81_29364cuda3std3__484_GLOBAL__N__f203ee7c_46_flash_fwd_hdim96_bf16_paged_softcapall_sm80_cu_58b58f81_29366ignoreE)
_ZN82_INTERNAL_f203ee7c_46_flash_fwd_hdim96_bf16_paged_softcapall_sm80_cu_58b58f81_29364cuda3std3__484_GLOBAL__N__f203ee7c_46_flash_fwd_hdim96_bf16_paged_softcapall_sm80_cu_58b58f81_29366ignoreE:
	.zero		1
	.type		_ZN82_INTERNAL_f203ee7c_46_flash_fwd_hdim96_bf16_paged_softcapall_sm80_cu_58b58f81_29364cute7productE,@object
	.size		_ZN82_INTERNAL_f203ee7c_46_flash_fwd_hdim96_bf16_paged_softcapall_sm80_cu_58b58f81_29364cute7productE,(_ZN82_INTERNAL_f203ee7c_46_flash_fwd_hdim96_bf16_paged_softcapall_sm80_cu_58b58f81_29364cuda3std3__45__cpo3endE - _ZN82_INTERNAL_f203ee7c_46_flash_fwd_hdim96_bf16_paged_softcapall_sm80_cu_58b58f81_29364cute7productE)
_ZN82_INTERNAL_f203ee7c_46_flash_fwd_hdim96_bf16_paged_softcapall_sm80_cu_58b58f81_29364cute7productE:
	.zero		1
	.type		_ZN82_INTERNAL_f203ee7c_46_flash_fwd_hdim96_bf16_paged_softcapall_sm80_cu_58b58f81_29364cuda3std3__45__cpo3endE,@object
	.size		_ZN82_INTERNAL_f203ee7c_46_flash_fwd_hdim96_bf16_paged_softcapall_sm80_cu_58b58f81_29364cuda3std3__45__cpo3endE,(_ZN82_INTERNAL_f203ee7c_46_flash_fwd_hdim96_bf16_paged_softcapall_sm80_cu_58b58f81_29364cuda3std3__419piecewise_constructE - _ZN82_INTERNAL_f203ee7c_46_flash_fwd_hdim96_bf16_paged_softcapall_sm80_cu_58b58f81_29364cuda3std3__45__cpo3endE)
_ZN82_INTERNAL_f203ee7c_46_flash_fwd_hdim96_bf16_paged_softcapall_sm80_cu_58b58f81_29364cuda3std3__45__cpo3endE:
	.zero		1
	.type		_ZN82_INTERNAL_f203ee7c_46_flash_fwd_hdim96_bf16_paged_softcapall_sm80_cu_58b58f81_29364cuda3std3__419piecewise_constructE,@object
	.size		_ZN82_INTERNAL_f203ee7c_46_flash_fwd_hdim96_bf16_paged_softcapall_sm80_cu_58b58f81_29364cuda3std3__419piecewise_constructE,(_ZN82_INTERNAL_f203ee7c_46_flash_fwd_hdim96_bf16_paged_softcapall_sm80_cu_58b58f81_29364cuda3std3__45__cpo4cendE - _ZN82_INTERNAL_f203ee7c_46_flash_fwd_hdim96_bf16_paged_softcapall_sm80_cu_58b58f81_29364cuda3std3__419piecewise_constructE)
_ZN82_INTERNAL_f203ee7c_46_flash_fwd_hdim96_bf16_paged_softcapall_sm80_cu_58b58f81_29364cuda3std3__419piecewise_constructE:
	.zero		1
	.type		_ZN82_INTERNAL_f203ee7c_46_flash_fwd_hdim96_bf16_paged_softcapall_sm80_cu_58b58f81_29364cuda3std3__45__cpo4cendE,@object
	.size		_ZN82_INTERNAL_f203ee7c_46_flash_fwd_hdim96_bf16_paged_softcapall_sm80_cu_58b58f81_29364cuda3std3__45__cpo4cendE,(_ZN82_INTERNAL_f203ee7c_46_flash_fwd_hdim96_bf16_paged_softcapall_sm80_cu_58b58f81_29364cuda3std6ranges3__45__cpo4swapE - _ZN82_INTERNAL_f203ee7c_46_flash_fwd_hdim96_bf16_paged_softcapall_sm80_cu_58b58f81_29364cuda3std3__45__cpo4cendE)
_ZN82_INTERNAL_f203ee7c_46_flash_fwd_hdim96_bf16_paged_softcapall_sm80_cu_58b58f81_29364cuda3std3__45__cpo4cendE:
	.zero		1
	.type		_ZN82_INTERNAL_f203ee7c_46_flash_fwd_hdim96_bf16_paged_softcapall_sm80_cu_58b58f81_29364cuda3std6ranges3__45__cpo4swapE,@object
	.size		_ZN82_INTERNAL_f203ee7c_46_flash_fwd_hdim96_bf16_paged_softcapall_sm80_cu_58b58f81_29364cuda3std6ranges3__45__cpo4swapE,(.L_7 - _ZN82_INTERNAL_f203ee7c_46_flash_fwd_hdim96_bf16_paged_softcapall_sm80_cu_58b58f81_29364cuda3std6ranges3__45__cpo4swapE)
_ZN82_INTERNAL_f203ee7c_46_flash_fwd_hdim96_bf16_paged_softcapall_sm80_cu_58b58f81_29364cuda3std6ranges3__45__cpo4swapE:
	.zero		1
.L_7:


//--------------------- .nv.shared._ZN7cutlass13device_kernelIN5flash19enable_sm80_to_sm89INS1_16FlashAttnFwdSm80INS1_25CollectiveMainloopFwdSm80ILi4ELi1ELb0EN4cute5tupleIJNS5_1CILi128EEENS7_ILi64EEENS7_ILi96EEEEEELi96ENS_10bfloat16_tEfNS_4arch4Sm80ELb0ELb0ELb1ELb1ELb1ELb0ELb1ELb0EEENS1_21CollectiveEpilogueFwdINS6_IJS8_SA_S9_EEENS6_IJNS7_ILi1EEESI_SI_EEESC_SE_Li128ELb1ELb1ELb0ELb0EEENS1_19SingleTileSchedulerILb1ELb0ELb1ELi128EEEEEEEEEvNT_6ParamsE --------------------------
	.section	.nv.shared._ZN7cutlass13device_kernelIN5flash19enable_sm80_to_sm89INS1_16FlashAttnFwdSm80INS1_25CollectiveMainloopFwdSm80ILi4ELi1ELb0EN4cute5tupleIJNS5_1CILi128EEENS7_ILi64EEENS7_ILi96EEEEEELi96ENS_10bfloat16_tEfNS_4arch4Sm80ELb0ELb0ELb1ELb1ELb1ELb0ELb1ELb0EEENS1_21CollectiveEpilogueFwdINS6_IJS8_SA_S9_EEENS6_IJNS7_ILi1EEESI_SI_EEESC_SE_Li128ELb1ELb1ELb0ELb0EEENS1_19SingleTileSchedulerILb1ELb0ELb1ELi128EEEEEEEEEvNT_6ParamsE,"aw",@nobits
	.sectionflags	@""
	.align	16


//--------------------- .nv.shared._ZN7cutlass13device_kernelIN5flash19enable_sm80_to_sm89INS1_16FlashAttnFwdSm80INS1_25CollectiveMainloopFwdSm80ILi4ELi1ELb0EN4cute5tupleIJNS5_1CILi128EEENS7_ILi64EEENS7_ILi96EEEEEELi96ENS_10bfloat16_tEfNS_4arch4Sm80ELb0ELb0ELb1ELb1ELb1ELb1ELb1ELb0EEENS1_21CollectiveEpilogueFwdINS6_IJS8_SA_S9_EEENS6_IJNS7_ILi1EEESI_SI_EEESC_SE_Li128ELb1ELb1ELb0ELb0EEENS1_19SingleTileSchedulerILb1ELb0ELb1ELi128EEEEEEEEEvNT_6ParamsE --------------------------
	.section	.nv.shared._ZN7cutlass13device_kernelIN5flash19enable_sm80_to_sm89INS1_16FlashAttnFwdSm80INS1_25CollectiveMainloopFwdSm80ILi4ELi1ELb0EN4cute5tupleIJNS5_1CILi128EEENS7_ILi64EEENS7_ILi96EEEEEELi96ENS_10bfloat16_tEfNS_4arch4Sm80ELb0ELb0ELb1ELb1ELb1ELb1ELb1ELb0EEENS1_21CollectiveEpilogueFwdINS6_IJS8_SA_S9_EEENS6_IJNS7_ILi1EEESI_SI_EEESC_SE_Li128ELb1ELb1ELb0ELb0EEENS1_19SingleTileSchedulerILb1ELb0ELb1ELi128EEEEEEEEEvNT_6ParamsE,"aw",@nobits
	.sectionflags	@""
	.align	16


//--------------------- .nv.shared._ZN7cutlass13device_kernelIN5flash19enable_sm80_to_sm89INS1_16FlashAttnFwdSm80INS1_25CollectiveMainloopFwdSm80ILi4ELi1ELb0EN4cute5tupleIJNS5_1CILi128EEENS7_ILi48EEENS7_ILi96EEEEEELi96ENS_10bfloat16_tEfNS_4arch4Sm80ELb0ELb1ELb1ELb0ELb1ELb0ELb1ELb0EEENS1_21CollectiveEpilogueFwdINS6_IJS8_SA_S9_EEENS6_IJNS7_ILi1EEESI_SI_EEESC_SE_Li128ELb0ELb1ELb0ELb0EEENS1_19SingleTileSchedulerILb0ELb0ELb1ELi128EEEEEEEEEvNT_6ParamsE --------------------------
	.section	.nv.shared._ZN7cutlass13device_kernelIN5flash19enable_sm80_to_sm89INS1_16FlashAttnFwdSm80INS1_25CollectiveMainloopFwdSm80ILi4ELi1ELb0EN4cute5tupleIJNS5_1CILi128EEENS7_ILi48EEENS7_ILi96EEEEEELi96ENS_10bfloat16_tEfNS_4arch4Sm80ELb0ELb1ELb1ELb0ELb1ELb0ELb1ELb0EEENS1_21CollectiveEpilogueFwdINS6_IJS8_SA_S9_EEENS6_IJNS7_ILi1EEESI_SI_EEESC_SE_Li128ELb0ELb1ELb0ELb0EEENS1_19SingleTileSchedulerILb0ELb0ELb1ELi128EEEEEEEEEvNT_6ParamsE,"aw",@nobits
	.sectionflags	@""
	.align	16


//--------------------- .nv.shared._ZN7cutlass13device_kernelIN5flash19enable_sm80_to_sm89INS1_16FlashAttnFwdSm80INS1_25CollectiveMainloopFwdSm80ILi4ELi1ELb0EN4cute5tupleIJNS5_1CILi128EEENS7_ILi48EEENS7_ILi96EEEEEELi96ENS_10bfloat16_tEfNS_4arch4Sm80ELb0ELb1ELb1ELb1ELb1ELb0ELb1ELb0EEENS1_21CollectiveEpilogueFwdINS6_IJS8_SA_S9_EEENS6_IJNS7_ILi1EEESI_SI_EEESC_SE_Li128ELb1ELb1ELb0ELb0EEENS1_19SingleTileSchedulerILb1ELb0ELb1ELi128EEEEEEEEEvNT_6ParamsE --------------------------
	.section	.nv.shared._ZN7cutlass13device_kernelIN5flash19enable_sm80_to_sm89INS1_16FlashAttnFwdSm80INS1_25CollectiveMainloopFwdSm80ILi4ELi1ELb0EN4cute5tupleIJNS5_1CILi128EEENS7_ILi48EEENS7_ILi96EEEEEELi96ENS_10bfloat16_tEfNS_4arch4Sm80ELb0ELb1ELb1ELb1ELb1ELb0ELb1ELb0EEENS1_21CollectiveEpilogueFwdINS6_IJS8_SA_S9_EEENS6_IJNS7_ILi1EEESI_SI_EEESC_SE_Li128ELb1ELb1ELb0ELb0EEENS1_19SingleTileSchedulerILb1ELb0ELb1ELi128EEEEEEEEEvNT_6ParamsE,"aw",@nobits
	.sectionflags	@""
	.align	16


//--------------------- .nv.shared._ZN7cutlass13device_kernelIN5flash19enable_sm80_to_sm89INS1_16FlashAttnFwdSm80INS1_25CollectiveMainloopFwdSm80ILi4ELi1ELb0EN4cute5tupleIJNS5_1CILi128EEENS7_ILi48EEENS7_ILi96EEEEEELi96ENS_10bfloat16_tEfNS_4arch4Sm80ELb0ELb1ELb1ELb1ELb1ELb1ELb1ELb0EEENS1_21CollectiveEpilogueFwdINS6_IJS8_SA_S9_EEENS6_IJNS7_ILi1EEESI_SI_EEESC_SE_Li128ELb1ELb1ELb0ELb0EEENS1_19SingleTileSchedulerILb1ELb0ELb1ELi128EEEEEEEEEvNT_6ParamsE --------------------------
	.section	.nv.shared._ZN7cutlass13device_kernelIN5flash19enable_sm80_to_sm89INS1_16FlashAttnFwdSm80INS1_25CollectiveMainloopFwdSm80ILi4ELi1ELb0EN4cute5tupleIJNS5_1CILi128EEENS7_ILi48EEENS7_ILi96EEEEEELi96ENS_10bfloat16_tEfNS_4arch4Sm80ELb0ELb1ELb1ELb1ELb1ELb1ELb1ELb0EEENS1_21CollectiveEpilogueFwdINS6_IJS8_SA_S9_EEENS6_IJNS7_ILi1EEESI_SI_EEESC_SE_Li128ELb1ELb1ELb0ELb0EEENS1_19SingleTileSchedulerILb1ELb0ELb1ELi128EEEEEEEEEvNT_6ParamsE,"aw",@nobits
	.sectionflags	@""
	.align	16


//--------------------- .nv.shared._ZN7cutlass13device_kernelIN5flash19enable_sm80_to_sm89INS1_16FlashAttnFwdSm80INS1_25CollectiveMainloopFwdSm80ILi4ELi1ELb0EN4cute5tupleIJNS5_1CILi128EEENS7_ILi64EEENS7_ILi96EEEEEELi96ENS_10bfloat16_tEfNS_4arch4Sm80ELb1ELb0ELb1ELb0ELb1ELb0ELb1ELb0EEENS1_21CollectiveEpilogueFwdINS6_IJS8_SA_S9_EEENS6_IJNS7_ILi1EEESI_SI_EEESC_SE_Li128ELb0ELb1ELb0ELb0EEENS1_30DynamicPersistentTileSchedulerILi128ELi128ELb0ELb1ELb0EEEEEEEEEvNT_6ParamsE --------------------------
	.section	.nv.shared._ZN7cutlass13device_kernelIN5flash19enable_sm80_to_sm89INS1_16FlashAttnFwdSm80INS1_25CollectiveMainloopFwdSm80ILi4ELi1ELb0EN4cute5tupleIJNS5_1CILi128EEENS7_ILi64EEENS7_ILi96EEEEEELi96ENS_10bfloat16_tEfNS_4arch4Sm80ELb1ELb0ELb1ELb0ELb1ELb0ELb1ELb0EEENS1_21CollectiveEpilogueFwdINS6_IJS8_SA_S9_EEENS6_IJNS7_ILi1EEESI_SI_EEESC_SE_Li128ELb0ELb1ELb0ELb0EEENS1_30DynamicPersistentTileSchedulerILi128ELi128ELb0ELb1ELb0EEEEEEEEEvNT_6ParamsE,"aw",@nobits
	.sectionflags	@""
	.align	16


//--------------------- .nv.shared._ZN7cutlass13device_kernelIN5flash19enable_sm80_to_sm89INS1_16FlashAttnFwdSm80INS1_25CollectiveMainloopFwdSm80ILi4ELi1ELb0EN4cute5tupleIJNS5_1CILi128EEENS7_ILi64EEENS7_ILi96EEEEEELi96ENS_10bfloat16_tEfNS_4arch4Sm80ELb1ELb0ELb1ELb1ELb1ELb0ELb1ELb0EEENS1_21CollectiveEpilogueFwdINS6_IJS8_SA_S9_EEENS6_IJNS7_ILi1EEESI_SI_EEESC_SE_Li128ELb1ELb1ELb0ELb0EEENS1_19SingleTileSchedulerILb1ELb0ELb1ELi128EEEEEEEEEvNT_6ParamsE --------------------------
	.section	.nv.shared._ZN7cutlass13device_kernelIN5flash19enable_sm80_to_sm89INS1_16FlashAttnFwdSm80INS1_25CollectiveMainloopFwdSm80ILi4ELi1ELb0EN4cute5tupleIJNS5_1CILi128EEENS7_ILi64EEENS7_ILi96EEEEEELi96ENS_10bfloat16_tEfNS_4arch4Sm80ELb1ELb0ELb1ELb1ELb1ELb0ELb1ELb0EEENS1_21CollectiveEpilogueFwdINS6_IJS8_SA_S9_EEENS6_IJNS7_ILi1EEESI_SI_EEESC_SE_Li128ELb1ELb1ELb0ELb0EEENS1_19SingleTileSchedulerILb1ELb0ELb1ELi128EEEEEEEEEvNT_6ParamsE,"aw",@nobits
	.sectionflags	@""
	.align	16


//--------------------- .nv.shared._ZN7cutlass13device_kernelIN5flash19enable_sm80_to_sm89INS1_16FlashAttnFwdSm80INS1_25CollectiveMainloopFwdSm80ILi4ELi1ELb0EN4cute5tupleIJNS5_1CILi128EEENS7_ILi64EEENS7_ILi96EEEEEELi96ENS_10bfloat16_tEfNS_4arch4Sm80ELb1ELb0ELb1ELb1ELb1ELb1ELb1ELb0EEENS1_21CollectiveEpilogueFwdINS6_IJS8_SA_S9_EEENS6_IJNS7_ILi1EEESI_SI_EEESC_SE_Li128ELb1ELb1ELb0ELb0EEENS1_19SingleTileSchedulerILb1ELb0ELb1ELi128EEEEEEEEEvNT_6ParamsE --------------------------
	.section	.nv.shared._ZN7cutlass13device_kernelIN5flash19enable_sm80_to_sm89INS1_16FlashAttnFwdSm80INS1_25CollectiveMainloopFwdSm80ILi4ELi1ELb0EN4cute5tupleIJNS5_1CILi128EEENS7_ILi64EEENS7_ILi96EEEEEELi96ENS_10bfloat16_tEfNS_4arch4Sm80ELb1ELb0ELb1ELb1ELb1ELb1ELb1ELb0EEENS1_21CollectiveEpilogueFwdINS6_IJS8_SA_S9_EEENS6_IJNS7_ILi1EEESI_SI_EEESC_SE_Li128ELb1ELb1ELb0ELb0EEENS1_19SingleTileSchedulerILb1ELb0ELb1ELi128EEEEEEEEEvNT_6ParamsE,"aw",@nobits
	.sectionflags	@""
	.align	16


//--------------------- .nv.shared._ZN7cutlass13device_kernelIN5flash19enable_sm80_to_sm89INS1_16FlashAttnFwdSm80INS1_25CollectiveMainloopFwdSm80ILi4ELi1ELb0EN4cute5tupleIJNS5_1CILi128EEENS7_ILi64EEENS7_ILi96EEEEEELi96ENS_10bfloat16_tEfNS_4arch4Sm80ELb0ELb0ELb0ELb0ELb1ELb0ELb1ELb0EEENS1_21CollectiveEpilogueFwdINS6_IJS8_SA_S9_EEENS6_IJNS7_ILi1EEESI_SI_EEESC_SE_Li128ELb0ELb1ELb0ELb0EEENS1_19SingleTileSchedulerILb0ELb0ELb1ELi128EEEEEEEEEvNT_6ParamsE --------------------------
	.section	.nv.shared._ZN7cutlass13device_kernelIN5flash19enable_sm80_to_sm89INS1_16FlashAttnFwdSm80INS1_25CollectiveMainloopFwdSm80ILi4ELi1ELb0EN4cute5tupleIJNS5_1CILi128EEENS7_ILi64EEENS7_ILi96EEEEEELi96ENS_10bfloat16_tEfNS_4arch4Sm80ELb0ELb0ELb0ELb0ELb1ELb0ELb1ELb0EEENS1_21CollectiveEpilogueFwdINS6_IJS8_SA_S9_EEENS6_IJNS7_ILi1EEESI_SI_EEESC_SE_Li128ELb0ELb1ELb0ELb0EEENS1_19SingleTileSchedulerILb0ELb0ELb1ELi128EEEEEEEEEvNT_6ParamsE,"aw",@nobits
	.sectionflags	@""
	.align	16


//--------------------- .nv.shared._ZN7cutlass13device_kernelIN5flash19enable_sm80_to_sm89INS1_16FlashAttnFwdSm80INS1_25CollectiveMainloopFwdSm80ILi4ELi1ELb0EN4cute5tupleIJNS5_1CILi128EEENS7_ILi64EEENS7_ILi96EEEEEELi96ENS_10bfloat16_tEfNS_4arch4Sm80ELb0ELb0ELb0ELb1ELb1ELb0ELb1ELb0EEENS1_21CollectiveEpilogueFwdINS6_IJS8_SA_S9_EEENS6_IJNS7_ILi1EEESI_SI_EEESC_SE_Li128ELb1ELb1ELb0ELb0EEENS1_19SingleTileSchedulerILb1ELb0ELb1ELi128EEEEEEEEEvNT_6ParamsE --------------------------
	.section	.nv.shared._ZN7cutlass13device_kernelIN5flash19enable_sm80_to_sm89INS1_16FlashAttnFwdSm80INS1_25CollectiveMainloopFwdSm80ILi4ELi1ELb0EN4cute5tupleIJNS5_1CILi128EEENS7_ILi64EEENS7_ILi96EEEEEELi96ENS_10bfloat16_tEfNS_4arch4Sm80ELb0ELb0ELb0ELb1ELb1ELb0ELb1ELb0EEENS1_21CollectiveEpilogueFwdINS6_IJS8_SA_S9_EEENS6_IJNS7_ILi1EEESI_SI_EEESC_SE_Li128ELb1ELb1ELb0ELb0EEENS1_19SingleTileSchedulerILb1ELb0ELb1ELi128EEEEEEEEEvNT_6ParamsE,"aw",@nobits
	.sectionflags	@""
	.align	16


//--------------------- .nv.shared._ZN7cutlass13device_kernelIN5flash19enable_sm80_to_sm89INS1_16FlashAttnFwdSm80INS1_25CollectiveMainloopFwdSm80ILi4ELi1ELb0EN4cute5tupleIJNS5_1CILi128EEENS7_ILi64EEENS7_ILi96EEEEEELi96ENS_10bfloat16_tEfNS_4arch4Sm80ELb0ELb0ELb0ELb1ELb1ELb1ELb1ELb0EEENS1_21CollectiveEpilogueFwdINS6_IJS8_SA_S9_EEENS6_IJNS7_ILi1EEESI_SI_EEESC_SE_Li128ELb1ELb1ELb0ELb0EEENS1_19SingleTileSchedulerILb1ELb0ELb1ELi128EEEEEEEEEvNT_6ParamsE --------------------------
	.section	.nv.shared._ZN7cutlass13device_kernelIN5flash19enable_sm80_to_sm89INS1_16FlashAttnFwdSm80INS1_25CollectiveMainloopFwdSm80ILi4ELi1ELb0EN4cute5tupleIJNS5_1CILi128EEENS7_ILi64EEENS7_ILi96EEEEEELi96ENS_10bfloat16_tEfNS_4arch4Sm80ELb0ELb0ELb0ELb1ELb1ELb1ELb1ELb0EEENS1_21CollectiveEpilogueFwdINS6_IJS8_SA_S9_EEENS6_IJNS7_ILi1EEESI_SI_EEESC_SE_Li128ELb1ELb1ELb0ELb0EEENS1_19SingleTileSchedulerILb1ELb0ELb1ELi128EEEEEEEEEvNT_6ParamsE,"aw",@nobits
	.sectionflags	@""
	.align	16


//--------------------- .nv.shared._ZN7cutlass13device_kernelIN5flash19enable_sm80_to_sm89INS1_16FlashAttnFwdSm80INS1_25CollectiveMainloopFwdSm80ILi4ELi1ELb0EN4cute5tupleIJNS5_1CILi128EEENS7_ILi48EEENS7_ILi96EEEEEELi96ENS_10bfloat16_tEfNS_4arch4Sm80ELb0ELb1ELb0ELb0ELb1ELb0ELb1ELb0EEENS1_21CollectiveEpilogueFwdINS6_IJS8_SA_S9_EEENS6_IJNS7_ILi1EEESI_SI_EEESC_SE_Li128ELb0ELb1ELb0ELb0EEENS1_19SingleTileSchedulerILb0ELb0ELb1ELi128EEEEEEEEEvNT_6ParamsE --------------------------
	.section	.nv.shared._ZN7cutlass13device_kernelIN5flash19enable_sm80_to_sm89INS1_16FlashAttnFwdSm80INS1_25CollectiveMainloopFwdSm80ILi4ELi1ELb0EN4cute5tupleIJNS5_1CILi128EEENS7_ILi48EEENS7_ILi96EEEEEELi96ENS_10bfloat16_tEfNS_4arch4Sm80ELb0ELb1ELb0ELb0ELb1ELb0ELb1ELb0EEENS1_21CollectiveEpilogueFwdINS6_IJS8_SA_S9_EEENS6_IJNS7_ILi1EEESI_SI_EEESC_SE_Li128ELb0ELb1ELb0ELb0EEENS1_19SingleTileSchedulerILb0ELb0ELb1ELi128EEEEEEEEEvNT_6ParamsE,"aw",@nobits
	.sectionflags	@""
	.align	16


//--------------------- .nv.shared._ZN7cutlass13device_kernelIN5flash19enable_sm80_to_sm89INS1_16FlashAttnFwdSm80INS1_25CollectiveMainloopFwdSm80ILi4ELi1ELb0EN4cute5tupleIJNS5_1CILi128EEENS7_ILi48EEENS7_ILi96EEEEEELi96ENS_10bfloat16_tEfNS_4arch4Sm80ELb0ELb1ELb0ELb1ELb1ELb0ELb1ELb0EEENS1_21CollectiveEpilogueFwdINS6_IJS8_SA_S9_EEENS6_IJNS7_ILi1EEESI_SI_EEESC_SE_Li128ELb1ELb1ELb0ELb0EEENS1_19SingleTileSchedulerILb1ELb0ELb1ELi128EEEEEEEEEvNT_6ParamsE --------------------------
	.section	.nv.shared._ZN7cutlass13device_kernelIN5flash19enable_sm80_to_sm89INS1_16FlashAttnFwdSm80INS1_25CollectiveMainloopFwdSm80ILi4ELi1ELb0EN4cute5tupleIJNS5_1CILi128EEENS7_ILi48EEENS7_ILi96EEEEEELi96ENS_10bfloat16_tEfNS_4arch4Sm80ELb0ELb1ELb0ELb1ELb1ELb0ELb1ELb0EEENS1_21CollectiveEpilogueFwdINS6_IJS8_SA_S9_EEENS6_IJNS7_ILi1EEESI_SI_EEESC_SE_Li128ELb1ELb1ELb0ELb0EEENS1_19SingleTileSchedulerILb1ELb0ELb1ELi128EEEEEEEEEvNT_6ParamsE,"aw",@nobits
	.sectionflags	@""
	.align	16


//--------------------- .nv.shared._ZN7cutlass13device_kernelIN5flash19enable_sm80_to_sm89INS1_16FlashAttnFwdSm80INS1_25CollectiveMainloopFwdSm80ILi4ELi1ELb0EN4cute5tupleIJNS5_1CILi128EEENS7_ILi48EEENS7_ILi96EEEEEELi96ENS_10bfloat16_tEfNS_4arch4Sm80ELb0ELb1ELb0ELb1ELb1ELb1ELb1ELb0EEENS1_21CollectiveEpilogueFwdINS6_IJS8_SA_S9_EEENS6_IJNS7_ILi1EEESI_SI_EEESC_SE_Li128ELb1ELb1ELb0ELb0EEENS1_19SingleTileSchedulerILb1ELb0ELb1ELi128EEEEEEEEEvNT_6ParamsE --------------------------
	.section	.nv.shared._ZN7cutlass13device_kernelIN5flash19enable_sm80_to_sm89INS1_16FlashAttnFwdSm80INS1_25CollectiveMainloopFwdSm80ILi4ELi1ELb0EN4cute5tupleIJNS5_1CILi128EEENS7_ILi48EEENS7_ILi96EEEEEELi96ENS_10bfloat16_tEfNS_4arch4Sm80ELb0ELb1ELb0ELb1ELb1ELb1ELb1ELb0EEENS1_21CollectiveEpilogueFwdINS6_IJS8_SA_S9_EEENS6_IJNS7_ILi1EEESI_SI_EEESC_SE_Li128ELb1ELb1ELb0ELb0EEENS1_19SingleTileSchedulerILb1ELb0ELb1ELi128EEEEEEEEEvNT_6ParamsE,"aw",@nobits
	.sectionflags	@""
	.align	16


//--------------------- .nv.shared._ZN7cutlass13device_kernelIN5flash19enable_sm80_to_sm89INS1_16FlashAttnFwdSm80INS1_25CollectiveMainloopFwdSm80ILi4ELi1ELb0EN4cute5tupleIJNS5_1CILi128EEENS7_ILi64EEENS7_ILi96EEEEEELi96ENS_10bfloat16_tEfNS_4arch4Sm80ELb1ELb0ELb0ELb0ELb1ELb0ELb1ELb0EEENS1_21CollectiveEpilogueFwdINS6_IJS8_SA_S9_EEENS6_IJNS7_ILi1EEESI_SI_EEESC_SE_Li128ELb0ELb1ELb0ELb0EEENS1_30DynamicPersistentTileSchedulerILi128ELi128ELb0ELb1ELb0EEEEEEEEEvNT_6ParamsE --------------------------
	.section	.nv.shared._ZN7cutlass13device_kernelIN5flash19enable_sm80_to_sm89INS1_16FlashAttnFwdSm80INS1_25CollectiveMainloopFwdSm80ILi4ELi1ELb0EN4cute5tupleIJNS5_1CILi128EEENS7_ILi64EEENS7_ILi96EEEEEELi96ENS_10bfloat16_tEfNS_4arch4Sm80ELb1ELb0ELb0ELb0ELb1ELb0ELb1ELb0EEENS1_21CollectiveEpilogueFwdINS6_IJS8_SA_S9_EEENS6_IJNS7_ILi1EEESI_SI_EEESC_SE_Li128ELb0ELb1ELb0ELb0EEENS1_30DynamicPersistentTileSchedulerILi128ELi128ELb0ELb1ELb0EEEEEEEEEvNT_6ParamsE,"aw",@nobits
	.sectionflags	@""
	.align	16


//--------------------- .nv.shared._ZN7cutlass13device_kernelIN5flash19enable_sm80_to_sm89INS1_16FlashAttnFwdSm80INS1_25CollectiveMainloopFwdSm80ILi4ELi1ELb0EN4cute5tupleIJNS5_1CILi128EEENS7_ILi64EEENS7_ILi96EEEEEELi96ENS_10bfloat16_tEfNS_4arch4Sm80ELb1ELb0ELb0ELb1ELb1ELb0ELb1ELb0EEENS1_21CollectiveEpilogueFwdINS6_IJS8_SA_S9_EEENS6_IJNS7_ILi1EEESI_SI_EEESC_SE_Li128ELb1ELb1ELb0ELb0EEENS1_19SingleTileSchedulerILb1ELb0ELb1ELi128EEEEEEEEEvNT_6ParamsE --------------------------
	.section	.nv.shared._ZN7cutlass13device_kernelIN5flash19enable_sm80_to_sm89INS1_16FlashAttnFwdSm80INS1_25CollectiveMainloopFwdSm80ILi4ELi1ELb0EN4cute5tupleIJNS5_1CILi128EEENS7_ILi64EEENS7_ILi96EEEEEELi96ENS_10bfloat16_tEfNS_4arch4Sm80ELb1ELb0ELb0ELb1ELb1ELb0ELb1ELb0EEENS1_21CollectiveEpilogueFwdINS6_IJS8_SA_S9_EEENS6_IJNS7_ILi1EEESI_SI_EEESC_SE_Li128ELb1ELb1ELb0ELb0EEENS1_19SingleTileSchedulerILb1ELb0ELb1ELi128EEEEEEEEEvNT_6ParamsE,"aw",@nobits
	.sectionflags	@""
	.align	16


//--------------------- .nv.shared._ZN7cutlass13device_kernelIN5flash19enable_sm80_to_sm89INS1_16FlashAttnFwdSm80INS1_25CollectiveMainloopFwdSm80ILi4ELi1ELb0EN4cute5tupleIJNS5_1CILi128EEENS7_ILi64EEENS7_ILi96EEEEEELi96ENS_10bfloat16_tEfNS_4arch4Sm80ELb1ELb0ELb0ELb1ELb1ELb1ELb1ELb0EEENS1_21CollectiveEpilogueFwdINS6_IJS8_SA_S9_EEENS6_IJNS7_ILi1EEESI_SI_EEESC_SE_Li128ELb1ELb1ELb0ELb0EEENS1_19SingleTileSchedulerILb1ELb0ELb1ELi128EEEEEEEEEvNT_6ParamsE --------------------------
	.section	.nv.shared._ZN7cutlass13device_kernelIN5flash19enable_sm80_to_sm89INS1_16FlashAttnFwdSm80INS1_25CollectiveMainloopFwdSm80ILi4ELi1ELb0EN4cute5tupleIJNS5_1CILi128EEENS7_ILi64EEENS7_ILi96EEEEEELi96ENS_10bfloat16_tEfNS_4arch4Sm80ELb1ELb0ELb0ELb1ELb1ELb1ELb1ELb0EEENS1_21CollectiveEpilogueFwdINS6_IJS8_SA_S9_EEENS6_IJNS7_ILi1EEESI_SI_EEESC_SE_Li128ELb1ELb1ELb0ELb0EEENS1_19SingleTileSchedulerILb1ELb0ELb1ELi128EEEEEEEEEvNT_6ParamsE,"aw",@nobits
	.sectionflags	@""
	.align	16
